	.target	sm_90a

	.elftype	@"ET_EXEC"


//--------------------- .note.nv.tkinfo           --------------------------
	.section	.note.nv.tkinfo,"",@"SHT_NOTE"
	.sectionflags	@"SHF_NOTE_NV_TKINFO"
	.tkinfo
        /*0018*/ 	.word	0x00000002
        /*0030*/ 	.string	""
        /*0030*/ 	.string	"ptxas"
        /*0030*/ 	.string	"Cuda compilation tools, release 13.0, V13.0.88"
        /*0030*/ 	.string	"Build cuda_13.0.r13.0/compiler.36424714_0"
        /*0030*/ 	.string	"-arch sm_90a -m 64 "



//--------------------- .note.nv.cuinfo           --------------------------
	.section	.note.nv.cuinfo,"",@"SHT_NOTE"
	.sectionflags	@"SHF_NOTE_NV_CUINFO"
        /*0018*/ 	.short	0x0002
        /*001a*/ 	.short	0x005a
        /*001c*/ 	.short	0x0082
	.zero		2


//--------------------- .nv.info                  --------------------------
	.section	.nv.info,"",@"SHT_CUDA_INFO"
	.align	4


	//----- nvinfo : EIATTR_REGCOUNT
	.align		4
        /*0000*/ 	.byte	0x04, 0x2f
        /*0002*/ 	.short	(.L_12 - .L_11)
	.align		4
.L_11:
        /*0004*/ 	.word	index@(_ZN5flash25flash_bwd_dot_do_o_kernelILb1E23Flash_bwd_kernel_traitsILi64ELi128ELi128ELi8ELi4ELi4ELi4ELb0ELb0EN7cutlass6half_tE19Flash_kernel_traitsILi64ELi128ELi128ELi8ES3_EEEEvNS_16Flash_bwd_paramsE)
        /*0008*/ 	.word	0x00000024


	//----- nvinfo : EIATTR_FRAME_SIZE
	.align		4
.L_12:
        /*000c*/ 	.byte	0x04, 0x11
        /*000e*/ 	.short	(.L_14 - .L_13)
	.align		4
.L_13:
        /*0010*/ 	.word	index@(_ZN5flash25flash_bwd_dot_do_o_kernelILb1E23Flash_bwd_kernel_traitsILi64ELi128ELi128ELi8ELi4ELi4ELi4ELb0ELb0EN7cutlass6half_tE19Flash_kernel_traitsILi64ELi128ELi128ELi8ES3_EEEEvNS_16Flash_bwd_paramsE)
        /*0014*/ 	.word	0x00000000


	//----- nvinfo : EIATTR_REGCOUNT
	.align		4
.L_14:
        /*0018*/ 	.byte	0x04, 0x2f
        /*001a*/ 	.short	(.L_16 - .L_15)
	.align		4
.L_15:
        /*001c*/ 	.word	index@(_ZN5flash25flash_bwd_dot_do_o_kernelILb0E23Flash_bwd_kernel_traitsILi64ELi128ELi128ELi8ELi4ELi4ELi4ELb0ELb0EN7cutlass6half_tE19Flash_kernel_traitsILi64ELi128ELi128ELi8ES3_EEEEvNS_16Flash_bwd_paramsE)
        /*0020*/ 	.word	0x00000028


	//----- nvinfo : EIATTR_FRAME_SIZE
	.align		4
.L_16:
        /*0024*/ 	.byte	0x04, 0x11
        /*0026*/ 	.short	(.L_18 - .L_17)
	.align		4
.L_17:
        /*0028*/ 	.word	index@(_ZN5flash25flash_bwd_dot_do_o_kernelILb0E23Flash_bwd_kernel_traitsILi64ELi128ELi128ELi8ELi4ELi4ELi4ELb0ELb0EN7cutlass6half_tE19Flash_kernel_traitsILi64ELi128ELi128ELi8ES3_EEEEvNS_16Flash_bwd_paramsE)
        /*002c*/ 	.word	0x00000000


	//----- nvinfo : EIATTR_REGCOUNT
	.align		4
.L_18:
        /*0030*/ 	.byte	0x04, 0x2f
        /*0032*/ 	.short	(.L_20 - .L_19)
	.align		4
.L_19:
        /*0034*/ 	.word	index@(_ZN5flash44flash_bwd_dq_dk_dv_loop_seqk_parallel_kernelI23Flash_bwd_kernel_traitsILi64ELi128ELi128ELi8ELi4ELi4ELi4ELb0ELb0EN7cutlass6half_tE19Flash_kernel_traitsILi64ELi128ELi128ELi8ES3_EELb0ELb1ELb0ELb1ELb0ELb0ELb1EEEvNS_16Flash_bwd_paramsE)
        /*0038*/ 	.word	0x000000ff


	//----- nvinfo : EIATTR_FRAME_SIZE
	.align		4
.L_20:
        /*003c*/ 	.byte	0x04, 0x11
        /*003e*/ 	.short	(.L_22 - .L_21)
	.align		4
.L_21:
        /*0040*/ 	.word	index@(_ZN5flash44flash_bwd_dq_dk_dv_loop_seqk_parallel_kernelI23Flash_bwd_kernel_traitsILi64ELi128ELi128ELi8ELi4ELi4ELi4ELb0ELb0EN7cutlass6half_tE19Flash_kernel_traitsILi64ELi128ELi128ELi8ES3_EELb0ELb1ELb0ELb1ELb0ELb0ELb1EEEvNS_16Flash_bwd_paramsE)
        /*0044*/ 	.word	0x000001c8


	//----- nvinfo : EIATTR_REGCOUNT
	.align		4
.L_22:
        /*0048*/ 	.byte	0x04, 0x2f
        /*004a*/ 	.short	(.L_24 - .L_23)
	.align		4
.L_23:
        /*004c*/ 	.word	index@(_ZN5flash44flash_bwd_dq_dk_dv_loop_seqk_parallel_kernelI23Flash_bwd_kernel_traitsILi64ELi128ELi128ELi8ELi4ELi4ELi4ELb0ELb0EN7cutlass6half_tE19Flash_kernel_traitsILi64ELi128ELi128ELi8ES3_EELb1ELb1ELb0ELb1ELb0ELb0ELb0EEEvNS_16Flash_bwd_paramsE)
        /*0050*/ 	.word	0x000000ff


	//----- nvinfo : EIATTR_FRAME_SIZE
	.align		4
.L_24:
        /*0054*/ 	.byte	0x04, 0x11
        /*0056*/ 	.short	(.L_26 - .L_25)
	.align		4
.L_25:
        /*0058*/ 	.word	index@(_ZN5flash44flash_bwd_dq_dk_dv_loop_seqk_parallel_kernelI23Flash_bwd_kernel_traitsILi64ELi128ELi128ELi8ELi4ELi4ELi4ELb0ELb0EN7cutlass6half_tE19Flash_kernel_traitsILi64ELi128ELi128ELi8ES3_EELb1ELb1ELb0ELb1ELb0ELb0ELb0EEEvNS_16Flash_bwd_paramsE)
        /*005c*/ 	.word	0x000000c0


	//----- nvinfo : EIATTR_REGCOUNT
	.align		4
.L_26:
        /*0060*/ 	.byte	0x04, 0x2f
        /*0062*/ 	.short	(.L_28 - .L_27)
	.align		4
.L_27:
        /*0064*/ 	.word	index@(_ZN5flash44flash_bwd_dq_dk_dv_loop_seqk_parallel_kernelI23Flash_bwd_kernel_traitsILi64ELi128ELi128ELi8ELi4ELi4ELi4ELb0ELb0EN7cutlass6half_tE19Flash_kernel_traitsILi64ELi128ELi128ELi8ES3_EELb0ELb1ELb0ELb0ELb0ELb1ELb1EEEvNS_16Flash_bwd_paramsE)
        /*0068*/ 	.word	0x000000ff


	//----- nvinfo : EIATTR_FRAME_SIZE
	.align		4
.L_28:
        /*006c*/ 	.byte	0x04, 0x11
        /*006e*/ 	.short	(.L_30 - .L_29)
	.align		4
.L_29:
        /*0070*/ 	.word	index@(_ZN5flash44flash_bwd_dq_dk_dv_loop_seqk_parallel_kernelI23Flash_bwd_kernel_traitsILi64ELi128ELi128ELi8ELi4ELi4ELi4ELb0ELb0EN7cutlass6half_tE19Flash_kernel_traitsILi64ELi128ELi128ELi8ES3_EELb0ELb1ELb0ELb0ELb0ELb1ELb1EEEvNS_16Flash_bwd_paramsE)
        /*0074*/ 	.word	0x00000140


	//----- nvinfo : EIATTR_REGCOUNT
	.align		4
.L_30:
        /*0078*/ 	.byte	0x04, 0x2f
        /*007a*/ 	.short	(.L_32 - .L_31)
	.align		4
.L_31:
        /*007c*/ 	.word	index@(_ZN5flash44flash_bwd_dq_dk_dv_loop_seqk_parallel_kernelI23Flash_bwd_kernel_traitsILi64ELi128ELi128ELi8ELi4ELi4ELi4ELb0ELb0EN7cutlass6half_tE19Flash_kernel_traitsILi64ELi128ELi128ELi8ES3_EELb1ELb1ELb0ELb0ELb0ELb1ELb0EEEvNS_16Flash_bwd_paramsE)
        /*0080*/ 	.word	0x000000ff


	//----- nvinfo : EIATTR_FRAME_SIZE
	.align		4
.L_32:
        /*0084*/ 	.byte	0x04, 0x11
        /*0086*/ 	.short	(.L_34 - .L_33)
	.align		4
.L_33:
        /*0088*/ 	.word	index@(_ZN5flash44flash_bwd_dq_dk_dv_loop_seqk_parallel_kernelI23Flash_bwd_kernel_traitsILi64ELi128ELi128ELi8ELi4ELi4ELi4ELb0ELb0EN7cutlass6half_tE19Flash_kernel_traitsILi64ELi128ELi128ELi8ES3_EELb1ELb1ELb0ELb0ELb0ELb1ELb0EEEvNS_16Flash_bwd_paramsE)
        /*008c*/ 	.word	0x00000038


	//----- nvinfo : EIATTR_REGCOUNT
	.align		4
.L_34:
        /*0090*/ 	.byte	0x04, 0x2f
        /*0092*/ 	.short	(.L_36 - .L_35)
	.align		4
.L_35:
        /*0094*/ 	.word	index@(_ZN5flash44flash_bwd_dq_dk_dv_loop_seqk_parallel_kernelI23Flash_bwd_kernel_traitsILi64ELi128ELi128ELi8ELi4ELi4ELi4ELb0ELb0EN7cutlass6half_tE19Flash_kernel_traitsILi64ELi128ELi128ELi8ES3_EELb0ELb1ELb0ELb0ELb1ELb1ELb1EEEvNS_16Flash_bwd_paramsE)
        /*0098*/ 	.word	0x000000ff


	//----- nvinfo : EIATTR_FRAME_SIZE
	.align		4
.L_36:
        /*009c*/ 	.byte	0x04, 0x11
        /*009e*/ 	.short	(.L_38 - .L_37)
	.align		4
.L_37:
        /*00a0*/ 	.word	index@(_ZN5flash44flash_bwd_dq_dk_dv_loop_seqk_parallel_kernelI23Flash_bwd_kernel_traitsILi64ELi128ELi128ELi8ELi4ELi4ELi4ELb0ELb0EN7cutlass6half_tE19Flash_kernel_traitsILi64ELi128ELi128ELi8ES3_EELb0ELb1ELb0ELb0ELb1ELb1ELb1EEEvNS_16Flash_bwd_paramsE)
        /*00a4*/ 	.word	0x00000128


	//----- nvinfo : EIATTR_REGCOUNT
	.align		4
.L_38:
        /*00a8*/ 	.byte	0x04, 0x2f
        /*00aa*/ 	.short	(.L_40 - .L_39)
	.align		4
.L_39:
        /*00ac*/ 	.word	index@(_ZN5flash44flash_bwd_dq_dk_dv_loop_seqk_parallel_kernelI23Flash_bwd_kernel_traitsILi64ELi128ELi128ELi8ELi4ELi4ELi4ELb0ELb0EN7cutlass6half_tE19Flash_kernel_traitsILi64ELi128ELi128ELi8ES3_EELb1ELb1ELb0ELb0ELb1ELb1ELb0EEEvNS_16Flash_bwd_paramsE)
        /*00b0*/ 	.word	0x000000ff


	//----- nvinfo : EIATTR_FRAME_SIZE
	.align		4
.L_40:
        /*00b4*/ 	.byte	0x04, 0x11
        /*00b6*/ 	.short	(.L_42 - .L_41)
	.align		4
.L_41:
        /*00b8*/ 	.word	index@(_ZN5flash44flash_bwd_dq_dk_dv_loop_seqk_parallel_kernelI23Flash_bwd_kernel_traitsILi64ELi128ELi128ELi8ELi4ELi4ELi4ELb0ELb0EN7cutlass6half_tE19Flash_kernel_traitsILi64ELi128ELi128ELi8ES3_EELb1ELb1ELb0ELb0ELb1ELb1ELb0EEEvNS_16Flash_bwd_paramsE)
        /*00bc*/ 	.word	0x00000038


	//----- nvinfo : EIATTR_REGCOUNT
	.align		4
.L_42:
        /*00c0*/ 	.byte	0x04, 0x2f
        /*00c2*/ 	.short	(.L_44 - .L_43)
	.align		4
.L_43:
        /*00c4*/ 	.word	index@(_ZN5flash44flash_bwd_dq_dk_dv_loop_seqk_parallel_kernelI23Flash_bwd_kernel_traitsILi64ELi128ELi128ELi8ELi4ELi4ELi4ELb0ELb0EN7cutlass6half_tE19Flash_kernel_traitsILi64ELi128ELi128ELi8ES3_EELb0ELb1ELb0ELb0ELb0ELb0ELb1EEEvNS_16Flash_bwd_paramsE)
        /*00c8*/ 	.word	0x000000ff


	//----- nvinfo : EIATTR_FRAME_SIZE
	.align		4
.L_44:
        /*00cc*/ 	.byte	0x04, 0x11
        /*00ce*/ 	.short	(.L_46 - .L_45)
	.align		4
.L_45:
        /*00d0*/ 	.word	index@(_ZN5flash44flash_bwd_dq_dk_dv_loop_seqk_parallel_kernelI23Flash_bwd_kernel_traitsILi64ELi128ELi128ELi8ELi4ELi4ELi4ELb0ELb0EN7cutlass6half_tE19Flash_kernel_traitsILi64ELi128ELi128ELi8ES3_EELb0ELb1ELb0ELb0ELb0ELb0ELb1EEEvNS_16Flash_bwd_paramsE)
        /*00d4*/ 	.word	0x00000140


	//----- nvinfo : EIATTR_REGCOUNT
	.align		4
.L_46:
        /*00d8*/ 	.byte	0x04, 0x2f
        /*00da*/ 	.short	(.L_48 - .L_47)
	.align		4
.L_47:
        /*00dc*/ 	.word	index@(_ZN5flash44flash_bwd_dq_dk_dv_loop_seqk_parallel_kernelI23Flash_bwd_kernel_traitsILi64ELi128ELi128ELi8ELi4ELi4ELi4ELb0ELb0EN7cutlass6half_tE19Flash_kernel_traitsILi64ELi128ELi128ELi8ES3_EELb1ELb1ELb0ELb0ELb0ELb0ELb0EEEvNS_16Flash_bwd_paramsE)
        /*00e0*/ 	.word	0x000000ff


	//----- nvinfo : EIATTR_FRAME_SIZE
	.align		4
.L_48:
        /*00e4*/ 	.byte	0x04, 0x11
        /*00e6*/ 	.short	(.L_50 - .L_49)
	.align		4
.L_49:
        /*00e8*/ 	.word	index@(_ZN5flash44flash_bwd_dq_dk_dv_loop_seqk_parallel_kernelI23Flash_bwd_kernel_traitsILi64ELi128ELi128ELi8ELi4ELi4ELi4ELb0ELb0EN7cutlass6half_tE19Flash_kernel_traitsILi64ELi128ELi128ELi8ES3_EELb1ELb1ELb0ELb0ELb0ELb0ELb0EEEvNS_16Flash_bwd_paramsE)
        /*00ec*/ 	.word	0x00000040


	//----- nvinfo : EIATTR_REGCOUNT
	.align		4
.L_50:
        /*00f0*/ 	.byte	0x04, 0x2f
        /*00f2*/ 	.short	(.L_52 - .L_51)
	.align		4
.L_51:
        /*00f4*/ 	.word	index@(_ZN5flash27flash_bwd_convert_dq_kernelI23Flash_bwd_kernel_traitsILi64ELi128ELi128ELi8ELi4ELi4ELi4ELb0ELb0EN7cutlass6half_tE19Flash_kernel_traitsILi64ELi128ELi128ELi8ES3_EEEEvNS_16Flash_bwd_paramsEi)
        /*00f8*/ 	.word	0x00000040


	//----- nvinfo : EIATTR_FRAME_SIZE
	.align		4
.L_52:
        /*00fc*/ 	.byte	0x04, 0x11
        /*00fe*/ 	.short	(.L_54 - .L_53)
	.align		4
.L_53:
        /*0100*/ 	.word	index@(_ZN5flash27flash_bwd_convert_dq_kernelI23Flash_bwd_kernel_traitsILi64ELi128ELi128ELi8ELi4ELi4ELi4ELb0ELb0EN7cutlass6half_tE19Flash_kernel_traitsILi64ELi128ELi128ELi8ES3_EEEEvNS_16Flash_bwd_paramsEi)
        /*0104*/ 	.word	0x00000000


	//----- nvinfo : EIATTR_REGCOUNT
	.align		4
.L_54:
        /*0108*/ 	.byte	0x04, 0x2f
        /*010a*/ 	.short	(.L_56 - .L_55)
	.align		4
.L_55:
        /*010c*/ 	.word	index@(_ZN5flash25flash_bwd_dot_do_o_kernelILb1E23Flash_bwd_kernel_traitsILi64ELi64ELi128ELi8ELi2ELi4ELi4ELb1ELb0EN7cutlass6half_tE19Flash_kernel_traitsILi64ELi64ELi128ELi8ES3_EEEEvNS_16Flash_bwd_paramsE)
        /*0110*/ 	.word	0x00000020


	//----- nvinfo : EIATTR_FRAME_SIZE
	.align		4
.L_56:
        /*0114*/ 	.byte	0x04, 0x11
        /*0116*/ 	.short	(.L_58 - .L_57)
	.align		4
.L_57:
        /*0118*/ 	.word	index@(_ZN5flash25flash_bwd_dot_do_o_kernelILb1E23Flash_bwd_kernel_traitsILi64ELi64ELi128ELi8ELi2ELi4ELi4ELb1ELb0EN7cutlass6half_tE19Flash_kernel_traitsILi64ELi64ELi128ELi8ES3_EEEEvNS_16Flash_bwd_paramsE)
        /*011c*/ 	.word	0x00000000


	//----- nvinfo : EIATTR_REGCOUNT
	.align		4
.L_58:
        /*0120*/ 	.byte	0x04, 0x2f
        /*0122*/ 	.short	(.L_60 - .L_59)
	.align		4
.L_59:
        /*0124*/ 	.word	index@(_ZN5flash25flash_bwd_dot_do_o_kernelILb0E23Flash_bwd_kernel_traitsILi64ELi64ELi128ELi8ELi2ELi4ELi4ELb1ELb0EN7cutlass6half_tE19Flash_kernel_traitsILi64ELi64ELi128ELi8ES3_EEEEvNS_16Flash_bwd_paramsE)
        /*0128*/ 	.word	0x00000020


	//----- nvinfo : EIATTR_FRAME_SIZE
	.align		4
.L_60:
        /*012c*/ 	.byte	0x04, 0x11
        /*012e*/ 	.short	(.L_62 - .L_61)
	.align		4
.L_61:
        /*0130*/ 	.word	index@(_ZN5flash25flash_bwd_dot_do_o_kernelILb0E23Flash_bwd_kernel_traitsILi64ELi64ELi128ELi8ELi2ELi4ELi4ELb1ELb0EN7cutlass6half_tE19Flash_kernel_traitsILi64ELi64ELi128ELi8ES3_EEEEvNS_16Flash_bwd_paramsE)
        /*0134*/ 	.word	0x00000000


	//----- nvinfo : EIATTR_REGCOUNT
	.align		4
.L_62:
        /*0138*/ 	.byte	0x04, 0x2f
        /*013a*/ 	.short	(.L_64 - .L_63)
	.align		4
.L_63:
        /*013c*/ 	.word	index@(_ZN5flash44flash_bwd_dq_dk_dv_loop_seqk_parallel_kernelI23Flash_bwd_kernel_traitsILi64ELi64ELi128ELi8ELi2ELi4ELi4ELb1ELb0EN7cutlass6half_tE19Flash_kernel_traitsILi64ELi64ELi128ELi8ES3_EELb0ELb1ELb0ELb1ELb0ELb0ELb1EEEvNS_16Flash_bwd_paramsE)
        /*0140*/ 	.word	0x000000ff


	//----- nvinfo : EIATTR_FRAME_SIZE
	.align		4
.L_64:
        /*0144*/ 	.byte	0x04, 0x11
        /*0146*/ 	.short	(.L_66 - .L_65)
	.align		4
.L_65:
        /*0148*/ 	.word	index@(_ZN5flash44flash_bwd_dq_dk_dv_loop_seqk_parallel_kernelI23Flash_bwd_kernel_traitsILi64ELi64ELi128ELi8ELi2ELi4ELi4ELb1ELb0EN7cutlass6half_tE19Flash_kernel_traitsILi64ELi64ELi128ELi8ES3_EELb0ELb1ELb0ELb1ELb0ELb0ELb1EEEvNS_16Flash_bwd_paramsE)
        /*014c*/ 	.word	0x00000018


	//----- nvinfo : EIATTR_REGCOUNT
	.align		4
.L_66:
        /*0150*/ 	.byte	0x04, 0x2f
        /*0152*/ 	.short	(.L_68 - .L_67)
	.align		4
.L_67:
        /*0154*/ 	.word	index@(_ZN5flash44flash_bwd_dq_dk_dv_loop_seqk_parallel_kernelI23Flash_bwd_kernel_traitsILi64ELi64ELi128ELi8ELi2ELi4ELi4ELb1ELb0EN7cutlass6half_tE19Flash_kernel_traitsILi64ELi64ELi128ELi8ES3_EELb1ELb1ELb0ELb1ELb0ELb0ELb0EEEvNS_16Flash_bwd_paramsE)
        /*0158*/ 	.word	0x000000ff


	//----- nvinfo : EIATTR_FRAME_SIZE
	.align		4
.L_68:
        /*015c*/ 	.byte	0x04, 0x11
        /*015e*/ 	.short	(.L_70 - .L_69)
	.align		4
.L_69:
        /*0160*/ 	.word	index@(_ZN5flash44flash_bwd_dq_dk_dv_loop_seqk_parallel_kernelI23Flash_bwd_kernel_traitsILi64ELi64ELi128ELi8ELi2ELi4ELi4ELb1ELb0EN7cutlass6half_tE19Flash_kernel_traitsILi64ELi64ELi128ELi8ES3_EELb1ELb1ELb0ELb1ELb0ELb0ELb0EEEvNS_16Flash_bwd_paramsE)
        /*0164*/ 	.word	0x00000020


	//----- nvinfo : EIATTR_REGCOUNT
	.align		4
.L_70:
        /*0168*/ 	.byte	0x04, 0x2f
        /*016a*/ 	.short	(.L_72 - .L_71)
	.align		4
.L_71:
        /*016c*/ 	.word	index@(_ZN5flash44flash_bwd_dq_dk_dv_loop_seqk_parallel_kernelI23Flash_bwd_kernel_traitsILi64ELi64ELi128ELi8ELi2ELi4ELi4ELb1ELb0EN7cutlass6half_tE19Flash_kernel_traitsILi64ELi64ELi128ELi8ES3_EELb0ELb1ELb0ELb0ELb0ELb1ELb1EEEvNS_16Flash_bwd_paramsE)
        /*0170*/ 	.word	0x000000ff


	//----- nvinfo : EIATTR_FRAME_SIZE
	.align		4
.L_72:
        /*0174*/ 	.byte	0x04, 0x11
        /*0176*/ 	.short	(.L_74 - .L_73)
	.align		4
.L_73:
        /*0178*/ 	.word	index@(_ZN5flash44flash_bwd_dq_dk_dv_loop_seqk_parallel_kernelI23Flash_bwd_kernel_traitsILi64ELi64ELi128ELi8ELi2ELi4ELi4ELb1ELb0EN7cutlass6half_tE19Flash_kernel_traitsILi64ELi64ELi128ELi8ES3_EELb0ELb1ELb0ELb0ELb0ELb1ELb1EEEvNS_16Flash_bwd_paramsE)
        /*017c*/ 	.word	0x00000000


	//----- nvinfo : EIATTR_REGCOUNT
	.align		4
.L_74:
        /*0180*/ 	.byte	0x04, 0x2f
        /*0182*/ 	.short	(.L_76 - .L_75)
	.align		4
.L_75:
        /*0184*/ 	.word	index@(_ZN5flash44flash_bwd_dq_dk_dv_loop_seqk_parallel_kernelI23Flash_bwd_kernel_traitsILi64ELi64ELi128ELi8ELi2ELi4ELi4ELb1ELb0EN7cutlass6half_tE19Flash_kernel_traitsILi64ELi64ELi128ELi8ES3_EELb1ELb1ELb0ELb0ELb0ELb1ELb0EEEvNS_16Flash_bwd_paramsE)
        /*0188*/ 	.word	0x000000fe


	//----- nvinfo : EIATTR_FRAME_SIZE
	.align		4
.L_76:
        /*018c*/ 	.byte	0x04, 0x11
        /*018e*/ 	.short	(.L_78 - .L_77)
	.align		4
.L_77:
        /*0190*/ 	.word	index@(_ZN5flash44flash_bwd_dq_dk_dv_loop_seqk_parallel_kernelI23Flash_bwd_kernel_traitsILi64ELi64ELi128ELi8ELi2ELi4ELi4ELb1ELb0EN7cutlass6half_tE19Flash_kernel_traitsILi64ELi64ELi128ELi8ES3_EELb1ELb1ELb0ELb0ELb0ELb1ELb0EEEvNS_16Flash_bwd_paramsE)
        /*0194*/ 	.word	0x00000000


	//----- nvinfo : EIATTR_REGCOUNT
	.align		4
.L_78:
        /*0198*/ 	.byte	0x04, 0x2f
        /*019a*/ 	.short	(.L_80 - .L_79)
	.align		4
.L_79:
        /*019c*/ 	.word	index@(_ZN5flash44flash_bwd_dq_dk_dv_loop_seqk_parallel_kernelI23Flash_bwd_kernel_traitsILi64ELi64ELi128ELi8ELi2ELi4ELi4ELb1ELb0EN7cutlass6half_tE19Flash_kernel_traitsILi64ELi64ELi128ELi8ES3_EELb0ELb1ELb0ELb0ELb1ELb1ELb1EEEvNS_16Flash_bwd_paramsE)
        /*01a0*/ 	.word	0x000000ff


	//----- nvinfo : EIATTR_FRAME_SIZE
	.align		4
.L_80:
        /*01a4*/ 	.byte	0x04, 0x11
        /*01a6*/ 	.short	(.L_82 - .L_81)
	.align		4
.L_81:
        /*01a8*/ 	.word	index@(_ZN5flash44flash_bwd_dq_dk_dv_loop_seqk_parallel_kernelI23Flash_bwd_kernel_traitsILi64ELi64ELi128ELi8ELi2ELi4ELi4ELb1ELb0EN7cutlass6half_tE19Flash_kernel_traitsILi64ELi64ELi128ELi8ES3_EELb0ELb1ELb0ELb0ELb1ELb1ELb1EEEvNS_16Flash_bwd_paramsE)
        /*01ac*/ 	.word	0x00000000


	//----- nvinfo : EIATTR_REGCOUNT
	.align		4
.L_82:
        /*01b0*/ 	.byte	0x04, 0x2f
        /*01b2*/ 	.short	(.L_84 - .L_83)
	.align		4
.L_83:
        /*01b4*/ 	.word	index@(_ZN5flash44flash_bwd_dq_dk_dv_loop_seqk_parallel_kernelI23Flash_bwd_kernel_traitsILi64ELi64ELi128ELi8ELi2ELi4ELi4ELb1ELb0EN7cutlass6half_tE19Flash_kernel_traitsILi64ELi64ELi128ELi8ES3_EELb1ELb1ELb0ELb0ELb1ELb1ELb0EEEvNS_16Flash_bwd_paramsE)
        /*01b8*/ 	.word	0x000000ff


	//----- nvinfo : EIATTR_FRAME_SIZE
	.align		4
.L_84:
        /*01bc*/ 	.byte	0x04, 0x11
        /*01be*/ 	.short	(.L_86 - .L_85)
	.align		4
.L_85:
        /*01c0*/ 	.word	index@(_ZN5flash44flash_bwd_dq_dk_dv_loop_seqk_parallel_kernelI23Flash_bwd_kernel_traitsILi64ELi64ELi128ELi8ELi2ELi4ELi4ELb1ELb0EN7cutlass6half_tE19Flash_kernel_traitsILi64ELi64ELi128ELi8ES3_EELb1ELb1ELb0ELb0ELb1ELb1ELb0EEEvNS_16Flash_bwd_paramsE)
        /*01c4*/ 	.word	0x00000000


	//----- nvinfo : EIATTR_REGCOUNT
	.align		4
.L_86:
        /*01c8*/ 	.byte	0x04, 0x2f
        /*01ca*/ 	.short	(.L_88 - .L_87)
	.align		4
.L_87:
        /*01cc*/ 	.word	index@(_ZN5flash44flash_bwd_dq_dk_dv_loop_seqk_parallel_kernelI23Flash_bwd_kernel_traitsILi64ELi64ELi128ELi8ELi2ELi4ELi4ELb1ELb0EN7cutlass6half_tE19Flash_kernel_traitsILi64ELi64ELi128ELi8ES3_EELb0ELb1ELb0ELb0ELb0ELb0ELb1EEEvNS_16Flash_bwd_paramsE)
        /*01d0*/ 	.word	0x000000ff


	//----- nvinfo : EIATTR_FRAME_SIZE
	.align		4
.L_88:
        /*01d4*/ 	.byte	0x04, 0x11
        /*01d6*/ 	.short	(.L_90 - .L_89)
	.align		4
.L_89:
        /*01d8*/ 	.word	index@(_ZN5flash44flash_bwd_dq_dk_dv_loop_seqk_parallel_kernelI23Flash_bwd_kernel_traitsILi64ELi64ELi128ELi8ELi2ELi4ELi4ELb1ELb0EN7cutlass6half_tE19Flash_kernel_traitsILi64ELi64ELi128ELi8ES3_EELb0ELb1ELb0ELb0ELb0ELb0ELb1EEEvNS_16Flash_bwd_paramsE)
        /*01dc*/ 	.word	0x00000008


	//----- nvinfo : EIATTR_REGCOUNT
	.align		4
.L_90:
        /*01e0*/ 	.byte	0x04, 0x2f
        /*01e2*/ 	.short	(.L_92 - .L_91)
	.align		4
.L_91:
        /*01e4*/ 	.word	index@(_ZN5flash44flash_bwd_dq_dk_dv_loop_seqk_parallel_kernelI23Flash_bwd_kernel_traitsILi64ELi64ELi128ELi8ELi2ELi4ELi4ELb1ELb0EN7cutlass6half_tE19Flash_kernel_traitsILi64ELi64ELi128ELi8ES3_EELb1ELb1ELb0ELb0ELb0ELb0ELb0EEEvNS_16Flash_bwd_paramsE)
        /*01e8*/ 	.word	0x000000ff


	//----- nvinfo : EIATTR_FRAME_SIZE
	.align		4
.L_92:
        /*01ec*/ 	.byte	0x04, 0x11
        /*01ee*/ 	.short	(.L_94 - .L_93)
	.align		4
.L_93:
        /*01f0*/ 	.word	index@(_ZN5flash44flash_bwd_dq_dk_dv_loop_seqk_parallel_kernelI23Flash_bwd_kernel_traitsILi64ELi64ELi128ELi8ELi2ELi4ELi4ELb1ELb0EN7cutlass6half_tE19Flash_kernel_traitsILi64ELi64ELi128ELi8ES3_EELb1ELb1ELb0ELb0ELb0ELb0ELb0EEEvNS_16Flash_bwd_paramsE)
        /*01f4*/ 	.word	0x00000010


	//----- nvinfo : EIATTR_REGCOUNT
	.align		4
.L_94:
        /*01f8*/ 	.byte	0x04, 0x2f
        /*01fa*/ 	.short	(.L_96 - .L_95)
	.align		4
.L_95:
        /*01fc*/ 	.word	index@(_ZN5flash27flash_bwd_convert_dq_kernelI23Flash_bwd_kernel_traitsILi64ELi64ELi128ELi8ELi2ELi4ELi4ELb1ELb0EN7cutlass6half_tE19Flash_kernel_traitsILi64ELi64ELi128ELi8ES3_EEEEvNS_16Flash_bwd_paramsEi)
        /*0200*/ 	.word	0x00000020


	//----- nvinfo : EIATTR_FRAME_SIZE
	.align		4
.L_96:
        /*0204*/ 	.byte	0x04, 0x11
        /*0206*/ 	.short	(.L_98 - .L_97)
	.align		4
.L_97:
        /*0208*/ 	.word	index@(_ZN5flash27flash_bwd_convert_dq_kernelI23Flash_bwd_kernel_traitsILi64ELi64ELi128ELi8ELi2ELi4ELi4ELb1ELb0EN7cutlass6half_tE19Flash_kernel_traitsILi64ELi64ELi128ELi8ES3_EEEEvNS_16Flash_bwd_paramsEi)
        /*020c*/ 	.word	0x00000000


	//----- nvinfo : EIATTR_REGCOUNT
	.align		4
.L_98:
        /*0210*/ 	.byte	0x04, 0x2f
        /*0212*/ 	.short	(.L_100 - .L_99)
	.align		4
.L_99:
        /*0214*/ 	.word	index@(_ZN5flash44flash_bwd_dq_dk_dv_loop_seqk_parallel_kernelI23Flash_bwd_kernel_traitsILi64ELi128ELi128ELi8ELi4ELi4ELi4ELb0ELb0EN7cutlass6half_tE19Flash_kernel_traitsILi64ELi128ELi128ELi8ES3_EELb0ELb1ELb0ELb1ELb0ELb0ELb0EEEvNS_16Flash_bwd_paramsE)
        /*0218*/ 	.word	0x000000ff


	//----- nvinfo : EIATTR_FRAME_SIZE
	.align		4
.L_100:
        /*021c*/ 	.byte	0x04, 0x11
        /*021e*/ 	.short	(.L_102 - .L_101)
	.align		4
.L_101:
        /*0220*/ 	.word	index@(_ZN5flash44flash_bwd_dq_dk_dv_loop_seqk_parallel_kernelI23Flash_bwd_kernel_traitsILi64ELi128ELi128ELi8ELi4ELi4ELi4ELb0ELb0EN7cutlass6half_tE19Flash_kernel_traitsILi64ELi128ELi128ELi8ES3_EELb0ELb1ELb0ELb1ELb0ELb0ELb0EEEvNS_16Flash_bwd_paramsE)
        /*0224*/ 	.word	0x00000060


	//----- nvinfo : EIATTR_REGCOUNT
	.align		4
.L_102:
        /*0228*/ 	.byte	0x04, 0x2f
        /*022a*/ 	.short	(.L_104 - .L_103)
	.align		4
.L_103:
        /*022c*/ 	.word	index@(_ZN5flash44flash_bwd_dq_dk_dv_loop_seqk_parallel_kernelI23Flash_bwd_kernel_traitsILi64ELi128ELi128ELi8ELi4ELi4ELi4ELb0ELb0EN7cutlass6half_tE19Flash_kernel_traitsILi64ELi128ELi128ELi8ES3_EELb0ELb1ELb0ELb0ELb0ELb1ELb0EEEvNS_16Flash_bwd_paramsE)
        /*0230*/ 	.word	0x000000ff


	//----- nvinfo : EIATTR_FRAME_SIZE
	.align		4
.L_104:
        /*0234*/ 	.byte	0x04, 0x11
        /*0236*/ 	.short	(.L_106 - .L_105)
	.align		4
.L_105:
        /*0238*/ 	.word	index@(_ZN5flash44flash_bwd_dq_dk_dv_loop_seqk_parallel_kernelI23Flash_bwd_kernel_traitsILi64ELi128ELi128ELi8ELi4ELi4ELi4ELb0ELb0EN7cutlass6half_tE19Flash_kernel_traitsILi64ELi128ELi128ELi8ES3_EELb0ELb1ELb0ELb0ELb0ELb1ELb0EEEvNS_16Flash_bwd_paramsE)
        /*023c*/ 	.word	0x00000040


	//----- nvinfo : EIATTR_REGCOUNT
	.align		4
.L_106:
        /*0240*/ 	.byte	0x04, 0x2f
        /*0242*/ 	.short	(.L_108 - .L_107)
	.align		4
.L_107:
        /*0244*/ 	.word	index@(_ZN5flash44flash_bwd_dq_dk_dv_loop_seqk_parallel_kernelI23Flash_bwd_kernel_traitsILi64ELi128ELi128ELi8ELi4ELi4ELi4ELb0ELb0EN7cutlass6half_tE19Flash_kernel_traitsILi64ELi128ELi128ELi8ES3_EELb0ELb1ELb0ELb0ELb1ELb1ELb0EEEvNS_16Flash_bwd_paramsE)
        /*0248*/ 	.word	0x000000ff


	//----- nvinfo : EIATTR_FRAME_SIZE
	.align		4
.L_108:
        /*024c*/ 	.byte	0x04, 0x11
        /*024e*/ 	.short	(.L_110 - .L_109)
	.align		4
.L_109:
        /*0250*/ 	.word	index@(_ZN5flash44flash_bwd_dq_dk_dv_loop_seqk_parallel_kernelI23Flash_bwd_kernel_traitsILi64ELi128ELi128ELi8ELi4ELi4ELi4ELb0ELb0EN7cutlass6half_tE19Flash_kernel_traitsILi64ELi128ELi128ELi8ES3_EELb0ELb1ELb0ELb0ELb1ELb1ELb0EEEvNS_16Flash_bwd_paramsE)
        /*0254*/ 	.word	0x00000038


	//----- nvinfo : EIATTR_REGCOUNT
	.align		4
.L_110:
        /*0258*/ 	.byte	0x04, 0x2f
        /*025a*/ 	.short	(.L_112 - .L_111)
	.align		4
.L_111:
        /*025c*/ 	.word	index@(_ZN5flash44flash_bwd_dq_dk_dv_loop_seqk_parallel_kernelI23Flash_bwd_kernel_traitsILi64ELi128ELi128ELi8ELi4ELi4ELi4ELb0ELb0EN7cutlass6half_tE19Flash_kernel_traitsILi64ELi128ELi128ELi8ES3_EELb0ELb1ELb0ELb0ELb0ELb0ELb0EEEvNS_16Flash_bwd_paramsE)
        /*0260*/ 	.word	0x000000ff


	//----- nvinfo : EIATTR_FRAME_SIZE
	.align		4
.L_112:
        /*0264*/ 	.byte	0x04, 0x11
        /*0266*/ 	.short	(.L_114 - .L_113)
	.align		4
.L_113:
        /*0268*/ 	.word	index@(_ZN5flash44flash_bwd_dq_dk_dv_loop_seqk_parallel_kernelI23Flash_bwd_kernel_traitsILi64ELi128ELi128ELi8ELi4ELi4ELi4ELb0ELb0EN7cutlass6half_tE19Flash_kernel_traitsILi64ELi128ELi128ELi8ES3_EELb0ELb1ELb0ELb0ELb0ELb0ELb0EEEvNS_16Flash_bwd_paramsE)
        /*026c*/ 	.word	0x00000040


	//----- nvinfo : EIATTR_REGCOUNT
	.align		4
.L_114:
        /*0270*/ 	.byte	0x04, 0x2f
        /*0272*/ 	.short	(.L_116 - .L_115)
	.align		4
.L_115:
        /*0274*/ 	.word	index@(_ZN5flash44flash_bwd_dq_dk_dv_loop_seqk_parallel_kernelI23Flash_bwd_kernel_traitsILi64ELi64ELi128ELi8ELi2ELi4ELi4ELb1ELb0EN7cutlass6half_tE19Flash_kernel_traitsILi64ELi64ELi128ELi8ES3_EELb0ELb1ELb0ELb1ELb0ELb0ELb0EEEvNS_16Flash_bwd_paramsE)
        /*0278*/ 	.word	0x000000ff


	//----- nvinfo : EIATTR_FRAME_SIZE
	.align		4
.L_116:
        /*027c*/ 	.byte	0x04, 0x11
        /*027e*/ 	.short	(.L_118 - .L_117)
	.align		4
.L_117:
        /*0280*/ 	.word	index@(_ZN5flash44flash_bwd_dq_dk_dv_loop_seqk_parallel_kernelI23Flash_bwd_kernel_traitsILi64ELi64ELi128ELi8ELi2ELi4ELi4ELb1ELb0EN7cutlass6half_tE19Flash_kernel_traitsILi64ELi64ELi128ELi8ES3_EELb0ELb1ELb0ELb1ELb0ELb0ELb0EEEvNS_16Flash_bwd_paramsE)
        /*0284*/ 	.word	0x00000038


	//----- nvinfo : EIATTR_REGCOUNT
	.align		4
.L_118:
        /*0288*/ 	.byte	0x04, 0x2f
        /*028a*/ 	.short	(.L_120 - .L_119)
	.align		4
.L_119:
        /*028c*/ 	.word	index@(_ZN5flash44flash_bwd_dq_dk_dv_loop_seqk_parallel_kernelI23Flash_bwd_kernel_traitsILi64ELi64ELi128ELi8ELi2ELi4ELi4ELb1ELb0EN7cutlass6half_tE19Flash_kernel_traitsILi64ELi64ELi128ELi8ES3_EELb0ELb1ELb0ELb0ELb0ELb1ELb0EEEvNS_16Flash_bwd_paramsE)
        /*0290*/ 	.word	0x000000ff


	//----- nvinfo : EIATTR_FRAME_SIZE
	.align		4
.L_120:
        /*0294*/ 	.byte	0x04, 0x11
        /*0296*/ 	.short	(.L_122 - .L_121)
	.align		4
.L_121:
        /*0298*/ 	.word	index@(_ZN5flash44flash_bwd_dq_dk_dv_loop_seqk_parallel_kernelI23Flash_bwd_kernel_traitsILi64ELi64ELi128ELi8ELi2ELi4ELi4ELb1ELb0EN7cutlass6half_tE19Flash_kernel_traitsILi64ELi64ELi128ELi8ES3_EELb0ELb1ELb0ELb0ELb0ELb1ELb0EEEvNS_16Flash_bwd_paramsE)
        /*029c*/ 	.word	0x00000008


	//----- nvinfo : EIATTR_REGCOUNT
	.align		4
.L_122:
        /*02a0*/ 	.byte	0x04, 0x2f
        /*02a2*/ 	.short	(.L_124 - .L_123)
	.align		4
.L_123:
        /*02a4*/ 	.word	index@(_ZN5flash44flash_bwd_dq_dk_dv_loop_seqk_parallel_kernelI23Flash_bwd_kernel_traitsILi64ELi64ELi128ELi8ELi2ELi4ELi4ELb1ELb0EN7cutlass6half_tE19Flash_kernel_traitsILi64ELi64ELi128ELi8ES3_EELb0ELb1ELb0ELb0ELb1ELb1ELb0EEEvNS_16Flash_bwd_paramsE)
        /*02a8*/ 	.word	0x000000ff


	//----- nvinfo : EIATTR_FRAME_SIZE
	.align		4
.L_124:
        /*02ac*/ 	.byte	0x04, 0x11
        /*02ae*/ 	.short	(.L_126 - .L_125)
	.align		4
.L_125:
        /*02b0*/ 	.word	index@(_ZN5flash44flash_bwd_dq_dk_dv_loop_seqk_parallel_kernelI23Flash_bwd_kernel_traitsILi64ELi64ELi128ELi8ELi2ELi4ELi4ELb1ELb0EN7cutlass6half_tE19Flash_kernel_traitsILi64ELi64ELi128ELi8ES3_EELb0ELb1ELb0ELb0ELb1ELb1ELb0EEEvNS_16Flash_bwd_paramsE)
        /*02b4*/ 	.word	0x00000000


	//----- nvinfo : EIATTR_REGCOUNT
	.align		4
.L_126:
        /*02b8*/ 	.byte	0x04, 0x2f
        /*02ba*/ 	.short	(.L_128 - .L_127)
	.align		4
.L_127:
        /*02bc*/ 	.word	index@(_ZN5flash44flash_bwd_dq_dk_dv_loop_seqk_parallel_kernelI23Flash_bwd_kernel_traitsILi64ELi64ELi128ELi8ELi2ELi4ELi4ELb1ELb0EN7cutlass6half_tE19Flash_kernel_traitsILi64ELi64ELi128ELi8ES3_EELb0ELb1ELb0ELb0ELb0ELb0ELb0EEEvNS_16Flash_bwd_paramsE)
        /*02c0*/ 	.word	0x000000ff


	//----- nvinfo : EIATTR_FRAME_SIZE
	.align		4
.L_128:
        /*02c4*/ 	.byte	0x04, 0x11
        /*02c6*/ 	.short	(.L_130 - .L_129)
	.align		4
.L_129:
        /*02c8*/ 	.word	index@(_ZN5flash44flash_bwd_dq_dk_dv_loop_seqk_parallel_kernelI23Flash_bwd_kernel_traitsILi64ELi64ELi128ELi8ELi2ELi4ELi4ELb1ELb0EN7cutlass6half_tE19Flash_kernel_traitsILi64ELi64ELi128ELi8ES3_EELb0ELb1ELb0ELb0ELb0ELb0ELb0EEEvNS_16Flash_bwd_paramsE)
        /*02cc*/ 	.word	0x00000008


	//----- nvinfo : EIATTR_MIN_STACK_SIZE
	.align		4
.L_130:
        /*02d0*/ 	.byte	0x04, 0x12
        /*02d2*/ 	.short	(.L_132 - .L_131)
	.align		4
.L_131:
        /*02d4*/ 	.word	index@(_ZN5flash44flash_bwd_dq_dk_dv_loop_seqk_parallel_kernelI23Flash_bwd_kernel_traitsILi64ELi64ELi128ELi8ELi2ELi4ELi4ELb1ELb0EN7cutlass6half_tE19Flash_kernel_traitsILi64ELi64ELi128ELi8ES3_EELb0ELb1ELb0ELb0ELb0ELb0ELb0EEEvNS_16Flash_bwd_paramsE)
        /*02d8*/ 	.word	0x00000008


	//----- nvinfo : EIATTR_MIN_STACK_SIZE
	.align		4
.L_132:
        /*02dc*/ 	.byte	0x04, 0x12
        /*02de*/ 	.short	(.L_134 - .L_133)
	.align		4
.L_133:
        /*02e0*/ 	.word	index@(_ZN5flash44flash_bwd_dq_dk_dv_loop_seqk_parallel_kernelI23Flash_bwd_kernel_traitsILi64ELi64ELi128ELi8ELi2ELi4ELi4ELb1ELb0EN7cutlass6half_tE19Flash_kernel_traitsILi64ELi64ELi128ELi8ES3_EELb0ELb1ELb0ELb0ELb1ELb1ELb0EEEvNS_16Flash_bwd_paramsE)
        /*02e4*/ 	.word	0x00000000


	//----- nvinfo : EIATTR_MIN_STACK_SIZE
	.align		4
.L_134:
        /*02e8*/ 	.byte	0x04, 0x12
        /*02ea*/ 	.short	(.L_136 - .L_135)
	.align		4
.L_135:
        /*02ec*/ 	.word	index@(_ZN5flash44flash_bwd_dq_dk_dv_loop_seqk_parallel_kernelI23Flash_bwd_kernel_traitsILi64ELi64ELi128ELi8ELi2ELi4ELi4ELb1ELb0EN7cutlass6half_tE19Flash_kernel_traitsILi64ELi64ELi128ELi8ES3_EELb0ELb1ELb0ELb0ELb0ELb1ELb0EEEvNS_16Flash_bwd_paramsE)
        /*02f0*/ 	.word	0x00000008


	//----- nvinfo : EIATTR_MIN_STACK_SIZE
	.align		4
.L_136:
        /*02f4*/ 	.byte	0x04, 0x12
        /*02f6*/ 	.short	(.L_138 - .L_137)
	.align		4
.L_137:
        /*02f8*/ 	.word	index@(_ZN5flash44flash_bwd_dq_dk_dv_loop_seqk_parallel_kernelI23Flash_bwd_kernel_traitsILi64ELi64ELi128ELi8ELi2ELi4ELi4ELb1ELb0EN7cutlass6half_tE19Flash_kernel_traitsILi64ELi64ELi128ELi8ES3_EELb0ELb1ELb0ELb1ELb0ELb0ELb0EEEvNS_16Flash_bwd_paramsE)
        /*02fc*/ 	.word	0x00000038


	//----- nvinfo : EIATTR_MIN_STACK_SIZE
	.align		4
.L_138:
        /*0300*/ 	.byte	0x04, 0x12
        /*0302*/ 	.short	(.L_140 - .L_139)
	.align		4
.L_139:
        /*0304*/ 	.word	index@(_ZN5flash44flash_bwd_dq_dk_dv_loop_seqk_parallel_kernelI23Flash_bwd_kernel_traitsILi64ELi128ELi128ELi8ELi4ELi4ELi4ELb0ELb0EN7cutlass6half_tE19Flash_kernel_traitsILi64ELi128ELi128ELi8ES3_EELb0ELb1ELb0ELb0ELb0ELb0ELb0EEEvNS_16Flash_bwd_paramsE)
        /*0308*/ 	.word	0x00000040


	//----- nvinfo : EIATTR_MIN_STACK_SIZE
	.align		4
.L_140:
        /*030c*/ 	.byte	0x04, 0x12
        /*030e*/ 	.short	(.L_142 - .L_141)
	.align		4
.L_141:
        /*0310*/ 	.word	index@(_ZN5flash44flash_bwd_dq_dk_dv_loop_seqk_parallel_kernelI23Flash_bwd_kernel_traitsILi64ELi128ELi128ELi8ELi4ELi4ELi4ELb0ELb0EN7cutlass6half_tE19Flash_kernel_traitsILi64ELi128ELi128ELi8ES3_EELb0ELb1ELb0ELb0ELb1ELb1ELb0EEEvNS_16Flash_bwd_paramsE)
        /*0314*/ 	.word	0x00000038


	//----- nvinfo : EIATTR_MIN_STACK_SIZE
	.align		4
.L_142:
        /*0318*/ 	.byte	0x04, 0x12
        /*031a*/ 	.short	(.L_144 - .L_143)
	.align		4
.L_143:
        /*031c*/ 	.word	index@(_ZN5flash44flash_bwd_dq_dk_dv_loop_seqk_parallel_kernelI23Flash_bwd_kernel_traitsILi64ELi128ELi128ELi8ELi4ELi4ELi4ELb0ELb0EN7cutlass6half_tE19Flash_kernel_traitsILi64ELi128ELi128ELi8ES3_EELb0ELb1ELb0ELb0ELb0ELb1ELb0EEEvNS_16Flash_bwd_paramsE)
        /*0320*/ 	.word	0x00000040


	//----- nvinfo : EIATTR_MIN_STACK_SIZE
	.align		4
.L_144:
        /*0324*/ 	.byte	0x04, 0x12
        /*0326*/ 	.short	(.L_146 - .L_145)
	.align		4
.L_145:
        /*0328*/ 	.word	index@(_ZN5flash44flash_bwd_dq_dk_dv_loop_seqk_parallel_kernelI23Flash_bwd_kernel_traitsILi64ELi128ELi128ELi8ELi4ELi4ELi4ELb0ELb0EN7cutlass6half_tE19Flash_kernel_traitsILi64ELi128ELi128ELi8ES3_EELb0ELb1ELb0ELb1ELb0ELb0ELb0EEEvNS_16Flash_bwd_paramsE)
        /*032c*/ 	.word	0x00000060


	//----- nvinfo : EIATTR_MIN_STACK_SIZE
	.align		4
.L_146:
        /*0330*/ 	.byte	0x04, 0x12
        /*0332*/ 	.short	(.L_148 - .L_147)
	.align		4
.L_147:
        /*0334*/ 	.word	index@(_ZN5flash27flash_bwd_convert_dq_kernelI23Flash_bwd_kernel_traitsILi64ELi64ELi128ELi8ELi2ELi4ELi4ELb1ELb0EN7cutlass6half_tE19Flash_kernel_traitsILi64ELi64ELi128ELi8ES3_EEEEvNS_16Flash_bwd_paramsEi)
        /*0338*/ 	.word	0x00000000


	//----- nvinfo : EIATTR_MIN_STACK_SIZE
	.align		4
.L_148:
        /*033c*/ 	.byte	0x04, 0x12
        /*033e*/ 	.short	(.L_150 - .L_149)
	.align		4
.L_149:
        /*0340*/ 	.word	index@(_ZN5flash44flash_bwd_dq_dk_dv_loop_seqk_parallel_kernelI23Flash_bwd_kernel_traitsILi64ELi64ELi128ELi8ELi2ELi4ELi4ELb1ELb0EN7cutlass6half_tE19Flash_kernel_traitsILi64ELi64ELi128ELi8ES3_EELb1ELb1ELb0ELb0ELb0ELb0ELb0EEEvNS_16Flash_bwd_paramsE)
        /*0344*/ 	.word	0x00000010


	//----- nvinfo : EIATTR_MIN_STACK_SIZE
	.align		4
.L_150:
        /*0348*/ 	.byte	0x04, 0x12
        /*034a*/ 	.short	(.L_152 - .L_151)
	.align		4
.L_151:
        /*034c*/ 	.word	index@(_ZN5flash44flash_bwd_dq_dk_dv_loop_seqk_parallel_kernelI23Flash_bwd_kernel_traitsILi64ELi64ELi128ELi8ELi2ELi4ELi4ELb1ELb0EN7cutlass6half_tE19Flash_kernel_traitsILi64ELi64ELi128ELi8ES3_EELb0ELb1ELb0ELb0ELb0ELb0ELb1EEEvNS_16Flash_bwd_paramsE)
        /*0350*/ 	.word	0x00000008


	//----- nvinfo : EIATTR_MIN_STACK_SIZE
	.align		4
.L_152:
        /*0354*/ 	.byte	0x04, 0x12
        /*0356*/ 	.short	(.L_154 - .L_153)
	.align		4
.L_153:
        /*0358*/ 	.word	index@(_ZN5flash44flash_bwd_dq_dk_dv_loop_seqk_parallel_kernelI23Flash_bwd_kernel_traitsILi64ELi64ELi128ELi8ELi2ELi4ELi4ELb1ELb0EN7cutlass6half_tE19Flash_kernel_traitsILi64ELi64ELi128ELi8ES3_EELb1ELb1ELb0ELb0ELb1ELb1ELb0EEEvNS_16Flash_bwd_paramsE)
        /*035c*/ 	.word	0x00000000


	//----- nvinfo : EIATTR_MIN_STACK_SIZE
	.align		4
.L_154:
        /*0360*/ 	.byte	0x04, 0x12
        /*0362*/ 	.short	(.L_156 - .L_155)
	.align		4
.L_155:
        /*0364*/ 	.word	index@(_ZN5flash44flash_bwd_dq_dk_dv_loop_seqk_parallel_kernelI23Flash_bwd_kernel_traitsILi64ELi64ELi128ELi8ELi2ELi4ELi4ELb1ELb0EN7cutlass6half_tE19Flash_kernel_traitsILi64ELi64ELi128ELi8ES3_EELb0ELb1ELb0ELb0ELb1ELb1ELb1EEEvNS_16Flash_bwd_paramsE)
        /*0368*/ 	.word	0x00000000


	//----- nvinfo : EIATTR_MIN_STACK_SIZE
	.align		4
.L_156:
        /*036c*/ 	.byte	0x04, 0x12
        /*036e*/ 	.short	(.L_158 - .L_157)
	.align		4
.L_157:
        /*0370*/ 	.word	index@(_ZN5flash44flash_bwd_dq_dk_dv_loop_seqk_parallel_kernelI23Flash_bwd_kernel_traitsILi64ELi64ELi128ELi8ELi2ELi4ELi4ELb1ELb0EN7cutlass6half_tE19Flash_kernel_traitsILi64ELi64ELi128ELi8ES3_EELb1ELb1ELb0ELb0ELb0ELb1ELb0EEEvNS_16Flash_bwd_paramsE)
        /*0374*/ 	.word	0x00000000


	//----- nvinfo : EIATTR_MIN_STACK_SIZE
	.align		4
.L_158:
        /*0378*/ 	.byte	0x04, 0x12
        /*037a*/ 	.short	(.L_160 - .L_159)
	.align		4
.L_159:
        /*037c*/ 	.word	index@(_ZN5flash44flash_bwd_dq_dk_dv_loop_seqk_parallel_kernelI23Flash_bwd_kernel_traitsILi64ELi64ELi128ELi8ELi2ELi4ELi4ELb1ELb0EN7cutlass6half_tE19Flash_kernel_traitsILi64ELi64ELi128ELi8ES3_EELb0ELb1ELb0ELb0ELb0ELb1ELb1EEEvNS_16Flash_bwd_paramsE)
        /*0380*/ 	.word	0x00000000


	//----- nvinfo : EIATTR_MIN_STACK_SIZE
	.align		4
.L_160:
        /*0384*/ 	.byte	0x04, 0x12
        /*0386*/ 	.short	(.L_162 - .L_161)
	.align		4
.L_161:
        /*0388*/ 	.word	index@(_ZN5flash44flash_bwd_dq_dk_dv_loop_seqk_parallel_kernelI23Flash_bwd_kernel_traitsILi64ELi64ELi128ELi8ELi2ELi4ELi4ELb1ELb0EN7cutlass6half_tE19Flash_kernel_traitsILi64ELi64ELi128ELi8ES3_EELb1ELb1ELb0ELb1ELb0ELb0ELb0EEEvNS_16Flash_bwd_paramsE)
        /*038c*/ 	.word	0x00000020


	//----- nvinfo : EIATTR_MIN_STACK_SIZE
	.align		4
.L_162:
        /*0390*/ 	.byte	0x04, 0x12
        /*0392*/ 	.short	(.L_164 - .L_163)
	.align		4
.L_163:
        /*0394*/ 	.word	index@(_ZN5flash44flash_bwd_dq_dk_dv_loop_seqk_parallel_kernelI23Flash_bwd_kernel_traitsILi64ELi64ELi128ELi8ELi2ELi4ELi4ELb1ELb0EN7cutlass6half_tE19Flash_kernel_traitsILi64ELi64ELi128ELi8ES3_EELb0ELb1ELb0ELb1ELb0ELb0ELb1EEEvNS_16Flash_bwd_paramsE)
        /*0398*/ 	.word	0x00000018


	//----- nvinfo : EIATTR_MIN_STACK_SIZE
	.align		4
.L_164:
        /*039c*/ 	.byte	0x04, 0x12
        /*039e*/ 	.short	(.L_166 - .L_165)
	.align		4
.L_165:
        /*03a0*/ 	.word	index@(_ZN5flash25flash_bwd_dot_do_o_kernelILb0E23Flash_bwd_kernel_traitsILi64ELi64ELi128ELi8ELi2ELi4ELi4ELb1ELb0EN7cutlass6half_tE19Flash_kernel_traitsILi64ELi64ELi128ELi8ES3_EEEEvNS_16Flash_bwd_paramsE)
        /*03a4*/ 	.word	0x00000000


	//----- nvinfo : EIATTR_MIN_STACK_SIZE
	.align		4
.L_166:
        /*03a8*/ 	.byte	0x04, 0x12
        /*03aa*/ 	.short	(.L_168 - .L_167)
	.align		4
.L_167:
        /*03ac*/ 	.word	index@(_ZN5flash25flash_bwd_dot_do_o_kernelILb1E23Flash_bwd_kernel_traitsILi64ELi64ELi128ELi8ELi2ELi4ELi4ELb1ELb0EN7cutlass6half_tE19Flash_kernel_traitsILi64ELi64ELi128ELi8ES3_EEEEvNS_16Flash_bwd_paramsE)
        /*03b0*/ 	.word	0x00000000


	//----- nvinfo : EIATTR_MIN_STACK_SIZE
	.align		4
.L_168:
        /*03b4*/ 	.byte	0x04, 0x12
        /*03b6*/ 	.short	(.L_170 - .L_169)
	.align		4
.L_169:
        /*03b8*/ 	.word	index@(_ZN5flash27flash_bwd_convert_dq_kernelI23Flash_bwd_kernel_traitsILi64ELi128ELi128ELi8ELi4ELi4ELi4ELb0ELb0EN7cutlass6half_tE19Flash_kernel_traitsILi64ELi128ELi128ELi8ES3_EEEEvNS_16Flash_bwd_paramsEi)
        /*03bc*/ 	.word	0x00000000


	//----- nvinfo : EIATTR_MIN_STACK_SIZE
	.align		4
.L_170:
        /*03c0*/ 	.byte	0x04, 0x12
        /*03c2*/ 	.short	(.L_172 - .L_171)
	.align		4
.L_171:
        /*03c4*/ 	.word	index@(_ZN5flash44flash_bwd_dq_dk_dv_loop_seqk_parallel_kernelI23Flash_bwd_kernel_traitsILi64ELi128ELi128ELi8ELi4ELi4ELi4ELb0ELb0EN7cutlass6half_tE19Flash_kernel_traitsILi64ELi128ELi128ELi8ES3_EELb1ELb1ELb0ELb0ELb0ELb0ELb0EEEvNS_16Flash_bwd_paramsE)
        /*03c8*/ 	.word	0x00000040


	//----- nvinfo : EIATTR_MIN_STACK_SIZE
	.align		4
.L_172:
        /*03cc*/ 	.byte	0x04, 0x12
        /*03ce*/ 	.short	(.L_174 - .L_173)
	.align		4
.L_173:
        /*03d0*/ 	.word	index@(_ZN5flash44flash_bwd_dq_dk_dv_loop_seqk_parallel_kernelI23Flash_bwd_kernel_traitsILi64ELi128ELi128ELi8ELi4ELi4ELi4ELb0ELb0EN7cutlass6half_tE19Flash_kernel_traitsILi64ELi128ELi128ELi8ES3_EELb0ELb1ELb0ELb0ELb0ELb0ELb1EEEvNS_16Flash_bwd_paramsE)
        /*03d4*/ 	.word	0x00000140


	//----- nvinfo : EIATTR_MIN_STACK_SIZE
	.align		4
.L_174:
        /*03d8*/ 	.byte	0x04, 0x12
        /*03da*/ 	.short	(.L_176 - .L_175)
	.align		4
.L_175:
        /*03dc*/ 	.word	index@(_ZN5flash44flash_bwd_dq_dk_dv_loop_seqk_parallel_kernelI23Flash_bwd_kernel_traitsILi64ELi128ELi128ELi8ELi4ELi4ELi4ELb0ELb0EN7cutlass6half_tE19Flash_kernel_traitsILi64ELi128ELi128ELi8ES3_EELb1ELb1ELb0ELb0ELb1ELb1ELb0EEEvNS_16Flash_bwd_paramsE)
        /*03e0*/ 	.word	0x00000038


	//----- nvinfo : EIATTR_MIN_STACK_SIZE
	.align		4
.L_176:
        /*03e4*/ 	.byte	0x04, 0x12
        /*03e6*/ 	.short	(.L_178 - .L_177)
	.align		4
.L_177:
        /*03e8*/ 	.word	index@(_ZN5flash44flash_bwd_dq_dk_dv_loop_seqk_parallel_kernelI23Flash_bwd_kernel_traitsILi64ELi128ELi128ELi8ELi4ELi4ELi4ELb0ELb0EN7cutlass6half_tE19Flash_kernel_traitsILi64ELi128ELi128ELi8ES3_EELb0ELb1ELb0ELb0ELb1ELb1ELb1EEEvNS_16Flash_bwd_paramsE)
        /*03ec*/ 	.word	0x00000128


	//----- nvinfo : EIATTR_MIN_STACK_SIZE
	.align		4
.L_178:
        /*03f0*/ 	.byte	0x04, 0x12
        /*03f2*/ 	.short	(.L_180 - .L_179)
	.align		4
.L_179:
        /*03f4*/ 	.word	index@(_ZN5flash44flash_bwd_dq_dk_dv_loop_seqk_parallel_kernelI23Flash_bwd_kernel_traitsILi64ELi128ELi128ELi8ELi4ELi4ELi4ELb0ELb0EN7cutlass6half_tE19Flash_kernel_traitsILi64ELi128ELi128ELi8ES3_EELb1ELb1ELb0ELb0ELb0ELb1ELb0EEEvNS_16Flash_bwd_paramsE)
        /*03f8*/ 	.word	0x00000038


	//----- nvinfo : EIATTR_MIN_STACK_SIZE
	.align		4
.L_180:
        /*03fc*/ 	.byte	0x04, 0x12
        /*03fe*/ 	.short	(.L_182 - .L_181)
	.align		4
.L_181:
        /*0400*/ 	.word	index@(_ZN5flash44flash_bwd_dq_dk_dv_loop_seqk_parallel_kernelI23Flash_bwd_kernel_traitsILi64ELi128ELi128ELi8ELi4ELi4ELi4ELb0ELb0EN7cutlass6half_tE19Flash_kernel_traitsILi64ELi128ELi128ELi8ES3_EELb0ELb1ELb0ELb0ELb0ELb1ELb1EEEvNS_16Flash_bwd_paramsE)
        /*0404*/ 	.word	0x00000140


	//----- nvinfo : EIATTR_MIN_STACK_SIZE
	.align		4
.L_182:
        /*0408*/ 	.byte	0x04, 0x12
        /*040a*/ 	.short	(.L_184 - .L_183)
	.align		4
.L_183:
        /*040c*/ 	.word	index@(_ZN5flash44flash_bwd_dq_dk_dv_loop_seqk_parallel_kernelI23Flash_bwd_kernel_traitsILi64ELi128ELi128ELi8ELi4ELi4ELi4ELb0ELb0EN7cutlass6half_tE19Flash_kernel_traitsILi64ELi128ELi128ELi8ES3_EELb1ELb1ELb0ELb1ELb0ELb0ELb0EEEvNS_16Flash_bwd_paramsE)
        /*0410*/ 	.word	0x000000c0


	//----- nvinfo : EIATTR_MIN_STACK_SIZE
	.align		4
.L_184:
        /*0414*/ 	.byte	0x04, 0x12
        /*0416*/ 	.short	(.L_186 - .L_185)
	.align		4
.L_185:
        /*0418*/ 	.word	index@(_ZN5flash44flash_bwd_dq_dk_dv_loop_seqk_parallel_kernelI23Flash_bwd_kernel_traitsILi64ELi128ELi128ELi8ELi4ELi4ELi4ELb0ELb0EN7cutlass6half_tE19Flash_kernel_traitsILi64ELi128ELi128ELi8ES3_EELb0ELb1ELb0ELb1ELb0ELb0ELb1EEEvNS_16Flash_bwd_paramsE)
        /*041c*/ 	.word	0x000001c8


	//----- nvinfo : EIATTR_MIN_STACK_SIZE
	.align		4
.L_186:
        /*0420*/ 	.byte	0x04, 0x12
        /*0422*/ 	.short	(.L_188 - .L_187)
	.align		4
.L_187:
        /*0424*/ 	.word	index@(_ZN5flash25flash_bwd_dot_do_o_kernelILb0E23Flash_bwd_kernel_traitsILi64ELi128ELi128ELi8ELi4ELi4ELi4ELb0ELb0EN7cutlass6half_tE19Flash_kernel_traitsILi64ELi128ELi128ELi8ES3_EEEEvNS_16Flash_bwd_paramsE)
        /*0428*/ 	.word	0x00000000


	//----- nvinfo : EIATTR_MIN_STACK_SIZE
	.align		4
.L_188:
        /*042c*/ 	.byte	0x04, 0x12
        /*042e*/ 	.short	(.L_190 - .L_189)
	.align		4
.L_189:
        /*0430*/ 	.word	index@(_ZN5flash25flash_bwd_dot_do_o_kernelILb1E23Flash_bwd_kernel_traitsILi64ELi128ELi128ELi8ELi4ELi4ELi4ELb0ELb0EN7cutlass6half_tE19Flash_kernel_traitsILi64ELi128ELi128ELi8ES3_EEEEvNS_16Flash_bwd_paramsE)
        /*0434*/ 	.word	0x00000000
.L_190:


//--------------------- .nv.compat                --------------------------
	.section	.nv.compat,"",@"SHT_CUDA_COMPAT_INFO"
	.align	4
        /*0000*/ 	.byte	0x02, 0x09, 0x01, 0x00, 0x02, 0x02, 0x01, 0x00, 0x02, 0x05, 0x05, 0x00, 0x03, 0x07, 0x01, 0x01
        /*0010*/ 	.byte	0x02, 0x03, 0x00, 0x00, 0x02, 0x06, 0x01, 0x00, 0x04, 0x0b, 0x08, 0x00, 0x00, 0x00, 0x00, 0x00
        /*0020*/ 	.byte	0x00, 0x00, 0x00, 0x00


//--------------------- .nv.info._ZN5flash44flash_bwd_dq_dk_dv_loop_seqk_parallel_kernelI23Flash_bwd_kernel_traitsILi64ELi64ELi128ELi8ELi2ELi4ELi4ELb1ELb0EN7cutlass6half_tE19Flash_kernel_traitsILi64ELi64ELi128ELi8ES3_EELb0ELb1ELb0ELb0ELb0ELb0ELb0EEEvNS_16Flash_bwd_paramsE --------------------------
	.section	.nv.info._ZN5flash44flash_bwd_dq_dk_dv_loop_seqk_parallel_kernelI23Flash_bwd_kernel_traitsILi64ELi64ELi128ELi8ELi2ELi4ELi4ELb1ELb0EN7cutlass6half_tE19Flash_kernel_traitsILi64ELi64ELi128ELi8ES3_EELb0ELb1ELb0ELb0ELb0ELb0ELb0EEEvNS_16Flash_bwd_paramsE,"",@"SHT_CUDA_INFO"
	.sectionflags	@""
	.align	4


	//----- nvinfo : EIATTR_CUDA_API_VERSION
	.align		4
        /*0000*/ 	.byte	0x04, 0x37
        /*0002*/ 	.short	(.L_192 - .L_191)
.L_191:
        /*0004*/ 	.word	0x00000082


	//----- nvinfo : EIATTR_KPARAM_INFO
	.align		4
.L_192:
        /*0008*/ 	.byte	0x04, 0x17
        /*000a*/ 	.short	(.L_194 - .L_193)
.L_193:
        /*000c*/ 	.word	0x00000000
        /*0010*/ 	.short	0x0000
        /*0012*/ 	.short	0x0000
        /*0014*/ 	.byte	0x00, 0xf0, 0x01, 0x0a


	//----- nvinfo : EIATTR_SPARSE_MMA_MASK
	.align		4
.L_194:
        /*0018*/ 	.byte	0x03, 0x50
        /*001a*/ 	.short	0x0000


	//----- nvinfo : EIATTR_MAXREG_COUNT
	.align		4
        /*001c*/ 	.byte	0x03, 0x1b
        /*001e*/ 	.short	0x00ff


	//----- nvinfo : EIATTR_NUM_BARRIERS
	.align		4
        /*0020*/ 	.byte	0x02, 0x4c
        /*0022*/ 	.byte	0x01
	.zero		1


	//----- nvinfo : EIATTR_ANNOTATIONS
	.align		4
        /*0024*/ 	.byte	0x04, 0x55
        /*0026*/ 	.short	(.L_196 - .L_195)


	//   ....[0]....
.L_195:
        /*0028*/ 	.word	0x00000001
        /*002c*/ 	.byte	0x00, 0x06, 0x00, 0x00, 0x01, 0x00, 0x00, 0x00, 0x90, 0x07, 0x00, 0x00, 0x01, 0x00, 0x00, 0x00
        /*003c*/ 	.byte	0x40, 0x16, 0x00, 0x00, 0x01, 0x00, 0x00, 0x00, 0x70, 0x39, 0x00, 0x00


	//----- nvinfo : EIATTR_MERCURY_ISA_VERSION
	.align		4
.L_196:
        /*0048*/ 	.byte	0x03, 0x5f
        /*004a*/ 	.short	0x0101


	//----- nvinfo : EIATTR_EXIT_INSTR_OFFSETS
	.align		4
        /*004c*/ 	.byte	0x04, 0x1c
        /*004e*/ 	.short	(.L_198 - .L_197)


	//   ....[0]....
.L_197:
        /*0050*/ 	.word	0x00000090


	//   ....[1]....
        /*0054*/ 	.word	0x00007d80


	//----- nvinfo : EIATTR_CRS_STACK_SIZE
	.align		4
.L_198:
        /*0058*/ 	.byte	0x04, 0x1e
        /*005a*/ 	.short	(.L_200 - .L_199)
.L_199:
        /*005c*/ 	.word	0x00000000


	//----- nvinfo : EIATTR_CBANK_PARAM_SIZE
	.align		4
.L_200:
        /*0060*/ 	.byte	0x03, 0x19
        /*0062*/ 	.short	0x0280


	//----- nvinfo : EIATTR_PARAM_CBANK
	.align		4
        /*0064*/ 	.byte	0x04, 0x0a
        /*0066*/ 	.short	(.L_202 - .L_201)
	.align		4
.L_201:
        /*0068*/ 	.word	index@(.nv.constant0._ZN5flash44flash_bwd_dq_dk_dv_loop_seqk_parallel_kernelI23Flash_bwd_kernel_traitsILi64ELi64ELi128ELi8ELi2ELi4ELi4ELb1ELb0EN7cutlass6half_tE19Flash_kernel_traitsILi64ELi64ELi128ELi8ES3_EELb0ELb1ELb0ELb0ELb0ELb0ELb0EEEvNS_16Flash_bwd_paramsE)
        /*006c*/ 	.short	0x0210
        /*006e*/ 	.short	0x0280


	//----- nvinfo : EIATTR_SW_WAR
	.align		4
.L_202:
        /*0070*/ 	.byte	0x04, 0x36
        /*0072*/ 	.short	(.L_204 - .L_203)
.L_203:
        /*0074*/ 	.word	0x00000008
.L_204:


//--------------------- .nv.info._ZN5flash44flash_bwd_dq_dk_dv_loop_seqk_parallel_kernelI23Flash_bwd_kernel_traitsILi64ELi64ELi128ELi8ELi2ELi4ELi4ELb1ELb0EN7cutlass6half_tE19Flash_kernel_traitsILi64ELi64ELi128ELi8ES3_EELb0ELb1ELb0ELb0ELb1ELb1ELb0EEEvNS_16Flash_bwd_paramsE --------------------------
	.section	.nv.info._ZN5flash44flash_bwd_dq_dk_dv_loop_seqk_parallel_kernelI23Flash_bwd_kernel_traitsILi64ELi64ELi128ELi8ELi2ELi4ELi4ELb1ELb0EN7cutlass6half_tE19Flash_kernel_traitsILi64ELi64ELi128ELi8ES3_EELb0ELb1ELb0ELb0ELb1ELb1ELb0EEEvNS_16Flash_bwd_paramsE,"",@"SHT_CUDA_INFO"
	.sectionflags	@""
	.align	4


	//----- nvinfo : EIATTR_CUDA_API_VERSION
	.align		4
        /*0000*/ 	.byte	0x04, 0x37
        /*0002*/ 	.short	(.L_206 - .L_205)
.L_205:
        /*0004*/ 	.word	0x00000082


	//----- nvinfo : EIATTR_KPARAM_INFO
	.align		4
.L_206:
        /*0008*/ 	.byte	0x04, 0x17
        /*000a*/ 	.short	(.L_208 - .L_207)
.L_207:
        /*000c*/ 	.word	0x00000000
        /*0010*/ 	.short	0x0000
        /*0012*/ 	.short	0x0000
        /*0014*/ 	.byte	0x00, 0xf0, 0x01, 0x0a


	//----- nvinfo : EIATTR_SPARSE_MMA_MASK
	.align		4
.L_208:
        /*0018*/ 	.byte	0x03, 0x50
        /*001a*/ 	.short	0x0000


	//----- nvinfo : EIATTR_MAXREG_COUNT
	.align		4
        /*001c*/ 	.byte	0x03, 0x1b
        /*001e*/ 	.short	0x00ff


	//----- nvinfo : EIATTR_NUM_BARRIERS
	.align		4
        /*0020*/ 	.byte	0x02, 0x4c
        /*0022*/ 	.byte	0x01
	.zero		1


	//----- nvinfo : EIATTR_MERCURY_ISA_VERSION
	.align		4
        /*0024*/ 	.byte	0x03, 0x5f
        /*0026*/ 	.short	0x0101


	//----- nvinfo : EIATTR_EXIT_INSTR_OFFSETS
	.align		4
        /*0028*/ 	.byte	0x04, 0x1c
        /*002a*/ 	.short	(.L_210 - .L_209)


	//   ....[0]....
.L_209:
        /*002c*/ 	.word	0x00000090


	//   ....[1]....
        /*0030*/ 	.word	0x00005960


	//----- nvinfo : EIATTR_CBANK_PARAM_SIZE
	.align		4
.L_210:
        /*0034*/ 	.byte	0x03, 0x19
        /*0036*/ 	.short	0x0280


	//----- nvinfo : EIATTR_PARAM_CBANK
	.align		4
        /*0038*/ 	.byte	0x04, 0x0a
        /*003a*/ 	.short	(.L_212 - .L_211)
	.align		4
.L_211:
        /*003c*/ 	.word	index@(.nv.constant0._ZN5flash44flash_bwd_dq_dk_dv_loop_seqk_parallel_kernelI23Flash_bwd_kernel_traitsILi64ELi64ELi128ELi8ELi2ELi4ELi4ELb1ELb0EN7cutlass6half_tE19Flash_kernel_traitsILi64ELi64ELi128ELi8ES3_EELb0ELb1ELb0ELb0ELb1ELb1ELb0EEEvNS_16Flash_bwd_paramsE)
        /*0040*/ 	.short	0x0210
        /*0042*/ 	.short	0x0280


	//----- nvinfo : EIATTR_SW_WAR
	.align		4
.L_212:
        /*0044*/ 	.byte	0x04, 0x36
        /*0046*/ 	.short	(.L_214 - .L_213)
.L_213:
        /*0048*/ 	.word	0x00000008
.L_214:


//--------------------- .nv.info._ZN5flash44flash_bwd_dq_dk_dv_loop_seqk_parallel_kernelI23Flash_bwd_kernel_traitsILi64ELi64ELi128ELi8ELi2ELi4ELi4ELb1ELb0EN7cutlass6half_tE19Flash_kernel_traitsILi64ELi64ELi128ELi8ES3_EELb0ELb1ELb0ELb0ELb0ELb1ELb0EEEvNS_16Flash_bwd_paramsE --------------------------
	.section	.nv.info._ZN5flash44flash_bwd_dq_dk_dv_loop_seqk_parallel_kernelI23Flash_bwd_kernel_traitsILi64ELi64ELi128ELi8ELi2ELi4ELi4ELb1ELb0EN7cutlass6half_tE19Flash_kernel_traitsILi64ELi64ELi128ELi8ES3_EELb0ELb1ELb0ELb0ELb0ELb1ELb0EEEvNS_16Flash_bwd_paramsE,"",@"SHT_CUDA_INFO"
	.sectionflags	@""
	.align	4


	//----- nvinfo : EIATTR_CUDA_API_VERSION
	.align		4
        /*0000*/ 	.byte	0x04, 0x37
        /*0002*/ 	.short	(.L_216 - .L_215)
.L_215:
        /*0004*/ 	.word	0x00000082


	//----- nvinfo : EIATTR_KPARAM_INFO
	.align		4
.L_216:
        /*0008*/ 	.byte	0x04, 0x17
        /*000a*/ 	.short	(.L_218 - .L_217)
.L_217:
        /*000c*/ 	.word	0x00000000
        /*0010*/ 	.short	0x0000
        /*0012*/ 	.short	0x0000
        /*0014*/ 	.byte	0x00, 0xf0, 0x01, 0x0a


	//----- nvinfo : EIATTR_SPARSE_MMA_MASK
	.align		4
.L_218:
        /*0018*/ 	.byte	0x03, 0x50
        /*001a*/ 	.short	0x0000


	//----- nvinfo : EIATTR_MAXREG_COUNT
	.align		4
        /*001c*/ 	.byte	0x03, 0x1b
        /*001e*/ 	.short	0x00ff


	//----- nvinfo : EIATTR_NUM_BARRIERS
	.align		4
        /*0020*/ 	.byte	0x02, 0x4c
        /*0022*/ 	.byte	0x01
	.zero		1


	//----- nvinfo : EIATTR_ANNOTATIONS
	.align		4
        /*0024*/ 	.byte	0x04, 0x55
        /*0026*/ 	.short	(.L_220 - .L_219)


	//   ....[0]....
.L_219:
        /*0028*/ 	.word	0x00000001
        /*002c*/ 	.byte	0x50, 0x05, 0x00, 0x00, 0x01, 0x00, 0x00, 0x00, 0x40, 0x16, 0x00, 0x00


	//----- nvinfo : EIATTR_MERCURY_ISA_VERSION
	.align		4
.L_220:
        /*0038*/ 	.byte	0x03, 0x5f
        /*003a*/ 	.short	0x0101


	//----- nvinfo : EIATTR_EXIT_INSTR_OFFSETS
	.align		4
        /*003c*/ 	.byte	0x04, 0x1c
        /*003e*/ 	.short	(.L_222 - .L_221)


	//   ....[0]....
.L_221:
        /*0040*/ 	.word	0x00000090


	//   ....[1]....
        /*0044*/ 	.word	0x00007560


	//----- nvinfo : EIATTR_CRS_STACK_SIZE
	.align		4
.L_222:
        /*0048*/ 	.byte	0x04, 0x1e
        /*004a*/ 	.short	(.L_224 - .L_223)
.L_223:
        /*004c*/ 	.word	0x00000000


	//----- nvinfo : EIATTR_CBANK_PARAM_SIZE
	.align		4
.L_224:
        /*0050*/ 	.byte	0x03, 0x19
        /*0052*/ 	.short	0x0280


	//----- nvinfo : EIATTR_PARAM_CBANK
	.align		4
        /*0054*/ 	.byte	0x04, 0x0a
        /*0056*/ 	.short	(.L_226 - .L_225)
	.align		4
.L_225:
        /*0058*/ 	.word	index@(.nv.constant0._ZN5flash44flash_bwd_dq_dk_dv_loop_seqk_parallel_kernelI23Flash_bwd_kernel_traitsILi64ELi64ELi128ELi8ELi2ELi4ELi4ELb1ELb0EN7cutlass6half_tE19Flash_kernel_traitsILi64ELi64ELi128ELi8ES3_EELb0ELb1ELb0ELb0ELb0ELb1ELb0EEEvNS_16Flash_bwd_paramsE)
        /*005c*/ 	.short	0x0210
        /*005e*/ 	.short	0x0280


	//----- nvinfo : EIATTR_SW_WAR
	.align		4
.L_226:
        /*0060*/ 	.byte	0x04, 0x36
        /*0062*/ 	.short	(.L_228 - .L_227)
.L_227:
        /*0064*/ 	.word	0x00000008
.L_228:


//--------------------- .nv.info._ZN5flash44flash_bwd_dq_dk_dv_loop_seqk_parallel_kernelI23Flash_bwd_kernel_traitsILi64ELi64ELi128ELi8ELi2ELi4ELi4ELb1ELb0EN7cutlass6half_tE19Flash_kernel_traitsILi64ELi64ELi128ELi8ES3_EELb0ELb1ELb0ELb1ELb0ELb0ELb0EEEvNS_16Flash_bwd_paramsE --------------------------
	.section	.nv.info._ZN5flash44flash_bwd_dq_dk_dv_loop_seqk_parallel_kernelI23Flash_bwd_kernel_traitsILi64ELi64ELi128ELi8ELi2ELi4ELi4ELb1ELb0EN7cutlass6half_tE19Flash_kernel_traitsILi64ELi64ELi128ELi8ES3_EELb0ELb1ELb0ELb1ELb0ELb0ELb0EEEvNS_16Flash_bwd_paramsE,"",@"SHT_CUDA_INFO"
	.sectionflags	@""
	.align	4


	//----- nvinfo : EIATTR_CUDA_API_VERSION
	.align		4
        /*0000*/ 	.byte	0x04, 0x37
        /*0002*/ 	.short	(.L_230 - .L_229)
.L_229:
        /*0004*/ 	.word	0x00000082


	//----- nvinfo : EIATTR_KPARAM_INFO
	.align		4
.L_230:
        /*0008*/ 	.byte	0x04, 0x17
        /*000a*/ 	.short	(.L_232 - .L_231)
.L_231:
        /*000c*/ 	.word	0x00000000
        /*0010*/ 	.short	0x0000
        /*0012*/ 	.short	0x0000
        /*0014*/ 	.byte	0x00, 0xf0, 0x01, 0x0a


	//----- nvinfo : EIATTR_SPARSE_MMA_MASK
	.align		4
.L_232:
        /*0018*/ 	.byte	0x03, 0x50
        /*001a*/ 	.short	0x0000


	//----- nvinfo : EIATTR_MAXREG_COUNT
	.align		4
        /*001c*/ 	.byte	0x03, 0x1b
        /*001e*/ 	.short	0x00ff


	//----- nvinfo : EIATTR_NUM_BARRIERS
	.align		4
        /*0020*/ 	.byte	0x02, 0x4c
        /*0022*/ 	.byte	0x01
	.zero		1


	//----- nvinfo : EIATTR_ANNOTATIONS
	.align		4
        /*0024*/ 	.byte	0x04, 0x55
        /*0026*/ 	.short	(.L_234 - .L_233)


	//   ....[0]....
.L_233:
        /*0028*/ 	.word	0x00000001
        /*002c*/ 	.byte	0xe0, 0x04, 0x00, 0x00, 0x01, 0x00, 0x00, 0x00, 0x30, 0x05, 0x00, 0x00, 0x01, 0x00, 0x00, 0x00
        /* <DEDUP_REMOVED lines=14> */
        /*011c*/ 	.byte	0x70, 0x82, 0x00, 0x00


	//----- nvinfo : EIATTR_MERCURY_ISA_VERSION
	.align		4
.L_234:
        /*0120*/ 	.byte	0x03, 0x5f
        /*0122*/ 	.short	0x0101


	//----- nvinfo : EIATTR_EXIT_INSTR_OFFSETS
	.align		4
        /*0124*/ 	.byte	0x04, 0x1c
        /*0126*/ 	.short	(.L_236 - .L_235)


	//   ....[0]....
.L_235:
        /*0128*/ 	.word	0x00000090


	//   ....[1]....
        /*012c*/ 	.word	0x000082a0


	//----- nvinfo : EIATTR_CRS_STACK_SIZE
	.align		4
.L_236:
        /*0130*/ 	.byte	0x04, 0x1e
        /*0132*/ 	.short	(.L_238 - .L_237)
.L_237:
        /*0134*/ 	.word	0x00000000


	//----- nvinfo : EIATTR_CBANK_PARAM_SIZE
	.align		4
.L_238:
        /*0138*/ 	.byte	0x03, 0x19
        /*013a*/ 	.short	0x0280


	//----- nvinfo : EIATTR_PARAM_CBANK
	.align		4
        /*013c*/ 	.byte	0x04, 0x0a
        /*013e*/ 	.short	(.L_240 - .L_239)
	.align		4
.L_239:
        /*0140*/ 	.word	index@(.nv.constant0._ZN5flash44flash_bwd_dq_dk_dv_loop_seqk_parallel_kernelI23Flash_bwd_kernel_traitsILi64ELi64ELi128ELi8ELi2ELi4ELi4ELb1ELb0EN7cutlass6half_tE19Flash_kernel_traitsILi64ELi64ELi128ELi8ES3_EELb0ELb1ELb0ELb1ELb0ELb0ELb0EEEvNS_16Flash_bwd_paramsE)
        /*0144*/ 	.short	0x0210
        /*0146*/ 	.short	0x0280


	//----- nvinfo : EIATTR_SW_WAR
	.align		4
.L_240:
        /*0148*/ 	.byte	0x04, 0x36
        /*014a*/ 	.short	(.L_242 - .L_241)
.L_241:
        /*014c*/ 	.word	0x00000008
.L_242:


//--------------------- .nv.info._ZN5flash44flash_bwd_dq_dk_dv_loop_seqk_parallel_kernelI23Flash_bwd_kernel_traitsILi64ELi128ELi128ELi8ELi4ELi4ELi4ELb0ELb0EN7cutlass6half_tE19Flash_kernel_traitsILi64ELi128ELi128ELi8ES3_EELb0ELb1ELb0ELb0ELb0ELb0ELb0EEEvNS_16Flash_bwd_paramsE --------------------------
	.section	.nv.info._ZN5flash44flash_bwd_dq_dk_dv_loop_seqk_parallel_kernelI23Flash_bwd_kernel_traitsILi64ELi128ELi128ELi8ELi4ELi4ELi4ELb0ELb0EN7cutlass6half_tE19Flash_kernel_traitsILi64ELi128ELi128ELi8ES3_EELb0ELb1ELb0ELb0ELb0ELb0ELb0EEEvNS_16Flash_bwd_paramsE,"",@"SHT_CUDA_INFO"
	.sectionflags	@""
	.align	4


	//----- nvinfo : EIATTR_CUDA_API_VERSION
	.align		4
        /*0000*/ 	.byte	0x04, 0x37
        /*0002*/ 	.short	(.L_244 - .L_243)
.L_243:
        /*0004*/ 	.word	0x00000082


	//----- nvinfo : EIATTR_KPARAM_INFO
	.align		4
.L_244:
        /*0008*/ 	.byte	0x04, 0x17
        /*000a*/ 	.short	(.L_246 - .L_245)
.L_245:
        /*000c*/ 	.word	0x00000000
        /*0010*/ 	.short	0x0000
        /*0012*/ 	.short	0x0000
        /*0014*/ 	.byte	0x00, 0xf0, 0x01, 0x0a


	//----- nvinfo : EIATTR_SPARSE_MMA_MASK
	.align		4
.L_246:
        /*0018*/ 	.byte	0x03, 0x50
        /*001a*/ 	.short	0x0000


	//----- nvinfo : EIATTR_MAXREG_COUNT
	.align		4
        /*001c*/ 	.byte	0x03, 0x1b
        /*001e*/ 	.short	0x00ff


	//----- nvinfo : EIATTR_NUM_BARRIERS
	.align		4
        /*0020*/ 	.byte	0x02, 0x4c
        /*0022*/ 	.byte	0x01
	.zero		1


	//----- nvinfo : EIATTR_ANNOTATIONS
	.align		4
        /*0024*/ 	.byte	0x04, 0x55
        /*0026*/ 	.short	(.L_248 - .L_247)


	//   ....[0]....
.L_247:
        /* <DEDUP_REMOVED lines=15> */
        /*010c*/ 	.byte	0xf0, 0x9e, 0x00, 0x00, 0x01, 0x00, 0x00, 0x00, 0x00, 0x9f, 0x00, 0x00


	//----- nvinfo : EIATTR_MERCURY_ISA_VERSION
	.align		4
.L_248:
        /*0118*/ 	.byte	0x03, 0x5f
        /*011a*/ 	.short	0x0101


	//----- nvinfo : EIATTR_EXIT_INSTR_OFFSETS
	.align		4
        /*011c*/ 	.byte	0x04, 0x1c
        /*011e*/ 	.short	(.L_250 - .L_249)


	//   ....[0]....
.L_249:
        /*0120*/ 	.word	0x000000a0


	//   ....[1]....
        /*0124*/ 	.word	0x0000b310


	//----- nvinfo : EIATTR_CRS_STACK_SIZE
	.align		4
.L_250:
        /*0128*/ 	.byte	0x04, 0x1e
        /*012a*/ 	.short	(.L_252 - .L_251)
.L_251:
        /*012c*/ 	.word	0x00000000


	//----- nvinfo : EIATTR_CBANK_PARAM_SIZE
	.align		4
.L_252:
        /*0130*/ 	.byte	0x03, 0x19
        /*0132*/ 	.short	0x0280


	//----- nvinfo : EIATTR_PARAM_CBANK
	.align		4
        /*0134*/ 	.byte	0x04, 0x0a
        /*0136*/ 	.short	(.L_254 - .L_253)
	.align		4
.L_253:
        /*0138*/ 	.word	index@(.nv.constant0._ZN5flash44flash_bwd_dq_dk_dv_loop_seqk_parallel_kernelI23Flash_bwd_kernel_traitsILi64ELi128ELi128ELi8ELi4ELi4ELi4ELb0ELb0EN7cutlass6half_tE19Flash_kernel_traitsILi64ELi128ELi128ELi8ES3_EELb0ELb1ELb0ELb0ELb0ELb0ELb0EEEvNS_16Flash_bwd_paramsE)
        /*013c*/ 	.short	0x0210
        /*013e*/ 	.short	0x0280


	//----- nvinfo : EIATTR_SW_WAR
	.align		4
.L_254:
        /*0140*/ 	.byte	0x04, 0x36
        /*0142*/ 	.short	(.L_256 - .L_255)
.L_255:
        /*0144*/ 	.word	0x00000008
.L_256:


//--------------------- .nv.info._ZN5flash44flash_bwd_dq_dk_dv_loop_seqk_parallel_kernelI23Flash_bwd_kernel_traitsILi64ELi128ELi128ELi8ELi4ELi4ELi4ELb0ELb0EN7cutlass6half_tE19Flash_kernel_traitsILi64ELi128ELi128ELi8ES3_EELb0ELb1ELb0ELb0ELb1ELb1ELb0EEEvNS_16Flash_bwd_paramsE --------------------------
	.section	.nv.info._ZN5flash44flash_bwd_dq_dk_dv_loop_seqk_parallel_kernelI23Flash_bwd_kernel_traitsILi64ELi128ELi128ELi8ELi4ELi4ELi4ELb0ELb0EN7cutlass6half_tE19Flash_kernel_traitsILi64ELi128ELi128ELi8ES3_EELb0ELb1ELb0ELb0ELb1ELb1ELb0EEEvNS_16Flash_bwd_paramsE,"",@"SHT_CUDA_INFO"
	.sectionflags	@""
	.align	4


	//----- nvinfo : EIATTR_CUDA_API_VERSION
	.align		4
        /*0000*/ 	.byte	0x04, 0x37
        /*0002*/ 	.short	(.L_258 - .L_257)
.L_257:
        /*0004*/ 	.word	0x00000082


	//----- nvinfo : EIATTR_KPARAM_INFO
	.align		4
.L_258:
        /*0008*/ 	.byte	0x04, 0x17
        /*000a*/ 	.short	(.L_260 - .L_259)
.L_259:
        /*000c*/ 	.word	0x00000000
        /*0010*/ 	.short	0x0000
        /*0012*/ 	.short	0x0000
        /*0014*/ 	.byte	0x00, 0xf0, 0x01, 0x0a


	//----- nvinfo : EIATTR_SPARSE_MMA_MASK
	.align		4
.L_260:
        /*0018*/ 	.byte	0x03, 0x50
        /*001a*/ 	.short	0x0000


	//----- nvinfo : EIATTR_MAXREG_COUNT
	.align		4
        /*001c*/ 	.byte	0x03, 0x1b
        /*001e*/ 	.short	0x00ff


	//----- nvinfo : EIATTR_NUM_BARRIERS
	.align		4
        /*0020*/ 	.byte	0x02, 0x4c
        /*0022*/ 	.byte	0x01
	.zero		1


	//----- nvinfo : EIATTR_ANNOTATIONS
	.align		4
        /*0024*/ 	.byte	0x04, 0x55
        /*0026*/ 	.short	(.L_262 - .L_261)


	//   ....[0]....
.L_261:
        /* <DEDUP_REMOVED lines=14> */


	//----- nvinfo : EIATTR_MERCURY_ISA_VERSION
	.align		4
.L_262:
        /*00f8*/ 	.byte	0x03, 0x5f
        /*00fa*/ 	.short	0x0101


	//----- nvinfo : EIATTR_EXIT_INSTR_OFFSETS
	.align		4
        /*00fc*/ 	.byte	0x04, 0x1c
        /*00fe*/ 	.short	(.L_264 - .L_263)


	//   ....[0]....
.L_263:
        /*0100*/ 	.word	0x000000a0


	//   ....[1]....
        /*0104*/ 	.word	0x00007f50


	//----- nvinfo : EIATTR_CBANK_PARAM_SIZE
	.align		4
.L_264:
        /*0108*/ 	.byte	0x03, 0x19
        /*010a*/ 	.short	0x0280


	//----- nvinfo : EIATTR_PARAM_CBANK
	.align		4
        /*010c*/ 	.byte	0x04, 0x0a
        /*010e*/ 	.short	(.L_266 - .L_265)
	.align		4
.L_265:
        /*0110*/ 	.word	index@(.nv.constant0._ZN5flash44flash_bwd_dq_dk_dv_loop_seqk_parallel_kernelI23Flash_bwd_kernel_traitsILi64ELi128ELi128ELi8ELi4ELi4ELi4ELb0ELb0EN7cutlass6half_tE19Flash_kernel_traitsILi64ELi128ELi128ELi8ES3_EELb0ELb1ELb0ELb0ELb1ELb1ELb0EEEvNS_16Flash_bwd_paramsE)
        /*0114*/ 	.short	0x0210
        /*0116*/ 	.short	0x0280


	//----- nvinfo : EIATTR_SW_WAR
	.align		4
.L_266:
        /*0118*/ 	.byte	0x04, 0x36
        /*011a*/ 	.short	(.L_268 - .L_267)
.L_267:
        /*011c*/ 	.word	0x00000008
.L_268:


//--------------------- .nv.info._ZN5flash44flash_bwd_dq_dk_dv_loop_seqk_parallel_kernelI23Flash_bwd_kernel_traitsILi64ELi128ELi128ELi8ELi4ELi4ELi4ELb0ELb0EN7cutlass6half_tE19Flash_kernel_traitsILi64ELi128ELi128ELi8ES3_EELb0ELb1ELb0ELb0ELb0ELb1ELb0EEEvNS_16Flash_bwd_paramsE --------------------------
	.section	.nv.info._ZN5flash44flash_bwd_dq_dk_dv_loop_seqk_parallel_kernelI23Flash_bwd_kernel_traitsILi64ELi128ELi128ELi8ELi4ELi4ELi4ELb0ELb0EN7cutlass6half_tE19Flash_kernel_traitsILi64ELi128ELi128ELi8ES3_EELb0ELb1ELb0ELb0ELb0ELb1ELb0EEEvNS_16Flash_bwd_paramsE,"",@"SHT_CUDA_INFO"
	.sectionflags	@""
	.align	4


	//----- nvinfo : EIATTR_CUDA_API_VERSION
	.align		4
        /*0000*/ 	.byte	0x04, 0x37
        /*0002*/ 	.short	(.L_270 - .L_269)
.L_269:
        /*0004*/ 	.word	0x00000082


	//----- nvinfo : EIATTR_KPARAM_INFO
	.align		4
.L_270:
        /*0008*/ 	.byte	0x04, 0x17
        /*000a*/ 	.short	(.L_272 - .L_271)
.L_271:
        /*000c*/ 	.word	0x00000000
        /*0010*/ 	.short	0x0000
        /*0012*/ 	.short	0x0000
        /*0014*/ 	.byte	0x00, 0xf0, 0x01, 0x0a


	//----- nvinfo : EIATTR_SPARSE_MMA_MASK
	.align		4
.L_272:
        /*0018*/ 	.byte	0x03, 0x50
        /*001a*/ 	.short	0x0000


	//----- nvinfo : EIATTR_MAXREG_COUNT
	.align		4
        /*001c*/ 	.byte	0x03, 0x1b
        /*001e*/ 	.short	0x00ff


	//----- nvinfo : EIATTR_NUM_BARRIERS
	.align		4
        /*0020*/ 	.byte	0x02, 0x4c
        /*0022*/ 	.byte	0x01
	.zero		1


	//----- nvinfo : EIATTR_ANNOTATIONS
	.align		4
        /*0024*/ 	.byte	0x04, 0x55
        /*0026*/ 	.short	(.L_274 - .L_273)


	//   ....[0]....
.L_273:
        /* <DEDUP_REMOVED lines=16> */


	//----- nvinfo : EIATTR_MERCURY_ISA_VERSION
	.align		4
.L_274:
        /*0118*/ 	.byte	0x03, 0x5f
        /*011a*/ 	.short	0x0101


	//----- nvinfo : EIATTR_INT_WARP_WIDE_INSTR_OFFSETS
	.align		4
        /*011c*/ 	.byte	0x04, 0x31
        /*011e*/ 	.short	(.L_276 - .L_275)


	//   ....[0]....
.L_275:
        /*0120*/ 	.word	0x00002d50


	//----- nvinfo : EIATTR_EXIT_INSTR_OFFSETS
	.align		4
.L_276:
        /*0124*/ 	.byte	0x04, 0x1c
        /*0126*/ 	.short	(.L_278 - .L_277)


	//   ....[0]....
.L_277:
        /*0128*/ 	.word	0x000000c0


	//   ....[1]....
        /*012c*/ 	.word	0x0000a310


	//----- nvinfo : EIATTR_CRS_STACK_SIZE
	.align		4
.L_278:
        /*0130*/ 	.byte	0x04, 0x1e
        /*0132*/ 	.short	(.L_280 - .L_279)
.L_279:
        /*0134*/ 	.word	0x00000000


	//----- nvinfo : EIATTR_CBANK_PARAM_SIZE
	.align		4
.L_280:
        /*0138*/ 	.byte	0x03, 0x19
        /*013a*/ 	.short	0x0280


	//----- nvinfo : EIATTR_PARAM_CBANK
	.align		4
        /*013c*/ 	.byte	0x04, 0x0a
        /*013e*/ 	.short	(.L_282 - .L_281)
	.align		4
.L_281:
        /*0140*/ 	.word	index@(.nv.constant0._ZN5flash44flash_bwd_dq_dk_dv_loop_seqk_parallel_kernelI23Flash_bwd_kernel_traitsILi64ELi128ELi128ELi8ELi4ELi4ELi4ELb0ELb0EN7cutlass6half_tE19Flash_kernel_traitsILi64ELi128ELi128ELi8ES3_EELb0ELb1ELb0ELb0ELb0ELb1ELb0EEEvNS_16Flash_bwd_paramsE)
        /*0144*/ 	.short	0x0210
        /*0146*/ 	.short	0x0280


	//----- nvinfo : EIATTR_SW_WAR
	.align		4
.L_282:
        /*0148*/ 	.byte	0x04, 0x36
        /*014a*/ 	.short	(.L_284 - .L_283)
.L_283:
        /*014c*/ 	.word	0x00000008
.L_284:


//--------------------- .nv.info._ZN5flash44flash_bwd_dq_dk_dv_loop_seqk_parallel_kernelI23Flash_bwd_kernel_traitsILi64ELi128ELi128ELi8ELi4ELi4ELi4ELb0ELb0EN7cutlass6half_tE19Flash_kernel_traitsILi64ELi128ELi128ELi8ES3_EELb0ELb1ELb0ELb1ELb0ELb0ELb0EEEvNS_16Flash_bwd_paramsE --------------------------
	.section	.nv.info._ZN5flash44flash_bwd_dq_dk_dv_loop_seqk_parallel_kernelI23Flash_bwd_kernel_traitsILi64ELi128ELi128ELi8ELi4ELi4ELi4ELb0ELb0EN7cutlass6half_tE19Flash_kernel_traitsILi64ELi128ELi128ELi8ES3_EELb0ELb1ELb0ELb1ELb0ELb0ELb0EEEvNS_16Flash_bwd_paramsE,"",@"SHT_CUDA_INFO"
	.sectionflags	@""
	.align	4


	//----- nvinfo : EIATTR_CUDA_API_VERSION
	.align		4
        /*0000*/ 	.byte	0x04, 0x37
        /*0002*/ 	.short	(.L_286 - .L_285)
.L_285:
        /*0004*/ 	.word	0x00000082


	//----- nvinfo : EIATTR_KPARAM_INFO
	.align		4
.L_286:
        /*0008*/ 	.byte	0x04, 0x17
        /*000a*/ 	.short	(.L_288 - .L_287)
.L_287:
        /*000c*/ 	.word	0x00000000
        /*0010*/ 	.short	0x0000
        /*0012*/ 	.short	0x0000
        /*0014*/ 	.byte	0x00, 0xf0, 0x01, 0x0a


	//----- nvinfo : EIATTR_SPARSE_MMA_MASK
	.align		4
.L_288:
        /*0018*/ 	.byte	0x03, 0x50
        /*001a*/ 	.short	0x0000


	//----- nvinfo : EIATTR_MAXREG_COUNT
	.align		4
        /*001c*/ 	.byte	0x03, 0x1b
        /*001e*/ 	.short	0x00ff


	//----- nvinfo : EIATTR_NUM_BARRIERS
	.align		4
        /*0020*/ 	.byte	0x02, 0x4c
        /*0022*/ 	.byte	0x01
	.zero		1


	//----- nvinfo : EIATTR_ANNOTATIONS
	.align		4
        /*0024*/ 	.byte	0x04, 0x55
        /*0026*/ 	.short	(.L_290 - .L_289)


	//   ....[0]....
.L_289:
        /* <DEDUP_REMOVED lines=26> */


	//----- nvinfo : EIATTR_MERCURY_ISA_VERSION
	.align		4
.L_290:
        /*01b0*/ 	.byte	0x03, 0x5f
        /*01b2*/ 	.short	0x0101


	//----- nvinfo : EIATTR_EXIT_INSTR_OFFSETS
	.align		4
        /*01b4*/ 	.byte	0x04, 0x1c
        /*01b6*/ 	.short	(.L_292 - .L_291)


	//   ....[0]....
.L_291:
        /*01b8*/ 	.word	0x000000c0


	//   ....[1]....
        /*01bc*/ 	.word	0x0000b9c0


	//----- nvinfo : EIATTR_CRS_STACK_SIZE
	.align		4
.L_292:
        /*01c0*/ 	.byte	0x04, 0x1e
        /*01c2*/ 	.short	(.L_294 - .L_293)
.L_293:
        /*01c4*/ 	.word	0x00000000


	//----- nvinfo : EIATTR_CBANK_PARAM_SIZE
	.align		4
.L_294:
        /*01c8*/ 	.byte	0x03, 0x19
        /*01ca*/ 	.short	0x0280


	//----- nvinfo : EIATTR_PARAM_CBANK
	.align		4
        /*01cc*/ 	.byte	0x04, 0x0a
        /*01ce*/ 	.short	(.L_296 - .L_295)
	.align		4
.L_295:
        /*01d0*/ 	.word	index@(.nv.constant0._ZN5flash44flash_bwd_dq_dk_dv_loop_seqk_parallel_kernelI23Flash_bwd_kernel_traitsILi64ELi128ELi128ELi8ELi4ELi4ELi4ELb0ELb0EN7cutlass6half_tE19Flash_kernel_traitsILi64ELi128ELi128ELi8ES3_EELb0ELb1ELb0ELb1ELb0ELb0ELb0EEEvNS_16Flash_bwd_paramsE)
        /*01d4*/ 	.short	0x0210
        /*01d6*/ 	.short	0x0280


	//----- nvinfo : EIATTR_SW_WAR
	.align		4
.L_296:
        /*01d8*/ 	.byte	0x04, 0x36
        /*01da*/ 	.short	(.L_298 - .L_297)
.L_297:
        /*01dc*/ 	.word	0x00000008
.L_298:


//--------------------- .nv.info._ZN5flash27flash_bwd_convert_dq_kernelI23Flash_bwd_kernel_traitsILi64ELi64ELi128ELi8ELi2ELi4ELi4ELb1ELb0EN7cutlass6half_tE19Flash_kernel_traitsILi64ELi64ELi128ELi8ES3_EEEEvNS_16Flash_bwd_paramsEi --------------------------
	.section	.nv.info._ZN5flash27flash_bwd_convert_dq_kernelI23Flash_bwd_kernel_traitsILi64ELi64ELi128ELi8ELi2ELi4ELi4ELb1ELb0EN7cutlass6half_tE19Flash_kernel_traitsILi64ELi64ELi128ELi8ES3_EEEEvNS_16Flash_bwd_paramsEi,"",@"SHT_CUDA_INFO"
	.sectionflags	@""
	.align	4


	//----- nvinfo : EIATTR_CUDA_API_VERSION
	.align		4
        /*0000*/ 	.byte	0x04, 0x37
        /*0002*/ 	.short	(.L_300 - .L_299)
.L_299:
        /*0004*/ 	.word	0x00000082


	//----- nvinfo : EIATTR_KPARAM_INFO
	.align		4
.L_300:
        /*0008*/ 	.byte	0x04, 0x17
        /*000a*/ 	.short	(.L_302 - .L_301)
.L_301:
        /*000c*/ 	.word	0x00000000
        /*0010*/ 	.short	0x0001
        /*0012*/ 	.short	0x0280
        /*0014*/ 	.byte	0x00, 0xf0, 0x11, 0x00


	//----- nvinfo : EIATTR_KPARAM_INFO
	.align		4
.L_302:
        /*0018*/ 	.byte	0x04, 0x17
        /*001a*/ 	.short	(.L_304 - .L_303)
.L_303:
        /*001c*/ 	.word	0x00000000
        /*0020*/ 	.short	0x0000
        /*0022*/ 	.short	0x0000
        /*0024*/ 	.byte	0x00, 0xf0, 0x01, 0x0a


	//----- nvinfo : EIATTR_SPARSE_MMA_MASK
	.align		4
.L_304:
        /*0028*/ 	.byte	0x03, 0x50
        /*002a*/ 	.short	0x0000


	//----- nvinfo : EIATTR_MAXREG_COUNT
	.align		4
        /*002c*/ 	.byte	0x03, 0x1b
        /*002e*/ 	.short	0x00ff


	//----- nvinfo : EIATTR_NUM_BARRIERS
	.align		4
        /*0030*/ 	.byte	0x02, 0x4c
        /*0032*/ 	.byte	0x01
	.zero		1


	//----- nvinfo : EIATTR_MERCURY_ISA_VERSION
	.align		4
        /*0034*/ 	.byte	0x03, 0x5f
        /*0036*/ 	.short	0x0101


	//----- nvinfo : EIATTR_EXIT_INSTR_OFFSETS
	.align		4
        /*0038*/ 	.byte	0x04, 0x1c
        /*003a*/ 	.short	(.L_306 - .L_305)


	//   ....[0]....
.L_305:
        /*003c*/ 	.word	0x00000160


	//   ....[1]....
        /*0040*/ 	.word	0x00001c40


	//   ....[2]....
        /*0044*/ 	.word	0x00001d00


	//----- nvinfo : EIATTR_CRS_STACK_SIZE
	.align		4
.L_306:
        /*0048*/ 	.byte	0x04, 0x1e
        /*004a*/ 	.short	(.L_308 - .L_307)
.L_307:
        /*004c*/ 	.word	0x00000000


	//----- nvinfo : EIATTR_CBANK_PARAM_SIZE
	.align		4
.L_308:
        /*0050*/ 	.byte	0x03, 0x19
        /*0052*/ 	.short	0x0284


	//----- nvinfo : EIATTR_PARAM_CBANK
	.align		4
        /*0054*/ 	.byte	0x04, 0x0a
        /*0056*/ 	.short	(.L_310 - .L_309)
	.align		4
.L_309:
        /*0058*/ 	.word	index@(.nv.constant0._ZN5flash27flash_bwd_convert_dq_kernelI23Flash_bwd_kernel_traitsILi64ELi64ELi128ELi8ELi2ELi4ELi4ELb1ELb0EN7cutlass6half_tE19Flash_kernel_traitsILi64ELi64ELi128ELi8ES3_EEEEvNS_16Flash_bwd_paramsEi)
        /*005c*/ 	.short	0x0210
        /*005e*/ 	.short	0x0284


	//----- nvinfo : EIATTR_SW_WAR
	.align		4
.L_310:
        /*0060*/ 	.byte	0x04, 0x36
        /*0062*/ 	.short	(.L_312 - .L_311)
.L_311:
        /*0064*/ 	.word	0x00000008
.L_312:


//--------------------- .nv.info._ZN5flash44flash_bwd_dq_dk_dv_loop_seqk_parallel_kernelI23Flash_bwd_kernel_traitsILi64ELi64ELi128ELi8ELi2ELi4ELi4ELb1ELb0EN7cutlass6half_tE19Flash_kernel_traitsILi64ELi64ELi128ELi8ES3_EELb1ELb1ELb0ELb0ELb0ELb0ELb0EEEvNS_16Flash_bwd_paramsE --------------------------
	.section	.nv.info._ZN5flash44flash_bwd_dq_dk_dv_loop_seqk_parallel_kernelI23Flash_bwd_kernel_traitsILi64ELi64ELi128ELi8ELi2ELi4ELi4ELb1ELb0EN7cutlass6half_tE19Flash_kernel_traitsILi64ELi64ELi128ELi8ES3_EELb1ELb1ELb0ELb0ELb0ELb0ELb0EEEvNS_16Flash_bwd_paramsE,"",@"SHT_CUDA_INFO"
	.sectionflags	@""
	.align	4


	//----- nvinfo : EIATTR_CUDA_API_VERSION
	.align		4
        /*0000*/ 	.byte	0x04, 0x37
        /*0002*/ 	.short	(.L_314 - .L_313)
.L_313:
        /*0004*/ 	.word	0x00000082


	//----- nvinfo : EIATTR_KPARAM_INFO
	.align		4
.L_314:
        /*0008*/ 	.byte	0x04, 0x17
        /*000a*/ 	.short	(.L_316 - .L_315)
.L_315:
        /*000c*/ 	.word	0x00000000
        /*0010*/ 	.short	0x0000
        /*0012*/ 	.short	0x0000
        /*0014*/ 	.byte	0x00, 0xf0, 0x01, 0x0a


	//----- nvinfo : EIATTR_SPARSE_MMA_MASK
	.align		4
.L_316:
        /*0018*/ 	.byte	0x03, 0x50
        /*001a*/ 	.short	0x0000


	//----- nvinfo : EIATTR_MAXREG_COUNT
	.align		4
        /*001c*/ 	.byte	0x03, 0x1b
        /*001e*/ 	.short	0x00ff


	//----- nvinfo : EIATTR_NUM_BARRIERS
	.align		4
        /*0020*/ 	.byte	0x02, 0x4c
        /*0022*/ 	.byte	0x01
	.zero		1


	//----- nvinfo : EIATTR_ANNOTATIONS
	.align		4
        /*0024*/ 	.byte	0x04, 0x55
        /*0026*/ 	.short	(.L_318 - .L_317)


	//   ....[0]....
.L_317:
        /*0028*/ 	.word	0x00000001
        /*002c*/ 	.byte	0x50, 0x08, 0x00, 0x00, 0x01, 0x00, 0x00, 0x00, 0x80, 0x08, 0x00, 0x00, 0x01, 0x00, 0x00, 0x00
        /*003c*/ 	.byte	0xb0, 0x08, 0x00, 0x00, 0x01, 0x00, 0x00, 0x00, 0x10, 0x09, 0x00, 0x00, 0x01, 0x00, 0x00, 0x00
        /*004c*/ 	.byte	0x50, 0x7a, 0x00, 0x00, 0x01, 0x00, 0x00, 0x00, 0x80, 0x7a, 0x00, 0x00, 0x01, 0x00, 0x00, 0x00
        /*005c*/ 	.byte	0x90, 0x7a, 0x00, 0x00, 0x01, 0x00, 0x00, 0x00, 0xa0, 0x7a, 0x00, 0x00


	//----- nvinfo : EIATTR_MERCURY_ISA_VERSION
	.align		4
.L_318:
        /*0068*/ 	.byte	0x03, 0x5f
        /*006a*/ 	.short	0x0101


	//----- nvinfo : EIATTR_EXIT_INSTR_OFFSETS
	.align		4
        /*006c*/ 	.byte	0x04, 0x1c
        /*006e*/ 	.short	(.L_320 - .L_319)


	//   ....[0]....
.L_319:
        /*0070*/ 	.word	0x00000090


	//   ....[1]....
        /*0074*/ 	.word	0x00008f90


	//----- nvinfo : EIATTR_CRS_STACK_SIZE
	.align		4
.L_320:
        /*0078*/ 	.byte	0x04, 0x1e
        /*007a*/ 	.short	(.L_322 - .L_321)
.L_321:
        /*007c*/ 	.word	0x00000000


	//----- nvinfo : EIATTR_CBANK_PARAM_SIZE
	.align		4
.L_322:
        /*0080*/ 	.byte	0x03, 0x19
        /*0082*/ 	.short	0x0280


	//----- nvinfo : EIATTR_PARAM_CBANK
	.align		4
        /*0084*/ 	.byte	0x04, 0x0a
        /*0086*/ 	.short	(.L_324 - .L_323)
	.align		4
.L_323:
        /*0088*/ 	.word	index@(.nv.constant0._ZN5flash44flash_bwd_dq_dk_dv_loop_seqk_parallel_kernelI23Flash_bwd_kernel_traitsILi64ELi64ELi128ELi8ELi2ELi4ELi4ELb1ELb0EN7cutlass6half_tE19Flash_kernel_traitsILi64ELi64ELi128ELi8ES3_EELb1ELb1ELb0ELb0ELb0ELb0ELb0EEEvNS_16Flash_bwd_paramsE)
        /*008c*/ 	.short	0x0210
        /*008e*/ 	.short	0x0280


	//----- nvinfo : EIATTR_SW_WAR
	.align		4
.L_324:
        /*0090*/ 	.byte	0x04, 0x36
        /*0092*/ 	.short	(.L_326 - .L_325)
.L_325:
        /*0094*/ 	.word	0x00000008
.L_326:


//--------------------- .nv.info._ZN5flash44flash_bwd_dq_dk_dv_loop_seqk_parallel_kernelI23Flash_bwd_kernel_traitsILi64ELi64ELi128ELi8ELi2ELi4ELi4ELb1ELb0EN7cutlass6half_tE19Flash_kernel_traitsILi64ELi64ELi128ELi8ES3_EELb0ELb1ELb0ELb0ELb0ELb0ELb1EEEvNS_16Flash_bwd_paramsE --------------------------
	.section	.nv.info._ZN5flash44flash_bwd_dq_dk_dv_loop_seqk_parallel_kernelI23Flash_bwd_kernel_traitsILi64ELi64ELi128ELi8ELi2ELi4ELi4ELb1ELb0EN7cutlass6half_tE19Flash_kernel_traitsILi64ELi64ELi128ELi8ES3_EELb0ELb1ELb0ELb0ELb0ELb0ELb1EEEvNS_16Flash_bwd_paramsE,"",@"SHT_CUDA_INFO"
	.sectionflags	@""
	.align	4


	//----- nvinfo : EIATTR_CUDA_API_VERSION
	.align		4
        /*0000*/ 	.byte	0x04, 0x37
        /*0002*/ 	.short	(.L_328 - .L_327)
.L_327:
        /*0004*/ 	.word	0x00000082


	//----- nvinfo : EIATTR_KPARAM_INFO
	.align		4
.L_328:
        /*0008*/ 	.byte	0x04, 0x17
        /*000a*/ 	.short	(.L_330 - .L_329)
.L_329:
        /*000c*/ 	.word	0x00000000
        /*0010*/ 	.short	0x0000
        /*0012*/ 	.short	0x0000
        /*0014*/ 	.byte	0x00, 0xf0, 0x01, 0x0a


	//----- nvinfo : EIATTR_SPARSE_MMA_MASK
	.align		4
.L_330:
        /*0018*/ 	.byte	0x03, 0x50
        /*001a*/ 	.short	0x0000


	//----- nvinfo : EIATTR_MAXREG_COUNT
	.align		4
        /*001c*/ 	.byte	0x03, 0x1b
        /*001e*/ 	.short	0x00ff


	//----- nvinfo : EIATTR_NUM_BARRIERS
	.align		4
        /*0020*/ 	.byte	0x02, 0x4c
        /*0022*/ 	.byte	0x01
	.zero		1


	//----- nvinfo : EIATTR_ANNOTATIONS
	.align		4
        /*0024*/ 	.byte	0x04, 0x55
        /*0026*/ 	.short	(.L_332 - .L_331)


	//   ....[0]....
.L_331:
        /*0028*/ 	.word	0x00000001
        /*002c*/ 	.byte	0xa0, 0x00, 0x00, 0x00, 0x01, 0x00, 0x00, 0x00, 0x80, 0x8f, 0x00, 0x00


	//----- nvinfo : EIATTR_MERCURY_ISA_VERSION
	.align		4
.L_332:
        /*0038*/ 	.byte	0x03, 0x5f
        /*003a*/ 	.short	0x0101


	//----- nvinfo : EIATTR_EXIT_INSTR_OFFSETS
	.align		4
        /*003c*/ 	.byte	0x04, 0x1c
        /*003e*/ 	.short	(.L_334 - .L_333)


	//   ....[0]....
.L_333:
        /*0040*/ 	.word	0x000000c0


	//   ....[1]....
        /*0044*/ 	.word	0x00009000


	//----- nvinfo : EIATTR_CRS_STACK_SIZE
	.align		4
.L_334:
        /*0048*/ 	.byte	0x04, 0x1e
        /*004a*/ 	.short	(.L_336 - .L_335)
.L_335:
        /*004c*/ 	.word	0x00000000


	//----- nvinfo : EIATTR_CBANK_PARAM_SIZE
	.align		4
.L_336:
        /*0050*/ 	.byte	0x03, 0x19
        /*0052*/ 	.short	0x0280


	//----- nvinfo : EIATTR_PARAM_CBANK
	.align		4
        /*0054*/ 	.byte	0x04, 0x0a
        /*0056*/ 	.short	(.L_338 - .L_337)
	.align		4
.L_337:
        /*0058*/ 	.word	index@(.nv.constant0._ZN5flash44flash_bwd_dq_dk_dv_loop_seqk_parallel_kernelI23Flash_bwd_kernel_traitsILi64ELi64ELi128ELi8ELi2ELi4ELi4ELb1ELb0EN7cutlass6half_tE19Flash_kernel_traitsILi64ELi64ELi128ELi8ES3_EELb0ELb1ELb0ELb0ELb0ELb0ELb1EEEvNS_16Flash_bwd_paramsE)
        /*005c*/ 	.short	0x0210
        /*005e*/ 	.short	0x0280


	//----- nvinfo : EIATTR_SW_WAR
	.align		4
.L_338:
        /*0060*/ 	.byte	0x04, 0x36
        /*0062*/ 	.short	(.L_340 - .L_339)
.L_339:
        /*0064*/ 	.word	0x00000008
.L_340:


//--------------------- .nv.info._ZN5flash44flash_bwd_dq_dk_dv_loop_seqk_parallel_kernelI23Flash_bwd_kernel_traitsILi64ELi64ELi128ELi8ELi2ELi4ELi4ELb1ELb0EN7cutlass6half_tE19Flash_kernel_traitsILi64ELi64ELi128ELi8ES3_EELb1ELb1ELb0ELb0ELb1ELb1ELb0EEEvNS_16Flash_bwd_paramsE --------------------------
	.section	.nv.info._ZN5flash44flash_bwd_dq_dk_dv_loop_seqk_parallel_kernelI23Flash_bwd_kernel_traitsILi64ELi64ELi128ELi8ELi2ELi4ELi4ELb1ELb0EN7cutlass6half_tE19Flash_kernel_traitsILi64ELi64ELi128ELi8ES3_EELb1ELb1ELb0ELb0ELb1ELb1ELb0EEEvNS_16Flash_bwd_paramsE,"",@"SHT_CUDA_INFO"
	.sectionflags	@""
	.align	4


	//----- nvinfo : EIATTR_CUDA_API_VERSION
	.align		4
        /*0000*/ 	.byte	0x04, 0x37
        /*0002*/ 	.short	(.L_342 - .L_341)
.L_341:
        /*0004*/ 	.word	0x00000082


	//----- nvinfo : EIATTR_KPARAM_INFO
	.align		4
.L_342:
        /*0008*/ 	.byte	0x04, 0x17
        /*000a*/ 	.short	(.L_344 - .L_343)
.L_343:
        /*000c*/ 	.word	0x00000000
        /*0010*/ 	.short	0x0000
        /*0012*/ 	.short	0x0000
        /*0014*/ 	.byte	0x00, 0xf0, 0x01, 0x0a


	//----- nvinfo : EIATTR_SPARSE_MMA_MASK
	.align		4
.L_344:
        /*0018*/ 	.byte	0x03, 0x50
        /*001a*/ 	.short	0x0000


	//----- nvinfo : EIATTR_MAXREG_COUNT
	.align		4
        /*001c*/ 	.byte	0x03, 0x1b
        /*001e*/ 	.short	0x00ff


	//----- nvinfo : EIATTR_NUM_BARRIERS
	.align		4
        /*0020*/ 	.byte	0x02, 0x4c
        /*0022*/ 	.byte	0x01
	.zero		1


	//----- nvinfo : EIATTR_MERCURY_ISA_VERSION
	.align		4
        /*0024*/ 	.byte	0x03, 0x5f
        /*0026*/ 	.short	0x0101


	//----- nvinfo : EIATTR_EXIT_INSTR_OFFSETS
	.align		4
        /*0028*/ 	.byte	0x04, 0x1c
        /*002a*/ 	.short	(.L_346 - .L_345)


	//   ....[0]....
.L_345:
        /*002c*/ 	.word	0x00000090


	//   ....[1]....
        /*0030*/ 	.word	0x00006c50


	//----- nvinfo : EIATTR_CBANK_PARAM_SIZE
	.align		4
.L_346:
        /*0034*/ 	.byte	0x03, 0x19
        /*0036*/ 	.short	0x0280


	//----- nvinfo : EIATTR_PARAM_CBANK
	.align		4
        /*0038*/ 	.byte	0x04, 0x0a
        /*003a*/ 	.short	(.L_348 - .L_347)
	.align		4
.L_347:
        /*003c*/ 	.word	index@(.nv.constant0._ZN5flash44flash_bwd_dq_dk_dv_loop_seqk_parallel_kernelI23Flash_bwd_kernel_traitsILi64ELi64ELi128ELi8ELi2ELi4ELi4ELb1ELb0EN7cutlass6half_tE19Flash_kernel_traitsILi64ELi64ELi128ELi8ES3_EELb1ELb1ELb0ELb0ELb1ELb1ELb0EEEvNS_16Flash_bwd_paramsE)
        /*0040*/ 	.short	0x0210
        /*0042*/ 	.short	0x0280


	//----- nvinfo : EIATTR_SW_WAR
	.align		4
.L_348:
        /*0044*/ 	.byte	0x04, 0x36
        /*0046*/ 	.short	(.L_350 - .L_349)
.L_349:
        /*0048*/ 	.word	0x00000008
.L_350:


//--------------------- .nv.info._ZN5flash44flash_bwd_dq_dk_dv_loop_seqk_parallel_kernelI23Flash_bwd_kernel_traitsILi64ELi64ELi128ELi8ELi2ELi4ELi4ELb1ELb0EN7cutlass6half_tE19Flash_kernel_traitsILi64ELi64ELi128ELi8ES3_EELb0ELb1ELb0ELb0ELb1ELb1ELb1EEEvNS_16Flash_bwd_paramsE --------------------------
	.section	.nv.info._ZN5flash44flash_bwd_dq_dk_dv_loop_seqk_parallel_kernelI23Flash_bwd_kernel_traitsILi64ELi64ELi128ELi8ELi2ELi4ELi4ELb1ELb0EN7cutlass6half_tE19Flash_kernel_traitsILi64ELi64ELi128ELi8ES3_EELb0ELb1ELb0ELb0ELb1ELb1ELb1EEEvNS_16Flash_bwd_paramsE,"",@"SHT_CUDA_INFO"
	.sectionflags	@""
	.align	4


	//----- nvinfo : EIATTR_CUDA_API_VERSION
	.align		4
        /*0000*/ 	.byte	0x04, 0x37
        /*0002*/ 	.short	(.L_352 - .L_351)
.L_351:
        /*0004*/ 	.word	0x00000082


	//----- nvinfo : EIATTR_KPARAM_INFO
	.align		4
.L_352:
        /*0008*/ 	.byte	0x04, 0x17
        /*000a*/ 	.short	(.L_354 - .L_353)
.L_353:
        /*000c*/ 	.word	0x00000000
        /*0010*/ 	.short	0x0000
        /*0012*/ 	.short	0x0000
        /*0014*/ 	.byte	0x00, 0xf0, 0x01, 0x0a


	//----- nvinfo : EIATTR_SPARSE_MMA_MASK
	.align		4
.L_354:
        /*0018*/ 	.byte	0x03, 0x50
        /*001a*/ 	.short	0x0000


	//----- nvinfo : EIATTR_MAXREG_COUNT
	.align		4
        /*001c*/ 	.byte	0x03, 0x1b
        /*001e*/ 	.short	0x00ff


	//----- nvinfo : EIATTR_NUM_BARRIERS
	.align		4
        /*0020*/ 	.byte	0x02, 0x4c
        /*0022*/ 	.byte	0x01
	.zero		1


	//----- nvinfo : EIATTR_MERCURY_ISA_VERSION
	.align		4
        /*0024*/ 	.byte	0x03, 0x5f
        /*0026*/ 	.short	0x0101


	//----- nvinfo : EIATTR_EXIT_INSTR_OFFSETS
	.align		4
        /*0028*/ 	.byte	0x04, 0x1c
        /*002a*/ 	.short	(.L_356 - .L_355)


	//   ....[0]....
.L_355:
        /*002c*/ 	.word	0x00000090


	//   ....[1]....
        /*0030*/ 	.word	0x00006710


	//----- nvinfo : EIATTR_CBANK_PARAM_SIZE
	.align		4
.L_356:
        /*0034*/ 	.byte	0x03, 0x19
        /*0036*/ 	.short	0x0280


	//----- nvinfo : EIATTR_PARAM_CBANK
	.align		4
        /*0038*/ 	.byte	0x04, 0x0a
        /*003a*/ 	.short	(.L_358 - .L_357)
	.align		4
.L_357:
        /*003c*/ 	.word	index@(.nv.constant0._ZN5flash44flash_bwd_dq_dk_dv_loop_seqk_parallel_kernelI23Flash_bwd_kernel_traitsILi64ELi64ELi128ELi8ELi2ELi4ELi4ELb1ELb0EN7cutlass6half_tE19Flash_kernel_traitsILi64ELi64ELi128ELi8ES3_EELb0ELb1ELb0ELb0ELb1ELb1ELb1EEEvNS_16Flash_bwd_paramsE)
        /*0040*/ 	.short	0x0210
        /*0042*/ 	.short	0x0280


	//----- nvinfo : EIATTR_SW_WAR
	.align		4
.L_358:
        /*0044*/ 	.byte	0x04, 0x36
        /*0046*/ 	.short	(.L_360 - .L_359)
.L_359:
        /*0048*/ 	.word	0x00000008
.L_360:


//--------------------- .nv.info._ZN5flash44flash_bwd_dq_dk_dv_loop_seqk_parallel_kernelI23Flash_bwd_kernel_traitsILi64ELi64ELi128ELi8ELi2ELi4ELi4ELb1ELb0EN7cutlass6half_tE19Flash_kernel_traitsILi64ELi64ELi128ELi8ES3_EELb1ELb1ELb0ELb0ELb0ELb1ELb0EEEvNS_16Flash_bwd_paramsE --------------------------
	.section	.nv.info._ZN5flash44flash_bwd_dq_dk_dv_loop_seqk_parallel_kernelI23Flash_bwd_kernel_traitsILi64ELi64ELi128ELi8ELi2ELi4ELi4ELb1ELb0EN7cutlass6half_tE19Flash_kernel_traitsILi64ELi64ELi128ELi8ES3_EELb1ELb1ELb0ELb0ELb0ELb1ELb0EEEvNS_16Flash_bwd_paramsE,"",@"SHT_CUDA_INFO"
	.sectionflags	@""
	.align	4


	//----- nvinfo : EIATTR_CUDA_API_VERSION
	.align		4
        /*0000*/ 	.byte	0x04, 0x37
        /*0002*/ 	.short	(.L_362 - .L_361)
.L_361:
        /*0004*/ 	.word	0x00000082


	//----- nvinfo : EIATTR_KPARAM_INFO
	.align		4
.L_362:
        /*0008*/ 	.byte	0x04, 0x17
        /*000a*/ 	.short	(.L_364 - .L_363)
.L_363:
        /*000c*/ 	.word	0x00000000
        /*0010*/ 	.short	0x0000
        /*0012*/ 	.short	0x0000
        /*0014*/ 	.byte	0x00, 0xf0, 0x01, 0x0a


	//----- nvinfo : EIATTR_SPARSE_MMA_MASK
	.align		4
.L_364:
        /*0018*/ 	.byte	0x03, 0x50
        /*001a*/ 	.short	0x0000


	//----- nvinfo : EIATTR_MAXREG_COUNT
	.align		4
        /*001c*/ 	.byte	0x03, 0x1b
        /*001e*/ 	.short	0x00ff


	//----- nvinfo : EIATTR_NUM_BARRIERS
	.align		4
        /*0020*/ 	.byte	0x02, 0x4c
        /*0022*/ 	.byte	0x01
	.zero		1


	//----- nvinfo : EIATTR_MERCURY_ISA_VERSION
	.align		4
        /*0024*/ 	.byte	0x03, 0x5f
        /*0026*/ 	.short	0x0101


	//----- nvinfo : EIATTR_EXIT_INSTR_OFFSETS
	.align		4
        /*0028*/ 	.byte	0x04, 0x1c
        /*002a*/ 	.short	(.L_366 - .L_365)


	//   ....[0]....
.L_365:
        /*002c*/ 	.word	0x00000080


	//   ....[1]....
        /*0030*/ 	.word	0x00008670


	//----- nvinfo : EIATTR_CRS_STACK_SIZE
	.align		4
.L_366:
        /*0034*/ 	.byte	0x04, 0x1e
        /*0036*/ 	.short	(.L_368 - .L_367)
.L_367:
        /*0038*/ 	.word	0x00000000


	//----- nvinfo : EIATTR_CBANK_PARAM_SIZE
	.align		4
.L_368:
        /*003c*/ 	.byte	0x03, 0x19
        /*003e*/ 	.short	0x0280


	//----- nvinfo : EIATTR_PARAM_CBANK
	.align		4
        /*0040*/ 	.byte	0x04, 0x0a
        /*0042*/ 	.short	(.L_370 - .L_369)
	.align		4
.L_369:
        /*0044*/ 	.word	index@(.nv.constant0._ZN5flash44flash_bwd_dq_dk_dv_loop_seqk_parallel_kernelI23Flash_bwd_kernel_traitsILi64ELi64ELi128ELi8ELi2ELi4ELi4ELb1ELb0EN7cutlass6half_tE19Flash_kernel_traitsILi64ELi64ELi128ELi8ES3_EELb1ELb1ELb0ELb0ELb0ELb1ELb0EEEvNS_16Flash_bwd_paramsE)
        /*0048*/ 	.short	0x0210
        /*004a*/ 	.short	0x0280


	//----- nvinfo : EIATTR_SW_WAR
	.align		4
.L_370:
        /*004c*/ 	.byte	0x04, 0x36
        /*004e*/ 	.short	(.L_372 - .L_371)
.L_371:
        /*0050*/ 	.word	0x00000008
.L_372:


//--------------------- .nv.info._ZN5flash44flash_bwd_dq_dk_dv_loop_seqk_parallel_kernelI23Flash_bwd_kernel_traitsILi64ELi64ELi128ELi8ELi2ELi4ELi4ELb1ELb0EN7cutlass6half_tE19Flash_kernel_traitsILi64ELi64ELi128ELi8ES3_EELb0ELb1ELb0ELb0ELb0ELb1ELb1EEEvNS_16Flash_bwd_paramsE --------------------------
	.section	.nv.info._ZN5flash44flash_bwd_dq_dk_dv_loop_seqk_parallel_kernelI23Flash_bwd_kernel_traitsILi64ELi64ELi128ELi8ELi2ELi4ELi4ELb1ELb0EN7cutlass6half_tE19Flash_kernel_traitsILi64ELi64ELi128ELi8ES3_EELb0ELb1ELb0ELb0ELb0ELb1ELb1EEEvNS_16Flash_bwd_paramsE,"",@"SHT_CUDA_INFO"
	.sectionflags	@""
	.align	4


	//----- nvinfo : EIATTR_CUDA_API_VERSION
	.align		4
        /*0000*/ 	.byte	0x04, 0x37
        /*0002*/ 	.short	(.L_374 - .L_373)
.L_373:
        /*0004*/ 	.word	0x00000082


	//----- nvinfo : EIATTR_KPARAM_INFO
	.align		4
.L_374:
        /*0008*/ 	.byte	0x04, 0x17
        /*000a*/ 	.short	(.L_376 - .L_375)
.L_375:
        /*000c*/ 	.word	0x00000000
        /*0010*/ 	.short	0x0000
        /*0012*/ 	.short	0x0000
        /*0014*/ 	.byte	0x00, 0xf0, 0x01, 0x0a


	//----- nvinfo : EIATTR_SPARSE_MMA_MASK
	.align		4
.L_376:
        /*0018*/ 	.byte	0x03, 0x50
        /*001a*/ 	.short	0x0000


	//----- nvinfo : EIATTR_MAXREG_COUNT
	.align		4
        /*001c*/ 	.byte	0x03, 0x1b
        /*001e*/ 	.short	0x00ff


	//----- nvinfo : EIATTR_NUM_BARRIERS
	.align		4
        /*0020*/ 	.byte	0x02, 0x4c
        /*0022*/ 	.byte	0x01
	.zero		1


	//----- nvinfo : EIATTR_MERCURY_ISA_VERSION
	.align		4
        /*0024*/ 	.byte	0x03, 0x5f
        /*0026*/ 	.short	0x0101


	//----- nvinfo : EIATTR_EXIT_INSTR_OFFSETS
	.align		4
        /*0028*/ 	.byte	0x04, 0x1c
        /*002a*/ 	.short	(.L_378 - .L_377)


	//   ....[0]....
.L_377:
        /*002c*/ 	.word	0x000000a0


	//   ....[1]....
        /*0030*/ 	.word	0x00008870


	//----- nvinfo : EIATTR_CRS_STACK_SIZE
	.align		4
.L_378:
        /*0034*/ 	.byte	0x04, 0x1e
        /*0036*/ 	.short	(.L_380 - .L_379)
.L_379:
        /*0038*/ 	.word	0x00000000


	//----- nvinfo : EIATTR_CBANK_PARAM_SIZE
	.align		4
.L_380:
        /*003c*/ 	.byte	0x03, 0x19
        /*003e*/ 	.short	0x0280


	//----- nvinfo : EIATTR_PARAM_CBANK
	.align		4
        /*0040*/ 	.byte	0x04, 0x0a
        /*0042*/ 	.short	(.L_382 - .L_381)
	.align		4
.L_381:
        /*0044*/ 	.word	index@(.nv.constant0._ZN5flash44flash_bwd_dq_dk_dv_loop_seqk_parallel_kernelI23Flash_bwd_kernel_traitsILi64ELi64ELi128ELi8ELi2ELi4ELi4ELb1ELb0EN7cutlass6half_tE19Flash_kernel_traitsILi64ELi64ELi128ELi8ES3_EELb0ELb1ELb0ELb0ELb0ELb1ELb1EEEvNS_16Flash_bwd_paramsE)
        /*0048*/ 	.short	0x0210
        /*004a*/ 	.short	0x0280


	//----- nvinfo : EIATTR_SW_WAR
	.align		4
.L_382:
        /*004c*/ 	.byte	0x04, 0x36
        /*004e*/ 	.short	(.L_384 - .L_383)
.L_383:
        /*0050*/ 	.word	0x00000008
.L_384:


//--------------------- .nv.info._ZN5flash44flash_bwd_dq_dk_dv_loop_seqk_parallel_kernelI23Flash_bwd_kernel_traitsILi64ELi64ELi128ELi8ELi2ELi4ELi4ELb1ELb0EN7cutlass6half_tE19Flash_kernel_traitsILi64ELi64ELi128ELi8ES3_EELb1ELb1ELb0ELb1ELb0ELb0ELb0EEEvNS_16Flash_bwd_paramsE --------------------------
	.section	.nv.info._ZN5flash44flash_bwd_dq_dk_dv_loop_seqk_parallel_kernelI23Flash_bwd_kernel_traitsILi64ELi64ELi128ELi8ELi2ELi4ELi4ELb1ELb0EN7cutlass6half_tE19Flash_kernel_traitsILi64ELi64ELi128ELi8ES3_EELb1ELb1ELb0ELb1ELb0ELb0ELb0EEEvNS_16Flash_bwd_paramsE,"",@"SHT_CUDA_INFO"
	.sectionflags	@""
	.align	4


	//----- nvinfo : EIATTR_CUDA_API_VERSION
	.align		4
        /*0000*/ 	.byte	0x04, 0x37
        /*0002*/ 	.short	(.L_386 - .L_385)
.L_385:
        /*0004*/ 	.word	0x00000082


	//----- nvinfo : EIATTR_KPARAM_INFO
	.align		4
.L_386:
        /*0008*/ 	.byte	0x04, 0x17
        /*000a*/ 	.short	(.L_388 - .L_387)
.L_387:
        /*000c*/ 	.word	0x00000000
        /*0010*/ 	.short	0x0000
        /*0012*/ 	.short	0x0000
        /*0014*/ 	.byte	0x00, 0xf0, 0x01, 0x0a


	//----- nvinfo : EIATTR_SPARSE_MMA_MASK
	.align		4
.L_388:
        /*0018*/ 	.byte	0x03, 0x50
        /*001a*/ 	.short	0x0000


	//----- nvinfo : EIATTR_MAXREG_COUNT
	.align		4
        /*001c*/ 	.byte	0x03, 0x1b
        /*001e*/ 	.short	0x00ff


	//----- nvinfo : EIATTR_NUM_BARRIERS
	.align		4
        /*0020*/ 	.byte	0x02, 0x4c
        /*0022*/ 	.byte	0x01
	.zero		1


	//----- nvinfo : EIATTR_ANNOTATIONS
	.align		4
        /*0024*/ 	.byte	0x04, 0x55
        /*0026*/ 	.short	(.L_390 - .L_389)


	//   ....[0]....
.L_389:
        /*0028*/ 	.word	0x00000001
        /*002c*/ 	.byte	0x80, 0x03, 0x00, 0x00, 0x01, 0x00, 0x00, 0x00, 0x30, 0x08, 0x00, 0x00, 0x01, 0x00, 0x00, 0x00
        /*003c*/ 	.byte	0x90, 0x08, 0x00, 0x00, 0x01, 0x00, 0x00, 0x00, 0xc0, 0x08, 0x00, 0x00, 0x01, 0x00, 0x00, 0x00
        /*004c*/ 	.byte	0xf0, 0x08, 0x00, 0x00, 0x01, 0x00, 0x00, 0x00, 0x40, 0x09, 0x00, 0x00, 0x01, 0x00, 0x00, 0x00
        /*005c*/ 	.byte	0x10, 0x0c, 0x00, 0x00, 0x01, 0x00, 0x00, 0x00, 0x30, 0x42, 0x00, 0x00, 0x01, 0x00, 0x00, 0x00
        /*006c*/ 	.byte	0x30, 0x7e, 0x00, 0x00, 0x01, 0x00, 0x00, 0x00, 0x60, 0x7e, 0x00, 0x00, 0x01, 0x00, 0x00, 0x00
        /*007c*/ 	.byte	0x70, 0x7e, 0x00, 0x00, 0x01, 0x00, 0x00, 0x00, 0x80, 0x7e, 0x00, 0x00, 0x01, 0x00, 0x00, 0x00
        /*008c*/ 	.byte	0x90, 0x7e, 0x00, 0x00, 0x01, 0x00, 0x00, 0x00, 0xa0, 0x7e, 0x00, 0x00


	//----- nvinfo : EIATTR_MERCURY_ISA_VERSION
	.align		4
.L_390:
        /*0098*/ 	.byte	0x03, 0x5f
        /*009a*/ 	.short	0x0101


	//----- nvinfo : EIATTR_EXIT_INSTR_OFFSETS
	.align		4
        /*009c*/ 	.byte	0x04, 0x1c
        /*009e*/ 	.short	(.L_392 - .L_391)


	//   ....[0]....
.L_391:
        /*00a0*/ 	.word	0x00000090


	//   ....[1]....
        /*00a4*/ 	.word	0x000093d0


	//----- nvinfo : EIATTR_CRS_STACK_SIZE
	.align		4
.L_392:
        /*00a8*/ 	.byte	0x04, 0x1e
        /*00aa*/ 	.short	(.L_394 - .L_393)
.L_393:
        /*00ac*/ 	.word	0x00000000


	//----- nvinfo : EIATTR_CBANK_PARAM_SIZE
	.align		4
.L_394:
        /*00b0*/ 	.byte	0x03, 0x19
        /*00b2*/ 	.short	0x0280


	//----- nvinfo : EIATTR_PARAM_CBANK
	.align		4
        /*00b4*/ 	.byte	0x04, 0x0a
        /*00b6*/ 	.short	(.L_396 - .L_395)
	.align		4
.L_395:
        /*00b8*/ 	.word	index@(.nv.constant0._ZN5flash44flash_bwd_dq_dk_dv_loop_seqk_parallel_kernelI23Flash_bwd_kernel_traitsILi64ELi64ELi128ELi8ELi2ELi4ELi4ELb1ELb0EN7cutlass6half_tE19Flash_kernel_traitsILi64ELi64ELi128ELi8ES3_EELb1ELb1ELb0ELb1ELb0ELb0ELb0EEEvNS_16Flash_bwd_paramsE)
        /*00bc*/ 	.short	0x0210
        /*00be*/ 	.short	0x0280


	//----- nvinfo : EIATTR_SW_WAR
	.align		4
.L_396:
        /*00c0*/ 	.byte	0x04, 0x36
        /*00c2*/ 	.short	(.L_398 - .L_397)
.L_397:
        /*00c4*/ 	.word	0x00000008
.L_398:


//--------------------- .nv.info._ZN5flash44flash_bwd_dq_dk_dv_loop_seqk_parallel_kernelI23Flash_bwd_kernel_traitsILi64ELi64ELi128ELi8ELi2ELi4ELi4ELb1ELb0EN7cutlass6half_tE19Flash_kernel_traitsILi64ELi64ELi128ELi8ES3_EELb0ELb1ELb0ELb1ELb0ELb0ELb1EEEvNS_16Flash_bwd_paramsE --------------------------
	.section	.nv.info._ZN5flash44flash_bwd_dq_dk_dv_loop_seqk_parallel_kernelI23Flash_bwd_kernel_traitsILi64ELi64ELi128ELi8ELi2ELi4ELi4ELb1ELb0EN7cutlass6half_tE19Flash_kernel_traitsILi64ELi64ELi128ELi8ES3_EELb0ELb1ELb0ELb1ELb0ELb0ELb1EEEvNS_16Flash_bwd_paramsE,"",@"SHT_CUDA_INFO"
	.sectionflags	@""
	.align	4


	//----- nvinfo : EIATTR_CUDA_API_VERSION
	.align		4
        /*0000*/ 	.byte	0x04, 0x37
        /*0002*/ 	.short	(.L_400 - .L_399)
.L_399:
        /*0004*/ 	.word	0x00000082


	//----- nvinfo : EIATTR_KPARAM_INFO
	.align		4
.L_400:
        /*0008*/ 	.byte	0x04, 0x17
        /*000a*/ 	.short	(.L_402 - .L_401)
.L_401:
        /*000c*/ 	.word	0x00000000
        /*0010*/ 	.short	0x0000
        /*0012*/ 	.short	0x0000
        /*0014*/ 	.byte	0x00, 0xf0, 0x01, 0x0a


	//----- nvinfo : EIATTR_SPARSE_MMA_MASK
	.align		4
.L_402:
        /*0018*/ 	.byte	0x03, 0x50
        /*001a*/ 	.short	0x0000


	//----- nvinfo : EIATTR_MAXREG_COUNT
	.align		4
        /*001c*/ 	.byte	0x03, 0x1b
        /*001e*/ 	.short	0x00ff


	//----- nvinfo : EIATTR_NUM_BARRIERS
	.align		4
        /*0020*/ 	.byte	0x02, 0x4c
        /*0022*/ 	.byte	0x01
	.zero		1


	//----- nvinfo : EIATTR_ANNOTATIONS
	.align		4
        /*0024*/ 	.byte	0x04, 0x55
        /*0026*/ 	.short	(.L_404 - .L_403)


	//   ....[0]....
.L_403:
        /*0028*/ 	.word	0x00000001
        /*002c*/ 	.byte	0xa0, 0x00, 0x00, 0x00, 0x01, 0x00, 0x00, 0x00, 0xd0, 0x05, 0x00, 0x00, 0x01, 0x00, 0x00, 0x00
        /*003c*/ 	.byte	0xa0, 0x09, 0x00, 0x00, 0x01, 0x00, 0x00, 0x00, 0xd0, 0x09, 0x00, 0x00, 0x01, 0x00, 0x00, 0x00
        /*004c*/ 	.byte	0x00, 0x0a, 0x00, 0x00, 0x01, 0x00, 0x00, 0x00, 0x30, 0x0a, 0x00, 0x00, 0x01, 0x00, 0x00, 0x00
        /*005c*/ 	.byte	0x60, 0x18, 0x00, 0x00, 0x01, 0x00, 0x00, 0x00, 0x70, 0x7e, 0x00, 0x00, 0x01, 0x00, 0x00, 0x00
        /*006c*/ 	.byte	0x90, 0x7e, 0x00, 0x00, 0x01, 0x00, 0x00, 0x00, 0xa0, 0x7e, 0x00, 0x00, 0x01, 0x00, 0x00, 0x00
        /*007c*/ 	.byte	0xb0, 0x7e, 0x00, 0x00, 0x01, 0x00, 0x00, 0x00, 0xd0, 0x91, 0x00, 0x00


	//----- nvinfo : EIATTR_MERCURY_ISA_VERSION
	.align		4
.L_404:
        /*0088*/ 	.byte	0x03, 0x5f
        /*008a*/ 	.short	0x0101


	//----- nvinfo : EIATTR_EXIT_INSTR_OFFSETS
	.align		4
        /*008c*/ 	.byte	0x04, 0x1c
        /*008e*/ 	.short	(.L_406 - .L_405)


	//   ....[0]....
.L_405:
        /*0090*/ 	.word	0x000000c0


	//   ....[1]....
        /*0094*/ 	.word	0x00009250


	//----- nvinfo : EIATTR_CRS_STACK_SIZE
	.align		4
.L_406:
        /*0098*/ 	.byte	0x04, 0x1e
        /*009a*/ 	.short	(.L_408 - .L_407)
.L_407:
        /*009c*/ 	.word	0x00000000


	//----- nvinfo : EIATTR_CBANK_PARAM_SIZE
	.align		4
.L_408:
        /*00a0*/ 	.byte	0x03, 0x19
        /*00a2*/ 	.short	0x0280


	//----- nvinfo : EIATTR_PARAM_CBANK
	.align		4
        /*00a4*/ 	.byte	0x04, 0x0a
        /*00a6*/ 	.short	(.L_410 - .L_409)
	.align		4
.L_409:
        /*00a8*/ 	.word	index@(.nv.constant0._ZN5flash44flash_bwd_dq_dk_dv_loop_seqk_parallel_kernelI23Flash_bwd_kernel_traitsILi64ELi64ELi128ELi8ELi2ELi4ELi4ELb1ELb0EN7cutlass6half_tE19Flash_kernel_traitsILi64ELi64ELi128ELi8ES3_EELb0ELb1ELb0ELb1ELb0ELb0ELb1EEEvNS_16Flash_bwd_paramsE)
        /*00ac*/ 	.short	0x0210
        /*00ae*/ 	.short	0x0280


	//----- nvinfo : EIATTR_SW_WAR
	.align		4
.L_410:
        /*00b0*/ 	.byte	0x04, 0x36
        /*00b2*/ 	.short	(.L_412 - .L_411)
.L_411:
        /*00b4*/ 	.word	0x00000008
.L_412:


//--------------------- .nv.info._ZN5flash25flash_bwd_dot_do_o_kernelILb0E23Flash_bwd_kernel_traitsILi64ELi64ELi128ELi8ELi2ELi4ELi4ELb1ELb0EN7cutlass6half_tE19Flash_kernel_traitsILi64ELi64ELi128ELi8ES3_EEEEvNS_16Flash_bwd_paramsE --------------------------
	.section	.nv.info._ZN5flash25flash_bwd_dot_do_o_kernelILb0E23Flash_bwd_kernel_traitsILi64ELi64ELi128ELi8ELi2ELi4ELi4ELb1ELb0EN7cutlass6half_tE19Flash_kernel_traitsILi64ELi64ELi128ELi8ES3_EEEEvNS_16Flash_bwd_paramsE,"",@"SHT_CUDA_INFO"
	.sectionflags	@""
	.align	4


	//----- nvinfo : EIATTR_CUDA_API_VERSION
	.align		4
        /*0000*/ 	.byte	0x04, 0x37
        /*0002*/ 	.short	(.L_414 - .L_413)
.L_413:
        /*0004*/ 	.word	0x00000082


	//----- nvinfo : EIATTR_KPARAM_INFO
	.align		4
.L_414:
        /*0008*/ 	.byte	0x04, 0x17
        /*000a*/ 	.short	(.L_416 - .L_415)
.L_415:
        /*000c*/ 	.word	0x00000000
        /*0010*/ 	.short	0x0000
        /*0012*/ 	.short	0x0000
        /*0014*/ 	.byte	0x00, 0xf0, 0x01, 0x0a


	//----- nvinfo : EIATTR_SPARSE_MMA_MASK
	.align		4
.L_416:
        /*0018*/ 	.byte	0x03, 0x50
        /*001a*/ 	.short	0x0000


	//----- nvinfo : EIATTR_MAXREG_COUNT
	.align		4
        /*001c*/ 	.byte	0x03, 0x1b
        /*001e*/ 	.short	0x00ff


	//----- nvinfo : EIATTR_MERCURY_ISA_VERSION
	.align		4
        /*0020*/ 	.byte	0x03, 0x5f
        /*0022*/ 	.short	0x0101


	//----- nvinfo : EIATTR_COOP_GROUP_MASK_REGIDS
	.align		4
        /*0024*/ 	.byte	0x04, 0x29
        /*0026*/ 	.short	(.L_418 - .L_417)


	//   ....[0]....
.L_417:
        /*0028*/ 	.word	0xffffffff


	//   ....[1]....
        /*002c*/ 	.word	0xffffffff


	//   ....[2]....
        /*0030*/ 	.word	0xffffffff


	//   ....[3]....
        /*0034*/ 	.word	0xffffffff


	//   ....[4]....
        /*0038*/ 	.word	0xffffffff


	//   ....[5]....
        /*003c*/ 	.word	0xffffffff


	//----- nvinfo : EIATTR_COOP_GROUP_INSTR_OFFSETS
	.align		4
.L_418:
        /*0040*/ 	.byte	0x04, 0x28
        /*0042*/ 	.short	(.L_420 - .L_419)


	//   ....[0]....
.L_419:
        /*0044*/ 	.word	0x00000bc0


	//   ....[1]....
        /*0048*/ 	.word	0x00000be0


	//   ....[2]....
        /*004c*/ 	.word	0x00000c10


	//   ....[3]....
        /*0050*/ 	.word	0x00000c20


	//   ....[4]....
        /*0054*/ 	.word	0x00000c50


	//   ....[5]....
        /*0058*/ 	.word	0x00000c60


	//----- nvinfo : EIATTR_EXIT_INSTR_OFFSETS
	.align		4
.L_420:
        /*005c*/ 	.byte	0x04, 0x1c
        /*005e*/ 	.short	(.L_422 - .L_421)


	//   ....[0]....
.L_421:
        /*0060*/ 	.word	0x00000100


	//   ....[1]....
        /*0064*/ 	.word	0x00000d40


	//   ....[2]....
        /*0068*/ 	.word	0x00000d60


	//----- nvinfo : EIATTR_CBANK_PARAM_SIZE
	.align		4
.L_422:
        /*006c*/ 	.byte	0x03, 0x19
        /*006e*/ 	.short	0x0280


	//----- nvinfo : EIATTR_PARAM_CBANK
	.align		4
        /*0070*/ 	.byte	0x04, 0x0a
        /*0072*/ 	.short	(.L_424 - .L_423)
	.align		4
.L_423:
        /*0074*/ 	.word	index@(.nv.constant0._ZN5flash25flash_bwd_dot_do_o_kernelILb0E23Flash_bwd_kernel_traitsILi64ELi64ELi128ELi8ELi2ELi4ELi4ELb1ELb0EN7cutlass6half_tE19Flash_kernel_traitsILi64ELi64ELi128ELi8ES3_EEEEvNS_16Flash_bwd_paramsE)
        /*0078*/ 	.short	0x0210
        /*007a*/ 	.short	0x0280


	//----- nvinfo : EIATTR_SW_WAR
	.align		4
.L_424:
        /*007c*/ 	.byte	0x04, 0x36
        /*007e*/ 	.short	(.L_426 - .L_425)
.L_425:
        /*0080*/ 	.word	0x00000008
.L_426:


//--------------------- .nv.info._ZN5flash25flash_bwd_dot_do_o_kernelILb1E23Flash_bwd_kernel_traitsILi64ELi64ELi128ELi8ELi2ELi4ELi4ELb1ELb0EN7cutlass6half_tE19Flash_kernel_traitsILi64ELi64ELi128ELi8ES3_EEEEvNS_16Flash_bwd_paramsE --------------------------
	.section	.nv.info._ZN5flash25flash_bwd_dot_do_o_kernelILb1E23Flash_bwd_kernel_traitsILi64ELi64ELi128ELi8ELi2ELi4ELi4ELb1ELb0EN7cutlass6half_tE19Flash_kernel_traitsILi64ELi64ELi128ELi8ES3_EEEEvNS_16Flash_bwd_paramsE,"",@"SHT_CUDA_INFO"
	.sectionflags	@""
	.align	4


	//----- nvinfo : EIATTR_CUDA_API_VERSION
	.align		4
        /*0000*/ 	.byte	0x04, 0x37
        /*0002*/ 	.short	(.L_428 - .L_427)
.L_427:
        /*0004*/ 	.word	0x00000082


	//----- nvinfo : EIATTR_KPARAM_INFO
	.align		4
.L_428:
        /*0008*/ 	.byte	0x04, 0x17
        /*000a*/ 	.short	(.L_430 - .L_429)
.L_429:
        /*000c*/ 	.word	0x00000000
        /*0010*/ 	.short	0x0000
        /*0012*/ 	.short	0x0000
        /*0014*/ 	.byte	0x00, 0xf0, 0x01, 0x0a


	//----- nvinfo : EIATTR_SPARSE_MMA_MASK
	.align		4
.L_430:
        /*0018*/ 	.byte	0x03, 0x50
        /*001a*/ 	.short	0x0000


	//----- nvinfo : EIATTR_MAXREG_COUNT
	.align		4
        /*001c*/ 	.byte	0x03, 0x1b
        /*001e*/ 	.short	0x00ff


	//----- nvinfo : EIATTR_MERCURY_ISA_VERSION
	.align		4
        /*0020*/ 	.byte	0x03, 0x5f
        /*0022*/ 	.short	0x0101


	//----- nvinfo : EIATTR_COOP_GROUP_MASK_REGIDS
	.align		4
        /*0024*/ 	.byte	0x04, 0x29
        /*0026*/ 	.short	(.L_432 - .L_431)


	//   ....[0]....
.L_431:
        /*0028*/ 	.word	0xffffffff


	//   ....[1]....
        /*002c*/ 	.word	0xffffffff


	//   ....[2]....
        /*0030*/ 	.word	0xffffffff


	//   ....[3]....
        /*0034*/ 	.word	0xffffffff


	//   ....[4]....
        /*0038*/ 	.word	0xffffffff


	//   ....[5]....
        /*003c*/ 	.word	0xffffffff


	//----- nvinfo : EIATTR_COOP_GROUP_INSTR_OFFSETS
	.align		4
.L_432:
        /*0040*/ 	.byte	0x04, 0x28
        /*0042*/ 	.short	(.L_434 - .L_433)


	//   ....[0]....
.L_433:
        /*0044*/ 	.word	0x00000e00


	//   ....[1]....
        /*0048*/ 	.word	0x00000e10


	//   ....[2]....
        /*004c*/ 	.word	0x00000e40


	//   ....[3]....
        /*0050*/ 	.word	0x00000e50


	//   ....[4]....
        /*0054*/ 	.word	0x00000ec0


	//   ....[5]....
        /*0058*/ 	.word	0x00000ee0


	//----- nvinfo : EIATTR_EXIT_INSTR_OFFSETS
	.align		4
.L_434:
        /*005c*/ 	.byte	0x04, 0x1c
        /*005e*/ 	.short	(.L_436 - .L_435)


	//   ....[0]....
.L_435:
        /*0060*/ 	.word	0x00000100


	//   ....[1]....
        /*0064*/ 	.word	0x00001090


	//----- nvinfo : EIATTR_CBANK_PARAM_SIZE
	.align		4
.L_436:
        /*0068*/ 	.byte	0x03, 0x19
        /*006a*/ 	.short	0x0280


	//----- nvinfo : EIATTR_PARAM_CBANK
	.align		4
        /*006c*/ 	.byte	0x04, 0x0a
        /*006e*/ 	.short	(.L_438 - .L_437)
	.align		4
.L_437:
        /*0070*/ 	.word	index@(.nv.constant0._ZN5flash25flash_bwd_dot_do_o_kernelILb1E23Flash_bwd_kernel_traitsILi64ELi64ELi128ELi8ELi2ELi4ELi4ELb1ELb0EN7cutlass6half_tE19Flash_kernel_traitsILi64ELi64ELi128ELi8ES3_EEEEvNS_16Flash_bwd_paramsE)
        /*0074*/ 	.short	0x0210
        /*0076*/ 	.short	0x0280


	//----- nvinfo : EIATTR_SW_WAR
	.align		4
.L_438:
        /*0078*/ 	.byte	0x04, 0x36
        /*007a*/ 	.short	(.L_440 - .L_439)
.L_439:
        /*007c*/ 	.word	0x00000008
.L_440:


//--------------------- .nv.info._ZN5flash27flash_bwd_convert_dq_kernelI23Flash_bwd_kernel_traitsILi64ELi128ELi128ELi8ELi4ELi4ELi4ELb0ELb0EN7cutlass6half_tE19Flash_kernel_traitsILi64ELi128ELi128ELi8ES3_EEEEvNS_16Flash_bwd_paramsEi --------------------------
	.section	.nv.info._ZN5flash27flash_bwd_convert_dq_kernelI23Flash_bwd_kernel_traitsILi64ELi128ELi128ELi8ELi4ELi4ELi4ELb0ELb0EN7cutlass6half_tE19Flash_kernel_traitsILi64ELi128ELi128ELi8ES3_EEEEvNS_16Flash_bwd_paramsEi,"",@"SHT_CUDA_INFO"
	.sectionflags	@""
	.align	4


	//----- nvinfo : EIATTR_CUDA_API_VERSION
	.align		4
        /*0000*/ 	.byte	0x04, 0x37
        /*0002*/ 	.short	(.L_442 - .L_441)
.L_441:
        /*0004*/ 	.word	0x00000082


	//----- nvinfo : EIATTR_KPARAM_INFO
	.align		4
.L_442:
        /*0008*/ 	.byte	0x04, 0x17
        /*000a*/ 	.short	(.L_444 - .L_443)
.L_443:
        /*000c*/ 	.word	0x00000000
        /*0010*/ 	.short	0x0001
        /*0012*/ 	.short	0x0280
        /*0014*/ 	.byte	0x00, 0xf0, 0x11, 0x00


	//----- nvinfo : EIATTR_KPARAM_INFO
	.align		4
.L_444:
        /*0018*/ 	.byte	0x04, 0x17
        /*001a*/ 	.short	(.L_446 - .L_445)
.L_445:
        /*001c*/ 	.word	0x00000000
        /*0020*/ 	.short	0x0000
        /*0022*/ 	.short	0x0000
        /*0024*/ 	.byte	0x00, 0xf0, 0x01, 0x0a


	//----- nvinfo : EIATTR_SPARSE_MMA_MASK
	.align		4
.L_446:
        /*0028*/ 	.byte	0x03, 0x50
        /*002a*/ 	.short	0x0000


	//----- nvinfo : EIATTR_MAXREG_COUNT
	.align		4
        /*002c*/ 	.byte	0x03, 0x1b
        /*002e*/ 	.short	0x00ff


	//----- nvinfo : EIATTR_NUM_BARRIERS
	.align		4
        /*0030*/ 	.byte	0x02, 0x4c
        /*0032*/ 	.byte	0x01
	.zero		1


	//----- nvinfo : EIATTR_MERCURY_ISA_VERSION
	.align		4
        /*0034*/ 	.byte	0x03, 0x5f
        /*0036*/ 	.short	0x0101


	//----- nvinfo : EIATTR_EXIT_INSTR_OFFSETS
	.align		4
        /*0038*/ 	.byte	0x04, 0x1c
        /*003a*/ 	.short	(.L_448 - .L_447)


	//   ....[0]....
.L_447:
        /*003c*/ 	.word	0x00000100


	//   ....[1]....
        /*0040*/ 	.word	0x00001a20


	//   ....[2]....
        /*0044*/ 	.word	0x00001ae0


	//----- nvinfo : EIATTR_CRS_STACK_SIZE
	.align		4
.L_448:
        /*0048*/ 	.byte	0x04, 0x1e
        /*004a*/ 	.short	(.L_450 - .L_449)
.L_449:
        /*004c*/ 	.word	0x00000000


	//----- nvinfo : EIATTR_CBANK_PARAM_SIZE
	.align		4
.L_450:
        /*0050*/ 	.byte	0x03, 0x19
        /*0052*/ 	.short	0x0284


	//----- nvinfo : EIATTR_PARAM_CBANK
	.align		4
        /*0054*/ 	.byte	0x04, 0x0a
        /*0056*/ 	.short	(.L_452 - .L_451)
	.align		4
.L_451:
        /*0058*/ 	.word	index@(.nv.constant0._ZN5flash27flash_bwd_convert_dq_kernelI23Flash_bwd_kernel_traitsILi64ELi128ELi128ELi8ELi4ELi4ELi4ELb0ELb0EN7cutlass6half_tE19Flash_kernel_traitsILi64ELi128ELi128ELi8ES3_EEEEvNS_16Flash_bwd_paramsEi)
        /*005c*/ 	.short	0x0210
        /*005e*/ 	.short	0x0284


	//----- nvinfo : EIATTR_SW_WAR
	.align		4
.L_452:
        /*0060*/ 	.byte	0x04, 0x36
        /*0062*/ 	.short	(.L_454 - .L_453)
.L_453:
        /*0064*/ 	.word	0x00000008
.L_454:


//--------------------- .nv.info._ZN5flash44flash_bwd_dq_dk_dv_loop_seqk_parallel_kernelI23Flash_bwd_kernel_traitsILi64ELi128ELi128ELi8ELi4ELi4ELi4ELb0ELb0EN7cutlass6half_tE19Flash_kernel_traitsILi64ELi128ELi128ELi8ES3_EELb1ELb1ELb0ELb0ELb0ELb0ELb0EEEvNS_16Flash_bwd_paramsE --------------------------
	.section	.nv.info._ZN5flash44flash_bwd_dq_dk_dv_loop_seqk_parallel_kernelI23Flash_bwd_kernel_traitsILi64ELi128ELi128ELi8ELi4ELi4ELi4ELb0ELb0EN7cutlass6half_tE19Flash_kernel_traitsILi64ELi128ELi128ELi8ES3_EELb1ELb1ELb0ELb0ELb0ELb0ELb0EEEvNS_16Flash_bwd_paramsE,"",@"SHT_CUDA_INFO"
	.sectionflags	@""
	.align	4


	//----- nvinfo : EIATTR_CUDA_API_VERSION
	.align		4
        /*0000*/ 	.byte	0x04, 0x37
        /*0002*/ 	.short	(.L_456 - .L_455)
.L_455:
        /*0004*/ 	.word	0x00000082


	//----- nvinfo : EIATTR_KPARAM_INFO
	.align		4
.L_456:
        /*0008*/ 	.byte	0x04, 0x17
        /*000a*/ 	.short	(.L_458 - .L_457)
.L_457:
        /*000c*/ 	.word	0x00000000
        /*0010*/ 	.short	0x0000
        /*0012*/ 	.short	0x0000
        /*0014*/ 	.byte	0x00, 0xf0, 0x01, 0x0a


	//----- nvinfo : EIATTR_SPARSE_MMA_MASK
	.align		4
.L_458:
        /*0018*/ 	.byte	0x03, 0x50
        /*001a*/ 	.short	0x0000


	//----- nvinfo : EIATTR_MAXREG_COUNT
	.align		4
        /*001c*/ 	.byte	0x03, 0x1b
        /*001e*/ 	.short	0x00ff


	//----- nvinfo : EIATTR_NUM_BARRIERS
	.align		4
        /*0020*/ 	.byte	0x02, 0x4c
        /*0022*/ 	.byte	0x01
	.zero		1


	//----- nvinfo : EIATTR_ANNOTATIONS
	.align		4
        /*0024*/ 	.byte	0x04, 0x55
        /*0026*/ 	.short	(.L_460 - .L_459)


	//   ....[0]....
.L_459:
        /* <DEDUP_REMOVED lines=18> */


	//----- nvinfo : EIATTR_MERCURY_ISA_VERSION
	.align		4
.L_460:
        /*0130*/ 	.byte	0x03, 0x5f
        /*0132*/ 	.short	0x0101


	//----- nvinfo : EIATTR_EXIT_INSTR_OFFSETS
	.align		4
        /*0134*/ 	.byte	0x04, 0x1c
        /*0136*/ 	.short	(.L_462 - .L_461)


	//   ....[0]....
.L_461:
        /*0138*/ 	.word	0x000000a0


	//   ....[1]....
        /*013c*/ 	.word	0x0000d490


	//----- nvinfo : EIATTR_CRS_STACK_SIZE
	.align		4
.L_462:
        /*0140*/ 	.byte	0x04, 0x1e
        /*0142*/ 	.short	(.L_464 - .L_463)
.L_463:
        /*0144*/ 	.word	0x00000000


	//----- nvinfo : EIATTR_CBANK_PARAM_SIZE
	.align		4
.L_464:
        /*0148*/ 	.byte	0x03, 0x19
        /*014a*/ 	.short	0x0280


	//----- nvinfo : EIATTR_PARAM_CBANK
	.align		4
        /*014c*/ 	.byte	0x04, 0x0a
        /*014e*/ 	.short	(.L_466 - .L_465)
	.align		4
.L_465:
        /*0150*/ 	.word	index@(.nv.constant0._ZN5flash44flash_bwd_dq_dk_dv_loop_seqk_parallel_kernelI23Flash_bwd_kernel_traitsILi64ELi128ELi128ELi8ELi4ELi4ELi4ELb0ELb0EN7cutlass6half_tE19Flash_kernel_traitsILi64ELi128ELi128ELi8ES3_EELb1ELb1ELb0ELb0ELb0ELb0ELb0EEEvNS_16Flash_bwd_paramsE)
        /*0154*/ 	.short	0x0210
        /*0156*/ 	.short	0x0280


	//----- nvinfo : EIATTR_SW_WAR
	.align		4
.L_466:
        /*0158*/ 	.byte	0x04, 0x36
        /*015a*/ 	.short	(.L_468 - .L_467)
.L_467:
        /*015c*/ 	.word	0x00000008
.L_468:


//--------------------- .nv.info._ZN5flash44flash_bwd_dq_dk_dv_loop_seqk_parallel_kernelI23Flash_bwd_kernel_traitsILi64ELi128ELi128ELi8ELi4ELi4ELi4ELb0ELb0EN7cutlass6half_tE19Flash_kernel_traitsILi64ELi128ELi128ELi8ES3_EELb0ELb1ELb0ELb0ELb0ELb0ELb1EEEvNS_16Flash_bwd_paramsE --------------------------
	.section	.nv.info._ZN5flash44flash_bwd_dq_dk_dv_loop_seqk_parallel_kernelI23Flash_bwd_kernel_traitsILi64ELi128ELi128ELi8ELi4ELi4ELi4ELb0ELb0EN7cutlass6half_tE19Flash_kernel_traitsILi64ELi128ELi128ELi8ES3_EELb0ELb1ELb0ELb0ELb0ELb0ELb1EEEvNS_16Flash_bwd_paramsE,"",@"SHT_CUDA_INFO"
	.sectionflags	@""
	.align	4


	//----- nvinfo : EIATTR_CUDA_API_VERSION
	.align		4
        /*0000*/ 	.byte	0x04, 0x37
        /*0002*/ 	.short	(.L_470 - .L_469)
.L_469:
        /*0004*/ 	.word	0x00000082


	//----- nvinfo : EIATTR_KPARAM_INFO
	.align		4
.L_470:
        /*0008*/ 	.byte	0x04, 0x17
        /*000a*/ 	.short	(.L_472 - .L_471)
.L_471:
        /*000c*/ 	.word	0x00000000
        /*0010*/ 	.short	0x0000
        /*0012*/ 	.short	0x0000
        /*0014*/ 	.byte	0x00, 0xf0, 0x01, 0x0a


	//----- nvinfo : EIATTR_SPARSE_MMA_MASK
	.align		4
.L_472:
        /*0018*/ 	.byte	0x03, 0x50
        /*001a*/ 	.short	0x0000


	//----- nvinfo : EIATTR_MAXREG_COUNT
	.align		4
        /*001c*/ 	.byte	0x03, 0x1b
        /*001e*/ 	.short	0x00ff


	//----- nvinfo : EIATTR_NUM_BARRIERS
	.align		4
        /*0020*/ 	.byte	0x02, 0x4c
        /*0022*/ 	.byte	0x01
	.zero		1


	//----- nvinfo : EIATTR_ANNOTATIONS
	.align		4
        /*0024*/ 	.byte	0x04, 0x55
        /*0026*/ 	.short	(.L_474 - .L_473)


	//   ....[0]....
.L_473:
        /* <DEDUP_REMOVED lines=93> */


	//----- nvinfo : EIATTR_MERCURY_ISA_VERSION
	.align		4
.L_474:
        /*05e8*/ 	.byte	0x03, 0x5f
        /*05ea*/ 	.short	0x0101


	//----- nvinfo : EIATTR_EXIT_INSTR_OFFSETS
	.align		4
        /*05ec*/ 	.byte	0x04, 0x1c
        /*05ee*/ 	.short	(.L_476 - .L_475)


	//   ....[0]....
.L_475:
        /*05f0*/ 	.word	0x000000a0


	//   ....[1]....
        /*05f4*/ 	.word	0x0000d060


	//----- nvinfo : EIATTR_CRS_STACK_SIZE
	.align		4
.L_476:
        /*05f8*/ 	.byte	0x04, 0x1e
        /*05fa*/ 	.short	(.L_478 - .L_477)
.L_477:
        /*05fc*/ 	.word	0x00000000


	//----- nvinfo : EIATTR_CBANK_PARAM_SIZE
	.align		4
.L_478:
        /*0600*/ 	.byte	0x03, 0x19
        /*0602*/ 	.short	0x0280


	//----- nvinfo : EIATTR_PARAM_CBANK
	.align		4
        /*0604*/ 	.byte	0x04, 0x0a
        /*0606*/ 	.short	(.L_480 - .L_479)
	.align		4
.L_479:
        /*0608*/ 	.word	index@(.nv.constant0._ZN5flash44flash_bwd_dq_dk_dv_loop_seqk_parallel_kernelI23Flash_bwd_kernel_traitsILi64ELi128ELi128ELi8ELi4ELi4ELi4ELb0ELb0EN7cutlass6half_tE19Flash_kernel_traitsILi64ELi128ELi128ELi8ES3_EELb0ELb1ELb0ELb0ELb0ELb0ELb1EEEvNS_16Flash_bwd_paramsE)
        /*060c*/ 	.short	0x0210
        /*060e*/ 	.short	0x0280


	//----- nvinfo : EIATTR_SW_WAR
	.align		4
.L_480:
        /*0610*/ 	.byte	0x04, 0x36
        /*0612*/ 	.short	(.L_482 - .L_481)
.L_481:
        /*0614*/ 	.word	0x00000008
.L_482:


//--------------------- .nv.info._ZN5flash44flash_bwd_dq_dk_dv_loop_seqk_parallel_kernelI23Flash_bwd_kernel_traitsILi64ELi128ELi128ELi8ELi4ELi4ELi4ELb0ELb0EN7cutlass6half_tE19Flash_kernel_traitsILi64ELi128ELi128ELi8ES3_EELb1ELb1ELb0ELb0ELb1ELb1ELb0EEEvNS_16Flash_bwd_paramsE --------------------------
	.section	.nv.info._ZN5flash44flash_bwd_dq_dk_dv_loop_seqk_parallel_kernelI23Flash_bwd_kernel_traitsILi64ELi128ELi128ELi8ELi4ELi4ELi4ELb0ELb0EN7cutlass6half_tE19Flash_kernel_traitsILi64ELi128ELi128ELi8ES3_EELb1ELb1ELb0ELb0ELb1ELb1ELb0EEEvNS_16Flash_bwd_paramsE,"",@"SHT_CUDA_INFO"
	.sectionflags	@""
	.align	4


	//----- nvinfo : EIATTR_CUDA_API_VERSION
	.align		4
        /*0000*/ 	.byte	0x04, 0x37
        /*0002*/ 	.short	(.L_484 - .L_483)
.L_483:
        /*0004*/ 	.word	0x00000082


	//----- nvinfo : EIATTR_KPARAM_INFO
	.align		4
.L_484:
        /*0008*/ 	.byte	0x04, 0x17
        /*000a*/ 	.short	(.L_486 - .L_485)
.L_485:
        /*000c*/ 	.word	0x00000000
        /*0010*/ 	.short	0x0000
        /*0012*/ 	.short	0x0000
        /*0014*/ 	.byte	0x00, 0xf0, 0x01, 0x0a


	//----- nvinfo : EIATTR_SPARSE_MMA_MASK
	.align		4
.L_486:
        /*0018*/ 	.byte	0x03, 0x50
        /*001a*/ 	.short	0x0000


	//----- nvinfo : EIATTR_MAXREG_COUNT
	.align		4
        /*001c*/ 	.byte	0x03, 0x1b
        /*001e*/ 	.short	0x00ff


	//----- nvinfo : EIATTR_NUM_BARRIERS
	.align		4
        /*0020*/ 	.byte	0x02, 0x4c
        /*0022*/ 	.byte	0x01
	.zero		1


	//----- nvinfo : EIATTR_ANNOTATIONS
	.align		4
        /*0024*/ 	.byte	0x04, 0x55
        /*0026*/ 	.short	(.L_488 - .L_487)


	//   ....[0]....
.L_487:
        /* <DEDUP_REMOVED lines=15> */


	//----- nvinfo : EIATTR_MERCURY_ISA_VERSION
	.align		4
.L_488:
        /*0108*/ 	.byte	0x03, 0x5f
        /*010a*/ 	.short	0x0101


	//----- nvinfo : EIATTR_EXIT_INSTR_OFFSETS
	.align		4
        /*010c*/ 	.byte	0x04, 0x1c
        /*010e*/ 	.short	(.L_490 - .L_489)


	//   ....[0]....
.L_489:
        /*0110*/ 	.word	0x000000a0


	//   ....[1]....
        /*0114*/ 	.word	0x0000a060


	//----- nvinfo : EIATTR_CBANK_PARAM_SIZE
	.align		4
.L_490:
        /*0118*/ 	.byte	0x03, 0x19
        /*011a*/ 	.short	0x0280


	//----- nvinfo : EIATTR_PARAM_CBANK
	.align		4
        /*011c*/ 	.byte	0x04, 0x0a
        /*011e*/ 	.short	(.L_492 - .L_491)
	.align		4
.L_491:
        /*0120*/ 	.word	index@(.nv.constant0._ZN5flash44flash_bwd_dq_dk_dv_loop_seqk_parallel_kernelI23Flash_bwd_kernel_traitsILi64ELi128ELi128ELi8ELi4ELi4ELi4ELb0ELb0EN7cutlass6half_tE19Flash_kernel_traitsILi64ELi128ELi128ELi8ES3_EELb1ELb1ELb0ELb0ELb1ELb1ELb0EEEvNS_16Flash_bwd_paramsE)
        /*0124*/ 	.short	0x0210
        /*0126*/ 	.short	0x0280


	//----- nvinfo : EIATTR_SW_WAR
	.align		4
.L_492:
        /*0128*/ 	.byte	0x04, 0x36
        /*012a*/ 	.short	(.L_494 - .L_493)
.L_493:
        /*012c*/ 	.word	0x00000008
.L_494:


//--------------------- .nv.info._ZN5flash44flash_bwd_dq_dk_dv_loop_seqk_parallel_kernelI23Flash_bwd_kernel_traitsILi64ELi128ELi128ELi8ELi4ELi4ELi4ELb0ELb0EN7cutlass6half_tE19Flash_kernel_traitsILi64ELi128ELi128ELi8ES3_EELb0ELb1ELb0ELb0ELb1ELb1ELb1EEEvNS_16Flash_bwd_paramsE --------------------------
	.section	.nv.info._ZN5flash44flash_bwd_dq_dk_dv_loop_seqk_parallel_kernelI23Flash_bwd_kernel_traitsILi64ELi128ELi128ELi8ELi4ELi4ELi4ELb0ELb0EN7cutlass6half_tE19Flash_kernel_traitsILi64ELi128ELi128ELi8ES3_EELb0ELb1ELb0ELb0ELb1ELb1ELb1EEEvNS_16Flash_bwd_paramsE,"",@"SHT_CUDA_INFO"
	.sectionflags	@""
	.align	4


	//----- nvinfo : EIATTR_CUDA_API_VERSION
	.align		4
        /*0000*/ 	.byte	0x04, 0x37
        /*0002*/ 	.short	(.L_496 - .L_495)
.L_495:
        /*0004*/ 	.word	0x00000082


	//----- nvinfo : EIATTR_KPARAM_INFO
	.align		4
.L_496:
        /*0008*/ 	.byte	0x04, 0x17
        /*000a*/ 	.short	(.L_498 - .L_497)
.L_497:
        /*000c*/ 	.word	0x00000000
        /*0010*/ 	.short	0x0000
        /*0012*/ 	.short	0x0000
        /*0014*/ 	.byte	0x00, 0xf0, 0x01, 0x0a


	//----- nvinfo : EIATTR_SPARSE_MMA_MASK
	.align		4
.L_498:
        /*0018*/ 	.byte	0x03, 0x50
        /*001a*/ 	.short	0x0000


	//----- nvinfo : EIATTR_MAXREG_COUNT
	.align		4
        /*001c*/ 	.byte	0x03, 0x1b
        /*001e*/ 	.short	0x00ff


	//----- nvinfo : EIATTR_NUM_BARRIERS
	.align		4
        /*0020*/ 	.byte	0x02, 0x4c
        /*0022*/ 	.byte	0x01
	.zero		1


	//----- nvinfo : EIATTR_ANNOTATIONS
	.align		4
        /*0024*/ 	.byte	0x04, 0x55
        /*0026*/ 	.short	(.L_500 - .L_499)


	//   ....[0]....
.L_499:
        /* <DEDUP_REMOVED lines=84> */


	//----- nvinfo : EIATTR_MERCURY_ISA_VERSION
	.align		4
.L_500:
        /*0550*/ 	.byte	0x03, 0x5f
        /*0552*/ 	.short	0x0101


	//----- nvinfo : EIATTR_EXIT_INSTR_OFFSETS
	.align		4
        /*0554*/ 	.byte	0x04, 0x1c
        /*0556*/ 	.short	(.L_502 - .L_501)


	//   ....[0]....
.L_501:
        /*0558*/ 	.word	0x000000a0


	//   ....[1]....
        /*055c*/ 	.word	0x0000a0a0


	//----- nvinfo : EIATTR_CBANK_PARAM_SIZE
	.align		4
.L_502:
        /*0560*/ 	.byte	0x03, 0x19
        /*0562*/ 	.short	0x0280


	//----- nvinfo : EIATTR_PARAM_CBANK
	.align		4
        /*0564*/ 	.byte	0x04, 0x0a
        /*0566*/ 	.short	(.L_504 - .L_503)
	.align		4
.L_503:
        /*0568*/ 	.word	index@(.nv.constant0._ZN5flash44flash_bwd_dq_dk_dv_loop_seqk_parallel_kernelI23Flash_bwd_kernel_traitsILi64ELi128ELi128ELi8ELi4ELi4ELi4ELb0ELb0EN7cutlass6half_tE19Flash_kernel_traitsILi64ELi128ELi128ELi8ES3_EELb0ELb1ELb0ELb0ELb1ELb1ELb1EEEvNS_16Flash_bwd_paramsE)
        /*056c*/ 	.short	0x0210
        /*056e*/ 	.short	0x0280


	//----- nvinfo : EIATTR_SW_WAR
	.align		4
.L_504:
        /*0570*/ 	.byte	0x04, 0x36
        /*0572*/ 	.short	(.L_506 - .L_505)
.L_505:
        /*0574*/ 	.word	0x00000008
.L_506:


//--------------------- .nv.info._ZN5flash44flash_bwd_dq_dk_dv_loop_seqk_parallel_kernelI23Flash_bwd_kernel_traitsILi64ELi128ELi128ELi8ELi4ELi4ELi4ELb0ELb0EN7cutlass6half_tE19Flash_kernel_traitsILi64ELi128ELi128ELi8ES3_EELb1ELb1ELb0ELb0ELb0ELb1ELb0EEEvNS_16Flash_bwd_paramsE --------------------------
	.section	.nv.info._ZN5flash44flash_bwd_dq_dk_dv_loop_seqk_parallel_kernelI23Flash_bwd_kernel_traitsILi64ELi128ELi128ELi8ELi4ELi4ELi4ELb0ELb0EN7cutlass6half_tE19Flash_kernel_traitsILi64ELi128ELi128ELi8ES3_EELb1ELb1ELb0ELb0ELb0ELb1ELb0EEEvNS_16Flash_bwd_paramsE,"",@"SHT_CUDA_INFO"
	.sectionflags	@""
	.align	4


	//----- nvinfo : EIATTR_CUDA_API_VERSION
	.align		4
        /*0000*/ 	.byte	0x04, 0x37
        /*0002*/ 	.short	(.L_508 - .L_507)
.L_507:
        /*0004*/ 	.word	0x00000082


	//----- nvinfo : EIATTR_KPARAM_INFO
	.align		4
.L_508:
        /*0008*/ 	.byte	0x04, 0x17
        /*000a*/ 	.short	(.L_510 - .L_509)
.L_509:
        /*000c*/ 	.word	0x00000000
        /*0010*/ 	.short	0x0000
        /*0012*/ 	.short	0x0000
        /*0014*/ 	.byte	0x00, 0xf0, 0x01, 0x0a


	//----- nvinfo : EIATTR_SPARSE_MMA_MASK
	.align		4
.L_510:
        /*0018*/ 	.byte	0x03, 0x50
        /*001a*/ 	.short	0x0000


	//----- nvinfo : EIATTR_MAXREG_COUNT
	.align		4
        /*001c*/ 	.byte	0x03, 0x1b
        /*001e*/ 	.short	0x00ff


	//----- nvinfo : EIATTR_NUM_BARRIERS
	.align		4
        /*0020*/ 	.byte	0x02, 0x4c
        /*0022*/ 	.byte	0x01
	.zero		1


	//----- nvinfo : EIATTR_ANNOTATIONS
	.align		4
        /*0024*/ 	.byte	0x04, 0x55
        /*0026*/ 	.short	(.L_512 - .L_511)


	//   ....[0]....
.L_511:
        /* <DEDUP_REMOVED lines=15> */


	//----- nvinfo : EIATTR_MERCURY_ISA_VERSION
	.align		4
.L_512:
        /*0108*/ 	.byte	0x03, 0x5f
        /*010a*/ 	.short	0x0101


	//----- nvinfo : EIATTR_INT_WARP_WIDE_INSTR_OFFSETS
	.align		4
        /*010c*/ 	.byte	0x04, 0x31
        /*010e*/ 	.short	(.L_514 - .L_513)


	//   ....[0]....
.L_513:
        /*0110*/ 	.word	0x00002ca0


	//----- nvinfo : EIATTR_EXIT_INSTR_OFFSETS
	.align		4
.L_514:
        /*0114*/ 	.byte	0x04, 0x1c
        /*0116*/ 	.short	(.L_516 - .L_515)


	//   ....[0]....
.L_515:
        /*0118*/ 	.word	0x000000c0


	//   ....[1]....
        /*011c*/ 	.word	0x0000c3d0


	//----- nvinfo : EIATTR_CRS_STACK_SIZE
	.align		4
.L_516:
        /*0120*/ 	.byte	0x04, 0x1e
        /*0122*/ 	.short	(.L_518 - .L_517)
.L_517:
        /*0124*/ 	.word	0x00000000


	//----- nvinfo : EIATTR_CBANK_PARAM_SIZE
	.align		4
.L_518:
        /*0128*/ 	.byte	0x03, 0x19
        /*012a*/ 	.short	0x0280


	//----- nvinfo : EIATTR_PARAM_CBANK
	.align		4
        /*012c*/ 	.byte	0x04, 0x0a
        /*012e*/ 	.short	(.L_520 - .L_519)
	.align		4
.L_519:
        /*0130*/ 	.word	index@(.nv.constant0._ZN5flash44flash_bwd_dq_dk_dv_loop_seqk_parallel_kernelI23Flash_bwd_kernel_traitsILi64ELi128ELi128ELi8ELi4ELi4ELi4ELb0ELb0EN7cutlass6half_tE19Flash_kernel_traitsILi64ELi128ELi128ELi8ES3_EELb1ELb1ELb0ELb0ELb0ELb1ELb0EEEvNS_16Flash_bwd_paramsE)
        /*0134*/ 	.short	0x0210
        /*0136*/ 	.short	0x0280


	//----- nvinfo : EIATTR_SW_WAR
	.align		4
.L_520:
        /*0138*/ 	.byte	0x04, 0x36
        /*013a*/ 	.short	(.L_522 - .L_521)
.L_521:
        /*013c*/ 	.word	0x00000008
.L_522:


//--------------------- .nv.info._ZN5flash44flash_bwd_dq_dk_dv_loop_seqk_parallel_kernelI23Flash_bwd_kernel_traitsILi64ELi128ELi128ELi8ELi4ELi4ELi4ELb0ELb0EN7cutlass6half_tE19Flash_kernel_traitsILi64ELi128ELi128ELi8ES3_EELb0ELb1ELb0ELb0ELb0ELb1ELb1EEEvNS_16Flash_bwd_paramsE --------------------------
	.section	.nv.info._ZN5flash44flash_bwd_dq_dk_dv_loop_seqk_parallel_kernelI23Flash_bwd_kernel_traitsILi64ELi128ELi128ELi8ELi4ELi4ELi4ELb0ELb0EN7cutlass6half_tE19Flash_kernel_traitsILi64ELi128ELi128ELi8ES3_EELb0ELb1ELb0ELb0ELb0ELb1ELb1EEEvNS_16Flash_bwd_paramsE,"",@"SHT_CUDA_INFO"
	.sectionflags	@""
	.align	4


	//----- nvinfo : EIATTR_CUDA_API_VERSION
	.align		4
        /*0000*/ 	.byte	0x04, 0x37
        /*0002*/ 	.short	(.L_524 - .L_523)
.L_523:
        /*0004*/ 	.word	0x00000082


	//----- nvinfo : EIATTR_KPARAM_INFO
	.align		4
.L_524:
        /*0008*/ 	.byte	0x04, 0x17
        /*000a*/ 	.short	(.L_526 - .L_525)
.L_525:
        /*000c*/ 	.word	0x00000000
        /*0010*/ 	.short	0x0000
        /*0012*/ 	.short	0x0000
        /*0014*/ 	.byte	0x00, 0xf0, 0x01, 0x0a


	//----- nvinfo : EIATTR_SPARSE_MMA_MASK
	.align		4
.L_526:
        /*0018*/ 	.byte	0x03, 0x50
        /*001a*/ 	.short	0x0000


	//----- nvinfo : EIATTR_MAXREG_COUNT
	.align		4
        /*001c*/ 	.byte	0x03, 0x1b
        /*001e*/ 	.short	0x00ff


	//----- nvinfo : EIATTR_NUM_BARRIERS
	.align		4
        /*0020*/ 	.byte	0x02, 0x4c
        /*0022*/ 	.byte	0x01
	.zero		1


	//----- nvinfo : EIATTR_ANNOTATIONS
	.align		4
        /*0024*/ 	.byte	0x04, 0x55
        /*0026*/ 	.short	(.L_528 - .L_527)


	//   ....[0]....
.L_527:
        /* <DEDUP_REMOVED lines=92> */


	//----- nvinfo : EIATTR_MERCURY_ISA_VERSION
	.align		4
.L_528:
        /*05d8*/ 	.byte	0x03, 0x5f
        /*05da*/ 	.short	0x0101


	//----- nvinfo : EIATTR_INT_WARP_WIDE_INSTR_OFFSETS
	.align		4
        /*05dc*/ 	.byte	0x04, 0x31
        /*05de*/ 	.short	(.L_530 - .L_529)


	//   ....[0]....
.L_529:
        /*05e0*/ 	.word	0x000030f0


	//----- nvinfo : EIATTR_EXIT_INSTR_OFFSETS
	.align		4
.L_530:
        /*05e4*/ 	.byte	0x04, 0x1c
        /*05e6*/ 	.short	(.L_532 - .L_531)


	//   ....[0]....
.L_531:
        /*05e8*/ 	.word	0x000000c0


	//   ....[1]....
        /*05ec*/ 	.word	0x0000c480


	//----- nvinfo : EIATTR_CRS_STACK_SIZE
	.align		4
.L_532:
        /*05f0*/ 	.byte	0x04, 0x1e
        /*05f2*/ 	.short	(.L_534 - .L_533)
.L_533:
        /*05f4*/ 	.word	0x00000000


	//----- nvinfo : EIATTR_CBANK_PARAM_SIZE
	.align		4
.L_534:
        /*05f8*/ 	.byte	0x03, 0x19
        /*05fa*/ 	.short	0x0280


	//----- nvinfo : EIATTR_PARAM_CBANK
	.align		4
        /*05fc*/ 	.byte	0x04, 0x0a
        /*05fe*/ 	.short	(.L_536 - .L_535)
	.align		4
.L_535:
        /*0600*/ 	.word	index@(.nv.constant0._ZN5flash44flash_bwd_dq_dk_dv_loop_seqk_parallel_kernelI23Flash_bwd_kernel_traitsILi64ELi128ELi128ELi8ELi4ELi4ELi4ELb0ELb0EN7cutlass6half_tE19Flash_kernel_traitsILi64ELi128ELi128ELi8ES3_EELb0ELb1ELb0ELb0ELb0ELb1ELb1EEEvNS_16Flash_bwd_paramsE)
        /*0604*/ 	.short	0x0210
        /*0606*/ 	.short	0x0280


	//----- nvinfo : EIATTR_SW_WAR
	.align		4
.L_536:
        /*0608*/ 	.byte	0x04, 0x36
        /*060a*/ 	.short	(.L_538 - .L_537)
.L_537:
        /*060c*/ 	.word	0x00000008
.L_538:


//--------------------- .nv.info._ZN5flash44flash_bwd_dq_dk_dv_loop_seqk_parallel_kernelI23Flash_bwd_kernel_traitsILi64ELi128ELi128ELi8ELi4ELi4ELi4ELb0ELb0EN7cutlass6half_tE19Flash_kernel_traitsILi64ELi128ELi128ELi8ES3_EELb1ELb1ELb0ELb1ELb0ELb0ELb0EEEvNS_16Flash_bwd_paramsE --------------------------
	.section	.nv.info._ZN5flash44flash_bwd_dq_dk_dv_loop_seqk_parallel_kernelI23Flash_bwd_kernel_traitsILi64ELi128ELi128ELi8ELi4ELi4ELi4ELb0ELb0EN7cutlass6half_tE19Flash_kernel_traitsILi64ELi128ELi128ELi8ES3_EELb1ELb1ELb0ELb1ELb0ELb0ELb0EEEvNS_16Flash_bwd_paramsE,"",@"SHT_CUDA_INFO"
	.sectionflags	@""
	.align	4


	//----- nvinfo : EIATTR_CUDA_API_VERSION
	.align		4
        /*0000*/ 	.byte	0x04, 0x37
        /*0002*/ 	.short	(.L_540 - .L_539)
.L_539:
        /*0004*/ 	.word	0x00000082


	//----- nvinfo : EIATTR_KPARAM_INFO
	.align		4
.L_540:
        /*0008*/ 	.byte	0x04, 0x17
        /*000a*/ 	.short	(.L_542 - .L_541)
.L_541:
        /*000c*/ 	.word	0x00000000
        /*0010*/ 	.short	0x0000
        /*0012*/ 	.short	0x0000
        /*0014*/ 	.byte	0x00, 0xf0, 0x01, 0x0a


	//----- nvinfo : EIATTR_SPARSE_MMA_MASK
	.align		4
.L_542:
        /*0018*/ 	.byte	0x03, 0x50
        /*001a*/ 	.short	0x0000


	//----- nvinfo : EIATTR_MAXREG_COUNT
	.align		4
        /*001c*/ 	.byte	0x03, 0x1b
        /*001e*/ 	.short	0x00ff


	//----- nvinfo : EIATTR_NUM_BARRIERS
	.align		4
        /*0020*/ 	.byte	0x02, 0x4c
        /*0022*/ 	.byte	0x01
	.zero		1


	//----- nvinfo : EIATTR_ANNOTATIONS
	.align		4
        /*0024*/ 	.byte	0x04, 0x55
        /*0026*/ 	.short	(.L_544 - .L_543)


	//   ....[0]....
.L_543:
        /* <DEDUP_REMOVED lines=51> */


	//----- nvinfo : EIATTR_MERCURY_ISA_VERSION
	.align		4
.L_544:
        /*0348*/ 	.byte	0x03, 0x5f
        /*034a*/ 	.short	0x0101


	//----- nvinfo : EIATTR_EXIT_INSTR_OFFSETS
	.align		4
        /*034c*/ 	.byte	0x04, 0x1c
        /*034e*/ 	.short	(.L_546 - .L_545)


	//   ....[0]....
.L_545:
        /*0350*/ 	.word	0x000000a0


	//   ....[1]....
        /*0354*/ 	.word	0x0000dfe0


	//----- nvinfo : EIATTR_CRS_STACK_SIZE
	.align		4
.L_546:
        /*0358*/ 	.byte	0x04, 0x1e
        /*035a*/ 	.short	(.L_548 - .L_547)
.L_547:
        /*035c*/ 	.word	0x00000000


	//----- nvinfo : EIATTR_CBANK_PARAM_SIZE
	.align		4
.L_548:
        /*0360*/ 	.byte	0x03, 0x19
        /*0362*/ 	.short	0x0280


	//----- nvinfo : EIATTR_PARAM_CBANK
	.align		4
        /*0364*/ 	.byte	0x04, 0x0a
        /*0366*/ 	.short	(.L_550 - .L_549)
	.align		4
.L_549:
        /*0368*/ 	.word	index@(.nv.constant0._ZN5flash44flash_bwd_dq_dk_dv_loop_seqk_parallel_kernelI23Flash_bwd_kernel_traitsILi64ELi128ELi128ELi8ELi4ELi4ELi4ELb0ELb0EN7cutlass6half_tE19Flash_kernel_traitsILi64ELi128ELi128ELi8ES3_EELb1ELb1ELb0ELb1ELb0ELb0ELb0EEEvNS_16Flash_bwd_paramsE)
        /*036c*/ 	.short	0x0210
        /*036e*/ 	.short	0x0280


	//----- nvinfo : EIATTR_SW_WAR
	.align		4
.L_550:
        /*0370*/ 	.byte	0x04, 0x36
        /*0372*/ 	.short	(.L_552 - .L_551)
.L_551:
        /*0374*/ 	.word	0x00000008
.L_552:


//--------------------- .nv.info._ZN5flash44flash_bwd_dq_dk_dv_loop_seqk_parallel_kernelI23Flash_bwd_kernel_traitsILi64ELi128ELi128ELi8ELi4ELi4ELi4ELb0ELb0EN7cutlass6half_tE19Flash_kernel_traitsILi64ELi128ELi128ELi8ES3_EELb0ELb1ELb0ELb1ELb0ELb0ELb1EEEvNS_16Flash_bwd_paramsE --------------------------
	.section	.nv.info._ZN5flash44flash_bwd_dq_dk_dv_loop_seqk_parallel_kernelI23Flash_bwd_kernel_traitsILi64ELi128ELi128ELi8ELi4ELi4ELi4ELb0ELb0EN7cutlass6half_tE19Flash_kernel_traitsILi64ELi128ELi128ELi8ES3_EELb0ELb1ELb0ELb1ELb0ELb0ELb1EEEvNS_16Flash_bwd_paramsE,"",@"SHT_CUDA_INFO"
	.sectionflags	@""
	.align	4


	//----- nvinfo : EIATTR_CUDA_API_VERSION
	.align		4
        /*0000*/ 	.byte	0x04, 0x37
        /*0002*/ 	.short	(.L_554 - .L_553)
.L_553:
        /*0004*/ 	.word	0x00000082


	//----- nvinfo : EIATTR_KPARAM_INFO
	.align		4
.L_554:
        /*0008*/ 	.byte	0x04, 0x17
        /*000a*/ 	.short	(.L_556 - .L_555)
.L_555:
        /*000c*/ 	.word	0x00000000
        /*0010*/ 	.short	0x0000
        /*0012*/ 	.short	0x0000
        /*0014*/ 	.byte	0x00, 0xf0, 0x01, 0x0a


	//----- nvinfo : EIATTR_SPARSE_MMA_MASK
	.align		4
.L_556:
        /*0018*/ 	.byte	0x03, 0x50
        /*001a*/ 	.short	0x0000


	//----- nvinfo : EIATTR_MAXREG_COUNT
	.align		4
        /*001c*/ 	.byte	0x03, 0x1b
        /*001e*/ 	.short	0x00ff


	//----- nvinfo : EIATTR_NUM_BARRIERS
	.align		4
        /*0020*/ 	.byte	0x02, 0x4c
        /*0022*/ 	.byte	0x01
	.zero		1


	//----- nvinfo : EIATTR_ANNOTATIONS
	.align		4
        /*0024*/ 	.byte	0x04, 0x55
        /*0026*/ 	.short	(.L_558 - .L_557)


	//   ....[0]....
.L_557:
        /* <DEDUP_REMOVED lines=128> */


	//----- nvinfo : EIATTR_MERCURY_ISA_VERSION
	.align		4
.L_558:
        /*0818*/ 	.byte	0x03, 0x5f
        /*081a*/ 	.short	0x0101


	//----- nvinfo : EIATTR_EXIT_INSTR_OFFSETS
	.align		4
        /*081c*/ 	.byte	0x04, 0x1c
        /*081e*/ 	.short	(.L_560 - .L_559)


	//   ....[0]....
.L_559:
        /*0820*/ 	.word	0x000000c0


	//   ....[1]....
        /*0824*/ 	.word	0x0000d730


	//----- nvinfo : EIATTR_CRS_STACK_SIZE
	.align		4
.L_560:
        /*0828*/ 	.byte	0x04, 0x1e
        /*082a*/ 	.short	(.L_562 - .L_561)
.L_561:
        /*082c*/ 	.word	0x00000000


	//----- nvinfo : EIATTR_CBANK_PARAM_SIZE
	.align		4
.L_562:
        /*0830*/ 	.byte	0x03, 0x19
        /*0832*/ 	.short	0x0280


	//----- nvinfo : EIATTR_PARAM_CBANK
	.align		4
        /*0834*/ 	.byte	0x04, 0x0a
        /*0836*/ 	.short	(.L_564 - .L_563)
	.align		4
.L_563:
        /*0838*/ 	.word	index@(.nv.constant0._ZN5flash44flash_bwd_dq_dk_dv_loop_seqk_parallel_kernelI23Flash_bwd_kernel_traitsILi64ELi128ELi128ELi8ELi4ELi4ELi4ELb0ELb0EN7cutlass6half_tE19Flash_kernel_traitsILi64ELi128ELi128ELi8ES3_EELb0ELb1ELb0ELb1ELb0ELb0ELb1EEEvNS_16Flash_bwd_paramsE)
        /*083c*/ 	.short	0x0210
        /*083e*/ 	.short	0x0280


	//----- nvinfo : EIATTR_SW_WAR
	.align		4
.L_564:
        /*0840*/ 	.byte	0x04, 0x36
        /*0842*/ 	.short	(.L_566 - .L_565)
.L_565:
        /*0844*/ 	.word	0x00000008
.L_566:


//--------------------- .nv.info._ZN5flash25flash_bwd_dot_do_o_kernelILb0E23Flash_bwd_kernel_traitsILi64ELi128ELi128ELi8ELi4ELi4ELi4ELb0ELb0EN7cutlass6half_tE19Flash_kernel_traitsILi64ELi128ELi128ELi8ES3_EEEEvNS_16Flash_bwd_paramsE --------------------------
	.section	.nv.info._ZN5flash25flash_bwd_dot_do_o_kernelILb0E23Flash_bwd_kernel_traitsILi64ELi128ELi128ELi8ELi4ELi4ELi4ELb0ELb0EN7cutlass6half_tE19Flash_kernel_traitsILi64ELi128ELi128ELi8ES3_EEEEvNS_16Flash_bwd_paramsE,"",@"SHT_CUDA_INFO"
	.sectionflags	@""
	.align	4


	//----- nvinfo : EIATTR_CUDA_API_VERSION
	.align		4
        /*0000*/ 	.byte	0x04, 0x37
        /*0002*/ 	.short	(.L_568 - .L_567)
.L_567:
        /*0004*/ 	.word	0x00000082


	//----- nvinfo : EIATTR_KPARAM_INFO
	.align		4
.L_568:
        /*0008*/ 	.byte	0x04, 0x17
        /*000a*/ 	.short	(.L_570 - .L_569)
.L_569:
        /*000c*/ 	.word	0x00000000
        /*0010*/ 	.short	0x0000
        /*0012*/ 	.short	0x0000
        /*0014*/ 	.byte	0x00, 0xf0, 0x01, 0x0a


	//----- nvinfo : EIATTR_SPARSE_MMA_MASK
	.align		4
.L_570:
        /*0018*/ 	.byte	0x03, 0x50
        /*001a*/ 	.short	0x0000


	//----- nvinfo : EIATTR_MAXREG_COUNT
	.align		4
        /*001c*/ 	.byte	0x03, 0x1b
        /*001e*/ 	.short	0x00ff


	//----- nvinfo : EIATTR_MERCURY_ISA_VERSION
	.align		4
        /*0020*/ 	.byte	0x03, 0x5f
        /*0022*/ 	.short	0x0101


	//----- nvinfo : EIATTR_COOP_GROUP_MASK_REGIDS
	.align		4
        /*0024*/ 	.byte	0x04, 0x29
        /*0026*/ 	.short	(.L_572 - .L_571)


	//   ....[0]....
.L_571:
        /*0028*/ 	.word	0xffffffff


	//   ....[1]....
        /*002c*/ 	.word	0xffffffff


	//   ....[2]....
        /*0030*/ 	.word	0xffffffff


	//   ....[3]....
        /*0034*/ 	.word	0xffffffff


	//   ....[4]....
        /*0038*/ 	.word	0xffffffff


	//   ....[5]....
        /*003c*/ 	.word	0xffffffff


	//   ....[6]....
        /*0040*/ 	.word	0xffffffff


	//   ....[7]....
        /*0044*/ 	.word	0xffffffff


	//   ....[8]....
        /*0048*/ 	.word	0xffffffff


	//   ....[9]....
        /*004c*/ 	.word	0xffffffff


	//   ....[10]....
        /*0050*/ 	.word	0xffffffff


	//   ....[11]....
        /*0054*/ 	.word	0xffffffff


	//----- nvinfo : EIATTR_COOP_GROUP_INSTR_OFFSETS
	.align		4
.L_572:
        /*0058*/ 	.byte	0x04, 0x28
        /*005a*/ 	.short	(.L_574 - .L_573)


	//   ....[0]....
.L_573:
        /*005c*/ 	.word	0x00001230


	//   ....[1]....
        /*0060*/ 	.word	0x00001250


	//   ....[2]....
        /*0064*/ 	.word	0x00001260


	//   ....[3]....
        /*0068*/ 	.word	0x00001270


	//   ....[4]....
        /*006c*/ 	.word	0x000012b0


	//   ....[5]....
        /*0070*/ 	.word	0x000012d0


	//   ....[6]....
        /*0074*/ 	.word	0x000012e0


	//   ....[7]....
        /*0078*/ 	.word	0x000012f0


	//   ....[8]....
        /*007c*/ 	.word	0x00001330


	//   ....[9]....
        /*0080*/ 	.word	0x00001350


	//   ....[10]....
        /*0084*/ 	.word	0x00001360


	//   ....[11]....
        /*0088*/ 	.word	0x00001370


	//----- nvinfo : EIATTR_EXIT_INSTR_OFFSETS
	.align		4
.L_574:
        /*008c*/ 	.byte	0x04, 0x1c
        /*008e*/ 	.short	(.L_576 - .L_575)


	//   ....[0]....
.L_575:
        /*0090*/ 	.word	0x00000100


	//   ....[1]....
        /*0094*/ 	.word	0x000014a0


	//   ....[2]....
        /*0098*/ 	.word	0x000014c0


	//----- nvinfo : EIATTR_CBANK_PARAM_SIZE
	.align		4
.L_576:
        /*009c*/ 	.byte	0x03, 0x19
        /*009e*/ 	.short	0x0280


	//----- nvinfo : EIATTR_PARAM_CBANK
	.align		4
        /*00a0*/ 	.byte	0x04, 0x0a
        /*00a2*/ 	.short	(.L_578 - .L_577)
	.align		4
.L_577:
        /*00a4*/ 	.word	index@(.nv.constant0._ZN5flash25flash_bwd_dot_do_o_kernelILb0E23Flash_bwd_kernel_traitsILi64ELi128ELi128ELi8ELi4ELi4ELi4ELb0ELb0EN7cutlass6half_tE19Flash_kernel_traitsILi64ELi128ELi128ELi8ES3_EEEEvNS_16Flash_bwd_paramsE)
        /*00a8*/ 	.short	0x0210
        /*00aa*/ 	.short	0x0280


	//----- nvinfo : EIATTR_SW_WAR
	.align		4
.L_578:
        /*00ac*/ 	.byte	0x04, 0x36
        /*00ae*/ 	.short	(.L_580 - .L_579)
.L_579:
        /*00b0*/ 	.word	0x00000008
.L_580:


//--------------------- .nv.info._ZN5flash25flash_bwd_dot_do_o_kernelILb1E23Flash_bwd_kernel_traitsILi64ELi128ELi128ELi8ELi4ELi4ELi4ELb0ELb0EN7cutlass6half_tE19Flash_kernel_traitsILi64ELi128ELi128ELi8ES3_EEEEvNS_16Flash_bwd_paramsE --------------------------
	.section	.nv.info._ZN5flash25flash_bwd_dot_do_o_kernelILb1E23Flash_bwd_kernel_traitsILi64ELi128ELi128ELi8ELi4ELi4ELi4ELb0ELb0EN7cutlass6half_tE19Flash_kernel_traitsILi64ELi128ELi128ELi8ES3_EEEEvNS_16Flash_bwd_paramsE,"",@"SHT_CUDA_INFO"
	.sectionflags	@""
	.align	4


	//----- nvinfo : EIATTR_CUDA_API_VERSION
	.align		4
        /*0000*/ 	.byte	0x04, 0x37
        /*0002*/ 	.short	(.L_582 - .L_581)
.L_581:
        /*0004*/ 	.word	0x00000082


	//----- nvinfo : EIATTR_KPARAM_INFO
	.align		4
.L_582:
        /*0008*/ 	.byte	0x04, 0x17
        /*000a*/ 	.short	(.L_584 - .L_583)
.L_583:
        /*000c*/ 	.word	0x00000000
        /*0010*/ 	.short	0x0000
        /*0012*/ 	.short	0x0000
        /*0014*/ 	.byte	0x00, 0xf0, 0x01, 0x0a


	//----- nvinfo : EIATTR_SPARSE_MMA_MASK
	.align		4
.L_584:
        /*0018*/ 	.byte	0x03, 0x50
        /*001a*/ 	.short	0x0000


	//----- nvinfo : EIATTR_MAXREG_COUNT
	.align		4
        /*001c*/ 	.byte	0x03, 0x1b
        /*001e*/ 	.short	0x00ff


	//----- nvinfo : EIATTR_MERCURY_ISA_VERSION
	.align		4
        /*0020*/ 	.byte	0x03, 0x5f
        /*0022*/ 	.short	0x0101


	//----- nvinfo : EIATTR_COOP_GROUP_MASK_REGIDS
	.align		4
        /*0024*/ 	.byte	0x04, 0x29
        /*0026*/ 	.short	(.L_586 - .L_585)


	//   ....[0]....
.L_585:
        /*0028*/ 	.word	0xffffffff


	//   ....[1]....
        /*002c*/ 	.word	0xffffffff


	//   ....[2]....
        /*0030*/ 	.word	0xffffffff


	//   ....[3]....
        /*0034*/ 	.word	0xffffffff


	//   ....[4]....
        /*0038*/ 	.word	0xffffffff


	//   ....[5]....
        /*003c*/ 	.word	0xffffffff


	//   ....[6]....
        /*0040*/ 	.word	0xffffffff


	//   ....[7]....
        /*0044*/ 	.word	0xffffffff


	//   ....[8]....
        /*0048*/ 	.word	0xffffffff


	//   ....[9]....
        /*004c*/ 	.word	0xffffffff


	//   ....[10]....
        /*0050*/ 	.word	0xffffffff


	//   ....[11]....
        /*0054*/ 	.word	0xffffffff


	//----- nvinfo : EIATTR_COOP_GROUP_INSTR_OFFSETS
	.align		4
.L_586:
        /*0058*/ 	.byte	0x04, 0x28
        /*005a*/ 	.short	(.L_588 - .L_587)


	//   ....[0]....
.L_587:
        /*005c*/ 	.word	0x000012a0


	//   ....[1]....
        /*0060*/ 	.word	0x000012c0


	//   ....[2]....
        /*0064*/ 	.word	0x000015f0


	//   ....[3]....
        /*0068*/ 	.word	0x00001600


	//   ....[4]....
        /*006c*/ 	.word	0x00001610


	//   ....[5]....
        /*0070*/ 	.word	0x00001620


	//   ....[6]....
        /*0074*/ 	.word	0x00001650


	//   ....[7]....
        /*0078*/ 	.word	0x00001670


	//   ....[8]....
        /*007c*/ 	.word	0x00001680


	//   ....[9]....
        /*0080*/ 	.word	0x000016e0


	//   ....[10]....
        /*0084*/ 	.word	0x00001720


	//   ....[11]....
        /*0088*/ 	.word	0x00001740


	//----- nvinfo : EIATTR_EXIT_INSTR_OFFSETS
	.align		4
.L_588:
        /*008c*/ 	.byte	0x04, 0x1c
        /*008e*/ 	.short	(.L_590 - .L_589)


	//   ....[0]....
.L_589:
        /*0090*/ 	.word	0x00000100


	//   ....[1]....
        /*0094*/ 	.word	0x000018e0


	//----- nvinfo : EIATTR_CBANK_PARAM_SIZE
	.align		4
.L_590:
        /*0098*/ 	.byte	0x03, 0x19
        /*009a*/ 	.short	0x0280


	//----- nvinfo : EIATTR_PARAM_CBANK
	.align		4
        /*009c*/ 	.byte	0x04, 0x0a
        /*009e*/ 	.short	(.L_592 - .L_591)
	.align		4
.L_591:
        /*00a0*/ 	.word	index@(.nv.constant0._ZN5flash25flash_bwd_dot_do_o_kernelILb1E23Flash_bwd_kernel_traitsILi64ELi128ELi128ELi8ELi4ELi4ELi4ELb0ELb0EN7cutlass6half_tE19Flash_kernel_traitsILi64ELi128ELi128ELi8ES3_EEEEvNS_16Flash_bwd_paramsE)
        /*00a4*/ 	.short	0x0210
        /*00a6*/ 	.short	0x0280


	//----- nvinfo : EIATTR_SW_WAR
	.align		4
.L_592:
        /*00a8*/ 	.byte	0x04, 0x36
        /*00aa*/ 	.short	(.L_594 - .L_593)
.L_593:
        /*00ac*/ 	.word	0x00000008
.L_594:


//--------------------- .nv.callgraph             --------------------------
	.section	.nv.callgraph,"",@"SHT_CUDA_CALLGRAPH"
	.align	4
	.sectionentsize	8
	.align		4
        /*0000*/ 	.word	0x00000000
	.align		4
        /*0004*/ 	.word	0xffffffff
	.align		4
        /*0008*/ 	.word	0x00000000
	.align		4
        /*000c*/ 	.word	0xfffffffe
	.align		4
        /*0010*/ 	.word	0x00000000
	.align		4
        /*0014*/ 	.word	0xfffffffd
	.align		4
        /*0018*/ 	.word	0x00000000
	.align		4
        /*001c*/ 	.word	0xfffffffc


//--------------------- .nv.constant4             --------------------------
	.section	.nv.constant4,"a",@progbits
	.align	8
	.align		8
.nv.constant4:
        /*0000*/ 	.dword	_ZN72_INTERNAL_5bd93074_36_flash_bwd_hdim64_fp16_causal_sm80_cu_d53ad458_28794cuda3std3__45__cpo5beginE
	.align		8
        /*0008*/ 	.dword	_ZN72_INTERNAL_5bd93074_36_flash_bwd_hdim64_fp16_causal_sm80_cu_d53ad458_28794cuda3std3__45__cpo3endE
	.align		8
        /*0010*/ 	.dword	_ZN72_INTERNAL_5bd93074_36_flash_bwd_hdim64_fp16_causal_sm80_cu_d53ad458_28794cuda3std3__45__cpo6cbeginE
	.align		8
        /*0018*/ 	.dword	_ZN72_INTERNAL_5bd93074_36_flash_bwd_hdim64_fp16_causal_sm80_cu_d53ad458_28794cuda3std3__45__cpo4cendE
	.align		8
        /*0020*/ 	.dword	_ZN72_INTERNAL_5bd93074_36_flash_bwd_hdim64_fp16_causal_sm80_cu_d53ad458_28794cuda3std3__474_GLOBAL__N__5bd93074_36_flash_bwd_hdim64_fp16_causal_sm80_cu_d53ad458_28796ignoreE
	.align		8
        /*0028*/ 	.dword	_ZN72_INTERNAL_5bd93074_36_flash_bwd_hdim64_fp16_causal_sm80_cu_d53ad458_28794cuda3std3__419piecewise_constructE
	.align		8
        /*0030*/ 	.dword	_ZN72_INTERNAL_5bd93074_36_flash_bwd_hdim64_fp16_causal_sm80_cu_d53ad458_28794cuda3std3__48in_placeE
	.align		8
        /*0038*/ 	.dword	_ZN72_INTERNAL_5bd93074_36_flash_bwd_hdim64_fp16_causal_sm80_cu_d53ad458_28794cuda3std6ranges3__45__cpo4swapE
	.align		8
        /*0040*/ 	.dword	_ZN72_INTERNAL_5bd93074_36_flash_bwd_hdim64_fp16_causal_sm80_cu_d53ad458_28794cuda3std6ranges3__45__cpo9iter_moveE
	.align		8
        /*0048*/ 	.dword	_ZN72_INTERNAL_5bd93074_36_flash_bwd_hdim64_fp16_causal_sm80_cu_d53ad458_28794cute7productE
	.align		8
        /*0050*/ 	.dword	_ZN72_INTERNAL_5bd93074_36_flash_bwd_hdim64_fp16_causal_sm80_cu_d53ad458_28794cute1_E


//--------------------- .text._ZN5flash44flash_bwd_dq_dk_dv_loop_seqk_parallel_kernelI23Flash_bwd_kernel_traitsILi64ELi64ELi128ELi8ELi2ELi4ELi4ELb1ELb0EN7cutlass6half_tE19Flash_kernel_traitsILi64ELi64ELi128ELi8ES3_EELb0ELb1ELb0ELb0ELb0ELb0ELb0EEEvNS_16Flash_bwd_paramsE --------------------------
	.section	.text._ZN5flash44flash_bwd_dq_dk_dv_loop_seqk_parallel_kernelI23Flash_bwd_kernel_traitsILi64ELi64ELi128ELi8ELi2ELi4ELi4ELb1ELb0EN7cutlass6half_tE19Flash_kernel_traitsILi64ELi64ELi128ELi8ES3_EELb0ELb1ELb0ELb0ELb0ELb0ELb0EEEvNS_16Flash_bwd_paramsE,"ax",@progbits
	.align	128
        .global         _ZN5flash44flash_bwd_dq_dk_dv_loop_seqk_parallel_kernelI23Flash_bwd_kernel_traitsILi64ELi64ELi128ELi8ELi2ELi4ELi4ELb1ELb0EN7cutlass6half_tE19Flash_kernel_traitsILi64ELi64ELi128ELi8ES3_EELb0ELb1ELb0ELb0ELb0ELb0ELb0EEEvNS_16Flash_bwd_paramsE
        .type           _ZN5flash44flash_bwd_dq_dk_dv_loop_seqk_parallel_kernelI23Flash_bwd_kernel_traitsILi64ELi64ELi128ELi8ELi2ELi4ELi4ELb1ELb0EN7cutlass6half_tE19Flash_kernel_traitsILi64ELi64ELi128ELi8ES3_EELb0ELb1ELb0ELb0ELb0ELb0ELb0EEEvNS_16Flash_bwd_paramsE,@function
        .size           _ZN5flash44flash_bwd_dq_dk_dv_loop_seqk_parallel_kernelI23Flash_bwd_kernel_traitsILi64ELi64ELi128ELi8ELi2ELi4ELi4ELb1ELb0EN7cutlass6half_tE19Flash_kernel_traitsILi64ELi64ELi128ELi8ES3_EELb0ELb1ELb0ELb0ELb0ELb0ELb0EEEvNS_16Flash_bwd_paramsE,(.L_x_1255 - _ZN5flash44flash_bwd_dq_dk_dv_loop_seqk_parallel_kernelI23Flash_bwd_kernel_traitsILi64ELi64ELi128ELi8ELi2ELi4ELi4ELb1ELb0EN7cutlass6half_tE19Flash_kernel_traitsILi64ELi64ELi128ELi8ES3_EELb0ELb1ELb0ELb0ELb0ELb0ELb0EEEvNS_16Flash_bwd_paramsE)
        .other          _ZN5flash44flash_bwd_dq_dk_dv_loop_seqk_parallel_kernelI23Flash_bwd_kernel_traitsILi64ELi64ELi128ELi8ELi2ELi4ELi4ELb1ELb0EN7cutlass6half_tE19Flash_kernel_traitsILi64ELi64ELi128ELi8ES3_EELb0ELb1ELb0ELb0ELb0ELb0ELb0EEEvNS_16Flash_bwd_paramsE,@"STO_CUDA_ENTRY STV_DEFAULT"
_ZN5flash44flash_bwd_dq_dk_dv_loop_seqk_parallel_kernelI23Flash_bwd_kernel_traitsILi64ELi64ELi128ELi8ELi2ELi4ELi4ELb1ELb0EN7cutlass6half_tE19Flash_kernel_traitsILi64ELi64ELi128ELi8ES3_EELb0ELb1ELb0ELb0ELb0ELb0ELb0EEEvNS_16Flash_bwd_paramsE:
.text._ZN5flash44flash_bwd_dq_dk_dv_loop_seqk_parallel_kernelI23Flash_bwd_kernel_traitsILi64ELi64ELi128ELi8ELi2ELi4ELi4ELb1ELb0EN7cutlass6half_tE19Flash_kernel_traitsILi64ELi64ELi128ELi8ES3_EELb0ELb1ELb0ELb0ELb0ELb0ELb0EEEvNS_16Flash_bwd_paramsE:
[----:B------:R-:W1:Y:S01]  /*0000*/  LDC R1, c[0x0][0x28] ;  /* 0x00000a00ff017b82 */ /* 0x000e620000000800 */
[----:B------:R-:W2:Y:S01]  /*0010*/  S2R R232, SR_CTAID.X ;  /* 0x0000000000e87919 */ /* 0x000ea20000002500 */
[----:B------:R-:W-:Y:S01]  /*0020*/  ULDC UR5, c[0x0][0x2c8] ;  /* 0x0000b20000057ab9 */ /* 0x000fe20000000800 */
[----:B-1----:R-:W-:Y:S01]  /*0030*/  IADD3 R1, R1, -0x8, RZ ;  /* 0xfffffff801017810 */ /* 0x002fe20007ffe0ff */
[----:B------:R-:W-:-:S04]  /*0040*/  UIADD3 UR5, UR5, 0x7f, URZ ;  /* 0x0000007f05057890 */ /* 0x000fc8000fffe03f */
[----:B------:R-:W-:-:S04]  /*0050*/  USHF.R.S32.HI UR4, URZ, 0x1f, UR5 ;  /* 0x0000001f3f047899 */ /* 0x000fc80008011405 */
[----:B------:R-:W-:-:S04]  /*0060*/  ULEA.HI UR4, UR4, UR5, URZ, 0x7 ;  /* 0x0000000504047291 */ /* 0x000fc8000f8f383f */
[----:B------:R-:W-:-:S06]  /*0070*/  USHF.R.S32.HI UR10, URZ, 0x7, UR4 ;  /* 0x000000073f0a7899 */ /* 0x000fcc0008011404 */
[----:B--2---:R-:W-:-:S13]  /*0080*/  ISETP.GE.AND P0, PT, R232, UR10, PT ;  /* 0x0000000ae8007c0c */ /* 0x004fda000bf06270 */
[----:B------:R-:W-:Y:S05]  /*0090*/  @P0 EXIT ;  /* 0x000000000000094d */ /* 0x000fea0003800000 */
[----:B------:R-:W1:Y:S01]  /*00a0*/  S2R R16, SR_TID.X ;  /* 0x0000000000107919 */ /* 0x000e620000002100 */
[----:B------:R-:W-:Y:S01]  /*00b0*/  MOV R3, 0x400 ;  /* 0x0000040000037802 */ /* 0x000fe20000000f00 */
[----:B------:R-:W-:Y:S01]  /*00c0*/  IMAD.MOV.U32 R248, RZ, RZ, 0x20 ;  /* 0x00000020fff87424 */ /* 0x000fe200078e00ff */
[----:B------:R-:W-:Y:S01]  /*00d0*/  ULDC.64 UR12, c[0x0][0x208] ;  /* 0x00008200000c7ab9 */ /* 0x000fe20000000a00 */
[----:B------:R-:W2:Y:S01]  /*00e0*/  S2R R181, SR_CgaCtaId ;  /* 0x0000000000b57919 */ /* 0x000ea20000008800 */
[----:B------:R-:W-:Y:S01]  /*00f0*/  IMAD.MOV.U32 R174, RZ, RZ, 0x40 ;  /* 0x00000040ffae7424 */ /* 0x000fe200078e00ff */
[----:B------:R-:W-:Y:S01]  /*0100*/  ULDC.64 UR8, c[0x0][0x300] ;  /* 0x0000c00000087ab9 */ /* 0x000fe20000000a00 */
[----:B------:R-:W-:Y:S01]  /*0110*/  IMAD.MOV.U32 R191, RZ, RZ, -0x10 ;  /* 0xfffffff0ffbf7424 */ /* 0x000fe200078e00ff */
[----:B------:R-:W3:Y:S01]  /*0120*/  S2R R251, SR_CTAID.Y ;  /* 0x0000000000fb7919 */ /* 0x000ee20000002600 */
[----:B-1----:R-:W-:Y:S01]  /*0130*/  SHF.R.S32.HI R15, RZ, 0x1f, R16 ;  /* 0x0000001fff0f7819 */ /* 0x002fe20000011410 */
[----:B------:R-:W-:-:S03]  /*0140*/  IMAD.SHL.U32 R243, R16, 0x2, RZ ;  /* 0x0000000210f37824 */ /* 0x000fc600078e00ff */
[CC--:B------:R-:W-:Y:S02]  /*0150*/  LEA.HI R4, R15.reuse, R16.reuse, RZ, 0x4 ;  /* 0x000000100f047211 */ /* 0x0c0fe400078f20ff */
[C---:B------:R-:W-:Y:S02]  /*0160*/  LEA.HI R18, R15.reuse, R16, RZ, 0x3 ;  /* 0x000000100f127211 */ /* 0x040fe400078f18ff */
[----:B------:R-:W-:Y:S02]  /*0170*/  SHF.R.S32.HI R2, RZ, 0x4, R4 ;  /* 0x00000004ff027819 */ /* 0x000fe40000011404 */
[----:B------:R-:W-:Y:S02]  /*0180*/  SHF.R.S32.HI R219, RZ, 0x3, R18 ;  /* 0x00000003ffdb7819 */ /* 0x000fe40000011412 */
[----:B------:R-:W-:Y:S02]  /*0190*/  LEA.HI R0, R4, R2, RZ, 0x1 ;  /* 0x0000000204007211 */ /* 0x000fe400078f08ff */
[----:B------:R-:W-:-:S02]  /*01a0*/  LEA.HI R17, R15, R16, RZ, 0x2 ;  /* 0x000000100f117211 */ /* 0x000fc400078f10ff */
[----:B------:R-:W-:Y:S02]  /*01b0*/  LOP3.LUT R0, R0, 0xfffffffe, RZ, 0xc0, !PT ;  /* 0xfffffffe00007812 */ /* 0x000fe400078ec0ff */
[----:B--2---:R-:W-:Y:S02]  /*01c0*/  LEA R181, R181, R3, 0x18 ;  /* 0x00000003b5b57211 */ /* 0x004fe400078ec0ff */
[--C-:B------:R-:W-:Y:S01]  /*01d0*/  SHF.R.S32.HI R9, RZ, 0x2, R17.reuse ;  /* 0x00000002ff097819 */ /* 0x100fe20000011411 */
[----:B------:R-:W-:Y:S01]  /*01e0*/  IMAD.IADD R13, R2, 0x1, -R0 ;  /* 0x00000001020d7824 */ /* 0x000fe200078e0a00 */
[----:B------:R-:W-:Y:S01]  /*01f0*/  LOP3.LUT R0, R18, 0xfffffff8, RZ, 0xc0, !PT ;  /* 0xfffffff812007812 */ /* 0x000fe200078ec0ff */
[----:B------:R-:W-:Y:S01]  /*0200*/  IMAD.SHL.U32 R2, R219, 0x40, RZ ;  /* 0x00000040db027824 */ /* 0x000fe200078e00ff */
[----:B------:R-:W-:Y:S01]  /*0210*/  SHF.R.S32.HI R3, RZ, 0x1f, R17 ;  /* 0x0000001fff037819 */ /* 0x000fe20000011411 */
[----:B------:R-:W-:Y:S01]  /*0220*/  VIADD R179, R181, 0x6000 ;  /* 0x00006000b5b37836 */ /* 0x000fe20000000000 */
[----:B------:R-:W-:Y:S01]  /*0230*/  LEA.HI R10, R15, R16, RZ, 0x5 ;  /* 0x000000100f0a7211 */ /* 0x000fe200078f28ff */
[----:B------:R-:W-:Y:S01]  /*0240*/  IMAD.IADD R0, R16, 0x1, -R0 ;  /* 0x0000000110007824 */ /* 0x000fe200078e0a00 */
[----:B------:R-:W-:-:S02]  /*0250*/  LEA.HI R3, R3, R9, RZ, 0x3 ;  /* 0x0000000903037211 */ /* 0x000fc400078f18ff */
[----:B------:R-:W-:Y:S01]  /*0260*/  LOP3.LUT R2, R2, 0x1c0, RZ, 0xc0, !PT ;  /* 0x000001c002027812 */ /* 0x000fe200078ec0ff */
[----:B------:R-:W-:Y:S01]  /*0270*/  IMAD.SHL.U32 R212, R0, 0x8, RZ ;  /* 0x0000000800d47824 */ /* 0x000fe200078e00ff */
[--C-:B------:R-:W-:Y:S02]  /*0280*/  SHF.R.S32.HI R20, RZ, 0x5, R10.reuse ;  /* 0x00000005ff147819 */ /* 0x100fe4000001140a */
[----:B------:R-:W-:Y:S02]  /*0290*/  SHF.R.S32.HI R7, RZ, 0x1f, R10 ;  /* 0x0000001fff077819 */ /* 0x000fe4000001140a */
[----:B------:R-:W-:Y:S02]  /*02a0*/  LOP3.LUT R5, R3, 0xfffffff8, RZ, 0xc0, !PT ;  /* 0xfffffff803057812 */ /* 0x000fe400078ec0ff */
[----:B------:R-:W-:Y:S02]  /*02b0*/  SHF.R.U32.HI R6, RZ, 0x3, R2 ;  /* 0x00000003ff067819 */ /* 0x000fe40000011602 */
[----:B------:R-:W-:Y:S01]  /*02c0*/  LOP3.LUT R3, R2, 0x38, R212, 0xf8, !PT ;  /* 0x0000003802037812 */ /* 0x000fe200078ef8d4 */
[----:B------:R-:W-:Y:S01]  /*02d0*/  IMAD.IADD R9, R9, 0x1, -R5 ;  /* 0x0000000109097824 */ /* 0x000fe200078e0a05 */
[----:B------:R-:W-:-:S02]  /*02e0*/  LOP3.LUT R2, R4, 0xfffffff0, RZ, 0xc0, !PT ;  /* 0xfffffff004027812 */ /* 0x000fc400078ec0ff */
[----:B------:R-:W-:Y:S02]  /*02f0*/  LEA.HI R4, R7, R20, RZ, 0x2 ;  /* 0x0000001407047211 */ /* 0x000fe400078f10ff */
[----:B------:R-:W-:Y:S01]  /*0300*/  LOP3.LUT R240, R3, R6, RZ, 0x3c, !PT ;  /* 0x0000000603f07212 */ /* 0x000fe200078e3cff */
[----:B------:R-:W-:Y:S01]  /*0310*/  IMAD.IADD R2, R16, 0x1, -R2 ;  /* 0x0000000110027824 */ /* 0x000fe200078e0a02 */
[----:B------:R-:W-:Y:S02]  /*0320*/  LOP3.LUT R3, R4, 0xfffffffc, RZ, 0xc0, !PT ;  /* 0xfffffffc04037812 */ /* 0x000fe400078ec0ff */
[C---:B------:R-:W-:Y:S02]  /*0330*/  LOP3.LUT P4, RZ, R0.reuse, 0x2, RZ, 0xc0, !PT ;  /* 0x0000000200ff7812 */ /* 0x040fe4000788c0ff */
[C---:B------:R-:W-:Y:S01]  /*0340*/  LOP3.LUT P3, RZ, R0.reuse, 0x4, RZ, 0xc0, !PT ;  /* 0x0000000400ff7812 */ /* 0x040fe2000786c0ff */
[----:B------:R-:W-:Y:S01]  /*0350*/  IMAD.SHL.U32 R0, R0, 0x40, RZ ;  /* 0x0000004000007824 */ /* 0x000fe200078e00ff */
[----:B------:R-:W-:Y:S01]  /*0360*/  SHF.R.S32.HI R5, RZ, 0x1f, R2 ;  /* 0x0000001fff057819 */ /* 0x000fe20000011402 */
[----:B------:R-:W-:Y:S01]  /*0370*/  IMAD.IADD R12, R20, 0x1, -R3 ;  /* 0x00000001140c7824 */ /* 0x000fe200078e0a03 */
[----:B------:R-:W-:-:S02]  /*0380*/  LEA.HI R3, R15, R16, RZ, 0x6 ;  /* 0x000000100f037211 */ /* 0x000fc400078f30ff */
[----:B------:R-:W-:Y:S01]  /*0390*/  LEA.HI R14, R5, R2, RZ, 0x3 ;  /* 0x00000002050e7211 */ /* 0x000fe200078f18ff */
[----:B------:R-:W-:Y:S01]  /*03a0*/  IMAD.SHL.U32 R4, R12, 0x10, RZ ;  /* 0x000000100c047824 */ /* 0x000fe200078e00ff */
[----:B------:R-:W-:Y:S02]  /*03b0*/  LOP3.LUT R0, R0, 0x1c0, RZ, 0xc0, !PT ;  /* 0x000001c000007812 */ /* 0x000fe400078ec0ff */
[----:B------:R-:W-:Y:S02]  /*03c0*/  LOP3.LUT R7, R14, 0xfffffff8, RZ, 0xc0, !PT ;  /* 0xfffffff80e077812 */ /* 0x000fe400078ec0ff */
[C---:B------:R-:W-:Y:S01]  /*03d0*/  LOP3.LUT R8, R0.reuse, 0x30, R4, 0xf8, !PT ;  /* 0x0000003000087812 */ /* 0x040fe200078ef804 */
[----:B------:R-:W-:Y:S01]  /*03e0*/  IMAD.SHL.U32 R4, R13, 0x200, RZ ;  /* 0x000002000d047824 */ /* 0x000fe200078e00ff */
[----:B------:R-:W-:Y:S01]  /*03f0*/  LOP3.LUT R182, R0, 0x8, R18, 0xf8, !PT ;  /* 0x0000000800b67812 */ /* 0x000fe200078ef812 */
[----:B------:R-:W-:Y:S01]  /*0400*/  IMAD.IADD R11, R2, 0x1, -R7 ;  /* 0x00000001020b7824 */ /* 0x000fe200078e0a07 */
[----:B------:R-:W-:-:S02]  /*0410*/  SHF.R.S32.HI R3, RZ, 0x6, R3 ;  /* 0x00000006ff037819 */ /* 0x000fc40000011403 */
[----:B------:R-:W-:Y:S02]  /*0420*/  SHF.R.U32.HI R0, RZ, 0x3, R0 ;  /* 0x00000003ff007819 */ /* 0x000fe40000011600 */
[----:B------:R-:W-:Y:S01]  /*0430*/  LOP3.LUT R2, R8, 0x8, R18, 0xf8, !PT ;  /* 0x0000000808027812 */ /* 0x000fe200078ef812 */
[----:B------:R-:W-:Y:S01]  /*0440*/  IMAD R6, R3, 0x800, R4 ;  /* 0x0000080003067824 */ /* 0x000fe200078e0204 */
[----:B------:R-:W-:Y:S01]  /*0450*/  LOP3.LUT R5, R9, 0x1, RZ, 0xc0, !PT ;  /* 0x0000000109057812 */ /* 0x000fe200078ec0ff */
[C---:B------:R-:W-:Y:S01]  /*0460*/  IMAD R240, R3.reuse, 0x200, R240 ;  /* 0x0000020003f07824 */ /* 0x040fe200078e02f0 */
[----:B------:R-:W-:Y:S01]  /*0470*/  LOP3.LUT R182, R182, R0, RZ, 0x3c, !PT ;  /* 0x00000000b6b67212 */ /* 0x000fe200078e3cff */
[----:B------:R-:W-:Y:S01]  /*0480*/  IMAD.SHL.U32 R3, R3, 0x20, RZ ;  /* 0x0000002003037824 */ /* 0x000fe200078e00ff */
[----:B------:R-:W-:Y:S01]  /*0490*/  LOP3.LUT R2, R4, R2, R0, 0xf6, !PT ;  /* 0x0000000204027212 */ /* 0x000fe200078ef600 */
[----:B------:R-:W-:Y:S01]  /*04a0*/  IMAD.SHL.U32 R8, R13, 0x10, RZ ;  /* 0x000000100d087824 */ /* 0x000fe200078e00ff */
[----:B------:R-:W-:Y:S01]  /*04b0*/  LEA.HI R4, R15, R16, RZ, 0x7 ;  /* 0x000000100f047211 */ /* 0x000fe200078f38ff */
[----:B------:R-:W-:Y:S01]  /*04c0*/  IMAD.IADD R182, R6, 0x1, R182 ;  /* 0x0000000106b67824 */ /* 0x000fe200078e02b6 */
[----:B------:R-:W-:Y:S01]  /*04d0*/  ISETP.NE.U32.AND P0, PT, R5, 0x1, PT ;  /* 0x000000010500780c */ /* 0x000fe20003f05070 */
[----:B------:R-:W-:Y:S01]  /*04e0*/  IMAD R2, R2, 0x2, R181 ;  /* 0x0000000202027824 */ /* 0x000fe200078e02b5 */
[----:B------:R-:W-:-:S02]  /*04f0*/  LOP3.LUT R5, R17, 0x7ffffffc, RZ, 0xc0, !PT ;  /* 0x7ffffffc11057812 */ /* 0x000fc400078ec0ff */
[----:B------:R-:W-:Y:S02]  /*0500*/  LOP3.LUT R6, R10, 0xffffffe0, RZ, 0xc0, !PT ;  /* 0xffffffe00a067812 */ /* 0x000fe400078ec0ff */
[----:B------:R-:W-:Y:S01]  /*0510*/  SHF.R.S32.HI R4, RZ, 0x7, R4 ;  /* 0x00000007ff047819 */ /* 0x000fe20000011404 */
[----:B------:R-:W-:Y:S01]  /*0520*/  IMAD.IADD R5, R16, 0x1, -R5 ;  /* 0x0000000110057824 */ /* 0x000fe200078e0a05 */
[----:B------:R-:W-:Y:S01]  /*0530*/  LEA.HI R0, R10, R20, RZ, 0x1 ;  /* 0x000000140a007211 */ /* 0x000fe200078f08ff */
[----:B------:R-:W-:Y:S01]  /*0540*/  IMAD.IADD R19, R16, 0x1, -R6 ;  /* 0x0000000110137824 */ /* 0x000fe200078e0a06 */
[C---:B------:R-:W-:Y:S01]  /*0550*/  R2P PR, R9.reuse, 0x6 ;  /* 0x0000000609007804 */ /* 0x040fe20000000000 */
[----:B------:R-:W-:Y:S01]  /*0560*/  IMAD.SHL.U32 R7, R4, 0x8, RZ ;  /* 0x0000000804077824 */ /* 0x000fe200078e00ff */
[----:B------:R-:W-:Y:S01]  /*0570*/  LOP3.LUT R6, R0, 0xfffffffe, RZ, 0xc0, !PT ;  /* 0xfffffffe00067812 */ /* 0x000fe200078ec0ff */
[----:B------:R-:W-:Y:S01]  /*0580*/  IMAD.SHL.U32 R0, R9, 0x40, RZ ;  /* 0x0000004009007824 */ /* 0x000fe200078e00ff */
[----:B------:R-:W-:Y:S01]  /*0590*/  LOP3.LUT R243, R3, 0x6, R243, 0xf8, !PT ;  /* 0x0000000603f37812 */ /* 0x000fe200078ef8f3 */
[----:B------:R-:W-:Y:S01]  /*05a0*/  IMAD.SHL.U32 R10, R5, 0x2, RZ ;  /* 0x00000002050a7824 */ /* 0x000fe200078e00ff */
[----:B------:R-:W-:Y:S01]  /*05b0*/  LOP3.LUT R5, R7, 0x8, RZ, 0xc0, !PT ;  /* 0x0000000807057812 */ /* 0x000fe200078ec0ff */
[----:B------:R-:W-:Y:S01]  /*05c0*/  IMAD.IADD R6, R20, 0x1, -R6 ;  /* 0x0000000114067824 */ /* 0x000fe200078e0a06 */
[----:B------:R-:W-:Y:S01]  /*05d0*/  LOP3.LUT R0, R0, 0x1c0, RZ, 0xc0, !PT ;  /* 0x000001c000007812 */ /* 0x000fe200078ec0ff */
[----:B------:R-:W-:Y:S01]  /*05e0*/  IMAD R7, R4, 0x1000, R10 ;  /* 0x0000100004077824 */ /* 0x000fe200078e020a */
[----:B------:R-:W-:Y:S01]  /*05f0*/  LOP3.LUT R8, R5, 0x10, R8, 0xf8, !PT ;  /* 0x0000001005087812 */ /* 0x000fe200078ef808 */
[----:B------:R1:W-:Y:S01]  /*0600*/  STL [R1+0x4], R19 ;  /* 0x0000041301007387 */ /* 0x0003e20000100800 */
[----:B------:R-:W-:Y:S01]  /*0610*/  LOP3.LUT R4, R0, 0x20, R3, 0xf8, !PT ;  /* 0x0000002000047812 */ /* 0x000fe200078ef803 */
[----:B------:R-:W-:Y:S01]  /*0620*/  IMAD R9, R6, 0x400, R7 ;  /* 0x0000040006097824 */ /* 0x000fe200078e0207 */
[----:B------:R-:W-:Y:S01]  /*0630*/  SHF.R.U32.HI R3, RZ, 0x3, R0 ;  /* 0x00000003ff037819 */ /* 0x000fe20000011600 */
[----:B------:R-:W-:Y:S01]  /*0640*/  IMAD.SHL.U32 R7, R11, 0x40, RZ ;  /* 0x000000400b077824 */ /* 0x000fe200078e00ff */
[----:B------:R-:W-:-:S02]  /*0650*/  SEL R175, R248, 0xffffffe0, !P4 ;  /* 0xffffffe0f8af7807 */ /* 0x000fc40006000000 */
[----:B------:R-:W-:Y:S02]  /*0660*/  LOP3.LUT R4, R4, R3, RZ, 0x3c, !PT ;  /* 0x0000000304047212 */ /* 0x000fe400078e3cff */
[----:B------:R-:W-:Y:S01]  /*0670*/  LOP3.LUT R11, R3, R0, R5, 0x1e, !PT ;  /* 0x00000000030b7212 */ /* 0x000fe200078e1e05 */
[----:B------:R-:W-:Y:S01]  /*0680*/  IMAD.SHL.U32 R5, R13, 0x8, RZ ;  /* 0x000000080d057824 */ /* 0x000fe200078e00ff */
[----:B------:R-:W-:Y:S01]  /*0690*/  LOP3.LUT R0, R7, 0x1c0, RZ, 0xc0, !PT ;  /* 0x000001c007007812 */ /* 0x000fe200078ec0ff */
[----:B------:R-:W-:Y:S01]  /*06a0*/  IMAD.IADD R9, R4, 0x1, R9 ;  /* 0x0000000104097824 */ /* 0x000fe200078e0209 */
[----:B------:R-:W-:Y:S02]  /*06b0*/  SHF.R.S32.HI R7, RZ, 0x1f, R19 ;  /* 0x0000001fff077819 */ /* 0x000fe40000011413 */
[----:B------:R-:W-:Y:S01]  /*06c0*/  SHF.R.U32.HI R3, RZ, 0x3, R0 ;  /* 0x00000003ff037819 */ /* 0x000fe20000011600 */
[----:B------:R-:W-:Y:S01]  /*06d0*/  IMAD R190, R9, 0x2, R181 ;  /* 0x0000000209be7824 */ /* 0x000fe200078e02b5 */
[----:B------:R-:W-:Y:S01]  /*06e0*/  LEA.HI R4, R7, R19, RZ, 0x2 ;  /* 0x0000001307047211 */ /* 0x000fe200078f10ff */
[----:B------:R-:W-:Y:S01]  /*06f0*/  IMAD.SHL.U32 R7, R14, 0x40, RZ ;  /* 0x000000400e077824 */ /* 0x000fe200078e00ff */
[----:B------:R-:W-:-:S02]  /*0700*/  LOP3.LUT R5, R0, 0x8, R5, 0xf8, !PT ;  /* 0x0000000800057812 */ /* 0x000fc400078ef805 */
[----:B------:R-:W-:Y:S02]  /*0710*/  LOP3.LUT R8, R3, R8, R0, 0x1e, !PT ;  /* 0x0000000803087212 */ /* 0x000fe400078e1e00 */
[----:B------:R-:W-:Y:S02]  /*0720*/  LOP3.LUT R0, R7, 0xfffffe00, RZ, 0xc0, !PT ;  /* 0xfffffe0007007812 */ /* 0x000fe400078ec0ff */
[----:B------:R-:W-:Y:S02]  /*0730*/  SHF.R.S32.HI R4, RZ, 0x2, R4 ;  /* 0x00000002ff047819 */ /* 0x000fe40000011404 */
[----:B------:R-:W-:Y:S01]  /*0740*/  LOP3.LUT R13, R8, R0, RZ, 0xfc, !PT ;  /* 0x00000000080d7212 */ /* 0x000fe200078efcff */
[C---:B------:R-:W-:Y:S01]  /*0750*/  IMAD R180, R6.reuse, 0x400, R0 ;  /* 0x0000040006b47824 */ /* 0x040fe200078e0200 */
[----:B------:R-:W-:Y:S01]  /*0760*/  LOP3.LUT R3, R5, R3, RZ, 0x3c, !PT ;  /* 0x0000000305037212 */ /* 0x000fe200078e3cff */
[----:B------:R-:W-:Y:S01]  /*0770*/  IMAD R245, R6, 0x10, R4 ;  /* 0x0000001006f57824 */ /* 0x000fe200078e0204 */
[----:B------:R-:W-:Y:S01]  /*0780*/  SEL R174, R174, 0xffffffc0, !P3 ;  /* 0xffffffc0aeae7807 */ /* 0x000fe20005800000 */
[----:B------:R1:W-:Y:S01]  /*0790*/  STL [R1], R13 ;  /* 0x0000000d01007387 */ /* 0x0003e20000100800 */
[----:B------:R-:W-:Y:S01]  /*07a0*/  IMAD R4, R12, 0x400, R0 ;  /* 0x000004000c047824 */ /* 0x000fe200078e0200 */
[----:B------:R-:W-:Y:S01]  /*07b0*/  SEL R248, R248, 0xffffffe0, !P1 ;  /* 0xffffffe0f8f87807 */ /* 0x000fe20004800000 */
[----:B------:R-:W-:Y:S01]  /*07c0*/  IMAD R5, R12, 0x400, R10 ;  /* 0x000004000c057824 */ /* 0x000fe200078e020a */
[----:B------:R-:W-:Y:S01]  /*07d0*/  SEL R191, R191, 0x10, !P0 ;  /* 0x00000010bfbf7807 */ /* 0x000fe20004000000 */
[----:B------:R-:W-:-:S02]  /*07e0*/  IMAD.IADD R180, R180, 0x1, R3 ;  /* 0x00000001b4b47824 */ /* 0x000fc400078e0203 */
[----:B------:R-:W-:Y:S02]  /*07f0*/  IMAD.IADD R0, R3, 0x1, R4 ;  /* 0x0000000103007824 */ /* 0x000fe400078e0204 */
[----:B------:R-:W-:Y:S02]  /*0800*/  IMAD.IADD R5, R5, 0x1, R11 ;  /* 0x0000000105057824 */ /* 0x000fe400078e020b */
[----:B------:R-:W-:Y:S02]  /*0810*/  VIADD R3, R181, 0xa000 ;  /* 0x0000a000b5037836 */ /* 0x000fe40000000000 */
[----:B------:R-:W-:Y:S02]  /*0820*/  VIADD R4, R245, 0xffffffc0 ;  /* 0xffffffc0f5047836 */ /* 0x000fe40000000000 */
[----:B------:R-:W-:Y:S02]  /*0830*/  IMAD R173, R0, 0x2, R3 ;  /* 0x0000000200ad7824 */ /* 0x000fe400078e0203 */
[----:B------:R-:W-:Y:S01]  /*0840*/  IMAD R246, R5, 0x2, R179 ;  /* 0x0000000205f67824 */ /* 0x000fe200078e02b3 */
[----:B------:R-:W-:Y:S01]  /*0850*/  SHF.R.S32.HI R242, RZ, 0x1f, R4 ;  /* 0x0000001ffff27819 */ /* 0x000fe20000011404 */
[----:B------:R-:W-:-:S02]  /*0860*/  IMAD R0, R182, 0x2, R3 ;  /* 0x00000002b6007824 */ /* 0x000fc400078e0203 */
[----:B------:R-:W-:Y:S01]  /*0870*/  VIADD R247, R246, 0x40 ;  /* 0x00000040f6f77836 */ /* 0x000fe20000000000 */
[----:B------:R-:W-:Y:S01]  /*0880*/  SHF.L.U64.HI R242, R4, 0x2, R242 ;  /* 0x0000000204f27819 */ /* 0x000fe200000102f2 */
[----:B------:R-:W-:Y:S02]  /*0890*/  IMAD.SHL.U32 R3, R13, 0x2, RZ ;  /* 0x000000020d037824 */ /* 0x000fe400078e00ff */
[----:B------:R-:W-:Y:S02]  /*08a0*/  IMAD.IADD R174, R0, 0x1, R174 ;  /* 0x0000000100ae7824 */ /* 0x000fe400078e02ae */
[----:B------:R-:W-:Y:S02]  /*08b0*/  IMAD.IADD R185, R190, 0x1, R248 ;  /* 0x00000001beb97824 */ /* 0x000fe400078e02f8 */
[----:B------:R-:W-:Y:S02]  /*08c0*/  @P2 VIADD R247, R246, 0xffffffc0 ;  /* 0xffffffc0f6f72836 */ /* 0x000fe40000000000 */
[----:B------:R-:W-:-:S02]  /*08d0*/  IMAD.IADD R176, R0, 0x1, R175 ;  /* 0x0000000100b07824 */ /* 0x000fc400078e02af */
[----:B------:R-:W-:Y:S02]  /*08e0*/  VIADD R252, R246, 0x420 ;  /* 0x00000420f6fc7836 */ /* 0x000fe40000000000 */
[----:B------:R-:W-:Y:S02]  /*08f0*/  IMAD.IADD R192, R190, 0x1, R191 ;  /* 0x00000001bec07824 */ /* 0x000fe400078e02bf */
[----:B------:R-:W-:Y:S02]  /*0900*/  IMAD.IADD R249, R248, 0x1, R246 ;  /* 0x00000001f8f97824 */ /* 0x000fe400078e02f6 */
[----:B------:R-:W-:Y:S01]  /*0910*/  IMAD.IADD R179, R179, 0x1, R3 ;  /* 0x00000001b3b37824 */ /* 0x000fe200078e0203 */
[----:B------:R-:W-:Y:S01]  /*0920*/  IADD3 R3, R3, 0x4000, R181 ;  /* 0x0000400003037810 */ /* 0x000fe20007ffe0b5 */
[----:B------:R-:W-:Y:S02]  /*0930*/  IMAD.SHL.U32 R241, R4, 0x4, RZ ;  /* 0x0000000404f17824 */ /* 0x000fe400078e00ff */
[----:B------:R-:W-:-:S02]  /*0940*/  IMAD.IADD R175, R175, 0x1, R174 ;  /* 0x00000001afaf7824 */ /* 0x000fc400078e02ae */
[----:B------:R-:W-:Y:S02]  /*0950*/  @P1 VIADD R252, R246, 0x3e0 ;  /* 0x000003e0f6fc1836 */ /* 0x000fe40000000000 */
[----:B------:R-:W-:Y:S02]  /*0960*/  IMAD.IADD R191, R191, 0x1, R185 ;  /* 0x00000001bfbf7824 */ /* 0x000fe400078e02b9 */
[----:B-1-3--:R-:W-:-:S07]  /*0970*/  IMAD.IADD R248, R248, 0x1, R247 ;  /* 0x00000001f8f87824 */ /* 0x00afce00078e02f7 */
.L_x_68:
[----:B--234-:R-:W1:Y:S01]  /*0980*/  LDC.64 R4, c[0x0][0x2f0] ;  /* 0x0000bc00ff047b82 */ /* 0x01ce620000000a00 */
[----:B------:R-:W-:Y:S01]  /*0990*/  IMAD.SHL.U32 R14, R251, 0x4, RZ ;  /* 0x00000004fb0e7824 */ /* 0x000fe200078e00ff */
[----:B------:R-:W-:Y:S01]  /*09a0*/  SHF.R.S32.HI R43, RZ, 0x1f, R251 ;  /* 0x0000001fff2b7819 */ /* 0x000fe200000114fb */
[----:B------:R-:W-:-:S03]  /*09b0*/  IMAD.MOV.U32 R0, RZ, RZ, -0x1 ;  /* 0xffffffffff007424 */ /* 0x000fc600078e00ff */
[----:B------:R-:W-:Y:S02]  /*09c0*/  SHF.L.U64.HI R13, R251, 0x2, R43 ;  /* 0x00000002fb0d7819 */ /* 0x000fe4000001022b */
[----:B------:R-:W2:Y:S08]  /*09d0*/  LDC.64 R10, c[0x0][0x308] ;  /* 0x0000c200ff0a7b82 */ /* 0x000eb00000000a00 */
[----:B------:R-:W3:Y:S01]  /*09e0*/  LDC.U8 R15, c[0x0][0x3c2] ;  /* 0x0000f080ff0f7b82 */ /* 0x000ee20000000000 */
[----:B-1----:R-:W-:-:S07]  /*09f0*/  ISETP.NE.U32.AND P0, PT, R4, RZ, PT ;  /* 0x000000ff0400720c */ /* 0x002fce0003f05070 */
[----:B------:R-:W1:Y:S01]  /*0a00*/  LDC.64 R6, c[0x0][0x2f8] ;  /* 0x0000be00ff067b82 */ /* 0x000e620000000a00 */
[----:B------:R-:W-:Y:S02]  /*0a10*/  ISETP.NE.AND.EX P5, PT, R5, RZ, PT, P0 ;  /* 0x000000ff0500720c */ /* 0x000fe40003fa5300 */
[----:B------:R-:W-:Y:S02]  /*0a20*/  IADD3 R4, P0, R14, R4, RZ ;  /* 0x000000040e047210 */ /* 0x000fe40007f1e0ff */
[----:B--2---:R-:W-:-:S03]  /*0a30*/  ISETP.NE.U32.AND P2, PT, R10, RZ, PT ;  /* 0x000000ff0a00720c */ /* 0x004fc60003f45070 */
[----:B------:R-:W-:Y:S01]  /*0a40*/  IMAD.X R5, R13, 0x1, R5, P0 ;  /* 0x000000010d057824 */ /* 0x000fe200000e0605 */
[----:B------:R-:W-:-:S04]  /*0a50*/  ISETP.NE.U32.AND P0, PT, RZ, UR8, PT ;  /* 0x00000008ff007c0c */ /* 0x000fc8000bf05070 */
[----:B------:R-:W-:Y:S01]  /*0a60*/  ISETP.NE.AND.EX P1, PT, RZ, UR9, PT, P0 ;  /* 0x00000009ff007c0c */ /* 0x000fe2000bf25300 */
[----:B------:R-:W2:Y:S01]  /*0a70*/  @P5 LDG.E R0, desc[UR12][R4.64] ;  /* 0x0000000c04005981 */ /* 0x000ea2000c1e1900 */
[----:B------:R-:W-:-:S03]  /*0a80*/  ISETP.NE.AND.EX P0, PT, R11, RZ, PT, P2 ;  /* 0x000000ff0b00720c */ /* 0x000fc60003f05320 */
[----:B------:R4:W2:Y:S01]  /*0a90*/  @P5 LDG.E R12, desc[UR12][R4.64+0x4] ;  /* 0x0000040c040c5981 */ /* 0x0008a2000c1e1900 */
[----:B------:R-:W-:-:S07]  /*0aa0*/  IMAD.MOV.U32 R231, RZ, RZ, RZ ;  /* 0x000000ffffe77224 */ /* 0x000fce00078e00ff */
[----:B------:R-:W-:-:S04]  /*0ab0*/  @P1 IADD3 R8, P3, R14, UR8, RZ ;  /* 0x000000080e081c10 */ /* 0x000fc8000ff7e0ff */
[----:B------:R-:W-:-:S05]  /*0ac0*/  @P1 IADD3.X R9, R13, UR9, RZ, P3, !PT ;  /* 0x000000090d091c10 */ /* 0x000fca0009ffe4ff */
[----:B------:R1:W2:Y:S01]  /*0ad0*/  @P1 LDG.E R231, desc[UR12][R8.64] ;  /* 0x0000000c08e71981 */ /* 0x0002a2000c1e1900 */
[----:B----4-:R-:W-:-:S05]  /*0ae0*/  @P0 IADD3 R4, P2, R14, R10, RZ ;  /* 0x0000000a0e040210 */ /* 0x010fca0007f5e0ff */
[----:B------:R-:W-:Y:S01]  /*0af0*/  @P0 IMAD.X R5, R13, 0x1, R11, P2 ;  /* 0x000000010d050824 */ /* 0x000fe200010e060b */
[----:B---3--:R-:W-:Y:S01]  /*0b00*/  ISETP.NE.AND P3, PT, R15, RZ, PT ;  /* 0x000000ff0f00720c */ /* 0x008fe20003f65270 */
[----:B------:R-:W-:Y:S01]  /*0b10*/  IMAD.MOV.U32 R244, RZ, RZ, -0x1 ;  /* 0xfffffffffff47424 */ /* 0x000fe200078e00ff */
[----:B-1----:R-:W-:Y:S01]  /*0b20*/  ISETP.EQ.U32.AND P1, PT, R6, RZ, PT ;  /* 0x000000ff0600720c */ /* 0x002fe20003f22070 */
[----:B------:R-:W1:Y:S01]  /*0b30*/  @!P0 LDC R11, c[0x0][0x2cc] ;  /* 0x0000b300ff0b8b82 */ /* 0x000e620000000800 */
[----:B------:R3:W4:Y:S02]  /*0b40*/  @P0 LDG.E R10, desc[UR12][R4.64] ;  /* 0x0000000c040a0981 */ /* 0x000724000c1e1900 */
[----:B------:R-:W-:-:S05]  /*0b50*/  ISETP.EQ.OR.EX P2, PT, R7, RZ, !P3, P1 ;  /* 0x000000ff0700720c */ /* 0x000fca0005f42710 */
[----:B------:R-:W1:Y:S01]  /*0b60*/  @!P0 LDC.64 R8, c[0x0][0x318] ;  /* 0x0000c600ff088b82 */ /* 0x000e620000000a00 */
[----:B---3--:R-:W-:-:S05]  /*0b70*/  IADD3 R4, P1, R14, R6, RZ ;  /* 0x000000060e047210 */ /* 0x008fca0007f3e0ff */
[----:B------:R-:W-:-:S05]  /*0b80*/  IMAD.X R5, R13, 0x1, R7, P1 ;  /* 0x000000010d057824 */ /* 0x000fca00008e0607 */
[----:B-----5:R3:W5:Y:S01]  /*0b90*/  @!P2 LDG.E R244, desc[UR12][R4.64] ;  /* 0x0000000c04f4a981 */ /* 0x020762000c1e1900 */
[----:B------:R-:W-:Y:S02]  /*0ba0*/  ISETP.NE.U32.AND P2, PT, R6, RZ, PT ;  /* 0x000000ff0600720c */ /* 0x000fe40003f45070 */
[----:B------:R-:W2:Y:S02]  /*0bb0*/  LDC R6, c[0x0][0x2c8] ;  /* 0x0000b200ff067b82 */ /* 0x000ea40000000800 */
[----:B------:R-:W-:Y:S02]  /*0bc0*/  ISETP.NE.AND.EX P2, PT, R7, RZ, PT, P2 ;  /* 0x000000ff0700720c */ /* 0x000fe40003f45320 */
[----:B-1----:R-:W-:-:S04]  /*0bd0*/  @!P0 ISETP.NE.U32.AND P1, PT, R8, RZ, PT ;  /* 0x000000ff0800820c */ /* 0x002fc80003f25070 */
[----:B------:R-:W-:-:S04]  /*0be0*/  @!P0 ISETP.NE.AND.EX P1, PT, R9, RZ, PT, P1 ;  /* 0x000000ff0900820c */ /* 0x000fc80003f25310 */
[----:B------:R-:W-:Y:S01]  /*0bf0*/  @!P0 SEL R7, R11, RZ, P1 ;  /* 0x000000ff0b078207 */ /* 0x000fe20000800000 */
[----:B--2---:R-:W-:-:S06]  /*0c00*/  @P5 IMAD.IADD R31, R12, 0x1, -R0 ;  /* 0x000000010c1f5824 */ /* 0x004fcc00078e0a00 */
[----:B------:R-:W1:Y:S01]  /*0c10*/  @!P5 LDC R31, c[0x0][0x2c4] ;  /* 0x0000b100ff1fdb82 */ /* 0x000e620000000800 */
[----:B----4-:R-:W-:Y:S01]  /*0c20*/  @P0 IMAD.IADD R193, R10, 0x1, -R231 ;  /* 0x000000010ac10824 */ /* 0x010fe200078e0ae7 */
[----:B---3--:R-:W-:Y:S06]  /*0c30*/  @!P2 BRA `(.L_x_0) ;  /* 0x00000000000ca947 */ /* 0x008fec0003800000 */
[----:B------:R-:W2:Y:S02]  /*0c40*/  @P3 LDG.E R6, desc[UR12][R4.64+0x4] ;  /* 0x0000040c04063981 */ /* 0x000ea4000c1e1900 */
[----:B--2--5:R-:W-:-:S06]  /*0c50*/  @P3 IADD3 R6, R6, -R244, RZ ;  /* 0x800000f406063210 */ /* 0x024fcc0007ffe0ff */
[----:B------:R2:W5:Y:S02]  /*0c60*/  @!P3 LDG.E R6, desc[UR12][R4.64] ;  /* 0x0000000c0406b981 */ /* 0x000564000c1e1900 */
.L_x_0:
[----:B------:R-:W-:Y:S01]  /*0c70*/  IMAD.SHL.U32 R239, R232, 0x80, RZ ;  /* 0x00000080e8ef7824 */ /* 0x000fe200078e00ff */
[----:B-----5:R-:W-:-:S04]  /*0c80*/  @!P0 IADD3 R193, R7, R6, -R231 ;  /* 0x0000000607c18210 */ /* 0x020fc80007ffe8e7 */
[----:B------:R-:W-:-:S13]  /*0c90*/  ISETP.GT.AND P0, PT, R193, R239, PT ;  /* 0x000000efc100720c */ /* 0x000fda0003f04270 */
[----:B------:R-:W-:Y:S05]  /*0ca0*/  @!P0 BRA `(.L_x_1) ;  /* 0x0000007000208947 */ /* 0x000fea0003800000 */
[----:B------:R-:W3:Y:S01]  /*0cb0*/  LDC R18, c[0x0][0x278] ;  /* 0x00009e00ff127b82 */ /* 0x000ee20000000800 */
[----:B------:R-:W4:Y:S01]  /*0cc0*/  S2R R48, SR_CTAID.Z ;  /* 0x0000000000307919 */ /* 0x000f220000002700 */
[----:B------:R-:W-:Y:S02]  /*0cd0*/  ISETP.NE.AND P0, PT, R244, -0x1, PT ;  /* 0xfffffffff400780c */ /* 0x000fe40003f05270 */
[----:B------:R-:W-:Y:S01]  /*0ce0*/  ISETP.NE.AND P1, PT, R0, -0x1, PT ;  /* 0xffffffff0000780c */ /* 0x000fe20003f25270 */
[----:B------:R-:W5:Y:S03]  /*0cf0*/  S2R R38, SR_CTAID.X ;  /* 0x0000000000267919 */ /* 0x000f660000002500 */
[----:B------:R-:W1:Y:S08]  /*0d00*/  LDC.64 R8, c[0x0][0x228] ;  /* 0x00008a00ff087b82 */ /* 0x000e700000000a00 */
[----:B------:R-:W5:Y:S01]  /*0d10*/  LDC.64 R32, c[0x0][0x240] ;  /* 0x00009000ff207b82 */ /* 0x000f620000000a00 */
[----:B---3--:R-:W-:-:S07]  /*0d20*/  IABS R12, R18 ;  /* 0x00000012000c7213 */ /* 0x008fce0000000000 */
[----:B------:R-:W3:Y:S01]  /*0d30*/  LDC R45, c[0x0][0x2d4] ;  /* 0x0000b500ff2d7b82 */ /* 0x000ee20000000800 */
[----:B------:R-:W-:Y:S01]  /*0d40*/  ISETP.NE.AND P6, PT, R18, RZ, PT ;  /* 0x000000ff1200720c */ /* 0x000fe20003fc5270 */
[----:B--2---:R-:W2:Y:S01]  /*0d50*/  I2F.RP R4, R12 ;  /* 0x0000000c00047306 */ /* 0x004ea20000209400 */
[----:B-1----:R-:W-:Y:S01]  /*0d60*/  IMAD R11, R43, R8, RZ ;  /* 0x000000082b0b7224 */ /* 0x002fe200078e02ff */
[----:B----4-:R-:W-:-:S04]  /*0d70*/  IABS R7, R48 ;  /* 0x0000003000077213 */ /* 0x010fc80000000000 */
[----:B------:R-:W1:Y:S01]  /*0d80*/  LDC R42, c[0x0][0x2dc] ;  /* 0x0000b700ff2a7b82 */ /* 0x000e620000000800 */
[----:B------:R-:W-:Y:S01]  /*0d90*/  LOP3.LUT R16, R48, R18, RZ, 0x3c, !PT ;  /* 0x0000001230107212 */ /* 0x000fe200078e3cff */
[C---:B------:R-:W-:Y:S01]  /*0da0*/  IMAD R11, R251.reuse, R9, R11 ;  /* 0x00000009fb0b7224 */ /* 0x040fe200078e020b */
[----:B------:R-:W-:Y:S01]  /*0db0*/  SHF.R.S32.HI R44, RZ, 0x1f, R48 ;  /* 0x0000001fff2c7819 */ /* 0x000fe20000011430 */
[----:B------:R-:W-:Y:S01]  /*0dc0*/  IMAD.WIDE.U32 R8, R251, R8, RZ ;  /* 0x00000008fb087225 */ /* 0x000fe200078e00ff */
[----:B------:R-:W-:-:S03]  /*0dd0*/  ISETP.GE.AND P4, PT, R16, RZ, PT ;  /* 0x000000ff1000720c */ /* 0x000fc60003f86270 */
[----:B------:R-:W1:Y:S01]  /*0de0*/  LDC R224, c[0x0][0x270] ;  /* 0x00009c00ffe07b82 */ /* 0x000e620000000800 */
[----:B--2---:R-:W2:Y:S01]  /*0df0*/  MUFU.RCP R4, R4 ;  /* 0x0000000400047308 */ /* 0x004ea20000001000 */
[----:B-----5:R-:W-:Y:S01]  /*0e00*/  IMAD R10, R0, R33, RZ ;  /* 0x00000021000a7224 */ /* 0x020fe200078e02ff */
[----:B------:R-:W-:-:S05]  /*0e10*/  IADD3 R34, R9, R11, RZ ;  /* 0x0000000b09227210 */ /* 0x000fca0007ffe0ff */
[----:B------:R-:W4:Y:S08]  /*0e20*/  @P0 LDC.64 R14, c[0x0][0x250] ;  /* 0x00009400ff0e0b82 */ /* 0x000f300000000a00 */
[----:B------:R-:W5:Y:S01]  /*0e30*/  LDC.U8 R19, c[0x0][0x3d8] ;  /* 0x0000f600ff137b82 */ /* 0x000f620000000000 */
[----:B--2---:R-:W-:-:S04]  /*0e40*/  IADD3 R4, R4, 0xffffffe, RZ ;  /* 0x0ffffffe04047810 */ /* 0x004fc80007ffe0ff */
[----:B------:R-:W2:Y:S01]  /*0e50*/  F2I.FTZ.U32.TRUNC.NTZ R5, R4 ;  /* 0x0000000400057305 */ /* 0x000ea2000021f000 */
[----:B-1----:R-:W-:Y:S02]  /*0e60*/  IMAD.WIDE R28, R42, R224, RZ ;  /* 0x000000e02a1c7225 */ /* 0x002fe400078e02ff */
[----:B------:R-:W1:Y:S08]  /*0e70*/  LDC R30, c[0x0][0x2c4] ;  /* 0x0000b100ff1e7b82 */ /* 0x000e700000000800 */
[----:B------:R-:W1:Y:S01]  /*0e80*/  LDC.64 R22, c[0x0][0x488] ;  /* 0x00012200ff167b82 */ /* 0x000e620000000a00 */
[----:B--2---:R-:W-:-:S04]  /*0e90*/  IMAD.MOV R4, RZ, RZ, -R5 ;  /* 0x000000ffff047224 */ /* 0x004fc800078e0a05 */
[----:B------:R-:W-:Y:S01]  /*0ea0*/  IMAD R6, R4, R12, RZ ;  /* 0x0000000c04067224 */ /* 0x000fe200078e02ff */
[----:B------:R-:W-:Y:S02]  /*0eb0*/  MOV R4, RZ ;  /* 0x000000ff00047202 */ /* 0x000fe40000000f00 */
[----:B------:R-:W2:Y:S03]  /*0ec0*/  LDC.U8 R39, c[0x0][0x480] ;  /* 0x00012000ff277b82 */ /* 0x000ea60000000000 */
[----:B------:R-:W-:-:S04]  /*0ed0*/  IMAD.HI.U32 R4, R5, R6, R4 ;  /* 0x0000000605047227 */ /* 0x000fc800078e0004 */
[----:B------:R-:W-:-:S04]  /*0ee0*/  IMAD.MOV.U32 R6, RZ, RZ, R7 ;  /* 0x000000ffff067224 */ /* 0x000fc800078e0007 */
[----:B------:R-:W-:-:S05]  /*0ef0*/  IMAD.HI.U32 R4, R4, R6, RZ ;  /* 0x0000000604047227 */ /* 0x000fca00078e00ff */
[----:B------:R-:W-:-:S05]  /*0f00*/  IADD3 R5, -R4, RZ, RZ ;  /* 0x000000ff04057210 */ /* 0x000fca0007ffe1ff */
[----:B------:R-:W-:Y:S02]  /*0f10*/  IMAD R5, R12, R5, R6 ;  /* 0x000000050c057224 */ /* 0x000fe400078e0206 */
[----:B------:R-:W-:-:S03]  /*0f20*/  VIADD R6, R31, 0x3f ;  /* 0x0000003f1f067836 */ /* 0x000fc60000000000 */
[----:B------:R-:W-:Y:S02]  /*0f30*/  ISETP.GT.U32.AND P2, PT, R12, R5, PT ;  /* 0x000000050c00720c */ /* 0x000fe40003f44070 */
[----:B------:R-:W-:-:S04]  /*0f40*/  SHF.R.S32.HI R7, RZ, 0x1f, R6 ;  /* 0x0000001fff077819 */ /* 0x000fc80000011406 */
[----:B------:R-:W-:Y:S01]  /*0f50*/  LEA.HI R24, R7, R6, RZ, 0x6 ;  /* 0x0000000607187211 */ /* 0x000fe200078f30ff */
[----:B------:R-:W-:-:S03]  /*0f60*/  IMAD.WIDE.U32 R6, R0, R32, RZ ;  /* 0x0000002000067225 */ /* 0x000fc600078e00ff */
[----:B------:R-:W-:Y:S02]  /*0f70*/  SHF.R.S32.HI R184, RZ, 0x6, R24 ;  /* 0x00000006ffb87819 */ /* 0x000fe40000011418 */
[----:B------:R-:W-:Y:S01]  /*0f80*/  SEL R40, R8, R6, !P1 ;  /* 0x0000000608287207 */ /* 0x000fe20004800000 */
[----:B------:R-:W-:Y:S01]  /*0f90*/  @!P2 IMAD.IADD R5, R5, 0x1, -R12 ;  /* 0x000000010505a824 */ /* 0x000fe200078e0a0c */
[----:B---3--:R-:W-:Y:S02]  /*0fa0*/  SHF.R.S32.HI R8, RZ, 0x1f, R45 ;  /* 0x0000001fff087819 */ /* 0x008fe4000001142d */
[----:B------:R-:W-:Y:S01]  /*0fb0*/  @P1 IADD3 R34, R7, R10, RZ ;  /* 0x0000000a07221210 */ /* 0x000fe20007ffe0ff */
[----:B------:R-:W-:Y:S01]  /*0fc0*/  IMAD.WIDE.U32 R10, R251, R45, RZ ;  /* 0x0000002dfb0a7225 */ /* 0x000fe200078e00ff */
[----:B------:R-:W-:Y:S02]  /*0fd0*/  ISETP.GE.U32.AND P3, PT, R5, R12, PT ;  /* 0x0000000c0500720c */ /* 0x000fe40003f66070 */
[----:B------:R-:W-:Y:S01]  /*0fe0*/  @P0 IADD3 R5, R231, R244, RZ ;  /* 0x000000f4e7050210 */ /* 0x000fe20007ffe0ff */
[----:B------:R-:W-:Y:S01]  /*0ff0*/  IMAD R8, R8, R251, RZ ;  /* 0x000000fb08087224 */ /* 0x000fe200078e02ff */
[----:B------:R-:W3:Y:S01]  /*1000*/  @!P1 LDC.64 R12, c[0x0][0x418] ;  /* 0x00010600ff0c9b82 */ /* 0x000ee20000000a00 */
[----:B------:R-:W-:Y:S01]  /*1010*/  IMAD R16, R29, R10, RZ ;  /* 0x0000000a1d107224 */ /* 0x000fe200078e02ff */
[----:B------:R-:W-:Y:S01]  /*1020*/  @!P2 IADD3 R4, R4, 0x1, RZ ;  /* 0x000000010404a810 */ /* 0x000fe20007ffe0ff */
[----:B------:R-:W-:Y:S01]  /*1030*/  IMAD R8, R43, R45, R8 ;  /* 0x0000002d2b087224 */ /* 0x000fe200078e0208 */
[----:B-----5:R-:W-:Y:S01]  /*1040*/  ISETP.NE.AND P2, PT, R19, RZ, PT ;  /* 0x000000ff1300720c */ /* 0x020fe20003f45270 */
[----:B----4-:R-:W-:-:S02]  /*1050*/  @P0 IMAD R9, R5, R15, RZ ;  /* 0x0000000f05090224 */ /* 0x010fc400078e02ff */
[----:B------:R-:W-:Y:S02]  /*1060*/  @P0 IMAD.WIDE.U32 R6, R5, R14, RZ ;  /* 0x0000000e05060225 */ /* 0x000fe400078e00ff */
[----:B------:R-:W-:Y:S02]  /*1070*/  @P3 IADD3 R4, R4, 0x1, RZ ;  /* 0x0000000104043810 */ /* 0x000fe40007ffe0ff */
[----:B------:R-:W-:Y:S01]  /*1080*/  IMAD.IADD R5, R11, 0x1, R8 ;  /* 0x000000010b057824 */ /* 0x000fe200078e0208 */
[----:B------:R-:W-:Y:S01]  /*1090*/  @P0 IADD3 R37, R7, R9, RZ ;  /* 0x0000000907250210 */ /* 0x000fe20007ffe0ff */
[----:B------:R-:W-:Y:S01]  /*10a0*/  @P0 IMAD.MOV.U32 R36, RZ, RZ, R6 ;  /* 0x000000ffff240224 */ /* 0x000fe200078e0006 */
[----:B------:R-:W-:Y:S01]  /*10b0*/  MOV R21, R4 ;  /* 0x0000000400157202 */ /* 0x000fe20000000f00 */
[C---:B------:R-:W-:Y:S02]  /*10c0*/  IMAD R9, R28.reuse, R5, R16 ;  /* 0x000000051c097224 */ /* 0x040fe400078e0210 */
[----:B------:R-:W4:Y:S01]  /*10d0*/  @P1 LDC.64 R16, c[0x0][0x420] ;  /* 0x00010800ff101b82 */ /* 0x000f220000000a00 */
[----:B------:R-:W-:Y:S01]  /*10e0*/  IMAD.WIDE.U32 R6, R28, R10, RZ ;  /* 0x0000000a1c067225 */ /* 0x000fe200078e00ff */
[----:B------:R-:W-:-:S03]  /*10f0*/  SHF.L.U64.HI R10, R251, 0x7, R43 ;  /* 0x00000007fb0a7819 */ /* 0x000fc6000001022b */
[-C--:B------:R-:W-:Y:S01]  /*1100*/  IMAD.WIDE.U32 R4, R28, R0.reuse, RZ ;  /* 0x000000001c047225 */ /* 0x080fe200078e00ff */
[----:B------:R-:W-:Y:S02]  /*1110*/  IADD3 R26, R7, R9, RZ ;  /* 0x00000009071a7210 */ /* 0x000fe40007ffe0ff */
[----:B------:R-:W5:Y:S01]  /*1120*/  @P2 LDC R27, c[0x0][0x2e4] ;  /* 0x0000b900ff1b2b82 */ /* 0x000f620000000800 */
[----:B------:R-:W-:Y:S01]  /*1130*/  IMAD R8, R29, R0, RZ ;  /* 0x000000001d087224 */ /* 0x000fe200078e02ff */
[----:B------:R-:W-:Y:S01]  /*1140*/  SEL R35, R6, R4, !P1 ;  /* 0x0000000406237207 */ /* 0x000fe20004800000 */
[----:B------:R-:W-:Y:S01]  /*1150*/  @!P4 IMAD.MOV R21, RZ, RZ, -R21 ;  /* 0x000000ffff15c224 */ /* 0x000fe200078e0a15 */
[----:B------:R-:W-:Y:S01]  /*1160*/  @!P6 LOP3.LUT R21, RZ, R18, RZ, 0x33, !PT ;  /* 0x00000012ff15e212 */ /* 0x000fe200078e33ff */
[----:B------:R-:W-:Y:S01]  /*1170*/  IMAD.SHL.U32 R6, R251, 0x80, RZ ;  /* 0x00000080fb067824 */ /* 0x000fe200078e00ff */
[----:B------:R-:W-:Y:S01]  /*1180*/  @P1 IADD3 R26, R5, R8, RZ ;  /* 0x00000008051a1210 */ /* 0x000fe20007ffe0ff */
[----:B---3--:R-:W-:Y:S01]  /*1190*/  @!P1 IMAD R4, R43, R12, RZ ;  /* 0x0000000c2b049224 */ /* 0x008fe200078e02ff */
[----:B------:R-:W3:Y:S01]  /*11a0*/  @P0 LDC.64 R18, c[0x0][0x248] ;  /* 0x00009200ff120b82 */ /* 0x000ee20000000a00 */
[----:B------:R-:W-:-:S02]  /*11b0*/  LOP3.LUT R5, R24, 0xffffffc0, RZ, 0xc0, !PT ;  /* 0xffffffc018057812 */ /* 0x000fc400078ec0ff */
[C---:B------:R-:W-:Y:S01]  /*11c0*/  @!P1 IMAD R11, R251.reuse, R13, R4 ;  /* 0x0000000dfb0b9224 */ /* 0x040fe200078e0204 */
[----:B------:R-:W-:Y:S01]  /*11d0*/  SEL R6, R6, RZ, P5 ;  /* 0x000000ff06067207 */ /* 0x000fe20002800000 */
[----:B-1----:R-:W-:Y:S01]  /*11e0*/  @P2 IMAD R13, R251, R30, RZ ;  /* 0x0000001efb0d2224 */ /* 0x002fe200078e02ff */
[----:B------:R-:W-:Y:S01]  /*11f0*/  IADD3 R4, R5, -0x40, RZ ;  /* 0xffffffc005047810 */ /* 0x000fe20007ffe0ff */
[----:B----4-:R-:W-:Y:S01]  /*1200*/  @P1 IMAD.WIDE.U32 R8, R0, R16, RZ ;  /* 0x0000001000081225 */ /* 0x010fe200078e00ff */
[----:B------:R-:W-:Y:S02]  /*1210*/  SEL R10, R10, RZ, P5 ;  /* 0x000000ff0a0a7207 */ /* 0x000fe40002800000 */
[----:B------:R-:W-:Y:S01]  /*1220*/  IADD3 R5, P3, R4, R6, RZ ;  /* 0x0000000604057210 */ /* 0x000fe20007f7e0ff */
[----:B------:R-:W-:Y:S01]  /*1230*/  @P1 IMAD R25, R0, R17, R9 ;  /* 0x0000001100191224 */ /* 0x000fe200078e0209 */
[----:B------:R-:W-:Y:S01]  /*1240*/  SHF.R.S32.HI R20, RZ, 0x1f, R4 ;  /* 0x0000001fff147819 */ /* 0x000fe20000011404 */
[----:B------:R-:W-:Y:S01]  /*1250*/  @!P1 IMAD.WIDE.U32 R6, R251, R12, RZ ;  /* 0x0000000cfb069225 */ /* 0x000fe200078e00ff */
[----:B--2---:R-:W-:-:S02]  /*1260*/  ISETP.NE.AND P5, PT, R39, RZ, PT ;  /* 0x000000ff2700720c */ /* 0x004fc40003fa5270 */
[----:B------:R-:W-:Y:S01]  /*1270*/  IADD3.X R10, R20, R10, RZ, P3, !PT ;  /* 0x0000000a140a7210 */ /* 0x000fe20001ffe4ff */
[----:B------:R-:W-:Y:S01]  /*1280*/  @P1 IMAD.MOV.U32 R17, RZ, RZ, R8 ;  /* 0x000000ffff111224 */ /* 0x000fe200078e0008 */
[----:B------:R-:W-:Y:S01]  /*1290*/  @P2 SEL R8, R13, R0, !P1 ;  /* 0x000000000d082207 */ /* 0x000fe20004800000 */
[----:B------:R-:W-:Y:S01]  /*12a0*/  IMAD R9, R29, R5, RZ ;  /* 0x000000051d097224 */ /* 0x000fe200078e02ff */
[----:B------:R-:W-:Y:S01]  /*12b0*/  @!P1 IADD3 R25, R7, R11, RZ ;  /* 0x0000000b07199210 */ /* 0x000fe20007ffe0ff */
[----:B------:R-:W-:Y:S01]  /*12c0*/  IMAD.WIDE.U32 R12, R28, R5, RZ ;  /* 0x000000051c0c7225 */ /* 0x000fe200078e00ff */
[----:B------:R-:W-:Y:S02]  /*12d0*/  @!P1 MOV R17, R6 ;  /* 0x0000000600119202 */ /* 0x000fe40000000f00 */
[----:B------:R-:W-:Y:S01]  /*12e0*/  SHF.R.S32.HI R29, RZ, 0x1f, R239 ;  /* 0x0000001fff1d7819 */ /* 0x000fe200000114ef */
[----:B-----5:R-:W-:Y:S02]  /*12f0*/  @P2 IMAD R11, R48, R27, R8 ;  /* 0x0000001b300b2224 */ /* 0x020fe400078e0208 */
[----:B------:R-:W-:-:S04]  /*1300*/  IMAD.WIDE.U32 R6, R38, R22, RZ ;  /* 0x0000001626067225 */ /* 0x000fc800078e00ff */
[----:B------:R-:W-:Y:S01]  /*1310*/  @!P2 IMAD R8, R251, R224, R48 ;  /* 0x000000e0fb08a224 */ /* 0x000fe200078e0230 */
[----:B------:R-:W-:Y:S01]  /*1320*/  SEL R27, R6, RZ, P5 ;  /* 0x000000ff061b7207 */ /* 0x000fe20002800000 */
[----:B------:R-:W-:Y:S02]  /*1330*/  @P0 IMAD.IADD R5, R231, 0x1, R244 ;  /* 0x00000001e7050824 */ /* 0x000fe400078e02f4 */
[----:B------:R-:W-:Y:S02]  /*1340*/  IMAD R10, R28, R10, R9 ;  /* 0x0000000a1c0a7224 */ /* 0x000fe400078e0209 */
[----:B------:R-:W-:Y:S02]  /*1350*/  @!P2 IMAD R11, R8, R30, RZ ;  /* 0x0000001e080ba224 */ /* 0x000fe400078e02ff */
[----:B------:R-:W-:Y:S02]  /*1360*/  IMAD R9, R38, R23, R7 ;  /* 0x0000001726097224 */ /* 0x000fe400078e0207 */
[----:B------:R-:W-:-:S02]  /*1370*/  IMAD R39, R48, R42, RZ ;  /* 0x0000002a30277224 */ /* 0x000fc400078e02ff */
[----:B---3--:R-:W-:Y:S01]  /*1380*/  @P0 IMAD R8, R5, R19, RZ ;  /* 0x0000001305080224 */ /* 0x008fe200078e02ff */
[----:B------:R-:W-:Y:S01]  /*1390*/  SEL R16, R9, RZ, P5 ;  /* 0x000000ff09107207 */ /* 0x000fe20002800000 */
[----:B------:R-:W-:Y:S01]  /*13a0*/  @P0 IMAD.WIDE.U32 R6, R5, R18, RZ ;  /* 0x0000001205060225 */ /* 0x000fe200078e00ff */
[----:B------:R-:W-:-:S04]  /*13b0*/  SHF.R.S32.HI R41, RZ, 0x1f, R39 ;  /* 0x0000001fff297819 */ /* 0x000fc80000011427 */
[----:B------:R-:W-:Y:S02]  /*13c0*/  @P0 IADD3 R30, R7, R8, RZ ;  /* 0x00000008071e0210 */ /* 0x000fe40007ffe0ff */
[----:B------:R-:W-:Y:S01]  /*13d0*/  @P0 MOV R28, R6 ;  /* 0x00000006001c0202 */ /* 0x000fe20000000f00 */
[----:B------:R-:W-:Y:S06]  /*13e0*/  @P0 BRA `(.L_x_2) ;  /* 0x0000000000300947 */ /* 0x000fec0003800000 */
[----:B------:R-:W1:Y:S01]  /*13f0*/  LDC.64 R18, c[0x0][0x248] ;  /* 0x00009200ff127b82 */ /* 0x000e620000000a00 */
[----:B------:R-:W-:-:S07]  /*1400*/  SHF.R.S32.HI R5, RZ, 0x1f, R231 ;  /* 0x0000001fff057819 */ /* 0x000fce00000114e7 */
[----:B------:R-:W2:Y:S01]  /*1410*/  LDC.64 R8, c[0x0][0x230] ;  /* 0x00008c00ff087b82 */ /* 0x000ea20000000a00 */
[-C--:B-1----:R-:W-:Y:S02]  /*1420*/  IMAD R5, R5, R18.reuse, RZ ;  /* 0x0000001205057224 */ /* 0x082fe400078e02ff */
[----:B------:R-:W-:-:S04]  /*1430*/  IMAD.WIDE.U32 R6, R231, R18, RZ ;  /* 0x00000012e7067225 */ /* 0x000fc800078e00ff */
[----:B------:R-:W-:Y:S02]  /*1440*/  IMAD R5, R231, R19, R5 ;  /* 0x00000013e7057224 */ /* 0x000fe400078e0205 */
[----:B--2---:R-:W-:-:S03]  /*1450*/  IMAD R22, R43, R8, RZ ;  /* 0x000000082b167224 */ /* 0x004fc600078e02ff */
[----:B------:R-:W-:Y:S01]  /*1460*/  IADD3 R7, R7, R5, RZ ;  /* 0x0000000507077210 */ /* 0x000fe20007ffe0ff */
[C---:B------:R-:W-:Y:S02]  /*1470*/  IMAD R9, R251.reuse, R9, R22 ;  /* 0x00000009fb097224 */ /* 0x040fe400078e0216 */
[----:B------:R-:W-:-:S05]  /*1480*/  IMAD.WIDE.U32 R6, R251, R8, R6 ;  /* 0x00000008fb067225 */ /* 0x000fca00078e0006 */
[----:B------:R-:W-:Y:S02]  /*1490*/  IADD3 R30, R7, R9, RZ ;  /* 0x00000009071e7210 */ /* 0x000fe40007ffe0ff */
[----:B------:R-:W-:Y:S02]  /*14a0*/  MOV R28, R6 ;  /* 0x00000006001c7202 */ /* 0x000fe40000000f00 */
.L_x_2:
[----:B------:R-:W-:Y:S05]  /*14b0*/  @P0 BRA `(.L_x_3) ;  /* 0x0000000000300947 */ /* 0x000fea0003800000 */
        /* <DEDUP_REMOVED lines=11> */
[----:B------:R-:W-:-:S07]  /*1570*/  MOV R36, R6 ;  /* 0x0000000600247202 */ /* 0x000fce0000000f00 */
.L_x_3:
[----:B------:R-:W-:Y:S02]  /*1580*/  IADD3 R7, R13, R10, RZ ;  /* 0x0000000a0d077210 */ /* 0x000fe40007ffe0ff */
[----:B------:R-:W-:Y:S01]  /*1590*/  SHF.R.S32.HI R38, RZ, 0x1f, R21 ;  /* 0x0000001fff267819 */ /* 0x000fe20000011415 */
[----:B------:R-:W-:Y:S05]  /*15a0*/  @!P2 BRA `(.L_x_4) ;  /* 0x00000000001ca947 */ /* 0x000fea0003800000 */
[----:B------:R-:W1:Y:S01]  /*15b0*/  LDC R6, c[0x0][0x2c0] ;  /* 0x0000b000ff067b82 */ /* 0x000e620000000800 */
[----:B------:R-:W-:-:S05]  /*15c0*/  @!P1 IMAD R0, R251, R45, RZ ;  /* 0x0000002dfb009224 */ /* 0x000fca00078e02ff */
[----:B------:R-:W-:Y:S02]  /*15d0*/  LEA R0, R251, R0, 0x7 ;  /* 0x00000000fb007211 */ /* 0x000fe400078e38ff */
[----:B------:R-:W1:Y:S02]  /*15e0*/  LDC R5, c[0x0][0x2e4] ;  /* 0x0000b900ff057b82 */ /* 0x000e640000000800 */
[----:B-1----:R-:W-:-:S05]  /*15f0*/  LEA R5, R6, R5, 0x7 ;  /* 0x0000000506057211 */ /* 0x002fca00078e38ff */
[----:B------:R-:W-:Y:S01]  /*1600*/  IMAD R0, R5, R48, R0 ;  /* 0x0000003005007224 */ /* 0x000fe200078e0200 */
[----:B------:R-:W-:Y:S06]  /*1610*/  BRA `(.L_x_5) ;  /* 0x0000000000087947 */ /* 0x000fec0003800000 */
.L_x_4:
[----:B------:R-:W-:-:S04]  /*1620*/  IMAD R0, R251, R224, R48 ;  /* 0x000000e0fb007224 */ /* 0x000fc800078e0230 */
[----:B------:R-:W-:-:S07]  /*1630*/  IMAD R0, R0, R45, RZ ;  /* 0x0000002d00007224 */ /* 0x000fce00078e02ff */
.L_x_5:
[----:B------:R-:W2:Y:S01]  /*1640*/  LDL R49, [R1+0x4] ;  /* 0x0000040001317983 */ /* 0x000ea20000100800 */
[----:B------:R-:W1:Y:S01]  /*1650*/  LDC.64 R22, c[0x0][0x420] ;  /* 0x00010800ff167b82 */ /* 0x000e620000000a00 */
[----:B------:R-:W-:Y:S01]  /*1660*/  IMAD R224, R42, R224, RZ ;  /* 0x000000e02ae07224 */ /* 0x000fe200078e02ff */
[----:B------:R-:W-:Y:S01]  /*1670*/  SHF.R.S32.HI R213, RZ, 0x1f, R212 ;  /* 0x0000001fffd57819 */ /* 0x000fe200000114d4 */
[----:B------:R-:W3:Y:S01]  /*1680*/  S2R R8, SR_TID.X ;  /* 0x0000000000087919 */ /* 0x000ee20000002100 */
[----:B------:R-:W-:Y:S01]  /*1690*/  ULDC UR4, c[0x0][0x398] ;  /* 0x0000e60000047ab9 */ /* 0x000fe20000000800 */
[----:B------:R-:W-:Y:S01]  /*16a0*/  IMAD.SHL.U32 R229, R224, 0x40, RZ ;  /* 0x00000040e0e57824 */ /* 0x000fe200078e00ff */
[----:B------:R-:W-:Y:S01]  /*16b0*/  ULDC.64 UR6, c[0x0][0x258] ;  /* 0x0000960000067ab9 */ /* 0x000fe20000000a00 */
[----:B------:R-:W4:Y:S01]  /*16c0*/  S2R R45, SR_TID.X ;  /* 0x00000000002d7919 */ /* 0x000f220000002100 */
[----:B------:R-:W-:Y:S01]  /*16d0*/  IMAD.IADD R24, R4, 0x1, R11 ;  /* 0x0000000104187824 */ /* 0x000fe200078e020b */
[----:B------:R-:W5:Y:S01]  /*16e0*/  LDC.64 R46, c[0x0][0x2b0] ;  /* 0x0000ac00ff2e7b82 */ /* 0x000f620000000a00 */
[----:B------:R-:W-:Y:S01]  /*16f0*/  IADD3 R6, P2, P1, R12, R229, R39 ;  /* 0x000000e50c067210 */ /* 0x000fe2000795e027 */
[----:B------:R-:W-:Y:S01]  /*1700*/  BSSY B1, `(.L_x_1) ;  /* 0x0000662000017945 */ /* 0x000fe20003800000 */
[----:B------:R-:W-:-:S04]  /*1710*/  SHF.R.S32.HI R5, RZ, 0x1f, R229 ;  /* 0x0000001fff057819 */ /* 0x000fc800000114e5 */
[----:B------:R-:W-:Y:S02]  /*1720*/  IADD3.X R5, R7, R5, R41, P2, P1 ;  /* 0x0000000507057210 */ /* 0x000fe400017e2429 */
[----:B------:R-:W-:Y:S01]  /*1730*/  IADD3 R10, P2, P1, R27, R6, R35 ;  /* 0x000000061b0a7210 */ /* 0x000fe2000795e023 */
[----:B------:R-:W-:Y:S01]  /*1740*/  IMAD.IADD R27, R4, 0x1, R0 ;  /* 0x00000001041b7824 */ /* 0x000fe200078e0200 */
[----:B------:R-:W-:Y:S02]  /*1750*/  IADD3 R0, -R193, R31, R239 ;  /* 0x0000001fc1007210 */ /* 0x000fe40007ffe1ef */
[----:B------:R-:W-:Y:S02]  /*1760*/  IADD3.X R16, R16, R5, R26, P2, P1 ;  /* 0x0000000510107210 */ /* 0x000fe400017e241a */
[----:B------:R-:W-:Y:S01]  /*1770*/  IADD3 R6, P1, R212, R17, RZ ;  /* 0x00000011d4067210 */ /* 0x000fe20007f3e0ff */
[----:B-1----:R-:W-:Y:S01]  /*1780*/  IMAD R5, R20, R22, RZ ;  /* 0x0000001614057224 */ /* 0x002fe200078e02ff */
[----:B------:R-:W-:Y:S01]  /*1790*/  IADD3 R9, P2, R219, R4, RZ ;  /* 0x00000004db097210 */ /* 0x000fe20007f5e0ff */
[----:B------:R-:W-:Y:S01]  /*17a0*/  VIADD R0, R0, -UR4 ;  /* 0x8000000400007c36 */ /* 0x000fe20008000000 */
[----:B------:R-:W-:Y:S01]  /*17b0*/  SHF.R.S32.HI R26, RZ, 0x1f, R219 ;  /* 0x0000001fff1a7819 */ /* 0x000fe200000114db */
[----:B------:R-:W-:Y:S01]  /*17c0*/  ULDC.64 UR4, c[0x0][0x428] ;  /* 0x00010a0000047ab9 */ /* 0x000fe20000000a00 */
[----:B------:R-:W-:-:S02]  /*17d0*/  IADD3.X R7, R213, R25, RZ, P1, !PT ;  /* 0x00000019d5077210 */ /* 0x000fc40000ffe4ff */
[----:B------:R-:W-:Y:S01]  /*17e0*/  SHF.R.S32.HI R13, RZ, 0x1f, R0 ;  /* 0x0000001fff0d7819 */ /* 0x000fe20000011400 */
[----:B------:R-:W-:Y:S01]  /*17f0*/  IMAD.X R12, R26, 0x1, R20, P2 ;  /* 0x000000011a0c7824 */ /* 0x000fe200010e0614 */
[----:B---3--:R-:W-:-:S03]  /*1800*/  SHF.R.S32.HI R8, RZ, 0x1f, R8 ;  /* 0x0000001fff087819 */ /* 0x008fc60000011408 */
[----:B------:R-:W-:Y:S01]  /*1810*/  IMAD R12, R12, R32, RZ ;  /* 0x000000200c0c7224 */ /* 0x000fe200078e02ff */
[----:B------:R-:W-:Y:S01]  /*1820*/  LEA.HI R13, R13, R0, RZ, 0x6 ;  /* 0x000000000d0d7211 */ /* 0x000fe200078f30ff */
[----:B------:R-:W-:Y:S01]  /*1830*/  IMAD R0, R44, UR4, RZ ;  /* 0x000000042c007c24 */ /* 0x000fe2000f8e02ff */
[----:B----4-:R-:W-:Y:S01]  /*1840*/  LEA.HI R8, R8, R45, RZ, 0x5 ;  /* 0x0000002d08087211 */ /* 0x010fe200078f28ff */
[----:B------:R-:W-:Y:S02]  /*1850*/  IMAD R12, R9, R33, R12 ;  /* 0x00000021090c7224 */ /* 0x000fe400078e020c */
[----:B------:R-:W-:Y:S01]  /*1860*/  IMAD R0, R48, UR5, R0 ;  /* 0x0000000530007c24 */ /* 0x000fe2000f8e0200 */
[----:B------:R-:W-:-:S05]  /*1870*/  SHF.R.S32.HI R8, RZ, 0x5, R8 ;  /* 0x00000005ff087819 */ /* 0x000fca0000011408 */
[----:B--2---:R-:W-:-:S05]  /*1880*/  IMAD R8, R8, R224, R49 ;  /* 0x000000e008087224 */ /* 0x004fca00078e0231 */
[----:B------:R-:W-:Y:S01]  /*1890*/  IADD3 R11, P1, R8, R10, RZ ;  /* 0x0000000a080b7210 */ /* 0x000fe20007f3e0ff */
[C---:B------:R-:W-:Y:S02]  /*18a0*/  IMAD R10, R4.reuse, R23, R5 ;  /* 0x00000017040a7224 */ /* 0x040fe400078e0205 */
[----:B------:R-:W-:Y:S01]  /*18b0*/  IMAD.WIDE.U32 R4, R4, R22, R6 ;  /* 0x0000001604047225 */ /* 0x000fe200078e0006 */
[----:B------:R-:W-:Y:S02]  /*18c0*/  LEA.HI.X.SX32 R16, R8, R16, 0x1, P1 ;  /* 0x0000001008107211 */ /* 0x000fe400008f0eff */
[----:B------:R-:W-:Y:S01]  /*18d0*/  SHF.R.S32.HI R8, RZ, 0x6, R13 ;  /* 0x00000006ff087819 */ /* 0x000fe2000001140d */
[----:B------:R-:W-:-:S03]  /*18e0*/  IMAD.WIDE.U32 R6, R9, R32, R212 ;  /* 0x0000002009067225 */ /* 0x000fc600078e00d4 */
[----:B------:R-:W-:Y:S01]  /*18f0*/  VIMNMX R230, RZ, R8, !PT ;  /* 0x00000008ffe67248 */ /* 0x000fe20007fe0100 */
[----:B------:R-:W-:Y:S01]  /*1900*/  IMAD.IADD R5, R5, 0x1, R10 ;  /* 0x0000000105057824 */ /* 0x000fe200078e020a */
[----:B------:R-:W-:Y:S01]  /*1910*/  IADD3 R6, P2, R40, R6, RZ ;  /* 0x0000000628067210 */ /* 0x000fe20007f5e0ff */
[----:B------:R-:W-:Y:S01]  /*1920*/  IMAD R9, R44, UR6, RZ ;  /* 0x000000062c097c24 */ /* 0x000fe2000f8e02ff */
[----:B------:R-:W1:Y:S01]  /*1930*/  LDC.64 R40, c[0x0][0x478] ;  /* 0x00011e00ff287b82 */ /* 0x000e620000000a00 */
[----:B------:R-:W-:Y:S01]  /*1940*/  IMAD.WIDE.U32 R4, R48, UR4, R4 ;  /* 0x0000000430047c25 */ /* 0x000fe2000f8e0004 */
[----:B------:R-:W-:Y:S01]  /*1950*/  IADD3.X R7, R34, R7, R12, P2, !PT ;  /* 0x0000000722077210 */ /* 0x000fe200017fe40c */
[----:B------:R-:W-:Y:S02]  /*1960*/  ULDC.64 UR4, c[0x0][0x400] ;  /* 0x0001000000047ab9 */ /* 0x000fe40000000a00 */
[----:B------:R-:W-:Y:S01]  /*1970*/  LEA R195, P1, R11, UR4, 0x2 ;  /* 0x000000040bc37c11 */ /* 0x000fe2000f8210ff */
[C---:B------:R-:W-:Y:S01]  /*1980*/  IMAD R9, R48.reuse, UR7, R9 ;  /* 0x0000000730097c24 */ /* 0x040fe2000f8e0209 */
[----:B------:R-:W-:Y:S01]  /*1990*/  IADD3 R5, R5, R0, RZ ;  /* 0x0000000005057210 */ /* 0x000fe20007ffe0ff */
[----:B------:R-:W-:Y:S01]  /*19a0*/  IMAD.WIDE.U32 R6, R48, UR6, R6 ;  /* 0x0000000630067c25 */ /* 0x000fe2000f8e0006 */
[----:B------:R-:W-:Y:S01]  /*19b0*/  ULDC.64 UR6, c[0x0][0x210] ;  /* 0x0000840000067ab9 */ /* 0x000fe20000000a00 */
[----:B------:R-:W-:Y:S01]  /*19c0*/  LEA.HI.X R194, R11, UR5, R16, 0x2, P1 ;  /* 0x000000050bc27c11 */ /* 0x000fe200088f1410 */
[----:B------:R-:W-:Y:S01]  /*19d0*/  ULDC.64 UR4, c[0x0][0x3e0] ;  /* 0x0000f80000047ab9 */ /* 0x000fe20000000a00 */
[----:B------:R-:W-:Y:S01]  /*19e0*/  IMAD.IADD R9, R7, 0x1, R9 ;  /* 0x0000000107097824 */ /* 0x000fe200078e0209 */
[----:B------:R-:W-:Y:S01]  /*19f0*/  LEA R188, P1, R6, UR6, 0x1 ;  /* 0x0000000606bc7c11 */ /* 0x000fe2000f8208ff */
[----:B------:R-:W-:-:S02]  /*1a00*/  IMAD R0, R26, R22, RZ ;  /* 0x000000161a007224 */ /* 0x000fc400078e02ff */
[C---:B------:R-:W-:Y:S01]  /*1a10*/  IMAD.WIDE.U32 R4, R219.reuse, R22, R4 ;  /* 0x00000016db047225 */ /* 0x040fe200078e0004 */
[----:B------:R-:W-:Y:S02]  /*1a20*/  LEA.HI.X R189, R6, UR7, R9, 0x1, P1 ;  /* 0x0000000706bd7c11 */ /* 0x000fe400088f0c09 */
[----:B------:R-:W-:Y:S01]  /*1a30*/  ISETP.GT.AND P1, PT, R184, R230, PT ;  /* 0x000000e6b800720c */ /* 0x000fe20003f24270 */
[----:B------:R-:W-:Y:S01]  /*1a40*/  IMAD R0, R219, R23, R0 ;  /* 0x00000017db007224 */ /* 0x000fe200078e0200 */
[----:B------:R-:W-:Y:S01]  /*1a50*/  LEA R186, P2, R4, UR4, 0x1 ;  /* 0x0000000404ba7c11 */ /* 0x000fe2000f8408ff */
[----:B-----5:R-:W-:-:S04]  /*1a60*/  IMAD.WIDE R10, R24, 0x4, R46 ;  /* 0x00000004180a7825 */ /* 0x020fc800078e022e */
[----:B------:R-:W-:Y:S01]  /*1a70*/  IMAD.IADD R0, R5, 0x1, R0 ;  /* 0x0000000105007824 */ /* 0x000fe200078e0200 */
[----:B------:R-:W-:Y:S01]  /*1a80*/  MOV R214, R10 ;  /* 0x0000000a00d67202 */ /* 0x000fe20000000f00 */
[----:B-1----:R-:W-:-:S03]  /*1a90*/  IMAD.WIDE R6, R27, 0x4, R40 ;  /* 0x000000041b067825 */ /* 0x002fc600078e0228 */
[----:B------:R-:W-:Y:S01]  /*1aa0*/  LEA.HI.X R187, R4, UR5, R0, 0x1, P2 ;  /* 0x0000000504bb7c11 */ /* 0x000fe200090f0c00 */
[----:B------:R-:W-:Y:S01]  /*1ab0*/  IMAD.MOV.U32 R211, RZ, RZ, R11 ;  /* 0x000000ffffd37224 */ /* 0x000fe200078e000b */
[----:B------:R-:W-:Y:S01]  /*1ac0*/  MOV R215, R7 ;  /* 0x0000000700d77202 */ /* 0x000fe20000000f00 */
[----:B------:R-:W-:Y:S02]  /*1ad0*/  IMAD.MOV.U32 R216, RZ, RZ, R6 ;  /* 0x000000ffffd87224 */ /* 0x000fe400078e0006 */
[----:B------:R-:W-:Y:S01]  /*1ae0*/  VIADD R184, R184, 0xffffffff ;  /* 0xffffffffb8b87836 */ /* 0x000fe20000000000 */
[----:B------:R-:W-:Y:S06]  /*1af0*/  @P1 BRA `(.L_x_6) ;  /* 0x0000000800d81947 */ /* 0x000fec0003800000 */
[----:B------:R-:W1:Y:S01]  /*1b00*/  @P0 LDC.64 R12, c[0x0][0x458] ;  /* 0x00011600ff0c0b82 */ /* 0x000e620000000a00 */
[CC--:B------:R-:W-:Y:S02]  /*1b10*/  @P0 IADD3 R0, R231.reuse, R244.reuse, RZ ;  /* 0x000000f4e7000210 */ /* 0x0c0fe40007ffe0ff */
[----:B------:R-:W-:-:S05]  /*1b20*/  @P0 IADD3 R8, R231, R244, RZ ;  /* 0x000000f4e7080210 */ /* 0x000fca0007ffe0ff */
[----:B------:R-:W2:Y:S01]  /*1b30*/  @P0 LDC.64 R4, c[0x0][0x450] ;  /* 0x00011400ff040b82 */ /* 0x000ea20000000a00 */
[C---:B-1----:R-:W-:Y:S02]  /*1b40*/  @P0 IMAD R10, R0.reuse, R13, RZ ;  /* 0x0000000d000a0224 */ /* 0x042fe400078e02ff */
[----:B------:R-:W-:-:S05]  /*1b50*/  @P0 IMAD.WIDE.U32 R6, R0, R12, RZ ;  /* 0x0000000c00060225 */ /* 0x000fca00078e00ff */
[----:B------:R-:W-:Y:S01]  /*1b60*/  @P0 IADD3 R15, R7, R10, RZ ;  /* 0x0000000a070f0210 */ /* 0x000fe20007ffe0ff */
[C---:B--2---:R-:W-:Y:S01]  /*1b70*/  @P0 IMAD R0, R8.reuse, R5, RZ ;  /* 0x0000000508000224 */ /* 0x044fe200078e02ff */
[----:B------:R-:W-:Y:S01]  /*1b80*/  @P0 MOV R14, R6 ;  /* 0x00000006000e0202 */ /* 0x000fe20000000f00 */
[----:B------:R-:W-:-:S05]  /*1b90*/  @P0 IMAD.WIDE.U32 R8, R8, R4, RZ ;  /* 0x0000000408080225 */ /* 0x000fca00078e00ff */
        /* <DEDUP_REMOVED lines=15> */
.L_x_7:
        /* <DEDUP_REMOVED lines=13> */
.L_x_8:
[-C--:B------:R-:W-:Y:S01]  /*1d60*/  IMAD R0, R29, R4.reuse, RZ ;  /* 0x000000041d007224 */ /* 0x080fe200078e02ff */
[----:B------:R-:W-:Y:S01]  /*1d70*/  ULDC UR4, c[0x0][0x2d0] ;  /* 0x0000b40000047ab9 */ /* 0x000fe20000000800 */
[----:B------:R-:W-:Y:S01]  /*1d80*/  IMAD.WIDE.U32 R6, R239, R4, R212 ;  /* 0x00000004ef067225 */ /* 0x000fe200078e00d4 */
[----:B------:R-:W-:Y:S01]  /*1d90*/  IADD3 R9, R219, 0x60, RZ ;  /* 0x00000060db097810 */ /* 0x000fe20007ffe0ff */
[----:B------:R-:W-:Y:S02]  /*1da0*/  BSSY B0, `(.L_x_9) ;  /* 0x000001c000007945 */ /* 0x000fe40003800000 */
[----:B------:R-:W-:Y:S01]  /*1db0*/  IMAD R8, R239, R5, R0 ;  /* 0x00000005ef087224 */ /* 0x000fe200078e0200 */
[----:B------:R-:W-:Y:S01]  /*1dc0*/  IADD3 R6, P0, R10, R6, RZ ;  /* 0x000000060a067210 */ /* 0x000fe20007f1e0ff */
[----:B------:R-:W-:Y:S02]  /*1dd0*/  IMAD R0, R232, -0x80, R193 ;  /* 0xffffff80e8007824 */ /* 0x000fe400078e02c1 */
[----:B------:R-:W-:Y:S01]  /*1de0*/  VIADD R10, R219, 0x40 ;  /* 0x00000040db0a7836 */ /* 0x000fe20000000000 */
[----:B------:R-:W-:Y:S01]  /*1df0*/  IADD3.X R7, R11, R7, R8, P0, !PT ;  /* 0x000000070b077210 */ /* 0x000fe200007fe408 */
[----:B------:R-:W-:Y:S01]  /*1e00*/  VIADD R8, R219, 0x20 ;  /* 0x00000020db087836 */ /* 0x000fe20000000000 */
[----:B------:R-:W-:Y:S01]  /*1e10*/  ISETP.GE.AND P0, PT, R212, UR4, PT ;  /* 0x00000004d4007c0c */ /* 0x000fe2000bf06270 */
[----:B------:R-:W-:-:S02]  /*1e20*/  ULDC.64 UR4, c[0x0][0x468] ;  /* 0x00011a0000047ab9 */ /* 0x000fc40000000a00 */
[----:B------:R-:W-:Y:S01]  /*1e30*/  IMAD.WIDE.U32 R6, R48, UR4, R6 ;  /* 0x0000000430067c25 */ /* 0x000fe2000f8e0006 */
[-C--:B------:R-:W-:Y:S02]  /*1e40*/  ISETP.GE.OR P1, PT, R219, R0.reuse, P0 ;  /* 0x00000000db00720c */ /* 0x080fe40000726670 */
[-C--:B------:R-:W-:Y:S01]  /*1e50*/  ISETP.GE.OR P2, PT, R8, R0.reuse, P0 ;  /* 0x000000000800720c */ /* 0x080fe20000746670 */
[----:B------:R-:W-:Y:S01]  /*1e60*/  IMAD R8, R44, UR4, RZ ;  /* 0x000000042c087c24 */ /* 0x000fe2000f8e02ff */
[-C--:B------:R-:W-:Y:S02]  /*1e70*/  ISETP.GE.OR P3, PT, R10, R0.reuse, P0 ;  /* 0x000000000a00720c */ /* 0x080fe40000766670 */
[----:B------:R-:W-:Y:S01]  /*1e80*/  ISETP.GE.OR P4, PT, R9, R0, P0 ;  /* 0x000000000900720c */ /* 0x000fe20000786670 */
[----:B------:R-:W-:-:S05]  /*1e90*/  IMAD R0, R48, UR5, R8 ;  /* 0x0000000530007c24 */ /* 0x000fca000f8e0208 */
[----:B------:R-:W-:Y:S01]  /*1ea0*/  IADD3 R0, R7, R0, RZ ;  /* 0x0000000007007210 */ /* 0x000fe20007ffe0ff */
[----:B------:R-:W-:Y:S06]  /*1eb0*/  @P1 BRA `(.L_x_10) ;  /* 0x0000000000281947 */ /* 0x000fec0003800000 */
[----:B------:R-:W-:Y:S01]  /*1ec0*/  MOV R8, R6 ;  /* 0x0000000600087202 */ /* 0x000fe20000000f00 */
[----:B------:R-:W-:Y:S01]  /*1ed0*/  IMAD R10, R26, R4, RZ ;  /* 0x000000041a0a7224 */ /* 0x000fe200078e02ff */
[----:B------:R-:W-:Y:S01]  /*1ee0*/  MOV R9, R0 ;  /* 0x0000000000097202 */ /* 0x000fe20000000f00 */
[----:B------:R-:W-:Y:S02]  /*1ef0*/  ULDC.64 UR4, c[0x0][0x3f0] ;  /* 0x0000fc0000047ab9 */ /* 0x000fe40000000a00 */
[C---:B------:R-:W-:Y:S02]  /*1f00*/  IMAD R10, R219.reuse, R5, R10 ;  /* 0x00000005db0a7224 */ /* 0x040fe400078e020a */
[----:B------:R-:W-:-:S05]  /*1f10*/  IMAD.WIDE.U32 R8, R219, R4, R8 ;  /* 0x00000004db087225 */ /* 0x000fca00078e0008 */
[----:B------:R-:W-:Y:S02]  /*1f20*/  IADD3 R9, R9, R10, RZ ;  /* 0x0000000a09097210 */ /* 0x000fe40007ffe0ff */
[----:B------:R-:W-:-:S04]  /*1f30*/  LEA R10, P0, R8, UR4, 0x1 ;  /* 0x00000004080a7c11 */ /* 0x000fc8000f8008ff */
[----:B------:R-:W-:-:S05]  /*1f40*/  LEA.HI.X R11, R8, UR5, R9, 0x1, P0 ;  /* 0x00000005080b7c11 */ /* 0x000fca00080f0c09 */
[----:B------:R1:W-:Y:S04]  /*1f50*/  STG.E.128 desc[UR12][R10.64], RZ ;  /* 0x000000ff0a007986 */ /* 0x0003e8000c101d0c */
.L_x_10:
[----:B------:R-:W-:Y:S05]  /*1f60*/  BSYNC B0 ;  /* 0x0000000000007941 */ /* 0x000fea0003800000 */
.L_x_9:
[----:B------:R-:W-:Y:S04]  /*1f70*/  BSSY B0, `(.L_x_11) ;  /* 0x000000e000007945 */ /* 0x000fe80003800000 */
[----:B------:R-:W-:Y:S05]  /*1f80*/  @P2 BRA `(.L_x_12) ;  /* 0x0000000000302947 */ /* 0x000fea0003800000 */
[----:B-1----:R-:W-:Y:S01]  /*1f90*/  IADD3 R10, P0, R219, 0x20, RZ ;  /* 0x00000020db0a7810 */ /* 0x002fe20007f1e0ff */
[----:B------:R-:W-:Y:S01]  /*1fa0*/  ULDC.64 UR4, c[0x0][0x3f0] ;  /* 0x0000fc0000047ab9 */ /* 0x000fe20000000a00 */
[----:B------:R-:W-:-:S03]  /*1fb0*/  MOV R9, R0 ;  /* 0x0000000000097202 */ /* 0x000fc60000000f00 */
[----:B------:R-:W-:-:S04]  /*1fc0*/  IMAD.X R8, RZ, RZ, R26, P0 ;  /* 0x000000ffff087224 */ /* 0x000fc800000e061a */
[-C--:B------:R-:W-:Y:S02]  /*1fd0*/  IMAD R11, R8, R4.reuse, RZ ;  /* 0x00000004080b7224 */ /* 0x080fe400078e02ff */
[----:B------:R-:W-:Y:S02]  /*1fe0*/  IMAD.MOV.U32 R8, RZ, RZ, R6 ;  /* 0x000000ffff087224 */ /* 0x000fe400078e0006 */
[C---:B------:R-:W-:Y:S02]  /*1ff0*/  IMAD R11, R10.reuse, R5, R11 ;  /* 0x000000050a0b7224 */ /* 0x040fe400078e020b */
[----:B------:R-:W-:-:S03]  /*2000*/  IMAD.WIDE.U32 R8, R10, R4, R8 ;  /* 0x000000040a087225 */ /* 0x000fc600078e0008 */
[----:B------:R-:W-:Y:S02]  /*2010*/  LEA R10, P0, R8, UR4, 0x1 ;  /* 0x00000004080a7c11 */ /* 0x000fe4000f8008ff */
[----:B------:R-:W-:-:S04]  /*2020*/  IADD3 R11, R9, R11, RZ ;  /* 0x0000000b090b7210 */ /* 0x000fc80007ffe0ff */
[----:B------:R-:W-:-:S05]  /*2030*/  LEA.HI.X R11, R8, UR5, R11, 0x1, P0 ;  /* 0x00000005080b7c11 */ /* 0x000fca00080f0c0b */
[----:B------:R2:W-:Y:S02]  /*2040*/  STG.E.128 desc[UR12][R10.64], RZ ;  /* 0x000000ff0a007986 */ /* 0x0005e4000c101d0c */
.L_x_12:
[----:B------:R-:W-:Y:S05]  /*2050*/  BSYNC B0 ;  /* 0x0000000000007941 */ /* 0x000fea0003800000 */
.L_x_11:
[----:B------:R-:W-:Y:S04]  /*2060*/  BSSY B0, `(.L_x_13) ;  /* 0x000000e000007945 */ /* 0x000fe80003800000 */
[----:B------:R-:W-:Y:S05]  /*2070*/  @P3 BRA `(.L_x_14) ;  /* 0x0000000000303947 */ /* 0x000fea0003800000 */
[----:B-12---:R-:W-:Y:S01]  /*2080*/  IADD3 R10, P0, R219, 0x40, RZ ;  /* 0x00000040db0a7810 */ /* 0x006fe20007f1e0ff */
        /* <DEDUP_REMOVED lines=11> */
.L_x_14:
[----:B------:R-:W-:Y:S05]  /*2140*/  BSYNC B0 ;  /* 0x0000000000007941 */ /* 0x000fea0003800000 */
.L_x_13:
[----:B------:R-:W-:Y:S04]  /*2150*/  BSSY B0, `(.L_x_15) ;  /* 0x000000d000007945 */ /* 0x000fe80003800000 */
[----:B------:R-:W-:Y:S05]  /*2160*/  @P4 BRA `(.L_x_16) ;  /* 0x00000000002c4947 */ /* 0x000fea0003800000 */
[----:B------:R-:W-:Y:S01]  /*2170*/  IADD3 R8, P0, R219, 0x60, RZ ;  /* 0x00000060db087810 */ /* 0x000fe20007f1e0ff */
[----:B------:R-:W-:-:S03]  /*2180*/  ULDC.64 UR4, c[0x0][0x3f0] ;  /* 0x0000fc0000047ab9 */ /* 0x000fc60000000a00 */
[----:B------:R-:W-:-:S05]  /*2190*/  IADD3.X R7, RZ, R26, RZ, P0, !PT ;  /* 0x0000001aff077210 */ /* 0x000fca00007fe4ff */
[----:B------:R-:W-:Y:S01]  /*21a0*/  IMAD R9, R7, R4, RZ ;  /* 0x0000000407097224 */ /* 0x000fe200078e02ff */
[----:B------:R-:W-:-:S03]  /*21b0*/  MOV R7, R0 ;  /* 0x0000000000077202 */ /* 0x000fc60000000f00 */
[C---:B------:R-:W-:Y:S02]  /*21c0*/  IMAD R5, R8.reuse, R5, R9 ;  /* 0x0000000508057224 */ /* 0x040fe400078e0209 */
[----:B------:R-:W-:-:S03]  /*21d0*/  IMAD.WIDE.U32 R6, R8, R4, R6 ;  /* 0x0000000408067225 */ /* 0x000fc600078e0006 */
[----:B------:R-:W-:Y:S02]  /*21e0*/  LEA R4, P0, R6, UR4, 0x1 ;  /* 0x0000000406047c11 */ /* 0x000fe4000f8008ff */
[----:B------:R-:W-:-:S04]  /*21f0*/  IADD3 R5, R7, R5, RZ ;  /* 0x0000000507057210 */ /* 0x000fc80007ffe0ff */
[----:B------:R-:W-:-:S05]  /*2200*/  LEA.HI.X R5, R6, UR5, R5, 0x1, P0 ;  /* 0x0000000506057c11 */ /* 0x000fca00080f0c05 */
[----:B------:R4:W-:Y:S02]  /*2210*/  STG.E.128 desc[UR12][R4.64], RZ ;  /* 0x000000ff04007986 */ /* 0x0009e4000c101d0c */
.L_x_16:
[----:B------:R-:W-:Y:S05]  /*2220*/  BSYNC B0 ;  /* 0x0000000000007941 */ /* 0x000fea0003800000 */
.L_x_15:
[-C--:B----4-:R-:W-:Y:S01]  /*2230*/  IMAD.WIDE.U32 R4, R239, R12.reuse, R212 ;  /* 0x0000000cef047225 */ /* 0x090fe200078e00d4 */
[----:B------:R-:W-:Y:S01]  /*2240*/  ULDC.64 UR4, c[0x0][0x470] ;  /* 0x00011c0000047ab9 */ /* 0x000fe20000000a00 */
[----:B------:R-:W-:Y:S02]  /*2250*/  BSSY B0, `(.L_x_17) ;  /* 0x0000014000007945 */ /* 0x000fe40003800000 */
[----:B------:R-:W-:Y:S01]  /*2260*/  IMAD R0, R29, R12, RZ ;  /* 0x0000000c1d007224 */ /* 0x000fe200078e02ff */
[----:B------:R-:W-:Y:S01]  /*2270*/  IADD3 R4, P0, R14, R4, RZ ;  /* 0x000000040e047210 */ /* 0x000fe20007f1e0ff */
[----:B------:R-:W-:Y:S02]  /*2280*/  IMAD R6, R44, UR4, RZ ;  /* 0x000000042c067c24 */ /* 0x000fe4000f8e02ff */
[----:B------:R-:W-:-:S05]  /*2290*/  IMAD R0, R239, R13, R0 ;  /* 0x0000000def007224 */ /* 0x000fca00078e0200 */
[----:B------:R-:W-:Y:S01]  /*22a0*/  IADD3.X R5, R15, R5, R0, P0, !PT ;  /* 0x000000050f057210 */ /* 0x000fe200007fe400 */
[C---:B------:R-:W-:Y:S02]  /*22b0*/  IMAD R0, R48.reuse, UR5, R6 ;  /* 0x0000000530007c24 */ /* 0x040fe4000f8e0206 */
[----:B------:R-:W-:-:S05]  /*22c0*/  IMAD.WIDE.U32 R4, R48, UR4, R4 ;  /* 0x0000000430047c25 */ /* 0x000fca000f8e0004 */
        /* <DEDUP_REMOVED lines=12> */
.L_x_18:
[----:B------:R-:W-:Y:S05]  /*2390*/  BSYNC B0 ;  /* 0x0000000000007941 */ /* 0x000fea0003800000 */
.L_x_17:
[----:B------:R-:W-:Y:S04]  /*23a0*/  BSSY B0, `(.L_x_19) ;  /* 0x000000e000007945 */ /* 0x000fe80003800000 */
[----:B------:R-:W-:Y:S05]  /*23b0*/  @P2 BRA `(.L_x_20) ;  /* 0x0000000000302947 */ /* 0x000fea0003800000 */
[----:B----4-:R-:W-:Y:S01]  /*23c0*/  IADD3 R8, P0, R219, 0x20, RZ ;  /* 0x00000020db087810 */ /* 0x010fe20007f1e0ff */
        /* <DEDUP_REMOVED lines=11> */
.L_x_20:
[----:B------:R-:W-:Y:S05]  /*2480*/  BSYNC B0 ;  /* 0x0000000000007941 */ /* 0x000fea0003800000 */
.L_x_19:
        /* <DEDUP_REMOVED lines=14> */
.L_x_22:
[----:B------:R-:W-:Y:S05]  /*2570*/  BSYNC B0 ;  /* 0x0000000000007941 */ /* 0x000fea0003800000 */
.L_x_21:
[----:B------:R-:W-:Y:S05]  /*2580*/  @P4 BRA `(.L_x_23) ;  /* 0x0000005400e44947 */ /* 0x000fea0003800000 */
[----:B------:R-:W-:Y:S01]  /*2590*/  IADD3 R5, P0, R219, 0x60, RZ ;  /* 0x00000060db057810 */ /* 0x000fe20007f1e0ff */
[----:B------:R-:W-:Y:S01]  /*25a0*/  ULDC.64 UR4, c[0x0][0x3f8] ;  /* 0x0000fe0000047ab9 */ /* 0x000fe20000000a00 */
[----:B------:R-:W-:-:S03]  /*25b0*/  MOV R7, R0 ;  /* 0x0000000000077202 */ /* 0x000fc60000000f00 */
[----:B------:R-:W-:-:S04]  /*25c0*/  IMAD.X R6, RZ, RZ, R26, P0 ;  /* 0x000000ffff067224 */ /* 0x000fc800000e061a */
[----:B----4-:R-:W-:Y:S02]  /*25d0*/  IMAD R8, R6, R12, RZ ;  /* 0x0000000c06087224 */ /* 0x010fe400078e02ff */
[----:B------:R-:W-:-:S04]  /*25e0*/  IMAD.MOV.U32 R6, RZ, RZ, R4 ;  /* 0x000000ffff067224 */ /* 0x000fc800078e0004 */
[----:B------:R-:W-:-:S04]  /*25f0*/  IMAD.WIDE.U32 R6, R5, R12, R6 ;  /* 0x0000000c05067225 */ /* 0x000fc800078e0006 */
[----:B------:R-:W-:Y:S01]  /*2600*/  IMAD R5, R5, R13, R8 ;  /* 0x0000000d05057224 */ /* 0x000fe200078e0208 */
[----:B------:R-:W-:-:S04]  /*2610*/  LEA R4, P0, R6, UR4, 0x1 ;  /* 0x0000000406047c11 */ /* 0x000fc8000f8008ff */
[----:B------:R-:W-:-:S04]  /*2620*/  IADD3 R5, R7, R5, RZ ;  /* 0x0000000507057210 */ /* 0x000fc80007ffe0ff */
[----:B------:R-:W-:-:S05]  /*2630*/  LEA.HI.X R5, R6, UR5, R5, 0x1, P0 ;  /* 0x0000000506057c11 */ /* 0x000fca00080f0c05 */
[----:B------:R4:W-:Y:S01]  /*2640*/  STG.E.128 desc[UR12][R4.64], RZ ;  /* 0x000000ff04007986 */ /* 0x0009e2000c101d0c */
[----:B------:R-:W-:Y:S05]  /*2650*/  BRA `(.L_x_23) ;  /* 0x0000005400b07947 */ /* 0x000fea0003800000 */
.L_x_6:
[----:B------:R-:W-:Y:S01]  /*2660*/  @P5 BAR.SYNC.DEFER_BLOCKING 0x0 ;  /* 0x0000000000005b1d */ /* 0x000fe20000010000 */
[----:B------:R-:W-:Y:S01]  /*2670*/  IMAD R0, R232, -0x80, R193 ;  /* 0xffffff80e8007824 */ /* 0x000fe200078e02c1 */
[C---:B------:R-:W-:Y:S01]  /*2680*/  IADD3 R7, R219.reuse, 0x60, RZ ;  /* 0x00000060db077810 */ /* 0x040fe20007ffe0ff */
[----:B------:R-:W-:Y:S01]  /*2690*/  VIADD R4, R219, 0x40 ;  /* 0x00000040db047836 */ /* 0x000fe20000000000 */
[C---:B------:R-:W-:Y:S01]  /*26a0*/  LEA.HI R11, R184.reuse, R184, RZ, 0x1 ;  /* 0x000000b8b80b7211 */ /* 0x040fe200078f08ff */
[----:B------:R-:W-:Y:S01]  /*26b0*/  IMAD R6, R29, R14, RZ ;  /* 0x0000000e1d067224 */ /* 0x000fe200078e02ff */
[-C--:B------:R-:W-:Y:S01]  /*26c0*/  ISETP.GE.AND P3, PT, R219, R0.reuse, PT ;  /* 0x00000000db00720c */ /* 0x080fe20003f66270 */
[----:B------:R-:W-:Y:S01]  /*26d0*/  IMAD R13, R184, -0x40, R31 ;  /* 0xffffffc0b80d7824 */ /* 0x000fe200078e021f */
[-C--:B------:R-:W-:Y:S01]  /*26e0*/  ISETP.GE.AND P0, PT, R7, R0.reuse, PT ;  /* 0x000000000700720c */ /* 0x080fe20003f06270 */
[----:B------:R-:W-:Y:S01]  /*26f0*/  VIADD R7, R219, 0x20 ;  /* 0x00000020db077836 */ /* 0x000fe20000000000 */
[----:B------:R-:W-:Y:S01]  /*2700*/  ISETP.GE.AND P6, PT, R4, R0, PT ;  /* 0x000000000400720c */ /* 0x000fe20003fc6270 */
[----:B------:R-:W-:Y:S01]  /*2710*/  IMAD.WIDE.U32 R4, R239, R14, R212 ;  /* 0x0000000eef047225 */ /* 0x000fe200078e00d4 */
[----:B------:R-:W-:Y:S01]  /*2720*/  P2R R24, PR, RZ, 0x1 ;  /* 0x00000001ff187803 */ /* 0x000fe20000000000 */
[----:B------:R-:W-:Y:S01]  /*2730*/  ULDC.64 UR4, c[0x0][0x268] ;  /* 0x00009a0000047ab9 */ /* 0x000fe20000000a00 */
[----:B------:R-:W-:Y:S01]  /*2740*/  ISETP.GE.AND P4, PT, R7, R0, PT ;  /* 0x000000000700720c */ /* 0x000fe20003f86270 */
[----:B------:R-:W-:Y:S01]  /*2750*/  IMAD R6, R239, R15, R6 ;  /* 0x0000000fef067224 */ /* 0x000fe200078e0206 */
[----:B------:R-:W-:Y:S01]  /*2760*/  LEA R0, R240, R181, 0x1 ;  /* 0x000000b5f0007211 */ /* 0x000fe200078e08ff */
[----:B------:R-:W-:Y:S01]  /*2770*/  IMAD R8, R29, R18, RZ ;  /* 0x000000121d087224 */ /* 0x000fe200078e02ff */
[----:B------:R-:W-:Y:S01]  /*2780*/  IADD3 R4, P0, R36, R4, RZ ;  /* 0x0000000424047210 */ /* 0x000fe20007f1e0ff */
[----:B------:R-:W-:Y:S01]  /*2790*/  IMAD R9, R38, UR4, RZ ;  /* 0x0000000426097c24 */ /* 0x000fe2000f8e02ff */
[----:B------:R-:W-:Y:S01]  /*27a0*/  ISETP.GE.AND P2, PT, R7, R13, PT ;  /* 0x0000000d0700720c */ /* 0x000fe20003f46270 */
[----:B------:R-:W-:Y:S01]  /*27b0*/  IMAD R10, R239, R19, R8 ;  /* 0x00000013ef0a7224 */ /* 0x000fe200078e0208 */
[----:B------:R-:W-:Y:S01]  /*27c0*/  IADD3.X R5, R37, R5, R6, P0, !PT ;  /* 0x0000000525057210 */ /* 0x000fe200007fe406 */
[----:B------:R-:W-:Y:S01]  /*27d0*/  IMAD.WIDE.U32 R6, R239, R18, R212 ;  /* 0x00000012ef067225 */ /* 0x000fe200078e00d4 */
[----:B------:R1:W-:Y:S01]  /*27e0*/  @P3 STS.128 [R0+0xa000], RZ ;  /* 0x00a000ff00003388 */ /* 0x0003e20000000c00 */
[----:B------:R-:W-:Y:S01]  /*27f0*/  BSSY B0, `(.L_x_24) ;  /* 0x000001a000007945 */ /* 0x000fe20003800000 */
[----:B------:R-:W-:Y:S01]  /*2800*/  ISETP.GE.AND P1, PT, R219, R13, PT ;  /* 0x0000000ddb00720c */ /* 0x000fe20003f26270 */
[C---:B------:R-:W-:Y:S01]  /*2810*/  IMAD R8, R21.reuse, UR5, R9 ;  /* 0x0000000515087c24 */ /* 0x040fe2000f8e0209 */
[----:B------:R-:W-:Y:S01]  /*2820*/  IADD3 R16, P0, R28, R6, RZ ;  /* 0x000000061c107210 */ /* 0x000fe20007f1e0ff */
[----:B------:R-:W-:Y:S01]  /*2830*/  IMAD.WIDE.U32 R4, R21, UR4, R4 ;  /* 0x0000000415047c25 */ /* 0x000fe2000f8e0004 */
[----:B------:R-:W-:-:S02]  /*2840*/  LOP3.LUT R12, R11, 0xfffffffe, RZ, 0xc0, !PT ;  /* 0xfffffffe0b0c7812 */ /* 0x000fc400078ec0ff */
[----:B------:R-:W-:Y:S01]  /*2850*/  IADD3.X R17, R30, R7, R10, P0, !PT ;  /* 0x000000071e117210 */ /* 0x000fe200007fe40a */
[----:B------:R-:W-:Y:S01]  /*2860*/  IMAD.IADD R8, R5, 0x1, R8 ;  /* 0x0000000105087824 */ /* 0x000fe200078e0208 */
[----:B------:R-:W-:Y:S07]  /*2870*/  @P3 BRA `(.L_x_25) ;  /* 0x0000000000443947 */ /* 0x000fee0003800000 */
[----:B------:R-:W-:Y:S02]  /*2880*/  ULDC UR4, c[0x0][0x2d0] ;  /* 0x0000b40000047ab9 */ /* 0x000fe40000000800 */
[----:B------:R-:W-:-:S13]  /*2890*/  ISETP.GE.AND P0, PT, R212, UR4, PT ;  /* 0x00000004d4007c0c */ /* 0x000fda000bf06270 */
[----:B------:R2:W-:Y:S01]  /*28a0*/  @P0 STS.128 [R0+0xa000], RZ ;  /* 0x00a000ff00000388 */ /* 0x0005e20000000c00 */
[----:B------:R-:W-:Y:S05]  /*28b0*/  @P0 BRA `(.L_x_25) ;  /* 0x0000000000340947 */ /* 0x000fea0003800000 */
        /* <DEDUP_REMOVED lines=9> */
[----:B------:R-:W-:Y:S01]  /*2950*/  @!PT LDS RZ, [RZ] ;  /* 0x00000000fffff984 */ /* 0x000fe20000000800 */
[----:B------:R-:W-:Y:S01]  /*2960*/  @!PT LDS RZ, [RZ] ;  /* 0x00000000fffff984 */ /* 0x000fe20000000800 */
[----:B------:R-:W-:Y:S01]  /*2970*/  @!PT LDS RZ, [RZ] ;  /* 0x00000000fffff984 */ /* 0x000fe20000000800 */
[----:B------:R3:W-:Y:S04]  /*2980*/  LDGSTS.E.BYPASS.LTC128B.128 [R0+0xa000], desc[UR12][R10.64] ;  /* 0x0a0000000a007fae */ /* 0x0007e8000b901d4c */
.L_x_25:
[----:B------:R-:W-:Y:S05]  /*2990*/  BSYNC B0 ;  /* 0x0000000000007941 */ /* 0x000fea0003800000 */
.L_x_24:
[----:B------:R4:W-:Y:S01]  /*29a0*/  @P4 STS.128 [R0+0xb000], RZ ;  /* 0x00b000ff00004388 */ /* 0x0009e20000000c00 */
[----:B------:R-:W-:Y:S04]  /*29b0*/  BSSY B0, `(.L_x_26) ;  /* 0x0000015000007945 */ /* 0x000fe80003800000 */
[----:B------:R-:W-:Y:S05]  /*29c0*/  @P4 BRA `(.L_x_27) ;  /* 0x00000000004c4947 */ /* 0x000fea0003800000 */
[----:B------:R-:W-:Y:S02]  /*29d0*/  ULDC UR4, c[0x0][0x2d0] ;  /* 0x0000b40000047ab9 */ /* 0x000fe40000000800 */
[----:B------:R-:W-:-:S13]  /*29e0*/  ISETP.GE.AND P0, PT, R212, UR4, PT ;  /* 0x00000004d4007c0c */ /* 0x000fda000bf06270 */
[----:B------:R1:W-:Y:S01]  /*29f0*/  @P0 STS.128 [R0+0xb000], RZ ;  /* 0x00b000ff00000388 */ /* 0x0003e20000000c00 */
[----:B------:R-:W-:Y:S05]  /*2a00*/  @P0 BRA `(.L_x_27) ;  /* 0x00000000003c0947 */ /* 0x000fea0003800000 */
[----:B------:R-:W-:Y:S01]  /*2a10*/  IADD3 R9, P0, R219, 0x20, RZ ;  /* 0x00000020db097810 */ /* 0x000fe20007f1e0ff */
[----:B------:R-:W-:Y:S01]  /*2a20*/  ULDC.64 UR4, c[0x0][0x220] ;  /* 0x0000880000047ab9 */ /* 0x000fe20000000a00 */
[----:B------:R-:W-:-:S03]  /*2a30*/  MOV R7, R8 ;  /* 0x0000000800077202 */ /* 0x000fc60000000f00 */
[----:B------:R-:W-:-:S04]  /*2a40*/  IMAD.X R6, RZ, RZ, R26, P0 ;  /* 0x000000ffff067224 */ /* 0x000fc800000e061a */
[----:B---3--:R-:W-:Y:S02]  /*2a50*/  IMAD R10, R6, R14, RZ ;  /* 0x0000000e060a7224 */ /* 0x008fe400078e02ff */
[----:B------:R-:W-:-:S04]  /*2a60*/  IMAD.MOV.U32 R6, RZ, RZ, R4 ;  /* 0x000000ffff067224 */ /* 0x000fc800078e0004 */
[----:B------:R-:W-:-:S04]  /*2a70*/  IMAD.WIDE.U32 R6, R9, R14, R6 ;  /* 0x0000000e09067225 */ /* 0x000fc800078e0006 */
[----:B------:R-:W-:Y:S01]  /*2a80*/  IMAD R9, R9, R15, R10 ;  /* 0x0000000f09097224 */ /* 0x000fe200078e020a */
[----:B------:R-:W-:-:S04]  /*2a90*/  LEA R10, P0, R6, UR4, 0x1 ;  /* 0x00000004060a7c11 */ /* 0x000fc8000f8008ff */
[----:B------:R-:W-:-:S04]  /*2aa0*/  IADD3 R9, R7, R9, RZ ;  /* 0x0000000907097210 */ /* 0x000fc80007ffe0ff */
[----:B------:R-:W-:-:S05]  /*2ab0*/  LEA.HI.X R11, R6, UR5, R9, 0x1, P0 ;  /* 0x00000005060b7c11 */ /* 0x000fca00080f0c09 */
[----:B------:R-:W-:Y:S01]  /*2ac0*/  @!PT LDS RZ, [RZ] ;  /* 0x00000000fffff984 */ /* 0x000fe20000000800 */
[----:B------:R-:W-:Y:S01]  /*2ad0*/  @!PT LDS RZ, [RZ] ;  /* 0x00000000fffff984 */ /* 0x000fe20000000800 */
[----:B------:R-:W-:Y:S01]  /*2ae0*/  @!PT LDS RZ, [RZ] ;  /* 0x00000000fffff984 */ /* 0x000fe20000000800 */
[----:B------:R3:W-:Y:S02]  /*2af0*/  LDGSTS.E.BYPASS.LTC128B.128 [R0+0xb000], desc[UR12][R10.64] ;  /* 0x0b0000000a007fae */ /* 0x0007e4000b901d4c */
.L_x_27:
[----:B------:R-:W-:Y:S05]  /*2b00*/  BSYNC B0 ;  /* 0x0000000000007941 */ /* 0x000fea0003800000 */
.L_x_26:
        /* <DEDUP_REMOVED lines=22> */
.L_x_29:
[----:B------:R-:W-:Y:S05]  /*2c70*/  BSYNC B0 ;  /* 0x0000000000007941 */ /* 0x000fea0003800000 */
.L_x_28:
[----:B------:R-:W-:Y:S01]  /*2c80*/  ISETP.NE.AND P0, PT, R24, RZ, PT ;  /* 0x000000ff1800720c */ /* 0x000fe20003f05270 */
[----:B------:R-:W-:-:S12]  /*2c90*/  BSSY B0, `(.L_x_30) ;  /* 0x0000016000007945 */ /* 0x000fd80003800000 */
[----:B------:R1:W-:Y:S01]  /*2ca0*/  @P0 STS.128 [R0+0xd000], RZ ;  /* 0x00d000ff00000388 */ /* 0x0003e20000000c00 */
        /* <DEDUP_REMOVED lines=9> */
[----:B------:R-:W-:Y:S02]  /*2d40*/  IMAD R9, R6, R14, RZ ;  /* 0x0000000e06097224 */ /* 0x000fe400078e02ff */
        /* <DEDUP_REMOVED lines=10> */
.L_x_31:
[----:B------:R-:W-:Y:S05]  /*2df0*/  BSYNC B0 ;  /* 0x0000000000007941 */ /* 0x000fea0003800000 */
.L_x_30:
[----:B------:R-:W0:Y:S01]  /*2e00*/  LDGDEPBAR ;  /* 0x00000000000079af */ /* 0x000e220000000000 */
[----:B------:R-:W-:Y:S01]  /*2e10*/  BSSY B0, `(.L_x_32) ;  /* 0x000000c000007945 */ /* 0x000fe20003800000 */
[----:B-1----:R-:W-:Y:S02]  /*2e20*/  IADD3 R4, R184, -R12, RZ ;  /* 0x8000000cb8047210 */ /* 0x002fe40007ffe0ff */
[----:B------:R1:W-:Y:S01]  /*2e30*/  @P1 STS.128 [R0+0x4000], RZ ;  /* 0x004000ff00001388 */ /* 0x0003e20000000c00 */
[----:B------:R-:W-:Y:S05]  /*2e40*/  @P1 BRA `(.L_x_33) ;  /* 0x0000000000201947 */ /* 0x000fea0003800000 */
[----:B------:R-:W-:Y:S02]  /*2e50*/  ULDC UR4, c[0x0][0x2d0] ;  /* 0x0000b40000047ab9 */ /* 0x000fe40000000800 */
[----:B------:R-:W-:-:S13]  /*2e60*/  ISETP.GE.AND P0, PT, R212, UR4, PT ;  /* 0x00000004d4007c0c */ /* 0x000fda000bf06270 */
[----:B------:R1:W-:Y:S01]  /*2e70*/  @P0 STS.128 [R0+0x4000], RZ ;  /* 0x004000ff00000388 */ /* 0x0003e20000000c00 */
[----:B------:R-:W-:Y:S05]  /*2e80*/  @P0 BRA `(.L_x_33) ;  /* 0x0000000000100947 */ /* 0x000fea0003800000 */
[----:B------:R-:W-:Y:S01]  /*2e90*/  @!PT LDS RZ, [RZ] ;  /* 0x00000000fffff984 */ /* 0x000fe20000000800 */
[----:B------:R-:W-:Y:S01]  /*2ea0*/  @!PT LDS RZ, [RZ] ;  /* 0x00000000fffff984 */ /* 0x000fe20000000800 */
[----:B------:R-:W-:Y:S01]  /*2eb0*/  @!PT LDS RZ, [RZ] ;  /* 0x00000000fffff984 */ /* 0x000fe20000000800 */
[----:B------:R1:W-:Y:S02]  /*2ec0*/  LDGSTS.E.BYPASS.LTC128B.128 [R0+0x4000], desc[UR12][R186.64] ;  /* 0x04000000ba007fae */ /* 0x0003e4000b901d4c */
.L_x_33:
[----:B------:R-:W-:Y:S05]  /*2ed0*/  BSYNC B0 ;  /* 0x0000000000007941 */ /* 0x000fea0003800000 */
.L_x_32:
[----:B------:R1:W-:Y:S01]  /*2ee0*/  @P2 STS.128 [R0+0x5000], RZ ;  /* 0x005000ff00002388 */ /* 0x0003e20000000c00 */
[----:B------:R-:W-:Y:S01]  /*2ef0*/  ISETP.NE.AND P0, PT, R4, 0x1, PT ;  /* 0x000000010400780c */ /* 0x000fe20003f05270 */
[----:B------:R-:W-:Y:S01]  /*2f00*/  VIADD R4, R240, 0x1000 ;  /* 0x00001000f0047836 */ /* 0x000fe20000000000 */
[----:B------:R-:W-:Y:S02]  /*2f10*/  BSSY B0, `(.L_x_34) ;  /* 0x000000f000007945 */ /* 0x000fe40003800000 */
[----:B------:R-:W-:Y:S02]  /*2f20*/  P2R R25, PR, RZ, 0x1 ;  /* 0x00000001ff197803 */ /* 0x000fe40000000000 */
[----:B------:R-:W-:-:S05]  /*2f30*/  SEL R4, R4, R240, !P0 ;  /* 0x000000f004047207 */ /* 0x000fca0004000000 */
[----:B------:R-:W-:Y:S01]  /*2f40*/  IMAD R183, R4, 0x2, R181 ;  /* 0x0000000204b77824 */ /* 0x000fe200078e02b5 */
[----:B------:R-:W-:Y:S06]  /*2f50*/  @P2 BRA `(.L_x_35) ;  /* 0x0000000000282947 */ /* 0x000fec0003800000 */
[----:B------:R-:W-:Y:S02]  /*2f60*/  ULDC UR4, c[0x0][0x2d0] ;  /* 0x0000b40000047ab9 */ /* 0x000fe40000000800 */
[----:B------:R-:W-:-:S13]  /*2f70*/  ISETP.GE.AND P0, PT, R212, UR4, PT ;  /* 0x00000004d4007c0c */ /* 0x000fda000bf06270 */
[----:B------:R1:W-:Y:S01]  /*2f80*/  @P0 STS.128 [R0+0x5000], RZ ;  /* 0x005000ff00000388 */ /* 0x0003e20000000c00 */
[----:B------:R-:W-:Y:S05]  /*2f90*/  @P0 BRA `(.L_x_35) ;  /* 0x0000000000180947 */ /* 0x000fea0003800000 */
[----:B------:R-:W-:-:S04]  /*2fa0*/  LEA R4, P0, R22, R186, 0x6 ;  /* 0x000000ba16047211 */ /* 0x000fc800078030ff */
[----:B------:R-:W-:-:S05]  /*2fb0*/  LEA.HI.X R5, R22, R187, R23, 0x6, P0 ;  /* 0x000000bb16057211 */ /* 0x000fca00000f3417 */
[----:B------:R-:W-:Y:S01]  /*2fc0*/  @!PT LDS RZ, [RZ] ;  /* 0x00000000fffff984 */ /* 0x000fe20000000800 */
[----:B------:R-:W-:Y:S01]  /*2fd0*/  @!PT LDS RZ, [RZ] ;  /* 0x00000000fffff984 */ /* 0x000fe20000000800 */
[----:B------:R-:W-:Y:S01]  /*2fe0*/  @!PT LDS RZ, [RZ] ;  /* 0x00000000fffff984 */ /* 0x000fe20000000800 */
[----:B------:R1:W-:Y:S04]  /*2ff0*/  LDGSTS.E.BYPASS.LTC128B.128 [R0+0x5000], desc[UR12][R4.64] ;  /* 0x0500000004007fae */ /* 0x0003e8000b901d4c */
.L_x_35:
[----:B------:R-:W-:Y:S05]  /*3000*/  BSYNC B0 ;  /* 0x0000000000007941 */ /* 0x000fea0003800000 */
.L_x_34:
[----:B------:R2:W-:Y:S01]  /*3010*/  @P1 STS [R183], RZ ;  /* 0x000000ffb7001388 */ /* 0x0005e20000000800 */
[----:B------:R-:W-:Y:S01]  /*3020*/  BSSY B0, `(.L_x_36) ;  /* 0x0000011000007945 */ /* 0x000fe20003800000 */
[----:B-1----:R-:W-:Y:S02]  /*3030*/  IADD3 R4, R245, 0x28, RZ ;  /* 0x00000028f5047810 */ /* 0x002fe40007ffe0ff */
[----:B------:R2:W-:Y:S04]  /*3040*/  @P1 STS [R183+0x4], RZ ;  /* 0x000004ffb7001388 */ /* 0x0005e80000000800 */
[----:B------:R2:W-:Y:S04]  /*3050*/  @P1 STS [R183+0x8], RZ ;  /* 0x000008ffb7001388 */ /* 0x0005e80000000800 */
[----:B------:R2:W-:Y:S01]  /*3060*/  @P1 STS [R183+0xc], RZ ;  /* 0x00000cffb7001388 */ /* 0x0005e20000000800 */
[----:B------:R-:W-:Y:S05]  /*3070*/  @P1 BRA `(.L_x_37) ;  /* 0x00000000002c1947 */ /* 0x000fea0003800000 */
[----:B------:R-:W-:Y:S02]  /*3080*/  ULDC UR4, c[0x0][0x2d0] ;  /* 0x0000b40000047ab9 */ /* 0x000fe40000000800 */
[----:B------:R-:W-:-:S13]  /*3090*/  ISETP.GE.AND P0, PT, R212, UR4, PT ;  /* 0x00000004d4007c0c */ /* 0x000fda000bf06270 */
[----:B------:R1:W-:Y:S04]  /*30a0*/  @P0 STS [R183], RZ ;  /* 0x000000ffb7000388 */ /* 0x0003e80000000800 */
[----:B------:R1:W-:Y:S04]  /*30b0*/  @P0 STS [R183+0x4], RZ ;  /* 0x000004ffb7000388 */ /* 0x0003e80000000800 */
[----:B------:R1:W-:Y:S04]  /*30c0*/  @P0 STS [R183+0x8], RZ ;  /* 0x000008ffb7000388 */ /* 0x0003e80000000800 */
[----:B------:R1:W-:Y:S01]  /*30d0*/  @P0 STS [R183+0xc], RZ ;  /* 0x00000cffb7000388 */ /* 0x0003e20000000800 */
[----:B------:R-:W-:Y:S05]  /*30e0*/  @P0 BRA `(.L_x_37) ;  /* 0x0000000000100947 */ /* 0x000fea0003800000 */
[----:B------:R-:W-:Y:S01]  /*30f0*/  @!PT LDS RZ, [RZ] ;  /* 0x00000000fffff984 */ /* 0x000fe20000000800 */
[----:B------:R-:W-:Y:S01]  /*3100*/  @!PT LDS RZ, [RZ] ;  /* 0x00000000fffff984 */ /* 0x000fe20000000800 */
[----:B------:R-:W-:Y:S01]  /*3110*/  @!PT LDS RZ, [RZ] ;  /* 0x00000000fffff984 */ /* 0x000fe20000000800 */
[----:B------:R1:W-:Y:S02]  /*3120*/  LDGSTS.E.BYPASS.LTC128B.128 [R183], desc[UR12][R188.64] ;  /* 0x00000000bcb77fae */ /* 0x0003e4000b901d4c */
.L_x_37:
[----:B------:R-:W-:Y:S05]  /*3130*/  BSYNC B0 ;  /* 0x0000000000007941 */ /* 0x000fea0003800000 */
.L_x_36:
[----:B------:R1:W-:Y:S01]  /*3140*/  @P2 STS [R183+0x1000], RZ ;  /* 0x001000ffb7002388 */ /* 0x0003e20000000800 */
[----:B------:R-:W-:Y:S01]  /*3150*/  ISETP.GE.AND P5, PT, R4, R13, PT ;  /* 0x0000000d0400720c */ /* 0x000fe20003fa6270 */
[----:B------:R-:W-:Y:S01]  /*3160*/  BSSY B0, `(.L_x_38) ;  /* 0x0000016000007945 */ /* 0x000fe20003800000 */
[----:B------:R-:W-:Y:S01]  /*3170*/  SHF.R.S32.HI R5, RZ, 0x1f, R4 ;  /* 0x0000001fff057819 */ /* 0x000fe20000011404 */
[----:B------:R1:W-:Y:S01]  /*3180*/  @P2 STS [R183+0x1004], RZ ;  /* 0x001004ffb7002388 */ /* 0x0003e20000000800 */
[----:B------:R-:W-:-:S03]  /*3190*/  VIADD R6, R245, 0x8 ;  /* 0x00000008f5067836 */ /* 0x000fc60000000000 */
[----:B------:R1:W-:Y:S04]  /*31a0*/  @P2 STS [R183+0x1008], RZ ;  /* 0x001008ffb7002388 */ /* 0x0003e80000000800 */
[----:B------:R1:W-:Y:S02]  /*31b0*/  @P2 STS [R183+0x100c], RZ ;  /* 0x00100cffb7002388 */ /* 0x0003e40000000800 */
[----:B------:R-:W-:-:S04]  /*31c0*/  @!P5 LEA R14, P0, R4, R214, 0x2 ;  /* 0x000000d6040ed211 */ /* 0x000fc800078010ff */
[----:B------:R-:W-:Y:S01]  /*31d0*/  @!P5 LEA.HI.X R15, R4, R211, R5, 0x2, P0 ;  /* 0x000000d3040fd211 */ /* 0x000fe200000f1405 */
[----:B------:R-:W-:Y:S08]  /*31e0*/  @P2 BRA `(.L_x_39) ;  /* 0x0000000000342947 */ /* 0x000ff00003800000 */
[----:B------:R-:W-:Y:S02]  /*31f0*/  ULDC UR4, c[0x0][0x2d0] ;  /* 0x0000b40000047ab9 */ /* 0x000fe40000000800 */
[----:B------:R-:W-:-:S13]  /*3200*/  ISETP.GE.AND P0, PT, R212, UR4, PT ;  /* 0x00000004d4007c0c */ /* 0x000fda000bf06270 */
[----:B------:R1:W-:Y:S04]  /*3210*/  @P0 STS [R183+0x1000], RZ ;  /* 0x001000ffb7000388 */ /* 0x0003e80000000800 */
[----:B------:R1:W-:Y:S04]  /*3220*/  @P0 STS [R183+0x1004], RZ ;  /* 0x001004ffb7000388 */ /* 0x0003e80000000800 */
[----:B------:R1:W-:Y:S04]  /*3230*/  @P0 STS [R183+0x1008], RZ ;  /* 0x001008ffb7000388 */ /* 0x0003e80000000800 */
[----:B------:R1:W-:Y:S01]  /*3240*/  @P0 STS [R183+0x100c], RZ ;  /* 0x00100cffb7000388 */ /* 0x0003e20000000800 */
[----:B------:R-:W-:Y:S05]  /*3250*/  @P0 BRA `(.L_x_39) ;  /* 0x0000000000180947 */ /* 0x000fea0003800000 */
[----:B------:R-:W-:-:S04]  /*3260*/  LEA R4, P0, R32, R188, 0x6 ;  /* 0x000000bc20047211 */ /* 0x000fc800078030ff */
[----:B------:R-:W-:-:S05]  /*3270*/  LEA.HI.X R5, R32, R189, R33, 0x6, P0 ;  /* 0x000000bd20057211 */ /* 0x000fca00000f3421 */
[----:B------:R-:W-:Y:S01]  /*3280*/  @!PT LDS RZ, [RZ] ;  /* 0x00000000fffff984 */ /* 0x000fe20000000800 */
[----:B------:R-:W-:Y:S01]  /*3290*/  @!PT LDS RZ, [RZ] ;  /* 0x00000000fffff984 */ /* 0x000fe20000000800 */
[----:B------:R-:W-:Y:S01]  /*32a0*/  @!PT LDS RZ, [RZ] ;  /* 0x00000000fffff984 */ /* 0x000fe20000000800 */
[----:B------:R1:W-:Y:S04]  /*32b0*/  LDGSTS.E.BYPASS.LTC128B.128 [R183+0x1000], desc[UR12][R4.64] ;  /* 0x0100000004b77fae */ /* 0x0003e8000b901d4c */
.L_x_39:
[----:B------:R-:W-:Y:S05]  /*32c0*/  BSYNC B0 ;  /* 0x0000000000007941 */ /* 0x000fea0003800000 */
.L_x_38:
[----:B------:R2:W-:Y:S01]  /*32d0*/  @P3 STS.128 [R0+0x6000], RZ ;  /* 0x006000ff00003388 */ /* 0x0005e20000000c00 */
[----:B------:R-:W-:Y:S01]  /*32e0*/  ULDC.64 UR4, c[0x0][0x260] ;  /* 0x0000980000047ab9 */ /* 0x000fe20000000a00 */
[-C--:B------:R-:W-:Y:S01]  /*32f0*/  ISETP.GE.AND P0, PT, R6, R13.reuse, PT ;  /* 0x0000000d0600720c */ /* 0x080fe20003f06270 */
[----:B------:R-:W-:Y:S01]  /*3300*/  VIADD R6, R245, 0x20 ;  /* 0x00000020f5067836 */ /* 0x000fe20000000000 */
[----:B------:R-:W-:Y:S01]  /*3310*/  SHF.R.S32.HI R22, RZ, 0x1f, R245 ;  /* 0x0000001fff167819 */ /* 0x000fe200000114f5 */
[----:B------:R-:W-:Y:S01]  /*3320*/  IMAD R12, R38, UR4, RZ ;  /* 0x00000004260c7c24 */ /* 0x000fe2000f8e02ff */
[----:B------:R-:W-:Y:S01]  /*3330*/  P2R R20, PR, RZ, 0x1 ;  /* 0x00000001ff147803 */ /* 0x000fe20000000000 */
[----:B-1----:R-:W-:Y:S01]  /*3340*/  IMAD.WIDE.U32 R4, R21, UR4, R16 ;  /* 0x0000000415047c25 */ /* 0x002fe2000f8e0010 */
[----:B------:R-:W-:Y:S01]  /*3350*/  ISETP.GE.AND P0, PT, R6, R13, PT ;  /* 0x0000000d0600720c */ /* 0x000fe20003f06270 */
[----:B------:R-:W-:Y:S01]  /*3360*/  BSSY B0, `(.L_x_40) ;  /* 0x0000018000007945 */ /* 0x000fe20003800000 */
[----:B------:R-:W-:Y:S01]  /*3370*/  SHF.L.U64.HI R17, R245, 0x2, R22 ;  /* 0x00000002f5117819 */ /* 0x000fe20000010216 */
[----:B------:R-:W-:Y:S01]  /*3380*/  IMAD R12, R21, UR5, R12 ;  /* 0x00000005150c7c24 */ /* 0x000fe2000f8e020c */
[----:B------:R-:W-:Y:S01]  /*3390*/  P2R R16, PR, RZ, 0x1 ;  /* 0x00000001ff107803 */ /* 0x000fe20000000000 */
[----:B---3--:R-:W-:-:S02]  /*33a0*/  IMAD.SHL.U32 R10, R245, 0x4, RZ ;  /* 0x00000004f50a7824 */ /* 0x008fc400078e00ff */
[----:B------:R-:W-:Y:S01]  /*33b0*/  IMAD.IADD R12, R5, 0x1, R12 ;  /* 0x00000001050c7824 */ /* 0x000fe200078e020c */
[----:B------:R-:W-:Y:S06]  /*33c0*/  @P3 BRA `(.L_x_41) ;  /* 0x0000000000443947 */ /* 0x000fec0003800000 */
        /* <DEDUP_REMOVED lines=17> */
.L_x_41:
[----:B------:R-:W-:Y:S05]  /*34e0*/  BSYNC B0 ;  /* 0x0000000000007941 */ /* 0x000fea0003800000 */
.L_x_40:
[----:B------:R1:W-:Y:S01]  /*34f0*/  @P4 STS.128 [R0+0x7000], RZ ;  /* 0x007000ff00004388 */ /* 0x0003e20000000c00 */
[----:B------:R-:W-:Y:S01]  /*3500*/  BSSY B0, `(.L_x_42) ;  /* 0x0000016000007945 */ /* 0x000fe20003800000 */
[----:B------:R-:W-:-:S03]  /*3510*/  ISETP.GE.AND P2, PT, R245, R13, PT ;  /* 0x0000000df500720c */ /* 0x000fc60003f46270 */
[----:B------:R-:W-:Y:S10]  /*3520*/  @P4 BRA `(.L_x_43) ;  /* 0x00000000004c4947 */ /* 0x000ff40003800000 */
[----:B------:R-:W-:Y:S02]  /*3530*/  ULDC UR4, c[0x0][0x2d0] ;  /* 0x0000b40000047ab9 */ /* 0x000fe40000000800 */
[----:B------:R-:W-:-:S13]  /*3540*/  ISETP.GE.AND P0, PT, R212, UR4, PT ;  /* 0x00000004d4007c0c */ /* 0x000fda000bf06270 */
[----:B------:R1:W-:Y:S01]  /*3550*/  @P0 STS.128 [R0+0x7000], RZ ;  /* 0x007000ff00000388 */ /* 0x0003e20000000c00 */
[----:B------:R-:W-:Y:S05]  /*3560*/  @P0 BRA `(.L_x_43) ;  /* 0x00000000003c0947 */ /* 0x000fea0003800000 */
[----:B---3--:R-:W-:Y:S01]  /*3570*/  IADD3 R8, P0, R219, 0x20, RZ ;  /* 0x00000020db087810 */ /* 0x008fe20007f1e0ff */
[----:B------:R-:W-:Y:S01]  /*3580*/  ULDC.64 UR4, c[0x0][0x218] ;  /* 0x0000860000047ab9 */ /* 0x000fe20000000a00 */
[----:B------:R-:W-:-:S03]  /*3590*/  MOV R7, R12 ;  /* 0x0000000c00077202 */ /* 0x000fc60000000f00 */
[----:B------:R-:W-:-:S04]  /*35a0*/  IMAD.X R6, RZ, RZ, R26, P0 ;  /* 0x000000ffff067224 */ /* 0x000fc800000e061a */
[----:B------:R-:W-:Y:S02]  /*35b0*/  IMAD R9, R6, R18, RZ ;  /* 0x0000001206097224 */ /* 0x000fe400078e02ff */
[----:B------:R-:W-:-:S04]  /*35c0*/  IMAD.MOV.U32 R6, RZ, RZ, R4 ;  /* 0x000000ffff067224 */ /* 0x000fc800078e0004 */
[----:B------:R-:W-:-:S04]  /*35d0*/  IMAD.WIDE.U32 R6, R8, R18, R6 ;  /* 0x0000001208067225 */ /* 0x000fc800078e0006 */
[----:B------:R-:W-:-:S05]  /*35e0*/  IMAD R8, R8, R19, R9 ;  /* 0x0000001308087224 */ /* 0x000fca00078e0209 */
[----:B------:R-:W-:Y:S02]  /*35f0*/  IADD3 R7, R7, R8, RZ ;  /* 0x0000000807077210 */ /* 0x000fe40007ffe0ff */
[----:B------:R-:W-:-:S04]  /*3600*/  LEA R8, P0, R6, UR4, 0x1 ;  /* 0x0000000406087c11 */ /* 0x000fc8000f8008ff */
[----:B------:R-:W-:-:S05]  /*3610*/  LEA.HI.X R9, R6, UR5, R7, 0x1, P0 ;  /* 0x0000000506097c11 */ /* 0x000fca00080f0c07 */
[----:B------:R-:W-:Y:S01]  /*3620*/  @!PT LDS RZ, [RZ] ;  /* 0x00000000fffff984 */ /* 0x000fe20000000800 */
[----:B------:R-:W-:Y:S01]  /*3630*/  @!PT LDS RZ, [RZ] ;  /* 0x00000000fffff984 */ /* 0x000fe20000000800 */
[----:B------:R-:W-:Y:S01]  /*3640*/  @!PT LDS RZ, [RZ] ;  /* 0x00000000fffff984 */ /* 0x000fe20000000800 */
[----:B------:R3:W-:Y:S04]  /*3650*/  LDGSTS.E.BYPASS.LTC128B.128 [R0+0x7000], desc[UR12][R8.64] ;  /* 0x0700000008007fae */ /* 0x0007e8000b901d4c */
.L_x_43:
[----:B------:R-:W-:Y:S05]  /*3660*/  BSYNC B0 ;  /* 0x0000000000007941 */ /* 0x000fea0003800000 */
.L_x_42:
[----:B------:R1:W-:Y:S01]  /*3670*/  @P6 STS.128 [R0+0x8000], RZ ;  /* 0x008000ff00006388 */ /* 0x0003e20000000c00 */
[----:B------:R-:W-:Y:S01]  /*3680*/  BSSY B0, `(.L_x_44) ;  /* 0x0000016000007945 */ /* 0x000fe20003800000 */
[----:B------:R-:W-:-:S03]  /*3690*/  IADD3 R6, P1, R10, R214, RZ ;  /* 0x000000d60a067210 */ /* 0x000fc60007f3e0ff */
[----:B------:R-:W-:Y:S10]  /*36a0*/  @P6 BRA `(.L_x_45) ;  /* 0x00000000004c6947 */ /* 0x000ff40003800000 */
[----:B------:R-:W-:Y:S02]  /*36b0*/  ULDC UR4, c[0x0][0x2d0] ;  /* 0x0000b40000047ab9 */ /* 0x000fe40000000800 */
[----:B------:R-:W-:-:S13]  /*36c0*/  ISETP.GE.AND P0, PT, R212, UR4, PT ;  /* 0x00000004d4007c0c */ /* 0x000fda000bf06270 */
[----:B------:R1:W-:Y:S01]  /*36d0*/  @P0 STS.128 [R0+0x8000], RZ ;  /* 0x008000ff00000388 */ /* 0x0003e20000000c00 */
[----:B------:R-:W-:Y:S05]  /*36e0*/  @P0 BRA `(.L_x_45) ;  /* 0x00000000003c0947 */ /* 0x000fea0003800000 */
[----:B------:R-:W-:Y:S01]  /*36f0*/  IADD3 R10, P0, R219, 0x40, RZ ;  /* 0x00000040db0a7810 */ /* 0x000fe20007f1e0ff */
[----:B------:R-:W-:Y:S01]  /*3700*/  ULDC.64 UR4, c[0x0][0x218] ;  /* 0x0000860000047ab9 */ /* 0x000fe20000000a00 */
[----:B---3--:R-:W-:-:S03]  /*3710*/  MOV R9, R12 ;  /* 0x0000000c00097202 */ /* 0x008fc60000000f00 */
        /* <DEDUP_REMOVED lines=12> */
.L_x_45:
[----:B------:R-:W-:Y:S05]  /*37e0*/  BSYNC B0 ;  /* 0x0000000000007941 */ /* 0x000fea0003800000 */
.L_x_44:
        /* <DEDUP_REMOVED lines=23> */
.L_x_47:
[----:B------:R-:W-:Y:S05]  /*3960*/  BSYNC B0 ;  /* 0x0000000000007941 */ /* 0x000fea0003800000 */
.L_x_46:
[----:B---3--:R-:W3:Y:S01]  /*3970*/  LDL R5, [R1] ;  /* 0x0000000001057983 */ /* 0x008ee20000100800 */
[----:B------:R-:W-:Y:S01]  /*3980*/  ISETP.NE.AND P3, PT, R20, RZ, PT ;  /* 0x000000ff1400720c */ /* 0x000fe20003f65270 */
[----:B------:R-:W-:Y:S01]  /*3990*/  IMAD.MOV.U32 R208, RZ, RZ, 0x7f800000 ;  /* 0x7f800000ffd07424 */ /* 0x000fe200078e00ff */
[----:B------:R-:W-:Y:S01]  /*39a0*/  ISETP.NE.AND P0, PT, R16, RZ, PT ;  /* 0x000000ff1000720c */ /* 0x000fe20003f05270 */
[----:B------:R-:W0:Y:S01]  /*39b0*/  LDGDEPBAR ;  /* 0x00000000000079af */ /* 0x000e220000000000 */
[----:B------:R-:W-:Y:S02]  /*39c0*/  IMAD.MOV.U32 R209, RZ, RZ, 0x7f800000 ;  /* 0x7f800000ffd17424 */ /* 0x000fe400078e00ff */
[----:B------:R-:W-:Y:S01]  /*39d0*/  IMAD.MOV.U32 R210, RZ, RZ, 0x7f800000 ;  /* 0x7f800000ffd27424 */ /* 0x000fe200078e00ff */
[----:B------:R-:W1:Y:S01]  /*39e0*/  S2R R4, SR_TID.X ;  /* 0x0000000000047919 */ /* 0x000e620000002100 */
[----:B------:R-:W-:Y:S02]  /*39f0*/  IMAD.MOV.U32 R207, RZ, RZ, 0x7f800000 ;  /* 0x7f800000ffcf7424 */ /* 0x000fe400078e00ff */
[----:B------:R-:W-:Y:S01]  /*3a00*/  IMAD.X R7, R17, 0x1, R211, P1 ;  /* 0x0000000111077824 */ /* 0x000fe200008e06d3 */
[----:B------:R1:W5:Y:S01]  /*3a10*/  @!P5 LDG.E R208, desc[UR12][R14.64] ;  /* 0x0000000c0ed0d981 */ /* 0x000362000c1e1900 */
[----:B------:R-:W-:-:S02]  /*3a20*/  IMAD R140, R182, 0x2, R181 ;  /* 0x00000002b68c7824 */ /* 0x000fc400078e02b5 */
[C---:B------:R-:W-:Y:S01]  /*3a30*/  IMAD.SHL.U32 R218, R224.reuse, 0x10, RZ ;  /* 0x00000010e0da7824 */ /* 0x040fe200078e00ff */
[----:B------:R3:W5:Y:S01]  /*3a40*/  @!P2 LDG.E R209, desc[UR12][R6.64] ;  /* 0x0000000c06d1a981 */ /* 0x000762000c1e1900 */
[----:B------:R-:W-:Y:S02]  /*3a50*/  IMAD.SHL.U32 R217, R224, 0x8, RZ ;  /* 0x00000008e0d97824 */ /* 0x000fe400078e00ff */
[C---:B------:R-:W-:Y:S01]  /*3a60*/  VIADD R169, R180.reuse, 0x1000 ;  /* 0x00001000b4a97836 */ /* 0x040fe20000000000 */
[----:B------:R3:W5:Y:S01]  /*3a70*/  @!P3 LDG.E R210, desc[UR12][R6.64+0x20] ;  /* 0x0000200c06d2b981 */ /* 0x000762000c1e1900 */
[----:B------:R-:W-:Y:S02]  /*3a80*/  IMAD.MOV.U32 R178, RZ, RZ, 0x20 ;  /* 0x00000020ffb27424 */ /* 0x000fe400078e00ff */
[----:B------:R-:W-:Y:S01]  /*3a90*/  IMAD.MOV.U32 R132, RZ, RZ, 0x40 ;  /* 0x00000040ff847424 */ /* 0x000fe200078e00ff */
[----:B------:R3:W5:Y:S01]  /*3aa0*/  @!P0 LDG.E R207, desc[UR12][R6.64+0x80] ;  /* 0x0000800c06cf8981 */ /* 0x000762000c1e1900 */
[----:B------:R-:W-:Y:S01]  /*3ab0*/  IMAD R170, R180, 0x2, R181 ;  /* 0x00000002b4aa7824 */ /* 0x000fe200078e02b5 */
[----:B------:R-:W-:Y:S01]  /*3ac0*/  ISETP.NE.AND P3, PT, R25, RZ, PT ;  /* 0x000000ff1900720c */ /* 0x000fe20003f65270 */
[----:B------:R-:W-:Y:S01]  /*3ad0*/  IMAD R228, R224, 0x18, RZ ;  /* 0x00000018e0e47824 */ /* 0x000fe200078e02ff */
[----:B------:R-:W-:-:S04]  /*3ae0*/  DEPBAR.LE SB0, 0x1 ;  /* 0x000080400000791a */ /* 0x000fc80000000000 */
[----:B------:R-:W-:Y:S01]  /*3af0*/  BAR.SYNC.DEFER_BLOCKING 0x0 ;  /* 0x0000000000007b1d */ /* 0x000fe20000010000 */
[C---:B------:R-:W-:Y:S01]  /*3b00*/  IMAD.SHL.U32 R227, R224.reuse, 0x20, RZ ;  /* 0x00000020e0e37824 */ /* 0x040fe200078e00ff */
[----:B------:R-:W-:Y:S01]  /*3b10*/  CS2R R94, SRZ ;  /* 0x00000000005e7805 */ /* 0x000fe2000001ff00 */
[C---:B------:R-:W-:Y:S01]  /*3b20*/  IMAD R226, R224.reuse, 0x28, RZ ;  /* 0x00000028e0e27824 */ /* 0x040fe200078e02ff */
[----:B------:R-:W-:Y:S01]  /*3b30*/  CS2R R92, SRZ ;  /* 0x00000000005c7805 */ /* 0x000fe2000001ff00 */
[----:B------:R-:W-:Y:S01]  /*3b40*/  IMAD R225, R224, 0x30, RZ ;  /* 0x00000030e0e17824 */ /* 0x000fe200078e02ff */
[----:B------:R-:W-:Y:S01]  /*3b50*/  CS2R R98, SRZ ;  /* 0x0000000000627805 */ /* 0x000fe2000001ff00 */
[----:B------:R-:W-:Y:S01]  /*3b60*/  IMAD.MOV R229, RZ, RZ, -R229 ;  /* 0x000000ffffe57224 */ /* 0x000fe200078e0ae5 */
[----:B-12-4-:R-:W-:Y:S01]  /*3b70*/  SHF.R.S32.HI R0, RZ, 0x1f, R4 ;  /* 0x0000001fff007819 */ /* 0x016fe20000011404 */
[----:B------:R-:W-:Y:S01]  /*3b80*/  IMAD R177, R182, 0x2, R181 ;  /* 0x00000002b6b17824 */ /* 0x000fe200078e02b5 */
[----:B------:R-:W-:Y:S01]  /*3b90*/  CS2R R96, SRZ ;  /* 0x0000000000607805 */ /* 0x000fe2000001ff00 */
[----:B------:R-:W-:Y:S01]  /*3ba0*/  IMAD.SHL.U32 R236, R245, 0x4, RZ ;  /* 0x00000004f5ec7824 */ /* 0x000fe200078e00ff */
[----:B------:R-:W-:Y:S01]  /*3bb0*/  LEA.HI R0, R0, R4, RZ, 0x4 ;  /* 0x0000000400007211 */ /* 0x000fe200078f20ff */
[----:B------:R-:W-:Y:S01]  /*3bc0*/  VIADD R235, R239, 0x80 ;  /* 0x00000080efeb7836 */ /* 0x000fe20000000000 */
[----:B------:R-:W-:-:S02]  /*3bd0*/  CS2R R90, SRZ ;  /* 0x00000000005a7805 */ /* 0x000fc4000001ff00 */
[----:B------:R-:W-:Y:S02]  /*3be0*/  CS2R R88, SRZ ;  /* 0x0000000000587805 */ /* 0x000fe4000001ff00 */
[----:B------:R-:W-:Y:S02]  /*3bf0*/  LOP3.LUT R0, R0, 0xfffffff0, RZ, 0xc0, !PT ;  /* 0xfffffff000007812 */ /* 0x000fe400078ec0ff */
[----:B------:R-:W-:Y:S02]  /*3c00*/  CS2R R86, SRZ ;  /* 0x0000000000567805 */ /* 0x000fe4000001ff00 */
[----:B------:R-:W-:Y:S02]  /*3c10*/  CS2R R84, SRZ ;  /* 0x0000000000547805 */ /* 0x000fe4000001ff00 */
[----:B------:R-:W-:Y:S02]  /*3c20*/  CS2R R78, SRZ ;  /* 0x00000000004e7805 */ /* 0x000fe4000001ff00 */
[----:B------:R-:W-:Y:S01]  /*3c30*/  CS2R R76, SRZ ;  /* 0x00000000004c7805 */ /* 0x000fe2000001ff00 */
[----:B------:R-:W-:Y:S01]  /*3c40*/  IMAD.IADD R0, R4, 0x1, -R0 ;  /* 0x0000000104007824 */ /* 0x000fe200078e0a00 */
[----:B------:R-:W-:-:S02]  /*3c50*/  CS2R R82, SRZ ;  /* 0x0000000000527805 */ /* 0x000fc4000001ff00 */
[----:B------:R-:W-:Y:S01]  /*3c60*/  CS2R R80, SRZ ;  /* 0x0000000000507805 */ /* 0x000fe2000001ff00 */
[----:B------:R1:W2:Y:S01]  /*3c70*/  LDSM.16.M88.4 R136, [R140+0xa000] ;  /* 0x00a000008c88783b */ /* 0x0002a20000000200 */
[----:B------:R-:W-:Y:S02]  /*3c80*/  CS2R R74, SRZ ;  /* 0x00000000004a7805 */ /* 0x000fe4000001ff00 */
[----:B------:R-:W-:Y:S02]  /*3c90*/  CS2R R72, SRZ ;  /* 0x0000000000487805 */ /* 0x000fe4000001ff00 */
[----:B------:R-:W-:Y:S01]  /*3ca0*/  CS2R R70, SRZ ;  /* 0x0000000000467805 */ /* 0x000fe2000001ff00 */
[----:B------:R-:W4:Y:S01]  /*3cb0*/  LDSM.16.M88.4 R140, [R140+0xa800] ;  /* 0x00a800008c8c783b */ /* 0x000f220000000200 */
[----:B------:R-:W-:Y:S02]  /*3cc0*/  CS2R R68, SRZ ;  /* 0x0000000000447805 */ /* 0x000fe4000001ff00 */
[----:B------:R-:W-:-:S02]  /*3cd0*/  CS2R R62, SRZ ;  /* 0x00000000003e7805 */ /* 0x000fc4000001ff00 */
[----:B------:R-:W-:Y:S01]  /*3ce0*/  CS2R R60, SRZ ;  /* 0x00000000003c7805 */ /* 0x000fe2000001ff00 */
[----:B------:R1:W1:Y:S01]  /*3cf0*/  LDSM.16.M88.4 R144, [R176] ;  /* 0x00000000b090783b */ /* 0x0002620000000200 */
[----:B------:R-:W-:Y:S02]  /*3d00*/  CS2R R66, SRZ ;  /* 0x0000000000427805 */ /* 0x000fe4000001ff00 */
[----:B------:R-:W-:Y:S02]  /*3d10*/  CS2R R64, SRZ ;  /* 0x0000000000407805 */ /* 0x000fe4000001ff00 */
[----:B------:R-:W-:Y:S01]  /*3d20*/  CS2R R58, SRZ ;  /* 0x00000000003a7805 */ /* 0x000fe2000001ff00 */
[----:B------:R1:W1:Y:S01]  /*3d30*/  LDSM.16.M88.4 R148, [R176+0x800] ;  /* 0x00080000b094783b */ /* 0x0002620000000200 */
        /* <DEDUP_REMOVED lines=14> */
[----:B------:R-:W-:Y:S01]  /*3e20*/  SHF.L.U64.HI R233, R245, 0x2, R22 ;  /* 0x00000002f5e97819 */ /* 0x000fe20000010216 */
[----:B------:R1:W1:Y:S01]  /*3e30*/  LDSM.16.M88.4 R164, [R175+0x800] ;  /* 0x00080000afa4783b */ /* 0x0002620000000200 */
[----:B------:R-:W-:Y:S01]  /*3e40*/  SHF.R.S32.HI R4, RZ, 0x1f, R0 ;  /* 0x0000001fff047819 */ /* 0x000fe20000011400 */
[----:B------:R-:W-:Y:S01]  /*3e50*/  IMAD.MOV.U32 R196, RZ, RZ, R183 ;  /* 0x000000ffffc47224 */ /* 0x000fe200078e00b7 */
[----:B------:R-:W-:Y:S01]  /*3e60*/  ULDC UR4, c[0x0][0x2d0] ;  /* 0x0000b40000047ab9 */ /* 0x000fe20000000800 */
[----:B------:R-:W-:Y:S01]  /*3e70*/  ULDC UR5, c[0x0][0x2ec] ;  /* 0x0000bb0000057ab9 */ /* 0x000fe20000000800 */
[----:B------:R-:W-:Y:S01]  /*3e80*/  LEA.HI R4, R4, R0, RZ, 0x3 ;  /* 0x0000000004047211 */ /* 0x000fe200078f18ff */
[----:B------:R-:W-:-:S03]  /*3e90*/  VIADD R238, R218, 0x20 ;  /* 0x00000020daee7836 */ /* 0x000fc60000000000 */
[----:B------:R-:W-:Y:S01]  /*3ea0*/  LOP3.LUT R4, R4, 0xfffffff8, RZ, 0xc0, !PT ;  /* 0xfffffff804047812 */ /* 0x000fe200078ec0ff */
[----:B------:R-:W-:-:S04]  /*3eb0*/  IMAD.IADD R250, R217, 0x1, R238 ;  /* 0x00000001d9fa7824 */ /* 0x000fc800078e02ee */
[----:B------:R-:W-:Y:S02]  /*3ec0*/  IMAD.IADD R0, R0, 0x1, -R4 ;  /* 0x0000000100007824 */ /* 0x000fe400078e0a04 */
[----:B------:R-:W-:Y:S02]  /*3ed0*/  IMAD.IADD R222, R217, 0x1, R250 ;  /* 0x00000001d9de7824 */ /* 0x000fe400078e02fa */
[----:B------:R-:W-:Y:S01]  /*3ee0*/  VIADD R4, R245, 0x1 ;  /* 0x00000001f5047836 */ /* 0x000fe20000000000 */
[C---:B------:R-:W-:Y:S02]  /*3ef0*/  LOP3.LUT P0, RZ, R0.reuse, 0x2, RZ, 0xc0, !PT ;  /* 0x0000000200ff7812 */ /* 0x040fe4000780c0ff */
[----:B------:R-:W-:Y:S01]  /*3f00*/  LOP3.LUT P6, RZ, R0, 0x4, RZ, 0xc0, !PT ;  /* 0x0000000400ff7812 */ /* 0x000fe200078cc0ff */
[----:B------:R-:W-:Y:S01]  /*3f10*/  IMAD.IADD R221, R217, 0x1, R222 ;  /* 0x00000001d9dd7824 */ /* 0x000fe200078e02de */
[----:B------:R-:W-:Y:S02]  /*3f20*/  IADD3 R237, R193, R4, -R31 ;  /* 0x00000004c1ed7210 */ /* 0x000fe40007ffe81f */
[----:B------:R-:W-:Y:S01]  /*3f30*/  IADD3 R31, R31, 0x80, R239 ;  /* 0x000000801f1f7810 */ /* 0x000fe20007ffe0ef */
[----:B------:R-:W-:Y:S01]  /*3f40*/  IMAD.IADD R220, R217, 0x1, R221 ;  /* 0x00000001d9dc7824 */ /* 0x000fe200078e02dd */
[----:B------:R-:W-:-:S02]  /*3f50*/  SEL R169, R169, R180, !P3 ;  /* 0x000000b4a9a97207 */ /* 0x000fc40005800000 */
[----:B------:R-:W-:Y:S01]  /*3f60*/  SEL R178, R178, 0xffffffe0, !P0 ;  /* 0xffffffe0b2b27807 */ /* 0x000fe20004000000 */
[----:B------:R-:W-:Y:S01]  /*3f70*/  IMAD R224, R224, 0x38, RZ ;  /* 0x00000038e0e07824 */ /* 0x000fe200078e02ff */
[----:B------:R-:W-:Y:S01]  /*3f80*/  SEL R132, R132, 0xffffffc0, !P6 ;  /* 0xffffffc084847807 */ /* 0x000fe20007000000 */
[----:B------:R-:W-:Y:S02]  /*3f90*/  IMAD.IADD R234, R31, 0x1, -R193 ;  /* 0x000000011fea7824 */ /* 0x000fe400078e0ac1 */
[----:B------:R-:W-:Y:S02]  /*3fa0*/  IMAD R169, R169, 0x2, R181 ;  /* 0x00000002a9a97824 */ /* 0x000fe400078e02b5 */
[----:B------:R-:W-:Y:S02]  /*3fb0*/  IMAD.IADD R223, R217, 0x1, R220 ;  /* 0x00000001d9df7824 */ /* 0x000fe400078e02dc */
[----:B------:R-:W-:Y:S02]  /*3fc0*/  IMAD.IADD R172, R178, 0x1, R170 ;  /* 0x00000001b2ac7824 */ /* 0x000fe400078e02aa */
[----:B------:R-:W-:-:S02]  /*3fd0*/  IMAD.IADD R171, R173, 0x1, R178 ;  /* 0x00000001adab7824 */ /* 0x000fc400078e02b2 */
[----:B---3--:R-:W-:-:S05]  /*3fe0*/  VIADD R0, R5, 0x1000 ;  /* 0x0000100005007836 */ /* 0x008fca0000000000 */
[----:B------:R-:W-:-:S05]  /*3ff0*/  SEL R0, R0, R5, !P3 ;  /* 0x0000000500007207 */ /* 0x000fca0005800000 */
[----:B-12-4-:R-:W-:-:S07]  /*4000*/  IMAD R168, R0, 0x2, R181 ;  /* 0x0000000200a87824 */ /* 0x016fce00078e02b5 */
.L_x_50:
[----:B------:R-:W0:Y:S01]  /*4010*/  LDGDEPBAR ;  /* 0x00000000000079af */ /* 0x000e220000000000 */
[----:B------:R-:W-:Y:S01]  /*4020*/  IMAD.IADD R0, R169, 0x1, R178 ;  /* 0x00000001a9007824 */ /* 0x000fe200078e02b2 */
[----:B-----5:R-:W-:Y:S01]  /*4030*/  FSETP.NEU.FTZ.AND P1, PT, R209, -INF , PT ;  /* 0xff800000d100780b */ /* 0x020fe20003f3d000 */
[--C-:B------:R-:W-:Y:S01]  /*4040*/  IMAD.IADD R128, R169, 0x1, R132.reuse ;  /* 0x00000001a9807824 */ /* 0x100fe200078e0284 */
[----:B------:R-:W-:Y:S01]  /*4050*/  ISETP.GT.AND P3, PT, R184, R230, PT ;  /* 0x000000e6b800720c */ /* 0x000fe20003f64270 */
[----:B------:R-:W-:Y:S04]  /*4060*/  DEPBAR.LE SB0, 0x0 ;  /* 0x000080000000791a */ /* 0x000fe80000000000 */
[----:B------:R-:W-:Y:S06]  /*4070*/  BAR.SYNC.DEFER_BLOCKING 0x0 ;  /* 0x0000000000007b1d */ /* 0x000fec0000010000 */
[----:B------:R-:W-:Y:S08]  /*4080*/  LDSM.16.M88.4 R32, [R169] ;  /* 0x00000000a920783b */ /* 0x000ff00000000200 */
[----:B------:R-:W1:Y:S08]  /*4090*/  LDSM.16.M88.4 R16, [R177+0x6000] ;  /* 0x00600000b110783b */ /* 0x000e700000000200 */
[----:B------:R-:W2:Y:S08]  /*40a0*/  LDSM.16.M88.4 R28, [R169+0x1000] ;  /* 0x00100000a91c783b */ /* 0x000eb00000000200 */
[----:B------:R-:W3:Y:S08]  /*40b0*/  LDSM.16.M88.4 R100, [R177+0x6800] ;  /* 0x00680000b164783b */ /* 0x000ef00000000200 */
[----:B------:R-:W-:Y:S08]  /*40c0*/  LDSM.16.M88.4 R104, [R0] ;  /* 0x000000000068783b */ /* 0x000ff00000000200 */
[----:B------:R-:W4:Y:S01]  /*40d0*/  LDSM.16.M88.4 R108, [R176+-0x4000] ;  /* 0xffc00000b06c783b */ /* 0x000f220000000200 */
[-C--:B-1----:R-:W-:Y:S07]  /*40e0*/  HMMA.16816.F32 R4, R32, R16.reuse, RZ ;  /* 0x000000102004723c */ /* 0x082fee00000018ff */
[----:B------:R1:W4:Y:S01]  /*40f0*/  LDSM.16.M88.4 R112, [R0+0x1000] ;  /* 0x001000000070783b */ /* 0x0003220000000200 */
[C---:B--2---:R-:W-:Y:S07]  /*4100*/  HMMA.16816.F32 R8, R28.reuse, R16, RZ ;  /* 0x000000101c08723c */ /* 0x044fee00000018ff */
[----:B------:R-:W2:Y:S01]  /*4110*/  LDSM.16.M88.4 R116, [R176+-0x3800] ;  /* 0xffc80000b074783b */ /* 0x000ea20000000200 */
[-C--:B------:R-:W-:Y:S07]  /*4120*/  HMMA.16816.F32 R12, R28, R18.reuse, RZ ;  /* 0x000000121c0c723c */ /* 0x080fee00000018ff */
[----:B------:R-:W-:Y:S01]  /*4130*/  LDSM.16.M88.4 R120, [R128] ;  /* 0x000000008078783b */ /* 0x000fe20000000200 */
[C---:B------:R-:W-:Y:S07]  /*4140*/  HMMA.16816.F32 R16, R32.reuse, R18, RZ ;  /* 0x000000122010723c */ /* 0x040fee00000018ff */
[----:B------:R-:W2:Y:S01]  /*4150*/  LDSM.16.M88.4 R124, [R174+-0x4000] ;  /* 0xffc00000ae7c783b */ /* 0x000ea20000000200 */
[-C--:B---3--:R-:W-:Y:S03]  /*4160*/  HMMA.16816.F32 R20, R32, R100.reuse, RZ ;  /* 0x000000642014723c */ /* 0x088fe600000018ff */
[----:B-1----:R-:W-:Y:S03]  /*4170*/  IMAD.IADD R0, R0, 0x1, R132 ;  /* 0x0000000100007824 */ /* 0x002fe600078e0284 */
[C---:B------:R-:W-:Y:S01]  /*4180*/  HMMA.16816.F32 R24, R28.reuse, R100, RZ ;  /* 0x000000641c18723c */ /* 0x040fe200000018ff */
[----:B------:R-:W1:Y:S05]  /*4190*/  LDSM.16.M88.4 R128, [R128+0x1000] ;  /* 0x001000008080783b */ /* 0x000e6a0000000200 */
[-C--:B------:R-:W-:Y:S03]  /*41a0*/  HMMA.16816.F32 R28, R28, R102.reuse, RZ ;  /* 0x000000661c1c723c */ /* 0x080fe600000018ff */
[----:B------:R-:W-:Y:S03]  /*41b0*/  LDSM.16.M88.4 R132, [R175+-0x4000] ;  /* 0xffc00000af84783b */ /* 0x000fe60000000200 */
[----:B------:R-:W-:Y:S05]  /*41c0*/  HMMA.16816.F32 R32, R32, R102, RZ ;  /* 0x000000662020723c */ /* 0x000fea00000018ff */
[----:B------:R-:W3:Y:S01]  /*41d0*/  LDSM.16.M88.4 R100, [R174+-0x3800] ;  /* 0xffc80000ae64783b */ /* 0x000ee20000000200 */
[-C--:B----4-:R-:W-:Y:S06]  /*41e0*/  HMMA.16816.F32 R4, R104, R108.reuse, R4 ;  /* 0x0000006c6804723c */ /* 0x090fec0000001804 */
[C---:B------:R-:W-:Y:S06]  /*41f0*/  HMMA.16816.F32 R8, R112.reuse, R108, R8 ;  /* 0x0000006c7008723c */ /* 0x040fec0000001808 */
[-C--:B------:R-:W-:Y:S06]  /*4200*/  HMMA.16816.F32 R12, R112, R110.reuse, R12 ;  /* 0x0000006e700c723c */ /* 0x080fec000000180c */
[C---:B------:R-:W-:Y:S01]  /*4210*/  HMMA.16816.F32 R16, R104.reuse, R110, R16 ;  /* 0x0000006e6810723c */ /* 0x040fe20000001810 */
[----:B------:R-:W4:Y:S05]  /*4220*/  LDSM.16.M88.4 R108, [R0] ;  /* 0x00000000006c783b */ /* 0x000f2a0000000200 */
[-C--:B--2---:R-:W-:Y:S06]  /*4230*/  HMMA.16816.F32 R20, R104, R116.reuse, R20 ;  /* 0x000000746814723c */ /* 0x084fec0000001814 */
[C---:B------:R-:W-:Y:S06]  /*4240*/  HMMA.16816.F32 R24, R112.reuse, R116, R24 ;  /* 0x000000747018723c */ /* 0x040fec0000001818 */
[-C--:B------:R-:W-:Y:S06]  /*4250*/  HMMA.16816.F32 R28, R112, R118.reuse, R28 ;  /* 0x00000076701c723c */ /* 0x080fec000000181c */
[----:B------:R-:W-:Y:S01]  /*4260*/  HMMA.16816.F32 R32, R104, R118, R32 ;  /* 0x000000766820723c */ /* 0x000fe20000001820 */
[----:B------:R2:W4:Y:S05]  /*4270*/  LDSM.16.M88.4 R104, [R0+0x1000] ;  /* 0x001000000068783b */ /* 0x00052a0000000200 */
[-C--:B------:R-:W-:Y:S06]  /*4280*/  HMMA.16816.F32 R4, R120, R124.reuse, R4 ;  /* 0x0000007c7804723c */ /* 0x080fec0000001804 */
[C---:B-1----:R-:W-:Y:S06]  /*4290*/  HMMA.16816.F32 R8, R128.reuse, R124, R8 ;  /* 0x0000007c8008723c */ /* 0x042fec0000001808 */
[-C--:B------:R-:W-:Y:S06]  /*42a0*/  HMMA.16816.F32 R12, R128, R126.reuse, R12 ;  /* 0x0000007e800c723c */ /* 0x080fec000000180c */
[C---:B------:R-:W-:Y:S05]  /*42b0*/  HMMA.16816.F32 R16, R120.reuse, R126, R16 ;  /* 0x0000007e7810723c */ /* 0x040fea0000001810 */
[----:B--2---:R-:W-:Y:S01]  /*42c0*/  IMAD.SHL.U32 R0, R184, 0x40, RZ ;  /* 0x00000040b8007824 */ /* 0x004fe200078e00ff */
[-C--:B---3--:R-:W-:Y:S04]  /*42d0*/  HMMA.16816.F32 R20, R120, R100.reuse, R20 ;  /* 0x000000647814723c */ /* 0x088fe80000001814 */
[----:B------:R-:W-:Y:S02]  /*42e0*/  ISETP.GE.AND P0, PT, R0, R234, PT ;  /* 0x000000ea0000720c */ /* 0x000fe40003f06270 */
[C---:B------:R-:W-:Y:S04]  /*42f0*/  HMMA.16816.F32 R24, R128.reuse, R100, R24 ;  /* 0x000000648018723c */ /* 0x040fe80000001818 */
[-C--:B------:R-:W-:Y:S02]  /*4300*/  ISETP.LT.AND P0, PT, R235, R193.reuse, P0 ;  /* 0x000000c1eb00720c */ /* 0x080fe40000701270 */
[-C--:B------:R-:W-:Y:S05]  /*4310*/  HMMA.16816.F32 R28, R128, R102.reuse, R28 ;  /* 0x00000066801c723c */ /* 0x080fea000000181c */
[----:B------:R-:W-:Y:S01]  /*4320*/  FMUL.FTZ R101, R207, 1.4426950216293334961 ;  /* 0x3fb8aa3bcf657820 */ /* 0x000fe20000410000 */
[----:B------:R-:W-:Y:S05]  /*4330*/  HMMA.16816.F32 R32, R120, R102, R32 ;  /* 0x000000667820723c */ /* 0x000fea0000001820 */
[----:B------:R-:W-:Y:S01]  /*4340*/  @!P0 IMAD.IADD R0, R237, 0x1, R0 ;  /* 0x00000001ed008824 */ /* 0x000fe200078e0200 */
[-C--:B----4-:R-:W-:Y:S05]  /*4350*/  HMMA.16816.F32 R4, R108, R132.reuse, R4 ;  /* 0x000000846c04723c */ /* 0x090fea0000001804 */
[----:B------:R-:W-:Y:S02]  /*4360*/  @!P0 IMAD R100, R232, 0x80, R243 ;  /* 0x00000080e8648824 */ /* 0x000fe400078e02f3 */
[----:B------:R-:W-:Y:S01]  /*4370*/  FMUL.FTZ R103, R209, 1.4426950216293334961 ;  /* 0x3fb8aa3bd1677820 */ /* 0x000fe20000410000 */
[----:B------:R-:W-:Y:S01]  /*4380*/  @!P0 VIMNMX R116, R0, R193, PT ;  /* 0x000000c100748248 */ /* 0x000fe20003fe0100 */
[C---:B------:R-:W-:Y:S04]  /*4390*/  HMMA.16816.F32 R8, R104.reuse, R132, R8 ;  /* 0x000000846808723c */ /* 0x040fe80000001808 */
[----:B------:R-:W-:Y:S01]  /*43a0*/  @!P0 VIADD R112, R100, 0x1 ;  /* 0x0000000164708836 */ /* 0x000fe20000000000 */
[----:B------:R-:W-:Y:S01]  /*43b0*/  FSEL R103, R103, RZ, P1 ;  /* 0x000000ff67677208 */ /* 0x000fe20000800000 */
[----:B------:R-:W-:Y:S01]  /*43c0*/  FMUL.FTZ R102, R210, 1.4426950216293334961 ;  /* 0x3fb8aa3bd2667820 */ /* 0x000fe20000410000 */
[----:B------:R-:W-:Y:S01]  /*43d0*/  @!P0 VIADDMNMX R115, R0, 0x8, R193, PT ;  /* 0x0000000800738846 */ /* 0x000fe200038001c1 */
[-C--:B------:R-:W-:Y:S03]  /*43e0*/  HMMA.16816.F32 R12, R104, R134.reuse, R12 ;  /* 0x00000086680c723c */ /* 0x080fe6000000180c */
[-C--:B------:R-:W-:Y:S01]  /*43f0*/  @!P0 ISETP.GE.AND P1, PT, R112, R116.reuse, PT ;  /* 0x000000747000820c */ /* 0x080fe20003f26270 */
[----:B------:R-:W-:Y:S01]  /*4400*/  IMAD.MOV.U32 R132, RZ, RZ, 0x40 ;  /* 0x00000040ff847424 */ /* 0x000fe200078e00ff */
[C---:B------:R-:W-:Y:S01]  /*4410*/  @!P0 ISETP.GE.AND P2, PT, R100.reuse, R116, PT ;  /* 0x000000746400820c */ /* 0x040fe20003f46270 */
[C---:B------:R-:W-:Y:S05]  /*4420*/  HMMA.16816.F32 R16, R108.reuse, R134, R16 ;  /* 0x000000866c10723c */ /* 0x040fea0000001810 */
[----:B------:R-:W-:Y:S02]  /*4430*/  @!P0 FSEL R5, R5, -INF , !P1 ;  /* 0xff80000005058808 */ /* 0x000fe40004800000 */
[-C--:B------:R-:W-:Y:S04]  /*4440*/  @!P0 ISETP.GE.AND P1, PT, R100, R115.reuse, PT ;  /* 0x000000736400820c */ /* 0x080fe80003f26270 */
[----:B------:R-:W-:Y:S01]  /*4450*/  @!P0 FSEL R4, R4, -INF , !P2 ;  /* 0xff80000004048808 */ /* 0x000fe20005000000 */
[--C-:B------:R-:W-:Y:S01]  /*4460*/  FFMA.FTZ R5, R5, UR5, -R103.reuse ;  /* 0x0000000505057c23 */ /* 0x100fe20008010867 */
[----:B------:R-:W-:Y:S02]  /*4470*/  @!P0 FSEL R6, R6, -INF , !P1 ;  /* 0xff80000006068808 */ /* 0x000fe40004800000 */
[----:B------:R-:W-:Y:S01]  /*4480*/  @!P0 ISETP.GE.AND P1, PT, R112, R115, PT ;  /* 0x000000737000820c */ /* 0x000fe20003f26270 */
[----:B------:R-:W-:Y:S01]  /*4490*/  MUFU.EX2 R199, R5 ;  /* 0x0000000500c77308 */ /* 0x000fe20000000800 */
[----:B------:R-:W-:Y:S01]  /*44a0*/  FSETP.NEU.FTZ.AND P2, PT, R210, -INF , PT ;  /* 0xff800000d200780b */ /* 0x000fe20003f5d000 */
[----:B------:R-:W-:Y:S01]  /*44b0*/  FFMA.FTZ R4, R4, UR5, -R103 ;  /* 0x0000000504047c23 */ /* 0x000fe20008010867 */
[----:B------:R-:W-:Y:S02]  /*44c0*/  @!P0 FSEL R7, R7, -INF , !P1 ;  /* 0xff80000007078808 */ /* 0x000fe40004800000 */
[----:B------:R-:W-:Y:S02]  /*44d0*/  FSEL R102, R102, RZ, P2 ;  /* 0x000000ff66667208 */ /* 0x000fe40001000000 */
[----:B------:R-:W-:Y:S03]  /*44e0*/  @!P0 VIADDMNMX R114, R0, 0x20, R193, PT ;  /* 0x0000002000728846 */ /* 0x000fe600038001c1 */
[----:B------:R1:W2:Y:S01]  /*44f0*/  MUFU.EX2 R200, R4 ;  /* 0x0000000400c87308 */ /* 0x0002a20000000800 */
[----:B------:R-:W-:Y:S01]  /*4500*/  FSETP.NEU.FTZ.AND P1, PT, R207, -INF , PT ;  /* 0xff800000cf00780b */ /* 0x000fe20003f3d000 */
[--C-:B------:R-:W-:Y:S01]  /*4510*/  FFMA.FTZ R6, R6, UR5, -R102.reuse ;  /* 0x0000000506067c23 */ /* 0x100fe20008010866 */
[----:B------:R-:W-:Y:S01]  /*4520*/  FFMA.FTZ R7, R7, UR5, -R102 ;  /* 0x0000000507077c23 */ /* 0x000fe20008010866 */
[----:B------:R-:W-:Y:S02]  /*4530*/  SEL R132, R132, 0xffffffc0, !P6 ;  /* 0xffffffc084847807 */ /* 0x000fe40007000000 */
[-C--:B------:R-:W-:Y:S04]  /*4540*/  @!P0 ISETP.GE.AND P2, PT, R100, R114.reuse, PT ;  /* 0x000000726400820c */ /* 0x080fe80003f46270 */
[----:B------:R-:W-:Y:S01]  /*4550*/  MUFU.EX2 R197, R6 ;  /* 0x0000000600c57308 */ /* 0x000fe20000000800 */
[----:B------:R-:W-:Y:S02]  /*4560*/  FSEL R101, R101, RZ, P1 ;  /* 0x000000ff65657208 */ /* 0x000fe40000800000 */
[-C--:B------:R-:W-:Y:S02]  /*4570*/  @!P0 ISETP.GE.AND P1, PT, R112, R114.reuse, PT ;  /* 0x000000727000820c */ /* 0x080fe40003f26270 */
[----:B------:R-:W-:Y:S02]  /*4580*/  @!P0 FSEL R8, R8, -INF , !P2 ;  /* 0xff80000008088808 */ /* 0x000fe40005000000 */
[----:B------:R-:W-:Y:S03]  /*4590*/  @!P0 FSEL R9, R9, -INF , !P1 ;  /* 0xff80000009098808 */ /* 0x000fe60004800000 */
[----:B------:R3:W-:Y:S01]  /*45a0*/  MUFU.EX2 R201, R7 ;  /* 0x0000000700c97308 */ /* 0x0007e20000000800 */
[C---:B-1----:R-:W-:Y:S01]  /*45b0*/  FMUL.FTZ R4, R208.reuse, 1.4426950216293334961 ;  /* 0x3fb8aa3bd0047820 */ /* 0x042fe20000410000 */
[----:B------:R-:W-:Y:S01]  /*45c0*/  FSETP.NEU.FTZ.AND P1, PT, R208, -INF , PT ;  /* 0xff800000d000780b */ /* 0x000fe20003f3d000 */
[--C-:B------:R-:W-:Y:S01]  /*45d0*/  FFMA.FTZ R8, R8, UR5, -R101.reuse ;  /* 0x0000000508087c23 */ /* 0x100fe20008010865 */
[----:B------:R-:W-:Y:S01]  /*45e0*/  FFMA.FTZ R9, R9, UR5, -R101 ;  /* 0x0000000509097c23 */ /* 0x000fe20008010865 */
[----:B------:R-:W-:Y:S02]  /*45f0*/  @!P0 VIADDMNMX R113, R0, 0x28, R193, PT ;  /* 0x0000002800718846 */ /* 0x000fe400038001c1 */
[----:B------:R-:W-:Y:S03]  /*4600*/  FSEL R0, R4, RZ, P1 ;  /* 0x000000ff04007208 */ /* 0x000fe60000800000 */
[----:B------:R1:W-:Y:S01]  /*4610*/  MUFU.EX2 R123, R9 ;  /* 0x00000009007b7308 */ /* 0x0003e20000000800 */
[-C--:B------:R-:W-:Y:S02]  /*4620*/  @!P0 ISETP.GE.AND P1, PT, R112, R113.reuse, PT ;  /* 0x000000717000820c */ /* 0x080fe40003f26270 */
[-C--:B------:R-:W-:Y:S02]  /*4630*/  @!P0 ISETP.GE.AND P2, PT, R100, R113.reuse, PT ;  /* 0x000000716400820c */ /* 0x080fe40003f46270 */
[----:B------:R-:W-:Y:S02]  /*4640*/  @!P0 FSEL R11, R11, -INF , !P1 ;  /* 0xff8000000b0b8808 */ /* 0x000fe40004800000 */
[----:B------:R-:W-:Y:S03]  /*4650*/  @!P0 FSEL R10, R10, -INF , !P2 ;  /* 0xff8000000a0a8808 */ /* 0x000fe60005000000 */
[----:B------:R4:W2:Y:S01]  /*4660*/  MUFU.EX2 R124, R8 ;  /* 0x00000008007c7308 */ /* 0x0008a20000000800 */
[----:B---3--:R-:W3:Y:S01]  /*4670*/  LDSM.16.M88.4 R4, [R175+-0x3800] ;  /* 0xffc80000af04783b */ /* 0x008ee20000000200 */
[--C-:B------:R-:W-:Y:S01]  /*4680*/  FFMA.FTZ R11, R11, UR5, -R0.reuse ;  /* 0x000000050b0b7c23 */ /* 0x100fe20008010800 */
[--C-:B------:R-:W-:Y:S07]  /*4690*/  FFMA.FTZ R10, R10, UR5, -R0.reuse ;  /* 0x000000050a0a7c23 */ /* 0x100fee0008010800 */
[----:B------:R-:W-:Y:S01]  /*46a0*/  MUFU.EX2 R128, R10 ;  /* 0x0000000a00807308 */ /* 0x000fe20000000800 */
[C---:B-1----:R-:W-:Y:S05]  /*46b0*/  @!P0 VIADD R9, R100.reuse, 0x8 ;  /* 0x0000000864098836 */ /* 0x042fea0000000000 */
[-C--:B------:R-:W-:Y:S04]  /*46c0*/  @!P0 ISETP.GE.AND P1, PT, R9, R114.reuse, PT ;  /* 0x000000720900820c */ /* 0x080fe80003f26270 */
[----:B------:R-:W-:Y:S01]  /*46d0*/  MUFU.EX2 R127, R11 ;  /* 0x0000000b007f7308 */ /* 0x000fe20000000800 */
[----:B----4-:R-:W-:Y:S01]  /*46e0*/  @!P0 VIADD R8, R100, 0x9 ;  /* 0x0000000964088836 */ /* 0x010fe20000000000 */
[----:B------:R-:W-:Y:S04]  /*46f0*/  @!P0 FSEL R12, R12, -INF , !P1 ;  /* 0xff8000000c0c8808 */ /* 0x000fe80004800000 */
[----:B------:R-:W-:Y:S01]  /*4700*/  @!P0 ISETP.GE.AND P1, PT, R8, R114, PT ;  /* 0x000000720800820c */ /* 0x000fe20003f26270 */
[--C-:B------:R-:W-:Y:S03]  /*4710*/  FFMA.FTZ R12, R12, UR5, -R101.reuse ;  /* 0x000000050c0c7c23 */ /* 0x100fe60008010865 */
[----:B------:R-:W-:Y:S01]  /*4720*/  @!P0 FSEL R13, R13, -INF , !P1 ;  /* 0xff8000000d0d8808 */ /* 0x000fe20004800000 */
[----:B------:R-:W-:Y:S01]  /*4730*/  MUFU.EX2 R122, R12 ;  /* 0x0000000c007a7308 */ /* 0x000fe20000000800 */
[-C--:B------:R-:W-:Y:S03]  /*4740*/  @!P0 ISETP.GE.AND P1, PT, R9, R113.reuse, PT ;  /* 0x000000710900820c */ /* 0x080fe60003f26270 */
[----:B------:R-:W-:Y:S01]  /*4750*/  FFMA.FTZ R13, R13, UR5, -R101 ;  /* 0x000000050d0d7c23 */ /* 0x000fe20008010865 */
[----:B------:R-:W-:Y:S02]  /*4760*/  @!P0 FSEL R14, R14, -INF , !P1 ;  /* 0xff8000000e0e8808 */ /* 0x000fe40004800000 */
[----:B------:R-:W-:Y:S03]  /*4770*/  @!P0 ISETP.GE.AND P1, PT, R8, R113, PT ;  /* 0x000000710800820c */ /* 0x000fe60003f26270 */
[----:B------:R-:W-:Y:S01]  /*4780*/  MUFU.EX2 R121, R13 ;  /* 0x0000000d00797308 */ /* 0x000fe20000000800 */
[--C-:B------:R-:W-:Y:S01]  /*4790*/  FFMA.FTZ R14, R14, UR5, -R0.reuse ;  /* 0x000000050e0e7c23 */ /* 0x100fe20008010800 */
[----:B------:R-:W-:Y:S02]  /*47a0*/  @!P0 FSEL R15, R15, -INF , !P1 ;  /* 0xff8000000f0f8808 */ /* 0x000fe40004800000 */
[-C--:B------:R-:W-:Y:S01]  /*47b0*/  @!P0 ISETP.GE.AND P1, PT, R9, R116.reuse, PT ;  /* 0x000000740900820c */ /* 0x080fe20003f26270 */
[-C--:B---3--:R-:W-:Y:S05]  /*47c0*/  HMMA.16816.F32 R20, R108, R4.reuse, R20 ;  /* 0x000000046c14723c */ /* 0x088fea0000001814 */
[----:B------:R-:W-:Y:S01]  /*47d0*/  MUFU.EX2 R126, R14 ;  /* 0x0000000e007e7308 */ /* 0x000fe20000000800 */
[----:B------:R-:W-:Y:S01]  /*47e0*/  @!P0 FSEL R16, R16, -INF , !P1 ;  /* 0xff80000010108808 */ /* 0x000fe20004800000 */
[----:B------:R-:W-:Y:S01]  /*47f0*/  FFMA.FTZ R15, R15, UR5, -R0 ;  /* 0x000000050f0f7c23 */ /* 0x000fe20008010800 */
[-C--:B------:R-:W-:Y:S01]  /*4800*/  @!P0 ISETP.GE.AND P1, PT, R8, R116.reuse, PT ;  /* 0x000000740800820c */ /* 0x080fe20003f26270 */
[C---:B------:R-:W-:Y:S06]  /*4810*/  HMMA.16816.F32 R24, R104.reuse, R4, R24 ;  /* 0x000000046818723c */ /* 0x040fec0000001818 */
[----:B------:R-:W-:Y:S01]  /*4820*/  MUFU.EX2 R125, R15 ;  /* 0x0000000f007d7308 */ /* 0x000fe20000000800 */
[----:B------:R-:W-:Y:S01]  /*4830*/  @!P0 FSEL R17, R17, -INF , !P1 ;  /* 0xff80000011118808 */ /* 0x000fe20004800000 */
[-C--:B------:R-:W-:Y:S03]  /*4840*/  HMMA.16816.F32 R28, R104, R6.reuse, R28 ;  /* 0x00000006681c723c */ /* 0x080fe6000000181c */
[-C--:B------:R-:W-:Y:S01]  /*4850*/  @!P0 ISETP.GE.AND P1, PT, R9, R115.reuse, PT ;  /* 0x000000730900820c */ /* 0x080fe20003f26270 */
[----:B------:R-:W-:Y:S02]  /*4860*/  @!P0 VIADD R9, R100, 0x10 ;  /* 0x0000001064098836 */ /* 0x000fe40000000000 */
[----:B------:R-:W-:Y:S05]  /*4870*/  HMMA.16816.F32 R32, R108, R6, R32 ;  /* 0x000000066c20723c */ /* 0x000fea0000001820 */
[----:B------:R-:W-:Y:S01]  /*4880*/  @!P0 FSEL R18, R18, -INF , !P1 ;  /* 0xff80000012128808 */ /* 0x000fe20004800000 */
[----:B------:R-:W-:Y:S01]  /*4890*/  @!P0 VIADD R4, R100, 0x18 ;  /* 0x0000001864048836 */ /* 0x000fe20000000000 */
[-C--:B------:R-:W-:Y:S01]  /*48a0*/  @!P0 ISETP.GE.AND P1, PT, R8, R115.reuse, PT ;  /* 0x000000730800820c */ /* 0x080fe20003f26270 */
[C---:B------:R-:W-:Y:S03]  /*48b0*/  @!P0 VIADD R8, R100.reuse, 0x11 ;  /* 0x0000001164088836 */ /* 0x040fe60000000000 */
[----:B------:R-:W-:Y:S01]  /*48c0*/  @!P0 FSEL R19, R19, -INF , !P1 ;  /* 0xff80000013138808 */ /* 0x000fe20004800000 */
[----:B------:R-:W-:Y:S01]  /*48d0*/  @!P0 VIADD R100, R100, 0x19 ;  /* 0x0000001964648836 */ /* 0x000fe20000000000 */
[----:B------:R-:W-:Y:S01]  /*48e0*/  @!P0 ISETP.GE.AND P1, PT, R9, R116, PT ;  /* 0x000000740900820c */ /* 0x000fe20003f26270 */
[--C-:B------:R-:W-:Y:S01]  /*48f0*/  FFMA.FTZ R16, R16, UR5, -R103.reuse ;  /* 0x0000000510107c23 */ /* 0x100fe20008010867 */
[----:B--2---:R-:W-:Y:S01]  /*4900*/  F2FP.F16.F32.PACK_AB R5, R199, R200 ;  /* 0x000000c8c705723e */ /* 0x004fe200000000ff */
[--C-:B------:R-:W-:Y:S01]  /*4910*/  FFMA.FTZ R17, R17, UR5, -R103.reuse ;  /* 0x0000000511117c23 */ /* 0x100fe20008010867 */
[----:B------:R-:W-:Y:S01]  /*4920*/  @!P0 FSEL R20, R20, -INF , !P1 ;  /* 0xff80000014148808 */ /* 0x000fe20004800000 */
[--C-:B------:R-:W-:Y:S01]  /*4930*/  FFMA.FTZ R18, R18, UR5, -R102.reuse ;  /* 0x0000000512127c23 */ /* 0x100fe20008010866 */
[----:B------:R-:W-:Y:S01]  /*4940*/  @!P0 ISETP.GE.AND P1, PT, R8, R116, PT ;  /* 0x000000740800820c */ /* 0x000fe20003f26270 */
[----:B------:R1:W-:Y:S01]  /*4950*/  STS [R190+0xe000], R5 ;  /* 0x00e00005be007388 */ /* 0x0003e20000000800 */
[--C-:B------:R-:W-:Y:S01]  /*4960*/  FFMA.FTZ R19, R19, UR5, -R102.reuse ;  /* 0x0000000513137c23 */ /* 0x100fe20008010866 */
[----:B------:R-:W-:Y:S01]  /*4970*/  MUFU.EX2 R202, R16 ;  /* 0x0000001000ca7308 */ /* 0x000fe20000000800 */
[----:B------:R-:W-:Y:S01]  /*4980*/  @!P0 FSEL R21, R21, -INF , !P1 ;  /* 0xff80000015158808 */ /* 0x000fe20004800000 */
[--C-:B------:R-:W-:Y:S01]  /*4990*/  FFMA.FTZ R20, R20, UR5, -R103.reuse ;  /* 0x0000000514147c23 */ /* 0x100fe20008010867 */
[-C--:B------:R-:W-:Y:S03]  /*49a0*/  @!P0 ISETP.GE.AND P1, PT, R9, R115.reuse, PT ;  /* 0x000000730900820c */ /* 0x080fe60003f26270 */
[----:B------:R-:W-:Y:S01]  /*49b0*/  FFMA.FTZ R21, R21, UR5, -R103 ;  /* 0x0000000515157c23 */ /* 0x000fe20008010867 */
[----:B------:R-:W-:Y:S03]  /*49c0*/  @!P0 FSEL R22, R22, -INF , !P1 ;  /* 0xff80000016168808 */ /* 0x000fe60004800000 */
[----:B------:R-:W2:Y:S01]  /*49d0*/  MUFU.EX2 R198, R17 ;  /* 0x0000001100c67308 */ /* 0x000ea20000000800 */
[----:B------:R-:W-:Y:S01]  /*49e0*/  @!P0 ISETP.GE.AND P1, PT, R8, R115, PT ;  /* 0x000000730800820c */ /* 0x000fe20003f26270 */
[--C-:B------:R-:W-:Y:S03]  /*49f0*/  FFMA.FTZ R22, R22, UR5, -R102.reuse ;  /* 0x0000000516167c23 */ /* 0x100fe60008010866 */
[----:B------:R-:W-:Y:S02]  /*4a00*/  @!P0 FSEL R23, R23, -INF , !P1 ;  /* 0xff80000017178808 */ /* 0x000fe40004800000 */
[-C--:B------:R-:W-:Y:S03]  /*4a10*/  @!P0 ISETP.GE.AND P1, PT, R9, R114.reuse, PT ;  /* 0x000000720900820c */ /* 0x080fe60003f26270 */
[----:B------:R-:W-:Y:S01]  /*4a20*/  MUFU.EX2 R206, R18 ;  /* 0x0000001200ce7308 */ /* 0x000fe20000000800 */
[----:B------:R-:W-:Y:S01]  /*4a30*/  FFMA.FTZ R23, R23, UR5, -R102 ;  /* 0x0000000517177c23 */ /* 0x000fe20008010866 */
[----:B------:R-:W-:Y:S02]  /*4a40*/  @!P0 FSEL R24, R24, -INF , !P1 ;  /* 0xff80000018188808 */ /* 0x000fe40004800000 */
[----:B------:R-:W-:Y:S02]  /*4a50*/  @!P0 ISETP.GE.AND P1, PT, R8, R114, PT ;  /* 0x000000720800820c */ /* 0x000fe40003f26270 */
[----:B-1----:R-:W-:Y:S04]  /*4a60*/  F2FP.F16.F32.PACK_AB R5, R123, R124 ;  /* 0x0000007c7b05723e */ /* 0x002fe800000000ff */
[----:B------:R-:W1:Y:S01]  /*4a70*/  MUFU.EX2 R205, R19 ;  /* 0x0000001300cd7308 */ /* 0x000e620000000800 */
[----:B------:R-:W-:Y:S01]  /*4a80*/  @!P0 FSEL R25, R25, -INF , !P1 ;  /* 0xff80000019198808 */ /* 0x000fe20004800000 */
[--C-:B------:R-:W-:Y:S01]  /*4a90*/  FFMA.FTZ R24, R24, UR5, -R101.reuse ;  /* 0x0000000518187c23 */ /* 0x100fe20008010865 */
[-C--:B------:R-:W-:Y:S02]  /*4aa0*/  @!P0 ISETP.GE.AND P1, PT, R9, R113.reuse, PT ;  /* 0x000000710900820c */ /* 0x080fe40003f26270 */
[----:B--2---:R-:W-:Y:S01]  /*4ab0*/  F2FP.F16.F32.PACK_AB R7, R198, R202 ;  /* 0x000000cac607723e */ /* 0x004fe200000000ff */
[--C-:B------:R-:W-:Y:S01]  /*4ac0*/  FFMA.FTZ R25, R25, UR5, -R101.reuse ;  /* 0x0000000519197c23 */ /* 0x100fe20008010865 */
[----:B------:R-:W-:Y:S03]  /*4ad0*/  @!P0 FSEL R26, R26, -INF , !P1 ;  /* 0xff8000001a1a8808 */ /* 0x000fe60004800000 */
[----:B------:R-:W-:Y:S01]  /*4ae0*/  MUFU.EX2 R134, R20 ;  /* 0x0000001400867308 */ /* 0x000fe20000000800 */
[-C--:B------:R-:W-:Y:S01]  /*4af0*/  @!P0 ISETP.GE.AND P1, PT, R8, R113.reuse, PT ;  /* 0x000000710800820c */ /* 0x080fe20003f26270 */
[--C-:B------:R-:W-:Y:S03]  /*4b00*/  FFMA.FTZ R26, R26, UR5, -R0.reuse ;  /* 0x000000051a1a7c23 */ /* 0x100fe60008010800 */
[----:B------:R-:W-:Y:S02]  /*4b10*/  @!P0 FSEL R27, R27, -INF , !P1 ;  /* 0xff8000001b1b8808 */ /* 0x000fe40004800000 */
[----:B------:R-:W-:Y:S03]  /*4b20*/  @!P0 ISETP.GE.AND P1, PT, R4, R114, PT ;  /* 0x000000720400820c */ /* 0x000fe60003f26270 */
[----:B------:R-:W2:Y:S01]  /*4b30*/  MUFU.EX2 R135, R21 ;  /* 0x0000001500877308 */ /* 0x000ea20000000800 */
[----:B-1----:R-:W-:Y:S01]  /*4b40*/  F2FP.F16.F32.PACK_AB R6, R205, R206 ;  /* 0x000000cecd06723e */ /* 0x002fe200000000ff */
[--C-:B------:R-:W-:Y:S01]  /*4b50*/  FFMA.FTZ R27, R27, UR5, -R0.reuse ;  /* 0x000000051b1b7c23 */ /* 0x100fe20008010800 */
[----:B------:R-:W-:Y:S02]  /*4b60*/  @!P0 FSEL R28, R28, -INF , !P1 ;  /* 0xff8000001c1c8808 */ /* 0x000fe40004800000 */
[----:B------:R-:W-:Y:S05]  /*4b70*/  @!P0 ISETP.GE.AND P1, PT, R100, R114, PT ;  /* 0x000000726400820c */ /* 0x000fea0003f26270 */
[----:B------:R-:W-:Y:S01]  /*4b80*/  MUFU.EX2 R204, R22 ;  /* 0x0000001600cc7308 */ /* 0x000fe20000000800 */
[----:B------:R-:W-:Y:S01]  /*4b90*/  @!P0 FSEL R29, R29, -INF , !P1 ;  /* 0xff8000001d1d8808 */ /* 0x000fe20004800000 */
[--C-:B------:R-:W-:Y:S01]  /*4ba0*/  FFMA.FTZ R28, R28, UR5, -R101.reuse ;  /* 0x000000051c1c7c23 */ /* 0x100fe20008010865 */
[----:B------:R-:W-:Y:S03]  /*4bb0*/  @!P0 ISETP.GE.AND P1, PT, R4, R113, PT ;  /* 0x000000710400820c */ /* 0x000fe60003f26270 */
[----:B------:R-:W-:Y:S01]  /*4bc0*/  FFMA.FTZ R101, R29, UR5, -R101 ;  /* 0x000000051d657c23 */ /* 0x000fe20008010865 */
[----:B------:R-:W-:Y:S03]  /*4bd0*/  @!P0 FSEL R30, R30, -INF , !P1 ;  /* 0xff8000001e1e8808 */ /* 0x000fe60004800000 */
[----:B------:R-:W-:Y:S01]  /*4be0*/  MUFU.EX2 R203, R23 ;  /* 0x0000001700cb7308 */ /* 0x000fe20000000800 */
[-C--:B------:R-:W-:Y:S01]  /*4bf0*/  @!P0 ISETP.GE.AND P1, PT, R4, R116.reuse, PT ;  /* 0x000000740400820c */ /* 0x080fe20003f26270 */
[----:B------:R-:W-:Y:S03]  /*4c00*/  FFMA.FTZ R30, R30, UR5, -R0 ;  /* 0x000000051e1e7c23 */ /* 0x000fe60008010800 */
[----:B------:R-:W-:Y:S02]  /*4c10*/  @!P0 FSEL R32, R32, -INF , !P1 ;  /* 0xff80000020208808 */ /* 0x000fe40004800000 */
[----:B------:R-:W-:Y:S03]  /*4c20*/  @!P0 ISETP.GE.AND P1, PT, R100, R116, PT ;  /* 0x000000746400820c */ /* 0x000fe60003f26270 */
[----:B------:R-:W-:Y:S01]  /*4c30*/  MUFU.EX2 R118, R24 ;  /* 0x0000001800767308 */ /* 0x000fe20000000800 */
[--C-:B------:R-:W-:Y:S01]  /*4c40*/  FFMA.FTZ R32, R32, UR5, -R103.reuse ;  /* 0x0000000520207c23 */ /* 0x100fe20008010867 */
[----:B------:R-:W-:Y:S02]  /*4c50*/  @!P0 FSEL R33, R33, -INF , !P1 ;  /* 0xff80000021218808 */ /* 0x000fe40004800000 */
[----:B------:R-:W-:Y:S02]  /*4c60*/  @!P0 ISETP.GE.AND P1, PT, R4, R115, PT ;  /* 0x000000730400820c */ /* 0x000fe40003f26270 */
[----:B------:R-:W-:Y:S01]  /*4c70*/  F2FP.F16.F32.PACK_AB R4, R201, R197 ;  /* 0x000000c5c904723e */ /* 0x000fe200000000ff */
[----:B------:R-:W-:Y:S01]  /*4c80*/  FFMA.FTZ R103, R33, UR5, -R103 ;  /* 0x0000000521677c23 */ /* 0x000fe20008010867 */
[----:B------:R-:W-:Y:S02]  /*4c90*/  @!P0 FSEL R34, R34, -INF , !P1 ;  /* 0xff80000022228808 */ /* 0x000fe40004800000 */
[----:B------:R-:W-:Y:S01]  /*4ca0*/  MUFU.EX2 R130, R32 ;  /* 0x0000002000827308 */ /* 0x000fe20000000800 */
[----:B------:R-:W-:Y:S01]  /*4cb0*/  @!P0 ISETP.GE.AND P1, PT, R100, R115, PT ;  /* 0x000000736400820c */ /* 0x000fe20003f26270 */
[----:B------:R1:W-:Y:S01]  /*4cc0*/  STS [R190+0xe400], R4 ;  /* 0x00e40004be007388 */ /* 0x0003e20000000800 */
[--C-:B------:R-:W-:Y:S02]  /*4cd0*/  FFMA.FTZ R34, R34, UR5, -R102.reuse ;  /* 0x0000000522227c23 */ /* 0x100fe40008010866 */
[----:B------:R-:W-:Y:S01]  /*4ce0*/  @!P0 FSEL R35, R35, -INF , !P1 ;  /* 0xff80000023238808 */ /* 0x000fe20004800000 */
[----:B------:R3:W-:Y:S01]  /*4cf0*/  STS [R192+0xe000], R7 ;  /* 0x00e00007c0007388 */ /* 0x0007e20000000800 */
[----:B------:R-:W-:Y:S03]  /*4d00*/  @!P0 ISETP.GE.AND P1, PT, R100, R113, PT ;  /* 0x000000716400820c */ /* 0x000fe60003f26270 */
[----:B------:R-:W4:Y:S01]  /*4d10*/  MUFU.EX2 R129, R103 ;  /* 0x0000006700817308 */ /* 0x000f220000000800 */
[----:B------:R2:W-:Y:S01]  /*4d20*/  STS [R192+0xe400], R6 ;  /* 0x00e40006c0007388 */ /* 0x0005e20000000800 */
[----:B------:R-:W-:Y:S01]  /*4d30*/  @!P0 FSEL R31, R31, -INF , !P1 ;  /* 0xff8000001f1f8808 */ /* 0x000fe20004800000 */
[----:B------:R-:W-:Y:S01]  /*4d40*/  FFMA.FTZ R102, R35, UR5, -R102 ;  /* 0x0000000523667c23 */ /* 0x000fe20008010866 */
[----:B------:R-:W-:Y:S01]  /*4d50*/  IADD3 R108, P0, R236, R216, RZ ;  /* 0x000000d8ec6c7210 */ /* 0x000fe20007f1e0ff */
[----:B------:R4:W-:Y:S02]  /*4d60*/  STS [R190+0xf000], R5 ;  /* 0x00f00005be007388 */ /* 0x0009e40000000800 */
[----:B------:R-:W-:Y:S03]  /*4d70*/  FFMA.FTZ R0, R31, UR5, -R0 ;  /* 0x000000051f007c23 */ /* 0x000fe60008010800 */
[----:B------:R-:W-:Y:S01]  /*4d80*/  MUFU.EX2 R133, R34 ;  /* 0x0000002200857308 */ /* 0x000fe20000000800 */
[----:B------:R-:W-:Y:S09]  /*4d90*/  IMAD.X R109, R233, 0x1, R215, P0 ;  /* 0x00000001e96d7824 */ /* 0x000ff200000e06d7 */
[----:B------:R4:W-:Y:S01]  /*4da0*/  MUFU.EX2 R110, R0 ;  /* 0x00000000006e7308 */ /* 0x0009e20000000800 */
[----:B-1----:R-:W-:Y:S02]  /*4db0*/  F2FP.F16.F32.PACK_AB R4, R127, R128 ;  /* 0x000000807f04723e */ /* 0x002fe400000000ff */
[----:B---3--:R-:W-:Y:S03]  /*4dc0*/  F2FP.F16.F32.PACK_AB R7, R121, R122 ;  /* 0x0000007a7907723e */ /* 0x008fe600000000ff */
[----:B------:R1:W-:Y:S04]  /*4dd0*/  STS [R190+0xf400], R4 ;  /* 0x00f40004be007388 */ /* 0x0003e80000000800 */
[----:B------:R-:W-:Y:S01]  /*4de0*/  MUFU.EX2 R131, R102 ;  /* 0x0000006600837308 */ /* 0x000fe20000000800 */
[----:B--2---:R-:W-:Y:S01]  /*4df0*/  F2FP.F16.F32.PACK_AB R6, R125, R126 ;  /* 0x0000007e7d06723e */ /* 0x004fe200000000ff */
[----:B------:R2:W-:Y:S01]  /*4e00*/  STS [R192+0xf000], R7 ;  /* 0x00f00007c0007388 */ /* 0x0005e20000000800 */
[----:B----4-:R-:W-:Y:S03]  /*4e10*/  F2FP.F16.F32.PACK_AB R5, R135, R134 ;  /* 0x000000868705723e */ /* 0x010fe600000000ff */
[----:B------:R-:W-:Y:S04]  /*4e20*/  STS [R192+0xf400], R6 ;  /* 0x00f40006c0007388 */ /* 0x000fe80000000800 */
[----:B------:R-:W2:Y:S01]  /*4e30*/  MUFU.EX2 R117, R25 ;  /* 0x0000001900757308 */ /* 0x000ea20000000800 */
[----:B------:R-:W-:Y:S01]  /*4e40*/  F2FP.F16.F32.PACK_AB R0, R129, R130 ;  /* 0x000000828100723e */ /* 0x000fe200000000ff */
[----:B------:R3:W-:Y:S08]  /*4e50*/  STS [R185+0xe000], R5 ;  /* 0x00e00005b9007388 */ /* 0x0007f00000000800 */
[----:B------:R-:W-:Y:S01]  /*4e60*/  MUFU.EX2 R120, R26 ;  /* 0x0000001a00787308 */ /* 0x000fe20000000800 */
[----:B-1----:R-:W-:Y:S09]  /*4e70*/  F2FP.F16.F32.PACK_AB R4, R203, R204 ;  /* 0x000000cccb04723e */ /* 0x002ff200000000ff */
[----:B------:R-:W1:Y:S01]  /*4e80*/  MUFU.EX2 R119, R27 ;  /* 0x0000001b00777308 */ /* 0x000e620000000800 */
[----:B--2---:R-:W-:Y:S01]  /*4e90*/  F2FP.F16.F32.PACK_AB R7, R117, R118 ;  /* 0x000000767507723e */ /* 0x004fe200000000ff */
[----:B------:R2:W-:Y:S04]  /*4ea0*/  STS [R185+0xe400], R4 ;  /* 0x00e40004b9007388 */ /* 0x0005e80000000800 */
[----:B------:R4:W-:Y:S04]  /*4eb0*/  STS [R191+0xe000], R0 ;  /* 0x00e00000bf007388 */ /* 0x0009e80000000800 */
[----:B------:R-:W-:Y:S01]  /*4ec0*/  MUFU.EX2 R112, R28 ;  /* 0x0000001c00707308 */ /* 0x000fe20000000800 */
[----:B---3--:R-:W-:Y:S05]  /*4ed0*/  F2FP.F16.F32.PACK_AB R5, R131, R133 ;  /* 0x000000858305723e */ /* 0x008fea00000000ff */
[----:B------:R-:W-:Y:S04]  /*4ee0*/  STS [R191+0xe400], R5 ;  /* 0x00e40005bf007388 */ /* 0x000fe80000000800 */
[----:B------:R-:W2:Y:S01]  /*4ef0*/  MUFU.EX2 R111, R101 ;  /* 0x00000065006f7308 */ /* 0x000ea20000000800 */
[----:B-1----:R-:W-:Y:S01]  /*4f00*/  F2FP.F16.F32.PACK_AB R6, R119, R120 ;  /* 0x000000787706723e */ /* 0x002fe200000000ff */
[----:B------:R-:W-:Y:S04]  /*4f10*/  STS [R185+0xf000], R7 ;  /* 0x00f00007b9007388 */ /* 0x000fe80000000800 */
[----:B------:R-:W-:Y:S04]  /*4f20*/  STS [R185+0xf400], R6 ;  /* 0x00f40006b9007388 */ /* 0x000fe80000000800 */
[----:B------:R-:W4:Y:S01]  /*4f30*/  MUFU.EX2 R114, R30 ;  /* 0x0000001e00727308 */ /* 0x000f220000000800 */
[----:B--2---:R-:W-:Y:S05]  /*4f40*/  F2FP.F16.F32.PACK_AB R4, R111, R112 ;  /* 0x000000706f04723e */ /* 0x004fea00000000ff */
[----:B------:R-:W-:Y:S01]  /*4f50*/  STS [R191+0xf000], R4 ;  /* 0x00f00004bf007388 */ /* 0x000fe20000000800 */
[----:B----4-:R-:W-:Y:S05]  /*4f60*/  F2FP.F16.F32.PACK_AB R0, R110, R114 ;  /* 0x000000726e00723e */ /* 0x010fea00000000ff */
[----:B------:R1:W-:Y:S04]  /*4f70*/  STS [R191+0xf400], R0 ;  /* 0x00f40000bf007388 */ /* 0x0003e80000000800 */
[----:B------:R-:W2:Y:S08]  /*4f80*/  LDSM.16.M88.4 R32, [R170+0x4000] ;  /* 0x00400000aa20783b */ /* 0x000eb00000000200 */
[----:B------:R-:W3:Y:S08]  /*4f90*/  LDSM.16.M88.4 R28, [R170+0x5000] ;  /* 0x00500000aa1c783b */ /* 0x000ef00000000200 */
[----:B------:R-:W4:Y:S01]  /*4fa0*/  LDSM.16.M88.4 R100, [R172+0x4000] ;  /* 0x00400000ac64783b */ /* 0x000f220000000200 */
[C---:B-1----:R-:W-:Y:S07]  /*4fb0*/  IMAD.IADD R0, R132.reuse, 0x1, R172 ;  /* 0x0000000184007824 */ /* 0x042fee00078e02ac */
[----:B------:R-:W1:Y:S01]  /*4fc0*/  LDSM.16.M88.4 R104, [R172+0x5000] ;  /* 0x00500000ac68783b */ /* 0x000e620000000200 */
[-C--:B--2---:R-:W-:Y:S06]  /*4fd0*/  HMMA.16816.F32 R4, R32, R136.reuse, RZ ;  /* 0x000000882004723c */ /* 0x084fec00000018ff */
[C---:B---3--:R-:W-:Y:S06]  /*4fe0*/  HMMA.16816.F32 R8, R28.reuse, R136, RZ ;  /* 0x000000881c08723c */ /* 0x048fec00000018ff */
[-C--:B------:R-:W-:Y:S06]  /*4ff0*/  HMMA.16816.F32 R12, R28, R138.reuse, RZ ;  /* 0x0000008a1c0c723c */ /* 0x080fec00000018ff */
[C---:B------:R-:W-:Y:S06]  /*5000*/  HMMA.16816.F32 R16, R32.reuse, R138, RZ ;  /* 0x0000008a2010723c */ /* 0x040fec00000018ff */
[-C--:B------:R-:W-:Y:S06]  /*5010*/  HMMA.16816.F32 R20, R32, R140.reuse, RZ ;  /* 0x0000008c2014723c */ /* 0x080fec00000018ff */
[C---:B------:R-:W-:Y:S06]  /*5020*/  HMMA.16816.F32 R24, R28.reuse, R140, RZ ;  /* 0x0000008c1c18723c */ /* 0x040fec00000018ff */
[-C--:B------:R-:W-:Y:S06]  /*5030*/  HMMA.16816.F32 R28, R28, R142.reuse, RZ ;  /* 0x0000008e1c1c723c */ /* 0x080fec00000018ff */
[----:B------:R-:W-:Y:S06]  /*5040*/  HMMA.16816.F32 R32, R32, R142, RZ ;  /* 0x0000008e2020723c */ /* 0x000fec00000018ff */
[-C--:B----4-:R-:W-:Y:S06]  /*5050*/  HMMA.16816.F32 R4, R100, R144.reuse, R4 ;  /* 0x000000906404723c */ /* 0x090fec0000001804 */
[C---:B-1----:R-:W-:Y:S06]  /*5060*/  HMMA.16816.F32 R8, R104.reuse, R144, R8 ;  /* 0x000000906808723c */ /* 0x042fec0000001808 */
[-C--:B------:R-:W-:Y:S06]  /*5070*/  HMMA.16816.F32 R12, R104, R146.reuse, R12 ;  /* 0x00000092680c723c */ /* 0x080fec000000180c */
[C---:B------:R-:W-:Y:S06]  /*5080*/  HMMA.16816.F32 R16, R100.reuse, R146, R16 ;  /* 0x000000926410723c */ /* 0x040fec0000001810 */
[-C--:B------:R-:W-:Y:S06]  /*5090*/  HMMA.16816.F32 R20, R100, R148.reuse, R20 ;  /* 0x000000946414723c */ /* 0x080fec0000001814 */
[C---:B------:R-:W-:Y:S06]  /*50a0*/  HMMA.16816.F32 R24, R104.reuse, R148, R24 ;  /* 0x000000946818723c */ /* 0x040fec0000001818 */
[-C--:B------:R-:W-:Y:S06]  /*50b0*/  HMMA.16816.F32 R28, R104, R150.reuse, R28 ;  /* 0x00000096681c723c */ /* 0x080fec000000181c */
[----:B------:R-:W-:Y:S05]  /*50c0*/  HMMA.16816.F32 R32, R100, R150, R32 ;  /* 0x000000966420723c */ /* 0x000fea0000001820 */
[----:B------:R-:W-:Y:S05]  /*50d0*/  IMAD.IADD R104, R132, 0x1, R170 ;  /* 0x0000000184687824 */ /* 0x000fea00078e02aa */
[----:B------:R-:W1:Y:S08]  /*50e0*/  LDSM.16.M88.4 R100, [R104+0x4000] ;  /* 0x004000006864783b */ /* 0x000e700000000200 */
[----:B------:R-:W2:Y:S01]  /*50f0*/  LDSM.16.M88.4 R104, [R104+0x5000] ;  /* 0x005000006868783b */ /* 0x000ea20000000200 */
[-C--:B-1----:R-:W-:Y:S06]  /*5100*/  HMMA.16816.F32 R4, R100, R152.reuse, R4 ;  /* 0x000000986404723c */ /* 0x082fec0000001804 */
[C---:B--2---:R-:W-:Y:S06]  /*5110*/  HMMA.16816.F32 R8, R104.reuse, R152, R8 ;  /* 0x000000986808723c */ /* 0x044fec0000001808 */
[-C--:B------:R-:W-:Y:S06]  /*5120*/  HMMA.16816.F32 R12, R104, R154.reuse, R12 ;  /* 0x0000009a680c723c */ /* 0x080fec000000180c */
[C---:B------:R-:W-:Y:S06]  /*5130*/  HMMA.16816.F32 R16, R100.reuse, R154, R16 ;  /* 0x0000009a6410723c */ /* 0x040fec0000001810 */
[-C--:B------:R-:W-:Y:S06]  /*5140*/  HMMA.16816.F32 R20, R100, R156.reuse, R20 ;  /* 0x0000009c6414723c */ /* 0x080fec0000001814 */
[C---:B------:R-:W-:Y:S06]  /*5150*/  HMMA.16816.F32 R24, R104.reuse, R156, R24 ;  /* 0x0000009c6818723c */ /* 0x040fec0000001818 */
[-C--:B------:R-:W-:Y:S01]  /*5160*/  HMMA.16816.F32 R28, R104, R158.reuse, R28 ;  /* 0x0000009e681c723c */ /* 0x080fe2000000181c */
[----:B------:R-:W2:Y:S04]  /*5170*/  LDG.E R107, desc[UR12][R108.64] ;  /* 0x0000000c6c6b7981 */ /* 0x000ea8000c1e1900 */
[----:B------:R-:W3:Y:S01]  /*5180*/  LDG.E R106, desc[UR12][R108.64+0x20] ;  /* 0x0000200c6c6a7981 */ /* 0x000ee2000c1e1900 */
[----:B------:R-:W-:Y:S03]  /*5190*/  HMMA.16816.F32 R32, R100, R158, R32 ;  /* 0x0000009e6420723c */ /* 0x000fe60000001820 */
[----:B------:R-:W5:Y:S04]  /*51a0*/  LDG.E R105, desc[UR12][R108.64+0x80] ;  /* 0x0000800c6c697981 */ /* 0x000f68000c1e1900 */
[----:B------:R1:W5:Y:S04]  /*51b0*/  LDG.E R104, desc[UR12][R108.64+0xa0] ;  /* 0x0000a00c6c687981 */ /* 0x000368000c1e1900 */
[----:B------:R-:W4:Y:S02]  /*51c0*/  LDSM.16.M88.4 R100, [R0+0x4000] ;  /* 0x004000000064783b */ /* 0x000f240000000200 */
[-C--:B----4-:R-:W-:Y:S11]  /*51d0*/  HMMA.16816.F32 R4, R100, R160.reuse, R4 ;  /* 0x000000a06404723c */ /* 0x090ff60000001804 */
[----:B------:R-:W-:Y:S11]  /*51e0*/  @!UPT UIADD3 URZ, URZ, URZ, URZ ;  /* 0x0000003f3f3ff290 */ /* 0x000ff6000fffe03f */
[----:B------:R-:W-:Y:S02]  /*51f0*/  @!UPT UIADD3 URZ, URZ, URZ, URZ ;  /* 0x0000003f3f3ff290 */ /* 0x000fe4000fffe03f */
[C---:B--2---:R-:W-:Y:S01]  /*5200*/  FADD.FTZ R4, -R107.reuse, R4 ;  /* 0x000000046b047221 */ /* 0x044fe20000010100 */
[----:B------:R-:W-:Y:S01]  /*5210*/  FADD.FTZ R5, -R107, R5 ;  /* 0x000000056b057221 */ /* 0x000fe20000010100 */
[C---:B---3--:R-:W-:Y:S01]  /*5220*/  FADD.FTZ R6, -R106.reuse, R6 ;  /* 0x000000066a067221 */ /* 0x048fe20000010100 */
[----:B------:R-:W-:Y:S01]  /*5230*/  FADD.FTZ R7, -R106, R7 ;  /* 0x000000076a077221 */ /* 0x000fe20000010100 */
[----:B------:R-:W-:Y:S01]  /*5240*/  FMUL.FTZ R115, R200, R4 ;  /* 0x00000004c8737220 */ /* 0x000fe20000410000 */
[----:B------:R-:W-:Y:S01]  /*5250*/  FMUL.FTZ R113, R199, R5 ;  /* 0x00000005c7717220 */ /* 0x000fe20000410000 */
[----:B------:R-:W-:Y:S01]  /*5260*/  FMUL.FTZ R116, R197, R6 ;  /* 0x00000006c5747220 */ /* 0x000fe20000410000 */
[----:B-1----:R-:W-:Y:S02]  /*5270*/  FMUL.FTZ R108, R201, R7 ;  /* 0x00000007c96c7220 */ /* 0x002fe40000410000 */
[----:B------:R-:W1:Y:S02]  /*5280*/  LDSM.16.M88.4 R4, [R0+0x5000] ;  /* 0x005000000004783b */ /* 0x000e640000000200 */
[C---:B-1----:R-:W-:Y:S06]  /*5290*/  HMMA.16816.F32 R8, R4.reuse, R160, R8 ;  /* 0x000000a00408723c */ /* 0x042fec0000001808 */
[-C--:B------:R-:W-:Y:S06]  /*52a0*/  HMMA.16816.F32 R12, R4, R162.reuse, R12 ;  /* 0x000000a2040c723c */ /* 0x080fec000000180c */
[C---:B------:R-:W-:Y:S06]  /*52b0*/  HMMA.16816.F32 R16, R100.reuse, R162, R16 ;  /* 0x000000a26410723c */ /* 0x040fec0000001810 */
[-C--:B------:R-:W-:Y:S06]  /*52c0*/  HMMA.16816.F32 R20, R100, R164.reuse, R20 ;  /* 0x000000a46414723c */ /* 0x080fec0000001814 */
[C---:B------:R-:W-:Y:S06]  /*52d0*/  HMMA.16816.F32 R24, R4.reuse, R164, R24 ;  /* 0x000000a40418723c */ /* 0x040fec0000001818 */
[-C--:B------:R-:W-:Y:S06]  /*52e0*/  HMMA.16816.F32 R28, R4, R166.reuse, R28 ;  /* 0x000000a6041c723c */ /* 0x080fec000000181c */
[----:B------:R-:W-:Y:S05]  /*52f0*/  HMMA.16816.F32 R32, R100, R166, R32 ;  /* 0x000000a66420723c */ /* 0x000fea0000001820 */
[----:B------:R-:W-:Y:S01]  /*5300*/  FADD.FTZ R7, -R107, R16 ;  /* 0x000000106b077221 */ /* 0x000fe20000010100 */
[----:B------:R-:W-:Y:S01]  /*5310*/  F2FP.F16.F32.PACK_AB R6, R113, R115 ;  /* 0x000000737106723e */ /* 0x000fe200000000ff */
[C---:B------:R-:W-:Y:S01]  /*5320*/  FADD.FTZ R17, -R107.reuse, R17 ;  /* 0x000000116b117221 */ /* 0x040fe20000010100 */
[C---:B------:R-:W-:Y:S03]  /*5330*/  FADD.FTZ R5, -R107.reuse, R20 ;  /* 0x000000146b057221 */ /* 0x040fe60000010100 */
[----:B------:R-:W-:Y:S01]  /*5340*/  FADD.FTZ R21, -R107, R21 ;  /* 0x000000156b157221 */ /* 0x000fe20000010100 */
[----:B------:R-:W-:Y:S01]  /*5350*/  FADD.FTZ R19, -R106, R19 ;  /* 0x000000136a137221 */ /* 0x000fe20000010100 */
[----:B------:R-:W-:Y:S01]  /*5360*/  FMUL.FTZ R7, R202, R7 ;  /* 0x00000007ca077220 */ /* 0x000fe20000410000 */
[----:B------:R-:W-:Y:S01]  /*5370*/  FMUL.FTZ R20, R198, R17 ;  /* 0x00000011c6147220 */ /* 0x000fe20000410000 */
[----:B------:R-:W-:Y:S01]  /*5380*/  FMUL.FTZ R5, R134, R5 ;  /* 0x0000000586057220 */ /* 0x000fe20000410000 */
[----:B------:R-:W-:Y:S01]  /*5390*/  FMUL.FTZ R21, R135, R21 ;  /* 0x0000001587157220 */ /* 0x000fe20000410000 */
[C---:B------:R-:W-:Y:S01]  /*53a0*/  FADD.FTZ R17, -R106.reuse, R22 ;  /* 0x000000166a117221 */ /* 0x040fe20000010100 */
[----:B------:R-:W-:Y:S01]  /*53b0*/  FADD.FTZ R16, -R106, R23 ;  /* 0x000000176a107221 */ /* 0x000fe20000010100 */
[----:B------:R-:W-:Y:S02]  /*53c0*/  F2FP.F16.F32.PACK_AB R20, R20, R7 ;  /* 0x000000071414723e */ /* 0x000fe400000000ff */
[----:B------:R-:W-:Y:S01]  /*53d0*/  F2FP.F16.F32.PACK_AB R21, R21, R5 ;  /* 0x000000051515723e */ /* 0x000fe200000000ff */
[----:B------:R-:W-:Y:S01]  /*53e0*/  FMUL.FTZ R17, R204, R17 ;  /* 0x00000011cc117220 */ /* 0x000fe20000410000 */
[----:B------:R-:W-:Y:S01]  /*53f0*/  F2FP.F16.F32.PACK_AB R7, R108, R116 ;  /* 0x000000746c07723e */ /* 0x000fe200000000ff */
[C---:B------:R-:W-:Y:S01]  /*5400*/  FADD.FTZ R4, -R107.reuse, R32 ;  /* 0x000000206b047221 */ /* 0x040fe20000010100 */
[----:B------:R-:W-:Y:S01]  /*5410*/  FADD.FTZ R0, -R107, R33 ;  /* 0x000000216b007221 */ /* 0x000fe20000010100 */
[----:B------:R-:W-:Y:S01]  /*5420*/  FMUL.FTZ R32, R205, R19 ;  /* 0x00000013cd207220 */ /* 0x000fe20000410000 */
[----:B------:R-:W-:Y:S01]  /*5430*/  FADD.FTZ R33, -R106, R18 ;  /* 0x000000126a217221 */ /* 0x000fe20000010100 */
[----:B------:R-:W-:Y:S01]  /*5440*/  FMUL.FTZ R4, R130, R4 ;  /* 0x0000000482047220 */ /* 0x000fe20000410000 */
[----:B------:R-:W-:Y:S01]  /*5450*/  FMUL.FTZ R0, R129, R0 ;  /* 0x0000000081007220 */ /* 0x000fe20000410000 */
[C---:B------:R-:W-:Y:S01]  /*5460*/  FADD.FTZ R22, -R106.reuse, R34 ;  /* 0x000000226a167221 */ /* 0x040fe20000010100 */
[----:B------:R-:W-:Y:S01]  /*5470*/  FADD.FTZ R19, -R106, R35 ;  /* 0x000000236a137221 */ /* 0x000fe20000010100 */
[----:B------:R-:W-:Y:S01]  /*5480*/  FMUL.FTZ R33, R206, R33 ;  /* 0x00000021ce217220 */ /* 0x000fe20000410000 */
[----:B------:R-:W-:Y:S01]  /*5490*/  FMUL.FTZ R16, R203, R16 ;  /* 0x00000010cb107220 */ /* 0x000fe20000410000 */
[----:B------:R-:W-:Y:S01]  /*54a0*/  F2FP.F16.F32.PACK_AB R18, R0, R4 ;  /* 0x000000040012723e */ /* 0x000fe200000000ff */
[----:B------:R-:W-:Y:S01]  /*54b0*/  FMUL.FTZ R22, R133, R22 ;  /* 0x0000001685167220 */ /* 0x000fe20000410000 */
[----:B------:R-:W-:Y:S01]  /*54c0*/  FMUL.FTZ R19, R131, R19 ;  /* 0x0000001383137220 */ /* 0x000fe20000410000 */
[----:B------:R-:W-:Y:S06]  /*54d0*/  @!P3 BRA `(.L_x_48) ;  /* 0x000000000088b947 */ /* 0x000fec0003800000 */
[----:B------:R-:W1:Y:S01]  /*54e0*/  LDC R34, c[0x0][0x240] ;  /* 0x00009000ff227b82 */ /* 0x000e620000000800 */
[----:B------:R-:W-:Y:S02]  /*54f0*/  ISETP.GE.AND P0, PT, R212, UR4, PT ;  /* 0x00000004d4007c0c */ /* 0x000fe4000bf06270 */
[----:B------:R-:W-:Y:S04]  /*5500*/  LOP3.LUT R0, R184, 0x1, RZ, 0xc0, !PT ;  /* 0x00000001b8007812 */ /* 0x000fe800078ec0ff */
[----:B------:R-:W-:Y:S01]  /*5510*/  ISETP.NE.U32.AND P1, PT, R0, 0x1, PT ;  /* 0x000000010000780c */ /* 0x000fe20003f25070 */
[----:B------:R-:W-:Y:S05]  /*5520*/  IMAD.MOV.U32 R0, RZ, RZ, -0x2000 ;  /* 0xffffe000ff007424 */ /* 0x000fea00078e00ff */
[----:B------:R-:W-:Y:S01]  /*5530*/  SEL R0, R0, 0x2000, !P1 ;  /* 0x0000200000007807 */ /* 0x000fe20004800000 */
[----:B------:R-:W2:Y:S04]  /*5540*/  @!P0 LDC R23, c[0x0][0x244] ;  /* 0x00009100ff178b82 */ /* 0x000ea80000000800 */
[--C-:B------:R-:W-:Y:S02]  /*5550*/  IMAD.IADD R183, R183, 0x1, R0.reuse ;  /* 0x00000001b7b77824 */ /* 0x100fe400078e0200 */
[--C-:B------:R-:W-:Y:S02]  /*5560*/  IMAD.IADD R196, R196, 0x1, R0.reuse ;  /* 0x00000001c4c47824 */ /* 0x100fe400078e0200 */
[----:B------:R-:W-:Y:S01]  /*5570*/  IMAD.IADD R169, R169, 0x1, R0 ;  /* 0x00000001a9a97824 */ /* 0x000fe200078e0200 */
[----:B------:R3:W-:Y:S04]  /*5580*/  @P0 STS [R183], RZ ;  /* 0x000000ffb7000388 */ /* 0x0007e80000000800 */
[----:B------:R3:W-:Y:S04]  /*5590*/  @P0 STS [R183+0x4], RZ ;  /* 0x000004ffb7000388 */ /* 0x0007e80000000800 */
[----:B------:R3:W-:Y:S04]  /*55a0*/  @P0 STS [R183+0x8], RZ ;  /* 0x000008ffb7000388 */ /* 0x0007e80000000800 */
[----:B------:R3:W-:Y:S01]  /*55b0*/  @P0 STS [R183+0xc], RZ ;  /* 0x00000cffb7000388 */ /* 0x0007e20000000800 */
[----:B-1----:R-:W-:Y:S05]  /*55c0*/  IMAD.U32 R4, R34, -0x40, RZ ;  /* 0xffffffc022047824 */ /* 0x002fea00078e00ff */
[C---:B------:R-:W-:Y:S04]  /*55d0*/  LEA R5, P1, R4.reuse, R188, 0x1 ;  /* 0x000000bc04057211 */ /* 0x040fe800078208ff */
[----:B------:R-:W-:Y:S01]  /*55e0*/  LEA.HI.X.SX32 R4, R4, R189, 0x1, P1 ;  /* 0x000000bd04047211 */ /* 0x000fe200008f0eff */
[----:B------:R-:W-:Y:S04]  /*55f0*/  IMAD.MOV.U32 R188, RZ, RZ, R5 ;  /* 0x000000ffffbc7224 */ /* 0x000fe800078e0005 */
[----:B------:R-:W-:Y:S01]  /*5600*/  IMAD.MOV.U32 R189, RZ, RZ, R4 ;  /* 0x000000ffffbd7224 */ /* 0x000fe200078e0004 */
[C---:B------:R-:W-:Y:S04]  /*5610*/  @!P0 LEA R4, P1, R34.reuse, R188, 0x6 ;  /* 0x000000bc22048211 */ /* 0x040fe800078230ff */
[----:B------:R-:W-:Y:S01]  /*5620*/  @!PT LDS RZ, [RZ] ;  /* 0x00000000fffff984 */ /* 0x000fe20000000800 */
[----:B------:R-:W-:Y:S01]  /*5630*/  @!PT LDS RZ, [RZ] ;  /* 0x00000000fffff984 */ /* 0x000fe20000000800 */
[----:B------:R-:W-:Y:S01]  /*5640*/  @!PT LDS RZ, [RZ] ;  /* 0x00000000fffff984 */ /* 0x000fe20000000800 */
[----:B------:R3:W-:Y:S01]  /*5650*/  @!P0 LDGSTS.E.BYPASS.LTC128B.128 [R196], desc[UR12][R188.64] ;  /* 0x00000000bcc48fae */ /* 0x0007e2000b901d4c */
[----:B--2---:R-:W-:Y:S03]  /*5660*/  @!P0 LEA.HI.X R5, R34, R189, R23, 0x6, P1 ;  /* 0x000000bd22058211 */ /* 0x004fe600008f3417 */
[----:B------:R3:W-:Y:S04]  /*5670*/  @P0 STS [R183+0x1000], RZ ;  /* 0x001000ffb7000388 */ /* 0x0007e80000000800 */
[----:B------:R3:W-:Y:S04]  /*5680*/  @P0 STS [R183+0x1004], RZ ;  /* 0x001004ffb7000388 */ /* 0x0007e80000000800 */
[----:B------:R3:W-:Y:S04]  /*5690*/  @P0 STS [R183+0x1008], RZ ;  /* 0x001008ffb7000388 */ /* 0x0007e80000000800 */
[----:B------:R3:W-:Y:S04]  /*56a0*/  @P0 STS [R183+0x100c], RZ ;  /* 0x00100cffb7000388 */ /* 0x0007e80000000800 */
[----:B------:R-:W-:Y:S01]  /*56b0*/  @!PT LDS RZ, [RZ] ;  /* 0x00000000fffff984 */ /* 0x000fe20000000800 */
[----:B------:R-:W-:Y:S01]  /*56c0*/  @!PT LDS RZ, [RZ] ;  /* 0x00000000fffff984 */ /* 0x000fe20000000800 */
[----:B------:R-:W-:Y:S01]  /*56d0*/  @!PT LDS RZ, [RZ] ;  /* 0x00000000fffff984 */ /* 0x000fe20000000800 */
[----:B------:R3:W-:Y:S04]  /*56e0*/  @!P0 LDGSTS.E.BYPASS.LTC128B.128 [R196+0x1000], desc[UR12][R4.64] ;  /* 0x0100000004c48fae */ /* 0x0007e8000b901d4c */
[----:B------:R-:W0:Y:S02]  /*56f0*/  LDGDEPBAR ;  /* 0x00000000000079af */ /* 0x000e240000000000 */
.L_x_48:
[----:B------:R-:W-:Y:S01]  /*5700*/  F2FP.F16.F32.PACK_AB R0, R32, R33 ;  /* 0x000000212000723e */ /* 0x000fe200000000ff */
[----:B------:R1:W-:Y:S01]  /*5710*/  STS [R190+0xa000], R6 ;  /* 0x00a00006be007388 */ /* 0x0003e20000000800 */
[C---:B-----5:R-:W-:Y:S01]  /*5720*/  FADD.FTZ R8, -R105.reuse, R8 ;  /* 0x0000000869087221 */ /* 0x060fe20000010100 */
[----:B------:R-:W-:Y:S01]  /*5730*/  FADD.FTZ R9, -R105, R9 ;  /* 0x0000000969097221 */ /* 0x000fe20000010100 */
[----:B------:R-:W-:Y:S01]  /*5740*/  FADD.FTZ R11, -R104, R11 ;  /* 0x0000000b680b7221 */ /* 0x000fe20000010100 */
[----:B------:R2:W-:Y:S01]  /*5750*/  STS [R190+0xa400], R7 ;  /* 0x00a40007be007388 */ /* 0x0005e20000000800 */
[----:B---3--:R-:W-:Y:S01]  /*5760*/  FMUL.FTZ R5, R124, R8 ;  /* 0x000000087c057220 */ /* 0x008fe20000410000 */
[----:B------:R-:W-:Y:S01]  /*5770*/  FMUL.FTZ R4, R123, R9 ;  /* 0x000000097b047220 */ /* 0x000fe20000410000 */
[----:B------:R-:W-:Y:S01]  /*5780*/  FADD.FTZ R10, -R104, R10 ;  /* 0x0000000a680a7221 */ /* 0x000fe20000010100 */
[----:B------:R3:W-:Y:S01]  /*5790*/  STS [R192+0xa400], R0 ;  /* 0x00a40000c0007388 */ /* 0x0007e20000000800 */
[C---:B------:R-:W-:Y:S01]  /*57a0*/  FADD.FTZ R13, -R105.reuse, R13 ;  /* 0x0000000d690d7221 */ /* 0x040fe20000010100 */
[C---:B------:R-:W-:Y:S01]  /*57b0*/  FADD.FTZ R12, -R105.reuse, R12 ;  /* 0x0000000c690c7221 */ /* 0x040fe20000010100 */
[----:B------:R-:W-:Y:S01]  /*57c0*/  FMUL.FTZ R10, R128, R10 ;  /* 0x0000000a800a7220 */ /* 0x000fe20000410000 */
[----:B------:R-:W-:Y:S01]  /*57d0*/  STS [R192+0xa000], R20 ;  /* 0x00a00014c0007388 */ /* 0x000fe20000000800 */
[C---:B------:R-:W-:Y:S01]  /*57e0*/  FADD.FTZ R14, -R104.reuse, R14 ;  /* 0x0000000e680e7221 */ /* 0x040fe20000010100 */
[----:B------:R-:W-:Y:S01]  /*57f0*/  FADD.FTZ R15, -R104, R15 ;  /* 0x0000000f680f7221 */ /* 0x000fe20000010100 */
[----:B------:R-:W-:Y:S01]  /*5800*/  FMUL.FTZ R12, R122, R12 ;  /* 0x0000000c7a0c7220 */ /* 0x000fe20000410000 */
[----:B------:R-:W-:Y:S01]  /*5810*/  FADD.FTZ R25, -R105, R25 ;  /* 0x0000001969197221 */ /* 0x000fe20000010100 */
[----:B------:R-:W-:Y:S01]  /*5820*/  FMUL.FTZ R14, R126, R14 ;  /* 0x0000000e7e0e7220 */ /* 0x000fe20000410000 */
[----:B------:R-:W-:Y:S01]  /*5830*/  FMUL.FTZ R15, R125, R15 ;  /* 0x0000000f7d0f7220 */ /* 0x000fe20000410000 */
[C---:B------:R-:W-:Y:S01]  /*5840*/  FADD.FTZ R27, -R104.reuse, R27 ;  /* 0x0000001b681b7221 */ /* 0x040fe20000010100 */
[C---:B------:R-:W-:Y:S01]  /*5850*/  FADD.FTZ R24, -R105.reuse, R24 ;  /* 0x0000001869187221 */ /* 0x040fe20000010100 */
[----:B------:R-:W-:Y:S01]  /*5860*/  FADD.FTZ R26, -R104, R26 ;  /* 0x0000001a681a7221 */ /* 0x000fe20000010100 */
[----:B------:R-:W-:Y:S01]  /*5870*/  F2FP.F16.F32.PACK_AB R16, R16, R17 ;  /* 0x000000111010723e */ /* 0x000fe200000000ff */
[----:B------:R-:W-:Y:S01]  /*5880*/  FADD.FTZ R29, -R105, R29 ;  /* 0x0000001d691d7221 */ /* 0x000fe20000010100 */
[----:B------:R-:W-:Y:S01]  /*5890*/  FMUL.FTZ R24, R118, R24 ;  /* 0x0000001876187220 */ /* 0x000fe20000410000 */
[----:B------:R-:W-:Y:S01]  /*58a0*/  FMUL.FTZ R9, R117, R25 ;  /* 0x0000001975097220 */ /* 0x000fe20000410000 */
[----:B------:R-:W-:Y:S01]  /*58b0*/  FADD.FTZ R31, -R104, R31 ;  /* 0x0000001f681f7221 */ /* 0x000fe20000010100 */
[----:B------:R-:W-:Y:S01]  /*58c0*/  FMUL.FTZ R26, R120, R26 ;  /* 0x0000001a781a7220 */ /* 0x000fe20000410000 */
[----:B-1----:R-:W-:Y:S01]  /*58d0*/  FMUL.FTZ R6, R119, R27 ;  /* 0x0000001b77067220 */ /* 0x002fe20000410000 */
[----:B--2---:R-:W-:Y:S01]  /*58e0*/  FMUL.FTZ R7, R121, R13 ;  /* 0x0000000d79077220 */ /* 0x004fe20000410000 */
[----:B------:R-:W-:Y:S01]  /*58f0*/  FADD.FTZ R28, -R105, R28 ;  /* 0x0000001c691c7221 */ /* 0x000fe20000010100 */
[----:B------:R-:W-:Y:S01]  /*5900*/  FADD.FTZ R30, -R104, R30 ;  /* 0x0000001e681e7221 */ /* 0x000fe20000010100 */
[----:B------:R-:W-:Y:S01]  /*5910*/  F2FP.F16.F32.PACK_AB R17, R19, R22 ;  /* 0x000000161311723e */ /* 0x000fe200000000ff */
[----:B------:R-:W-:Y:S01]  /*5920*/  FMUL.FTZ R8, R111, R29 ;  /* 0x0000001d6f087220 */ /* 0x000fe20000410000 */
[----:B---3--:R-:W-:Y:S01]  /*5930*/  F2FP.F16.F32.PACK_AB R0, R4, R5 ;  /* 0x000000050400723e */ /* 0x008fe200000000ff */
[----:B------:R-:W-:Y:S01]  /*5940*/  FMUL.FTZ R4, R127, R11 ;  /* 0x0000000b7f047220 */ /* 0x000fe20000410000 */
[----:B------:R-:W-:Y:S01]  /*5950*/  F2FP.F16.F32.PACK_AB R7, R7, R12 ;  /* 0x0000000c0707723e */ /* 0x000fe200000000ff */
[----:B------:R-:W-:Y:S01]  /*5960*/  FMUL.FTZ R28, R112, R28 ;  /* 0x0000001c701c7220 */ /* 0x000fe20000410000 */
[----:B------:R-:W-:Y:S01]  /*5970*/  FMUL.FTZ R30, R114, R30 ;  /* 0x0000001e721e7220 */ /* 0x000fe20000410000 */
[----:B------:R1:W-:Y:S01]  /*5980*/  STS [R190+0xb000], R0 ;  /* 0x00b00000be007388 */ /* 0x0003e20000000800 */
[----:B------:R-:W-:Y:S01]  /*5990*/  F2FP.F16.F32.PACK_AB R4, R4, R10 ;  /* 0x0000000a0404723e */ /* 0x000fe200000000ff */
[----:B------:R-:W-:Y:S01]  /*59a0*/  FMUL.FTZ R5, R110, R31 ;  /* 0x0000001f6e057220 */ /* 0x000fe20000410000 */
[----:B------:R-:W-:Y:S02]  /*59b0*/  F2FP.F16.F32.PACK_AB R9, R9, R24 ;  /* 0x000000180909723e */ /* 0x000fe400000000ff */
[----:B------:R-:W-:Y:S01]  /*59c0*/  F2FP.F16.F32.PACK_AB R6, R6, R26 ;  /* 0x0000001a0606723e */ /* 0x000fe200000000ff */
[----:B------:R-:W-:Y:S01]  /*59d0*/  STS [R190+0xb400], R4 ;  /* 0x00b40004be007388 */ /* 0x000fe20000000800 */
[----:B------:R-:W-:Y:S02]  /*59e0*/  F2FP.F16.F32.PACK_AB R8, R8, R28 ;  /* 0x0000001c0808723e */ /* 0x000fe400000000ff */
[----:B------:R-:W-:Y:S01]  /*59f0*/  F2FP.F16.F32.PACK_AB R5, R5, R30 ;  /* 0x0000001e0505723e */ /* 0x000fe200000000ff */
[----:B------:R-:W-:Y:S01]  /*5a00*/  STS [R192+0xb000], R7 ;  /* 0x00b00007c0007388 */ /* 0x000fe20000000800 */
[----:B------:R-:W-:Y:S02]  /*5a10*/  LEA R118, R240, R181, 0x1 ;  /* 0x000000b5f0767211 */ /* 0x000fe400078e08ff */
[----:B------:R-:W-:Y:S02]  /*5a20*/  MOV R120, R195 ;  /* 0x000000c300787202 */ /* 0x000fe40000000f00 */
[----:B------:R-:W-:Y:S02]  /*5a30*/  MOV R121, R194 ;  /* 0x000000c200797202 */ /* 0x000fe40000000f00 */
[----:B-1----:R-:W-:Y:S05]  /*5a40*/  F2FP.F16.F32.PACK_AB R0, R15, R14 ;  /* 0x0000000e0f00723e */ /* 0x002fea00000000ff */
[----:B------:R1:W-:Y:S04]  /*5a50*/  STS [R192+0xb400], R0 ;  /* 0x00b40000c0007388 */ /* 0x0003e80000000800 */
[----:B------:R-:W-:Y:S04]  /*5a60*/  STS [R185+0xa000], R21 ;  /* 0x00a00015b9007388 */ /* 0x000fe80000000800 */
[----:B------:R-:W-:Y:S04]  /*5a70*/  STS [R185+0xa400], R16 ;  /* 0x00a40010b9007388 */ /* 0x000fe80000000800 */
[----:B------:R-:W-:Y:S04]  /*5a80*/  STS [R191+0xa000], R18 ;  /* 0x00a00012bf007388 */ /* 0x000fe80000000800 */
[----:B------:R-:W-:Y:S04]  /*5a90*/  STS [R191+0xa400], R17 ;  /* 0x00a40011bf007388 */ /* 0x000fe80000000800 */
[----:B------:R-:W-:Y:S04]  /*5aa0*/  STS [R185+0xb000], R9 ;  /* 0x00b00009b9007388 */ /* 0x000fe80000000800 */
[----:B------:R-:W-:Y:S01]  /*5ab0*/  STS [R185+0xb400], R6 ;  /* 0x00b40006b9007388 */ /* 0x000fe20000000800 */
[C---:B-1----:R-:W-:Y:S02]  /*5ac0*/  IADD3 R0, R3.reuse, 0x40, RZ ;  /* 0x0000004003007810 */ /* 0x042fe40007ffe0ff */
[----:B------:R-:W-:Y:S01]  /*5ad0*/  @P6 IADD3 R0, R3, -0x40, RZ ;  /* 0xffffffc003006810 */ /* 0x000fe20007ffe0ff */
[----:B------:R-:W-:Y:S04]  /*5ae0*/  STS [R191+0xb000], R8 ;  /* 0x00b00008bf007388 */ /* 0x000fe80000000800 */
[----:B------:R-:W-:Y:S01]  /*5af0*/  STS [R191+0xb400], R5 ;  /* 0x00b40005bf007388 */ /* 0x000fe20000000800 */
[----:B------:R-:W-:Y:S06]  /*5b00*/  BAR.SYNC.DEFER_BLOCKING 0x0 ;  /* 0x0000000000007b1d */ /* 0x000fec0000010000 */
[----:B------:R-:W-:Y:S04]  /*5b10*/  LDSM.16.MT88.4 R4, [R2+0xe000] ;  /* 0x00e000000204783b */ /* 0x000fe80000004200 */
[----:B------:R-:W1:Y:S04]  /*5b20*/  LDSM.16.MT88.4 R8, [R3] ;  /* 0x000000000308783b */ /* 0x000e680000004200 */
[----:B------:R-:W2:Y:S04]  /*5b30*/  LDSM.16.MT88.4 R12, [R2+0x10000] ;  /* 0x01000000020c783b */ /* 0x000ea80000004200 */
[----:B------:R-:W3:Y:S04]  /*5b40*/  LDSM.16.MT88.4 R16, [R0] ;  /* 0x000000000010783b */ /* 0x000ee80000004200 */
[----:B------:R-:W-:Y:S04]  /*5b50*/  LDSM.16.MT88.4 R20, [R2+0xe800] ;  /* 0x00e800000214783b */ /* 0x000fe80000004200 */
[----:B------:R-:W4:Y:S04]  /*5b60*/  LDSM.16.MT88.4 R24, [R3+0x800] ;  /* 0x000800000318783b */ /* 0x000f280000004200 */
[----:B------:R-:W4:Y:S04]  /*5b70*/  LDSM.16.MT88.4 R28, [R2+0x10800] ;  /* 0x01080000021c783b */ /* 0x000f280000004200 */
[----:B------:R-:W4:Y:S01]  /*5b80*/  LDSM.16.MT88.4 R32, [R0+0x800] ;  /* 0x000800000020783b */ /* 0x000f220000004200 */
[-C--:B-1----:R-:W-:Y:S06]  /*5b90*/  HMMA.16816.F32 R36, R4, R8.reuse, R36 ;  /* 0x000000080424723c */ /* 0x082fec0000001824 */
[C---:B--2---:R-:W-:Y:S06]  /*5ba0*/  HMMA.16816.F32 R40, R12.reuse, R8, R40 ;  /* 0x000000080c28723c */ /* 0x044fec0000001828 */
[-C--:B------:R-:W-:Y:S06]  /*5bb0*/  HMMA.16816.F32 R44, R12, R10.reuse, R44 ;  /* 0x0000000a0c2c723c */ /* 0x080fec000000182c */
[C---:B------:R-:W-:Y:S01]  /*5bc0*/  HMMA.16816.F32 R48, R4.reuse, R10, R48 ;  /* 0x0000000a0430723c */ /* 0x040fe20000001830 */
[----:B------:R-:W-:Y:S05]  /*5bd0*/  LDSM.16.MT88.4 R8, [R3+0x1000] ;  /* 0x001000000308783b */ /* 0x000fea0000004200 */
[-C--:B---3--:R-:W-:Y:S06]  /*5be0*/  HMMA.16816.F32 R52, R4, R16.reuse, R52 ;  /* 0x000000100434723c */ /* 0x088fec0000001834 */
[C---:B------:R-:W-:Y:S06]  /*5bf0*/  HMMA.16816.F32 R56, R12.reuse, R16, R56 ;  /* 0x000000100c38723c */ /* 0x040fec0000001838 */
[-C--:B------:R-:W-:Y:S01]  /*5c00*/  HMMA.16816.F32 R60, R12, R18.reuse, R60 ;  /* 0x000000120c3c723c */ /* 0x080fe2000000183c */
[----:B------:R-:W-:Y:S05]  /*5c10*/  LDSM.16.MT88.4 R12, [R2+0x11000] ;  /* 0x01100000020c783b */ /* 0x000fea0000004200 */
[----:B------:R-:W-:Y:S01]  /*5c20*/  HMMA.16816.F32 R64, R4, R18, R64 ;  /* 0x000000120440723c */ /* 0x000fe20000001840 */
[----:B------:R-:W1:Y:S04]  /*5c30*/  LDSM.16.MT88.4 R4, [R2+0xf000] ;  /* 0x00f000000204783b */ /* 0x000e680000004200 */
[----:B------:R-:W2:Y:S01]  /*5c40*/  LDSM.16.MT88.4 R16, [R0+0x1000] ;  /* 0x001000000010783b */ /* 0x000ea20000004200 */
[-C--:B----4-:R-:W-:Y:S06]  /*5c50*/  HMMA.16816.F32 R36, R20, R24.reuse, R36 ;  /* 0x000000181424723c */ /* 0x090fec0000001824 */
[C---:B------:R-:W-:Y:S06]  /*5c60*/  HMMA.16816.F32 R40, R28.reuse, R24, R40 ;  /* 0x000000181c28723c */ /* 0x040fec0000001828 */
[-C--:B------:R-:W-:Y:S06]  /*5c70*/  HMMA.16816.F32 R44, R28, R26.reuse, R44 ;  /* 0x0000001a1c2c723c */ /* 0x080fec000000182c */
[C---:B------:R-:W-:Y:S01]  /*5c80*/  HMMA.16816.F32 R48, R20.reuse, R26, R48 ;  /* 0x0000001a1430723c */ /* 0x040fe20000001830 */
[----:B------:R-:W-:Y:S05]  /*5c90*/  LDSM.16.MT88.4 R24, [R3+0x1800] ;  /* 0x001800000318783b */ /* 0x000fea0000004200 */
[-C--:B------:R-:W-:Y:S06]  /*5ca0*/  HMMA.16816.F32 R52, R20, R32.reuse, R52 ;  /* 0x000000201434723c */ /* 0x080fec0000001834 */
[C---:B------:R-:W-:Y:S06]  /*5cb0*/  HMMA.16816.F32 R56, R28.reuse, R32, R56 ;  /* 0x000000201c38723c */ /* 0x040fec0000001838 */
[-C--:B------:R-:W-:Y:S01]  /*5cc0*/  HMMA.16816.F32 R60, R28, R34.reuse, R60 ;  /* 0x000000221c3c723c */ /* 0x080fe2000000183c */
[----:B------:R-:W-:Y:S05]  /*5cd0*/  LDSM.16.MT88.4 R28, [R2+0x11800] ;  /* 0x01180000021c783b */ /* 0x000fea0000004200 */
[----:B------:R-:W-:Y:S01]  /*5ce0*/  HMMA.16816.F32 R64, R20, R34, R64 ;  /* 0x000000221440723c */ /* 0x000fe20000001840 */
[----:B------:R-:W3:Y:S04]  /*5cf0*/  LDSM.16.MT88.4 R20, [R2+0xf800] ;  /* 0x00f800000214783b */ /* 0x000ee80000004200 */
[----:B------:R-:W4:Y:S01]  /*5d00*/  LDSM.16.MT88.4 R32, [R0+0x1800] ;  /* 0x001800000020783b */ /* 0x000f220000004200 */
[-C--:B-1----:R-:W-:Y:S01]  /*5d10*/  HMMA.16816.F32 R36, R4, R8.reuse, R36 ;  /* 0x000000080424723c */ /* 0x082fe20000001824 */
[----:B------:R-:W-:Y:S05]  /*5d20*/  BAR.SYNC.DEFER_BLOCKING 0x0 ;  /* 0x0000000000007b1d */ /* 0x000fea0000010000 */
[C---:B------:R-:W-:Y:S06]  /*5d30*/  HMMA.16816.F32 R40, R12.reuse, R8, R40 ;  /* 0x000000080c28723c */ /* 0x040fec0000001828 */
[-C--:B------:R-:W-:Y:S06]  /*5d40*/  HMMA.16816.F32 R44, R12, R10.reuse, R44 ;  /* 0x0000000a0c2c723c */ /* 0x080fec000000182c */
[C---:B------:R-:W-:Y:S06]  /*5d50*/  HMMA.16816.F32 R48, R4.reuse, R10, R48 ;  /* 0x0000000a0430723c */ /* 0x040fec0000001830 */
[-C--:B--2---:R-:W-:Y:S06]  /*5d60*/  HMMA.16816.F32 R52, R4, R16.reuse, R52 ;  /* 0x000000100434723c */ /* 0x084fec0000001834 */
[C---:B------:R-:W-:Y:S06]  /*5d70*/  HMMA.16816.F32 R56, R12.reuse, R16, R56 ;  /* 0x000000100c38723c */ /* 0x040fec0000001838 */
[-C--:B------:R-:W-:Y:S06]  /*5d80*/  HMMA.16816.F32 R60, R12, R18.reuse, R60 ;  /* 0x000000120c3c723c */ /* 0x080fec000000183c */
[----:B------:R-:W-:Y:S06]  /*5d90*/  HMMA.16816.F32 R64, R4, R18, R64 ;  /* 0x000000120440723c */ /* 0x000fec0000001840 */
[-C--:B---3--:R-:W-:Y:S06]  /*5da0*/  HMMA.16816.F32 R36, R20, R24.reuse, R36 ;  /* 0x000000181424723c */ /* 0x088fec0000001824 */
[C---:B------:R-:W-:Y:S06]  /*5db0*/  HMMA.16816.F32 R40, R28.reuse, R24, R40 ;  /* 0x000000181c28723c */ /* 0x040fec0000001828 */
[-C--:B------:R-:W-:Y:S06]  /*5dc0*/  HMMA.16816.F32 R44, R28, R26.reuse, R44 ;  /* 0x0000001a1c2c723c */ /* 0x080fec000000182c */
[C---:B------:R-:W-:Y:S06]  /*5dd0*/  HMMA.16816.F32 R48, R20.reuse, R26, R48 ;  /* 0x0000001a1430723c */ /* 0x040fec0000001830 */
[-C--:B----4-:R-:W-:Y:S06]  /*5de0*/  HMMA.16816.F32 R52, R20, R32.reuse, R52 ;  /* 0x000000201434723c */ /* 0x090fec0000001834 */
[C---:B------:R-:W-:Y:S06]  /*5df0*/  HMMA.16816.F32 R56, R28.reuse, R32, R56 ;  /* 0x000000201c38723c */ /* 0x040fec0000001838 */
[-C--:B------:R-:W-:Y:S06]  /*5e00*/  HMMA.16816.F32 R60, R28, R34.reuse, R60 ;  /* 0x000000221c3c723c */ /* 0x080fec000000183c */
[----:B------:R-:W-:Y:S01]  /*5e10*/  HMMA.16816.F32 R64, R20, R34, R64 ;  /* 0x000000221440723c */ /* 0x000fe20000001840 */
[----:B------:R-:W-:Y:S11]  /*5e20*/  @!UPT UIADD3 URZ, URZ, URZ, URZ ;  /* 0x0000003f3f3ff290 */ /* 0x000ff6000fffe03f */
[----:B------:R-:W-:Y:S01]  /*5e30*/  @!UPT UIADD3 URZ, URZ, URZ, URZ ;  /* 0x0000003f3f3ff290 */ /* 0x000fe2000fffe03f */
[----:B------:R-:W-:Y:S11]  /*5e40*/  @!P3 BRA `(.L_x_49) ;  /* 0x000000000058b947 */ /* 0x000ff60003800000 */
[----:B------:R-:W1:Y:S01]  /*5e50*/  LDC R6, c[0x0][0x420] ;  /* 0x00010800ff067b82 */ /* 0x000e620000000800 */
[----:B------:R-:W-:Y:S11]  /*5e60*/  ISETP.GE.AND P0, PT, R212, UR4, PT ;  /* 0x00000004d4007c0c */ /* 0x000ff6000bf06270 */
[----:B------:R-:W-:Y:S02]  /*5e70*/  @!UPT UIADD3 URZ, URZ, URZ, URZ ;  /* 0x0000003f3f3ff290 */ /* 0x000fe4000fffe03f */
[----:B------:R2:W-:Y:S01]  /*5e80*/  @P0 STS.128 [R118+0x4000], RZ ;  /* 0x004000ff76000388 */ /* 0x0005e20000000c00 */
[----:B------:R-:W3:Y:S01]  /*5e90*/  @!P0 LDC R5, c[0x0][0x424] ;  /* 0x00010900ff058b82 */ /* 0x000ee20000000800 */
        /* <DEDUP_REMOVED lines=9> */
[----:B------:R2:W-:Y:S01]  /*5f30*/  @!P0 LDGSTS.E.BYPASS.LTC128B.128 [R118+0x4000], desc[UR12][R186.64] ;  /* 0x04000000ba768fae */ /* 0x0005e2000b901d4c */
[----:B---3--:R-:W-:Y:S03]  /*5f40*/  @!P0 LEA.HI.X R5, R6, R187, R5, 0x6, P1 ;  /* 0x000000bb06058211 */ /* 0x008fe600008f3405 */
[----:B------:R2:W-:Y:S04]  /*5f50*/  @P0 STS.128 [R118+0x5000], RZ ;  /* 0x005000ff76000388 */ /* 0x0005e80000000c00 */
[----:B------:R-:W-:Y:S01]  /*5f60*/  @!PT LDS RZ, [RZ] ;  /* 0x00000000fffff984 */ /* 0x000fe20000000800 */
[----:B------:R-:W-:Y:S01]  /*5f70*/  @!PT LDS RZ, [RZ] ;  /* 0x00000000fffff984 */ /* 0x000fe20000000800 */
[----:B------:R-:W-:Y:S01]  /*5f80*/  @!PT LDS RZ, [RZ] ;  /* 0x00000000fffff984 */ /* 0x000fe20000000800 */
[----:B------:R2:W-:Y:S04]  /*5f90*/  @!P0 LDGSTS.E.BYPASS.LTC128B.128 [R118+0x5000], desc[UR12][R4.64] ;  /* 0x0500000004768fae */ /* 0x0005e8000b901d4c */
[----:B------:R-:W0:Y:S02]  /*5fa0*/  LDGDEPBAR ;  /* 0x00000000000079af */ /* 0x000e240000000000 */
.L_x_49:
[----:B------:R-:W-:Y:S01]  /*5fb0*/  LDSM.16.M88.4 R16, [R173] ;  /* 0x00000000ad10783b */ /* 0x000fe20000000200 */
[--C-:B------:R-:W-:Y:S01]  /*5fc0*/  IMAD.IADD R0, R179, 0x1, R132.reuse ;  /* 0x00000001b3007824 */ /* 0x100fe200078e0284 */
[----:B------:R-:W-:Y:S01]  /*5fd0*/  LEA R195, P0, R229, R120, 0x2 ;  /* 0x00000078e5c37211 */ /* 0x000fe200078010ff */
[----:B------:R-:W-:Y:S01]  /*5fe0*/  IMAD.IADD R116, R173, 0x1, R132 ;  /* 0x00000001ad747824 */ /* 0x000fe200078e0284 */
[----:B------:R-:W2:Y:S01]  /*5ff0*/  LDSM.16.MT88.4 R8, [R3+0x2000] ;  /* 0x002000000308783b */ /* 0x000ea20000004200 */
[----:B------:R-:W-:Y:S01]  /*6000*/  IMAD.IADD R117, R132, 0x1, R171 ;  /* 0x0000000184757824 */ /* 0x000fe200078e02ab */
[----:B------:R-:W-:Y:S02]  /*6010*/  LEA.HI.X.SX32 R194, R229, R121, 0x2, P0 ;  /* 0x00000079e5c27211 */ /* 0x000fe400000f16ff */
[----:B------:R-:W1:Y:S04]  /*6020*/  LDSM.16.MT88.4 R20, [R0] ;  /* 0x000000000014783b */ /* 0x000e680000004200 */
[----:B------:R-:W-:Y:S04]  /*6030*/  LDSM.16.M88.4 R24, [R171] ;  /* 0x00000000ab18783b */ /* 0x000fe80000000200 */
[----:B------:R-:W3:Y:S04]  /*6040*/  LDSM.16.MT88.4 R28, [R3+0x2800] ;  /* 0x00280000031c783b */ /* 0x000ee80000004200 */
[----:B------:R-:W4:Y:S04]  /*6050*/  LDSM.16.MT88.4 R32, [R0+0x800] ;  /* 0x000800000020783b */ /* 0x000f280000004200 */
[----:B------:R-:W-:Y:S04]  /*6060*/  LDSM.16.MT88.4 R104, [R3+0x3000] ;  /* 0x003000000368783b */ /* 0x000fe80000004200 */
[----:B------:R-:W4:Y:S04]  /*6070*/  LDSM.16.M88.4 R100, [R116] ;  /* 0x000000007464783b */ /* 0x000f280000000200 */
[----:B------:R-:W-:Y:S04]  /*6080*/  LDSM.16.MT88.4 R112, [R3+0x3800] ;  /* 0x003800000370783b */ /* 0x000fe80000004200 */
[----:B------:R-:W-:Y:S01]  /*6090*/  LDSM.16.M88.4 R108, [R117] ;  /* 0x00000000756c783b */ /* 0x000fe20000000200 */
[C---:B--2---:R-:W-:Y:S06]  /*60a0*/  HMMA.16816.F32 R4, R16.reuse, R8, RZ ;  /* 0x000000081004723c */ /* 0x044fec00000018ff */
[C---:B------:R-:W-:Y:S06]  /*60b0*/  HMMA.16816.F32 R8, R16.reuse, R10, RZ ;  /* 0x0000000a1008723c */ /* 0x040fec00000018ff */
[C---:B-1----:R-:W-:Y:S06]  /*60c0*/  HMMA.16816.F32 R12, R16.reuse, R20, RZ ;  /* 0x00000014100c723c */ /* 0x042fec00000018ff */
[----:B------:R-:W-:Y:S01]  /*60d0*/  HMMA.16816.F32 R16, R16, R22, RZ ;  /* 0x000000161010723c */ /* 0x000fe200000018ff */
[----:B------:R-:W1:Y:S05]  /*60e0*/  LDSM.16.MT88.4 R20, [R0+0x1000] ;  /* 0x001000000014783b */ /* 0x000e6a0000004200 */
[C---:B---3--:R-:W-:Y:S06]  /*60f0*/  HMMA.16816.F32 R4, R24.reuse, R28, R4 ;  /* 0x0000001c1804723c */ /* 0x048fec0000001804 */
[C---:B------:R-:W-:Y:S01]  /*6100*/  HMMA.16816.F32 R8, R24.reuse, R30, R8 ;  /* 0x0000001e1808723c */ /* 0x040fe20000001808 */
[----:B------:R-:W-:Y:S05]  /*6110*/  LDSM.16.M88.4 R28, [R173+0x2000] ;  /* 0x00200000ad1c783b */ /* 0x000fea0000000200 */
[C---:B----4-:R-:W-:Y:S06]  /*6120*/  HMMA.16816.F32 R12, R24.reuse, R32, R12 ;  /* 0x00000020180c723c */ /* 0x050fec000000180c */
[----:B------:R-:W-:Y:S01]  /*6130*/  HMMA.16816.F32 R16, R24, R34, R16 ;  /* 0x000000221810723c */ /* 0x000fe20000001810 */
[----:B------:R-:W2:Y:S04]  /*6140*/  LDSM.16.MT88.4 R24, [R0+0x1800] ;  /* 0x001800000018783b */ /* 0x000ea80000004200 */
[----:B------:R-:W3:Y:S01]  /*6150*/  LDSM.16.MT88.4 R32, [R3+0x4000] ;  /* 0x004000000320783b */ /* 0x000ee20000004200 */
[C---:B------:R-:W-:Y:S06]  /*6160*/  HMMA.16816.F32 R4, R100.reuse, R104, R4 ;  /* 0x000000686404723c */ /* 0x040fec0000001804 */
[C---:B------:R-:W-:Y:S01]  /*6170*/  HMMA.16816.F32 R8, R100.reuse, R106, R8 ;  /* 0x0000006a6408723c */ /* 0x040fe20000001808 */
[----:B------:R-:W-:Y:S05]  /*6180*/  LDSM.16.MT88.4 R104, [R3+0x4800] ;  /* 0x004800000368783b */ /* 0x000fea0000004200 */
[C---:B-1----:R-:W-:Y:S06]  /*6190*/  HMMA.16816.F32 R12, R100.reuse, R20, R12 ;  /* 0x00000014640c723c */ /* 0x042fec000000180c */
[----:B------:R-:W-:Y:S01]  /*61a0*/  HMMA.16816.F32 R16, R100, R22, R16 ;  /* 0x000000166410723c */ /* 0x000fe20000001810 */
[----:B------:R-:W1:Y:S04]  /*61b0*/  LDSM.16.MT88.4 R20, [R0+0x2000] ;  /* 0x002000000014783b */ /* 0x000e680000004200 */
[----:B------:R-:W4:Y:S01]  /*61c0*/  LDSM.16.M88.4 R100, [R171+0x2000] ;  /* 0x00200000ab64783b */ /* 0x000f220000000200 */
[C---:B------:R-:W-:Y:S06]  /*61d0*/  HMMA.16816.F32 R4, R108.reuse, R112, R4 ;  /* 0x000000706c04723c */ /* 0x040fec0000001804 */
[C---:B------:R-:W-:Y:S01]  /*61e0*/  HMMA.16816.F32 R8, R108.reuse, R114, R8 ;  /* 0x000000726c08723c */ /* 0x040fe20000001808 */
[----:B------:R-:W-:Y:S05]  /*61f0*/  LDSM.16.MT88.4 R112, [R3+0x5000] ;  /* 0x005000000370783b */ /* 0x000fea0000004200 */
[C---:B--2---:R-:W-:Y:S06]  /*6200*/  HMMA.16816.F32 R12, R108.reuse, R24, R12 ;  /* 0x000000186c0c723c */ /* 0x044fec000000180c */
[----:B------:R-:W-:Y:S01]  /*6210*/  HMMA.16816.F32 R16, R108, R26, R16 ;  /* 0x0000001a6c10723c */ /* 0x000fe20000001810 */
[----:B------:R-:W2:Y:S04]  /*6220*/  LDSM.16.MT88.4 R24, [R0+0x2800] ;  /* 0x002800000018783b */ /* 0x000ea80000004200 */
[----:B------:R-:W2:Y:S01]  /*6230*/  LDSM.16.M88.4 R108, [R116+0x2000] ;  /* 0x00200000746c783b */ /* 0x000ea20000000200 */
[C---:B---3--:R-:W-:Y:S06]  /*6240*/  HMMA.16816.F32 R4, R28.reuse, R32, R4 ;  /* 0x000000201c04723c */ /* 0x048fec0000001804 */
[C---:B------:R-:W-:Y:S01]  /*6250*/  HMMA.16816.F32 R8, R28.reuse, R34, R8 ;  /* 0x000000221c08723c */ /* 0x040fe20000001808 */
[----:B------:R-:W-:Y:S05]  /*6260*/  LDSM.16.MT88.4 R32, [R3+0x5800] ;  /* 0x005800000320783b */ /* 0x000fea0000004200 */
[C---:B-1----:R-:W-:Y:S06]  /*6270*/  HMMA.16816.F32 R12, R28.reuse, R20, R12 ;  /* 0x000000141c0c723c */ /* 0x042fec000000180c */
[----:B------:R-:W-:Y:S01]  /*6280*/  HMMA.16816.F32 R16, R28, R22, R16 ;  /* 0x000000161c10723c */ /* 0x000fe20000001810 */
[----:B------:R-:W1:Y:S04]  /*6290*/  LDSM.16.MT88.4 R20, [R0+0x3000] ;  /* 0x003000000014783b */ /* 0x000e680000004200 */
[----:B------:R-:W3:Y:S01]  /*62a0*/  LDSM.16.M88.4 R28, [R117+0x2000] ;  /* 0x00200000751c783b */ /* 0x000ee20000000200 */
[C---:B----4-:R-:W-:Y:S06]  /*62b0*/  HMMA.16816.F32 R4, R100.reuse, R104, R4 ;  /* 0x000000686404723c */ /* 0x050fec0000001804 */
[C---:B------:R-:W-:Y:S06]  /*62c0*/  HMMA.16816.F32 R8, R100.reuse, R106, R8 ;  /* 0x0000006a6408723c */ /* 0x040fec0000001808 */
[C---:B--2---:R-:W-:Y:S06]  /*62d0*/  HMMA.16816.F32 R12, R100.reuse, R24, R12 ;  /* 0x00000018640c723c */ /* 0x044fec000000180c */
[----:B------:R-:W-:Y:S01]  /*62e0*/  HMMA.16816.F32 R16, R100, R26, R16 ;  /* 0x0000001a6410723c */ /* 0x000fe20000001810 */
[----:B------:R-:W2:Y:S04]  /*62f0*/  LDSM.16.MT88.4 R24, [R0+0x3800] ;  /* 0x003800000018783b */ /* 0x000ea80000004200 */
[----:B------:R-:W-:Y:S01]  /*6300*/  LDSM.16.MT88.4 R100, [R2+0xd000] ;  /* 0x00d000000264783b */ /* 0x000fe20000004200 */
[C---:B------:R-:W-:Y:S06]  /*6310*/  HMMA.16816.F32 R4, R108.reuse, R112, R4 ;  /* 0x000000706c04723c */ /* 0x040fec0000001804 */
[C---:B------:R-:W-:Y:S06]  /*6320*/  HMMA.16816.F32 R8, R108.reuse, R114, R8 ;  /* 0x000000726c08723c */ /* 0x040fec0000001808 */
[C---:B-1----:R-:W-:Y:S06]  /*6330*/  HMMA.16816.F32 R12, R108.reuse, R20, R12 ;  /* 0x000000146c0c723c */ /* 0x042fec000000180c */
[----:B------:R-:W-:Y:S05]  /*6340*/  HMMA.16816.F32 R16, R108, R22, R16 ;  /* 0x000000166c10723c */ /* 0x000fea0000001810 */
[----:B------:R-:W-:Y:S01]  /*6350*/  IMAD.MOV.U32 R20, RZ, RZ, R195 ;  /* 0x000000ffff147224 */ /* 0x000fe200078e00c3 */
[C---:B---3--:R-:W-:Y:S05]  /*6360*/  HMMA.16816.F32 R4, R28.reuse, R32, R4 ;  /* 0x000000201c04723c */ /* 0x048fea0000001804 */
[----:B------:R-:W-:Y:S01]  /*6370*/  @P3 IADD3 R22, P1, R214, R241, RZ ;  /* 0x000000f1d6163210 */ /* 0x000fe20007f3e0ff */
[C---:B------:R-:W-:Y:S01]  /*6380*/  HMMA.16816.F32 R8, R28.reuse, R34, R8 ;  /* 0x000000221c08723c */ /* 0x040fe20000001808 */
[----:B------:R-:W-:Y:S04]  /*6390*/  LDSM.16.MT88.4 R32, [R2+0xc800] ;  /* 0x00c800000220783b */ /* 0x000fe80000004200 */
[----:B------:R-:W-:Y:S01]  /*63a0*/  @P3 IMAD.X R23, R211, 0x1, R242, P1 ;  /* 0x00000001d3173824 */ /* 0x000fe200008e06f2 */
[C---:B--2---:R-:W-:Y:S04]  /*63b0*/  HMMA.16816.F32 R12, R28.reuse, R24, R12 ;  /* 0x000000181c0c723c */ /* 0x044fe8000000180c */
[----:B------:R-:W5:Y:S01]  /*63c0*/  @P3 LDG.E R209, desc[UR12][R22.64] ;  /* 0x0000000c16d13981 */ /* 0x000f62000c1e1900 */
[----:B------:R-:W-:Y:S01]  /*63d0*/  IMAD.MOV.U32 R21, RZ, RZ, R194 ;  /* 0x000000ffff157224 */ /* 0x000fe200078e00c2 */
[----:B------:R-:W-:Y:S02]  /*63e0*/  HMMA.16816.F32 R16, R28, R26, R16 ;  /* 0x0000001a1c10723c */ /* 0x000fe40000001810 */
[----:B------:R-:W5:Y:S03]  /*63f0*/  @P3 LDG.E R210, desc[UR12][R22.64+0x20] ;  /* 0x0000200c16d23981 */ /* 0x000f66000c1e1900 */
[-C--:B------:R-:W-:Y:S01]  /*6400*/  LEA R24, P0, R217, R20.reuse, 0x2 ;  /* 0x00000014d9187211 */ /* 0x080fe200078010ff */
[----:B------:R-:W5:Y:S01]  /*6410*/  @P3 LDG.E R207, desc[UR12][R22.64+0x80] ;  /* 0x0000800c16cf3981 */ /* 0x000f62000c1e1900 */
[-C--:B------:R-:W-:Y:S01]  /*6420*/  LEA R26, P4, R227, R20.reuse, 0x2 ;  /* 0x00000014e31a7211 */ /* 0x080fe200078810ff */
[----:B------:R-:W-:Y:S02]  /*6430*/  IMAD.IADD R0, R132, 0x1, R168 ;  /* 0x0000000184007824 */ /* 0x000fe400078e02a8 */
[----:B------:R1:W5:Y:S01]  /*6440*/  @P3 LDG.E R208, desc[UR12][R22.64+0xa0] ;  /* 0x0000a00c16d03981 */ /* 0x000362000c1e1900 */
[-C--:B------:R-:W-:Y:S02]  /*6450*/  LEA.HI.X.SX32 R25, R217, R21.reuse, 0x2, P0 ;  /* 0x00000015d9197211 */ /* 0x080fe400000f16ff */
[-C--:B------:R-:W-:Y:S01]  /*6460*/  LEA.HI.X.SX32 R27, R227, R21.reuse, 0x2, P4 ;  /* 0x00000015e31b7211 */ /* 0x080fe200020f16ff */
[----:B------:R2:W-:Y:S04]  /*6470*/  REDG.E.ADD.F32.FTZ.RN.STRONG.GPU desc[UR12][R20.64], R4 ;  /* 0x00000004140079a6 */ /* 0x0005e8000c10f38c */
[----:B------:R3:W-:Y:S04]  /*6480*/  REDG.E.ADD.F32.FTZ.RN.STRONG.GPU desc[UR12][R24.64], R5 ;  /* 0x00000005180079a6 */ /* 0x0007e8000c10f38c */
[----:B------:R-:W-:Y:S01]  /*6490*/  LDSM.16.MT88.4 R28, [R2+0xa800] ;  /* 0x00a80000021c783b */ /* 0x000fe20000004200 */
[CC--:B-1----:R-:W-:Y:S04]  /*64a0*/  LEA R22, P1, R218.reuse, R20.reuse, 0x2 ;  /* 0x00000014da167211 */ /* 0x0c2fe800078210ff */
[-C--:B------:R-:W-:Y:S02]  /*64b0*/  LEA.HI.X.SX32 R23, R218, R21.reuse, 0x2, P1 ;  /* 0x00000015da177211 */ /* 0x080fe400008f16ff */
[CC--:B--2---:R-:W-:Y:S03]  /*64c0*/  LEA R4, P0, R228.reuse, R20.reuse, 0x2 ;  /* 0x00000014e4047211 */ /* 0x0c4fe600078010ff */
[----:B------:R1:W-:Y:S01]  /*64d0*/  REDG.E.ADD.F32.FTZ.RN.STRONG.GPU desc[UR12][R22.64], R6 ;  /* 0x00000006160079a6 */ /* 0x0003e2000c10f38c */
[-C--:B---3--:R-:W-:Y:S05]  /*64e0*/  LEA.HI.X.SX32 R5, R228, R21.reuse, 0x2, P0 ;  /* 0x00000015e4057211 */ /* 0x088fea00000f16ff */
[----:B------:R2:W-:Y:S04]  /*64f0*/  REDG.E.ADD.F32.FTZ.RN.STRONG.GPU desc[UR12][R4.64], R7 ;  /* 0x00000007040079a6 */ /* 0x0005e8000c10f38c */
[----:B------:R3:W-:Y:S01]  /*6500*/  REDG.E.ADD.F32.FTZ.RN.STRONG.GPU desc[UR12][R26.64], R8 ;  /* 0x000000081a0079a6 */ /* 0x0007e2000c10f38c */
[CC--:B-1----:R-:W-:Y:S02]  /*6510*/  LEA R22, P2, R226.reuse, R20.reuse, 0x2 ;  /* 0x00000014e2167211 */ /* 0x0c2fe400078410ff */
[CC--:B------:R-:W-:Y:S02]  /*6520*/  LEA R6, P1, R225.reuse, R20.reuse, 0x2 ;  /* 0x00000014e1067211 */ /* 0x0c0fe400078210ff */
[-C--:B------:R-:W-:Y:S02]  /*6530*/  LEA.HI.X.SX32 R23, R226, R21.reuse, 0x2, P2 ;  /* 0x00000015e2177211 */ /* 0x080fe400010f16ff */
[CC--:B--2---:R-:W-:Y:S02]  /*6540*/  LEA R4, P0, R224.reuse, R20.reuse, 0x2 ;  /* 0x00000014e0047211 */ /* 0x0c4fe400078010ff */
[-C--:B------:R-:W-:Y:S01]  /*6550*/  LEA.HI.X.SX32 R7, R225, R21.reuse, 0x2, P1 ;  /* 0x00000015e1077211 */ /* 0x080fe200008f16ff */
[----:B------:R1:W-:Y:S01]  /*6560*/  REDG.E.ADD.F32.FTZ.RN.STRONG.GPU desc[UR12][R22.64], R9 ;  /* 0x00000009160079a6 */ /* 0x0003e2000c10f38c */
[-C--:B------:R-:W-:Y:S02]  /*6570*/  LEA.HI.X.SX32 R5, R224, R21.reuse, 0x2, P0 ;  /* 0x00000015e0057211 */ /* 0x080fe400000f16ff */
[CC--:B---3--:R-:W-:Y:S01]  /*6580*/  LEA R26, P0, R238.reuse, R20.reuse, 0x2 ;  /* 0x00000014ee1a7211 */ /* 0x0c8fe200078010ff */
[----:B------:R2:W-:Y:S01]  /*6590*/  REDG.E.ADD.F32.FTZ.RN.STRONG.GPU desc[UR12][R6.64], R10 ;  /* 0x0000000a060079a6 */ /* 0x0005e2000c10f38c */
[CC--:B------:R-:W-:Y:S02]  /*65a0*/  LEA R8, P2, R221.reuse, R20.reuse, 0x2 ;  /* 0x00000014dd087211 */ /* 0x0c0fe400078410ff */
[-C--:B------:R-:W-:Y:S01]  /*65b0*/  LEA.HI.X.SX32 R27, R238, R21.reuse, 0x2, P0 ;  /* 0x00000015ee1b7211 */ /* 0x080fe200000f16ff */
[----:B------:R3:W-:Y:S04]  /*65c0*/  REDG.E.ADD.F32.FTZ.RN.STRONG.GPU desc[UR12][R4.64], R11 ;  /* 0x0000000b040079a6 */ /* 0x0007e8000c10f38c */
[----:B------:R-:W-:Y:S04]  /*65d0*/  REDG.E.ADD.F32.FTZ.RN.STRONG.GPU desc[UR12][R20.64+0x80], R12 ;  /* 0x0000800c140079a6 */ /* 0x000fe8000c10f38c */
[----:B------:R-:W-:Y:S04]  /*65e0*/  REDG.E.ADD.F32.FTZ.RN.STRONG.GPU desc[UR12][R24.64+0x80], R13 ;  /* 0x0000800d180079a6 */ /* 0x000fe8000c10f38c */
[----:B------:R-:W-:Y:S04]  /*65f0*/  REDG.E.ADD.F32.FTZ.RN.STRONG.GPU desc[UR12][R26.64], R14 ;  /* 0x0000000e1a0079a6 */ /* 0x000fe8000c10f38c */
[----:B------:R-:W-:Y:S01]  /*6600*/  LDSM.16.MT88.4 R24, [R0] ;  /* 0x000000000018783b */ /* 0x000fe20000004200 */
[-C--:B-1----:R-:W-:Y:S02]  /*6610*/  LEA R22, P5, R250, R20.reuse, 0x2 ;  /* 0x00000014fa167211 */ /* 0x082fe400078a10ff */
[-C--:B------:R-:W-:Y:S02]  /*6620*/  LEA.HI.X.SX32 R9, R221, R21.reuse, 0x2, P2 ;  /* 0x00000015dd097211 */ /* 0x080fe400010f16ff */
[-C--:B--2---:R-:W-:Y:S02]  /*6630*/  LEA R10, P4, R222, R20.reuse, 0x2 ;  /* 0x00000014de0a7211 */ /* 0x084fe400078810ff */
[-C--:B------:R-:W-:Y:S02]  /*6640*/  LEA.HI.X.SX32 R23, R250, R21.reuse, 0x2, P5 ;  /* 0x00000015fa177211 */ /* 0x080fe400028f16ff */
[-C--:B---3--:R-:W-:Y:S02]  /*6650*/  LEA.HI.X.SX32 R11, R222, R21.reuse, 0x2, P4 ;  /* 0x00000015de0b7211 */ /* 0x088fe400020f16ff */
[CC--:B------:R-:W-:Y:S01]  /*6660*/  LEA R6, P1, R220.reuse, R20.reuse, 0x2 ;  /* 0x00000014dc067211 */ /* 0x0c0fe200078210ff */
[----:B------:R-:W-:Y:S01]  /*6670*/  REDG.E.ADD.F32.FTZ.RN.STRONG.GPU desc[UR12][R22.64], R15 ;  /* 0x0000000f160079a6 */ /* 0x000fe2000c10f38c */
[C---:B------:R-:W-:Y:S02]  /*6680*/  LEA R4, P0, R223.reuse, R20, 0x2 ;  /* 0x00000014df047211 */ /* 0x040fe400078010ff */
[-C--:B------:R-:W-:Y:S01]  /*6690*/  LEA.HI.X.SX32 R7, R220, R21.reuse, 0x2, P1 ;  /* 0x00000015dc077211 */ /* 0x080fe200008f16ff */
[----:B------:R-:W-:Y:S01]  /*66a0*/  REDG.E.ADD.F32.FTZ.RN.STRONG.GPU desc[UR12][R10.64], R16 ;  /* 0x000000100a0079a6 */ /* 0x000fe2000c10f38c */
[----:B------:R-:W-:Y:S02]  /*66b0*/  LEA.HI.X.SX32 R5, R223, R21, 0x2, P0 ;  /* 0x00000015df057211 */ /* 0x000fe400000f16ff */
[----:B------:R-:W-:Y:S01]  /*66c0*/  ISETP.GT.AND P4, PT, R184, R230, PT ;  /* 0x000000e6b800720c */ /* 0x000fe20003f84270 */
[----:B------:R-:W-:Y:S01]  /*66d0*/  REDG.E.ADD.F32.FTZ.RN.STRONG.GPU desc[UR12][R8.64], R17 ;  /* 0x00000011080079a6 */ /* 0x000fe2000c10f38c */
[----:B------:R-:W-:Y:S02]  /*66e0*/  @P3 IADD3 R216, P1, R216, -0x100, RZ ;  /* 0xffffff00d8d83810 */ /* 0x000fe40007f3e0ff */
[----:B------:R-:W-:Y:S01]  /*66f0*/  @P3 IADD3 R214, P2, R214, -0x100, RZ ;  /* 0xffffff00d6d63810 */ /* 0x000fe20007f5e0ff */
[----:B------:R-:W-:Y:S01]  /*6700*/  REDG.E.ADD.F32.FTZ.RN.STRONG.GPU desc[UR12][R6.64], R18 ;  /* 0x00000012060079a6 */ /* 0x000fe2000c10f38c */
[----:B------:R-:W-:Y:S02]  /*6710*/  @P3 IADD3.X R215, R215, -0x1, RZ, P1, !PT ;  /* 0xffffffffd7d73810 */ /* 0x000fe40000ffe4ff */
[----:B------:R-:W-:Y:S01]  /*6720*/  @P3 IADD3.X R211, R211, -0x1, RZ, P2, !PT ;  /* 0xffffffffd3d33810 */ /* 0x000fe200017fe4ff */
[----:B------:R-:W-:Y:S04]  /*6730*/  REDG.E.ADD.F32.FTZ.RN.STRONG.GPU desc[UR12][R4.64], R19 ;  /* 0x00000013040079a6 */ /* 0x000fe8000c10f38c */
[----:B------:R-:W-:Y:S04]  /*6740*/  LDSM.16.MT88.4 R4, [R2+0xa000] ;  /* 0x00a000000204783b */ /* 0x000fe80000004200 */
[----:B------:R-:W1:Y:S04]  /*6750*/  LDSM.16.MT88.4 R8, [R168] ;  /* 0x00000000a808783b */ /* 0x000e680000004200 */
[----:B------:R-:W2:Y:S04]  /*6760*/  LDSM.16.MT88.4 R20, [R2+0xc000] ;  /* 0x00c000000214783b */ /* 0x000ea80000004200 */
[----:B------:R-:W3:Y:S04]  /*6770*/  LDSM.16.MT88.4 R12, [R168+0x800] ;  /* 0x00080000a80c783b */ /* 0x000ee80000004200 */
[----:B------:R-:W4:Y:S01]  /*6780*/  LDSM.16.MT88.4 R16, [R0+0x800] ;  /* 0x000800000010783b */ /* 0x000f220000004200 */
[-C--:B-1----:R-:W-:Y:S06]  /*6790*/  HMMA.16816.F32 R68, R4, R8.reuse, R68 ;  /* 0x000000080444723c */ /* 0x082fec0000001844 */
[C---:B--2---:R-:W-:Y:S06]  /*67a0*/  HMMA.16816.F32 R72, R20.reuse, R8, R72 ;  /* 0x000000081448723c */ /* 0x044fec0000001848 */
[-C--:B------:R-:W-:Y:S06]  /*67b0*/  HMMA.16816.F32 R76, R20, R10.reuse, R76 ;  /* 0x0000000a144c723c */ /* 0x080fec000000184c */
[C---:B------:R-:W-:Y:S01]  /*67c0*/  HMMA.16816.F32 R80, R4.reuse, R10, R80 ;  /* 0x0000000a0450723c */ /* 0x040fe20000001850 */
[----:B------:R-:W-:Y:S05]  /*67d0*/  LDSM.16.MT88.4 R8, [R2+0xb000] ;  /* 0x00b000000208783b */ /* 0x000fea0000004200 */
[-C--:B------:R-:W-:Y:S06]  /*67e0*/  HMMA.16816.F32 R84, R4, R24.reuse, R84 ;  /* 0x000000180454723c */ /* 0x080fec0000001854 */
[C---:B------:R-:W-:Y:S06]  /*67f0*/  HMMA.16816.F32 R88, R20.reuse, R24, R88 ;  /* 0x000000181458723c */ /* 0x040fec0000001858 */
[-C--:B------:R-:W-:Y:S01]  /*6800*/  HMMA.16816.F32 R92, R20, R26.reuse, R92 ;  /* 0x0000001a145c723c */ /* 0x080fe2000000185c */
[----:B------:R-:W1:Y:S05]  /*6810*/  LDSM.16.MT88.4 R20, [R168+0x1000] ;  /* 0x00100000a814783b */ /* 0x000e6a0000004200 */
[----:B------:R-:W-:Y:S01]  /*6820*/  HMMA.16816.F32 R96, R4, R26, R96 ;  /* 0x0000001a0460723c */ /* 0x000fe20000001860 */
[----:B------:R-:W2:Y:S04]  /*6830*/  LDSM.16.MT88.4 R4, [R0+0x1000] ;  /* 0x001000000004783b */ /* 0x000ea80000004200 */
[----:B------:R-:W-:Y:S01]  /*6840*/  LDSM.16.MT88.4 R24, [R168+0x1800] ;  /* 0x00180000a818783b */ /* 0x000fe20000004200 */
[-C--:B---3--:R-:W-:Y:S06]  /*6850*/  HMMA.16816.F32 R68, R28, R12.reuse, R68 ;  /* 0x0000000c1c44723c */ /* 0x088fec0000001844 */
[C---:B------:R-:W-:Y:S06]  /*6860*/  HMMA.16816.F32 R72, R32.reuse, R12, R72 ;  /* 0x0000000c2048723c */ /* 0x040fec0000001848 */
[-C--:B------:R-:W-:Y:S06]  /*6870*/  HMMA.16816.F32 R76, R32, R14.reuse, R76 ;  /* 0x0000000e204c723c */ /* 0x080fec000000184c */
[C---:B------:R-:W-:Y:S01]  /*6880*/  HMMA.16816.F32 R80, R28.reuse, R14, R80 ;  /* 0x0000000e1c50723c */ /* 0x040fe20000001850 */
[----:B------:R-:W3:Y:S05]  /*6890*/  LDSM.16.MT88.4 R12, [R2+0xb800] ;  /* 0x00b80000020c783b */ /* 0x000eea0000004200 */
[-C--:B----4-:R-:W-:Y:S06]  /*68a0*/  HMMA.16816.F32 R84, R28, R16.reuse, R84 ;  /* 0x000000101c54723c */ /* 0x090fec0000001854 */
[C---:B------:R-:W-:Y:S06]  /*68b0*/  HMMA.16816.F32 R88, R32.reuse, R16, R88 ;  /* 0x000000102058723c */ /* 0x040fec0000001858 */
[-C--:B------:R-:W-:Y:S01]  /*68c0*/  HMMA.16816.F32 R92, R32, R18.reuse, R92 ;  /* 0x00000012205c723c */ /* 0x080fe2000000185c */
[----:B------:R-:W4:Y:S05]  /*68d0*/  LDSM.16.MT88.4 R32, [R2+0xd800] ;  /* 0x00d800000220783b */ /* 0x000f2a0000004200 */
[----:B------:R-:W-:Y:S01]  /*68e0*/  HMMA.16816.F32 R96, R28, R18, R96 ;  /* 0x000000121c60723c */ /* 0x000fe20000001860 */
[----:B------:R2:W4:Y:S05]  /*68f0*/  LDSM.16.MT88.4 R16, [R0+0x1800] ;  /* 0x001800000010783b */ /* 0x00052a0000004200 */
[-C--:B-1----:R-:W-:Y:S06]  /*6900*/  HMMA.16816.F32 R68, R8, R20.reuse, R68 ;  /* 0x000000140844723c */ /* 0x082fec0000001844 */
[C---:B------:R-:W-:Y:S06]  /*6910*/  HMMA.16816.F32 R72, R100.reuse, R20, R72 ;  /* 0x000000146448723c */ /* 0x040fec0000001848 */
[-C--:B------:R-:W-:Y:S06]  /*6920*/  HMMA.16816.F32 R76, R100, R22.reuse, R76 ;  /* 0x00000016644c723c */ /* 0x080fec000000184c */
[C---:B------:R-:W-:Y:S05]  /*6930*/  HMMA.16816.F32 R80, R8.reuse, R22, R80 ;  /* 0x000000160850723c */ /* 0x040fea0000001850 */
[----:B--2---:R-:W-:Y:S01]  /*6940*/  LOP3.LUT R0, R184, 0x1, RZ, 0xc0, !PT ;  /* 0x00000001b8007812 */ /* 0x004fe200078ec0ff */
[-C--:B------:R-:W-:Y:S03]  /*6950*/  HMMA.16816.F32 R84, R8, R4.reuse, R84 ;  /* 0x000000040854723c */ /* 0x080fe60000001854 */
[----:B------:R-:W-:Y:S02]  /*6960*/  ISETP.NE.U32.AND P0, PT, R0, 0x1, PT ;  /* 0x000000010000780c */ /* 0x000fe40003f05070 */
[----:B------:R-:W-:Y:S01]  /*6970*/  VIADD R0, R168, 0xffffe000 ;  /* 0xffffe000a8007836 */ /* 0x000fe20000000000 */
[C---:B------:R-:W-:Y:S06]  /*6980*/  HMMA.16816.F32 R88, R100.reuse, R4, R88 ;  /* 0x000000046458723c */ /* 0x040fec0000001858 */
[-C--:B------:R-:W-:Y:S05]  /*6990*/  HMMA.16816.F32 R92, R100, R6.reuse, R92 ;  /* 0x00000006645c723c */ /* 0x080fea000000185c */
[----:B------:R-:W-:Y:S01]  /*69a0*/  VIADD R4, R184, 0xffffffff ;  /* 0xffffffffb8047836 */ /* 0x000fe20000000000 */
[----:B------:R-:W-:Y:S05]  /*69b0*/  HMMA.16816.F32 R96, R8, R6, R96 ;  /* 0x000000060860723c */ /* 0x000fea0000001860 */
[----:B------:R-:W-:Y:S01]  /*69c0*/  @P0 VIADD R0, R168, 0x2000 ;  /* 0x00002000a8000836 */ /* 0x000fe20000000000 */
[-C--:B---3--:R-:W-:Y:S05]  /*69d0*/  HMMA.16816.F32 R68, R12, R24.reuse, R68 ;  /* 0x000000180c44723c */ /* 0x088fea0000001844 */
[----:B------:R-:W-:Y:S01]  /*69e0*/  IMAD.MOV.U32 R184, RZ, RZ, R4 ;  /* 0x000000ffffb87224 */ /* 0x000fe200078e0004 */
[C---:B----4-:R-:W-:Y:S05]  /*69f0*/  HMMA.16816.F32 R72, R32.reuse, R24, R72 ;  /* 0x000000182048723c */ /* 0x050fea0000001848 */
[----:B------:R-:W-:Y:S01]  /*6a00*/  IMAD.MOV.U32 R168, RZ, RZ, R0 ;  /* 0x000000ffffa87224 */ /* 0x000fe200078e0000 */
[-C--:B------:R-:W-:Y:S06]  /*6a10*/  HMMA.16816.F32 R76, R32, R26.reuse, R76 ;  /* 0x0000001a204c723c */ /* 0x080fec000000184c */
[C---:B------:R-:W-:Y:S06]  /*6a20*/  HMMA.16816.F32 R80, R12.reuse, R26, R80 ;  /* 0x0000001a0c50723c */ /* 0x040fec0000001850 */
[-C--:B------:R-:W-:Y:S06]  /*6a30*/  HMMA.16816.F32 R84, R12, R16.reuse, R84 ;  /* 0x000000100c54723c */ /* 0x080fec0000001854 */
[C---:B------:R-:W-:Y:S06]  /*6a40*/  HMMA.16816.F32 R88, R32.reuse, R16, R88 ;  /* 0x000000102058723c */ /* 0x040fec0000001858 */
[-C--:B------:R-:W-:Y:S06]  /*6a50*/  HMMA.16816.F32 R92, R32, R18.reuse, R92 ;  /* 0x00000012205c723c */ /* 0x080fec000000185c */
[----:B------:R-:W-:Y:S01]  /*6a60*/  HMMA.16816.F32 R96, R12, R18, R96 ;  /* 0x000000120c60723c */ /* 0x000fe20000001860 */
[----:B------:R-:W-:Y:S11]  /*6a70*/  @!UPT UIADD3 URZ, URZ, URZ, URZ ;  /* 0x0000003f3f3ff290 */ /* 0x000ff6000fffe03f */
[----:B------:R-:W-:Y:S01]  /*6a80*/  @!UPT UIADD3 URZ, URZ, URZ, URZ ;  /* 0x0000003f3f3ff290 */ /* 0x000fe2000fffe03f */
[----:B------:R-:W-:Y:S11]  /*6a90*/  @P4 BRA `(.L_x_50) ;  /* 0xffffffd4005c4947 */ /* 0x000ff6000383ffff */
[----:B------:R-:W-:Y:S01]  /*6aa0*/  BAR.SYNC.DEFER_BLOCKING 0x0 ;  /* 0x0000000000007b1d */ /* 0x000fe20000010000 */
[----:B------:R-:W-:Y:S02]  /*6ab0*/  ISETP.NE.AND P0, PT, R244, -0x1, PT ;  /* 0xfffffffff400780c */ /* 0x000fe40003f05270 */
[----:B------:R-:W-:Y:S02]  /*6ac0*/  F2FP.F16.F32.PACK_AB R36, R37, R36 ;  /* 0x000000242524723e */ /* 0x000fe400000000ff */
[----:B------:R-:W-:Y:S01]  /*6ad0*/  F2FP.F16.F32.PACK_AB R38, R39, R38 ;  /* 0x000000262726723e */ /* 0x000fe200000000ff */
[----:B------:R-:W-:Y:S01]  /*6ae0*/  ULDC UR4, c[0x0][0x390] ;  /* 0x0000e40000047ab9 */ /* 0x000fe20000000800 */
[----:B------:R-:W-:Y:S01]  /*6af0*/  F2FP.F16.F32.PACK_AB R48, R49, R48 ;  /* 0x000000303130723e */ /* 0x000fe200000000ff */
[----:B------:R-:W-:Y:S01]  /*6b00*/  FMUL.FTZ R68, R68, UR4 ;  /* 0x0000000444447c20 */ /* 0x000fe20008410000 */
        /* <DEDUP_REMOVED lines=19> */
[----:B------:R-:W-:Y:S01]  /*6c40*/  F2FP.F16.F32.PACK_AB R17, R17, R68 ;  /* 0x000000441111723e */ /* 0x000fe200000000ff */
[----:B------:R-:W-:Y:S01]  /*6c50*/  FMUL.FTZ R96, R96, UR4 ;  /* 0x0000000460607c20 */ /* 0x000fe20008410000 */
[----:B------:R-:W-:Y:S01]  /*6c60*/  F2FP.F16.F32.PACK_AB R16, R16, R70 ;  /* 0x000000461010723e */ /* 0x000fe200000000ff */
[----:B------:R-:W-:Y:S01]  /*6c70*/  FMUL.FTZ R5, R97, UR4 ;  /* 0x0000000461057c20 */ /* 0x000fe20008410000 */
[----:B------:R-:W-:Y:S01]  /*6c80*/  FMUL.FTZ R98, R98, UR4 ;  /* 0x0000000462627c20 */ /* 0x000fe20008410000 */
[----:B------:R-:W-:Y:S01]  /*6c90*/  FMUL.FTZ R4, R99, UR4 ;  /* 0x0000000463047c20 */ /* 0x000fe20008410000 */
[----:B------:R-:W-:Y:S01]  /*6ca0*/  F2FP.F16.F32.PACK_AB R13, R13, R80 ;  /* 0x000000500d0d723e */ /* 0x000fe200000000ff */
        /* <DEDUP_REMOVED lines=14> */
[----:B------:R-:W-:Y:S01]  /*6d90*/  STS [R246], R17 ;  /* 0x00000011f6007388 */ /* 0x000fe20000000800 */
[----:B------:R-:W-:-:S02]  /*6da0*/  F2FP.F16.F32.PACK_AB R8, R8, R86 ;  /* 0x000000560808723e */ /* 0x000fc400000000ff */
[----:B------:R-:W-:Y:S01]  /*6db0*/  F2FP.F16.F32.PACK_AB R5, R5, R96 ;  /* 0x000000600505723e */ /* 0x000fe200000000ff */
[----:B------:R-:W-:Y:S01]  /*6dc0*/  STS [R246+0x400], R16 ;  /* 0x00040010f6007388 */ /* 0x000fe20000000800 */
[----:B------:R-:W-:Y:S02]  /*6dd0*/  F2FP.F16.F32.PACK_AB R4, R4, R98 ;  /* 0x000000620404723e */ /* 0x000fe400000000ff */
[----:B------:R-:W-:Y:S01]  /*6de0*/  F2FP.F16.F32.PACK_AB R7, R7, R88 ;  /* 0x000000580707723e */ /* 0x000fe200000000ff */
[----:B------:R-:W-:Y:S01]  /*6df0*/  STS [R249], R13 ;  /* 0x0000000df9007388 */ /* 0x000fe20000000800 */
[----:B------:R-:W-:Y:S02]  /*6e00*/  F2FP.F16.F32.PACK_AB R6, R6, R90 ;  /* 0x0000005a0606723e */ /* 0x000fe400000000ff */
[----:B------:R-:W-:Y:S01]  /*6e10*/  F2FP.F16.F32.PACK_AB R0, R0, R92 ;  /* 0x0000005c0000723e */ /* 0x000fe200000000ff */
[----:B------:R1:W-:Y:S01]  /*6e20*/  STS [R252], R12 ;  /* 0x0000000cfc007388 */ /* 0x0003e20000000800 */
[----:B------:R-:W-:-:S02]  /*6e30*/  F2FP.F16.F32.PACK_AB R18, R18, R94 ;  /* 0x0000005e1212723e */ /* 0x000fc400000000ff */
[----:B------:R-:W-:Y:S01]  /*6e40*/  F2FP.F16.F32.PACK_AB R50, R51, R50 ;  /* 0x000000323332723e */ /* 0x000fe200000000ff */
[----:B------:R-:W-:Y:S01]  /*6e50*/  STS [R246+0x2000], R15 ;  /* 0x0020000ff6007388 */ /* 0x000fe20000000800 */
[----:B------:R-:W-:Y:S02]  /*6e60*/  F2FP.F16.F32.PACK_AB R40, R41, R40 ;  /* 0x000000282928723e */ /* 0x000fe400000000ff */
[----:B------:R-:W-:Y:S01]  /*6e70*/  F2FP.F16.F32.PACK_AB R42, R43, R42 ;  /* 0x0000002a2b2a723e */ /* 0x000fe200000000ff */
[----:B------:R2:W-:Y:S01]  /*6e80*/  STS [R246+0x2400], R14 ;  /* 0x0024000ef6007388 */ /* 0x0005e20000000800 */
[----:B------:R-:W-:Y:S02]  /*6e90*/  F2FP.F16.F32.PACK_AB R44, R45, R44 ;  /* 0x0000002c2d2c723e */ /* 0x000fe400000000ff */
[----:B------:R-:W-:Y:S01]  /*6ea0*/  F2FP.F16.F32.PACK_AB R46, R47, R46 ;  /* 0x0000002e2f2e723e */ /* 0x000fe200000000ff */
[----:B------:R-:W-:Y:S01]  /*6eb0*/  STS [R249+0x2000], R11 ;  /* 0x0020000bf9007388 */ /* 0x000fe20000000800 */
        /* <DEDUP_REMOVED lines=8> */
[----:B------:R-:W-:Y:S01]  /*6f40*/  STS [R247+0x400], R8 ;  /* 0x00040008f7007388 */ /* 0x000fe20000000800 */
[----:B------:R-:W-:-:S02]  /*6f50*/  F2FP.F16.F32.PACK_AB R60, R61, R60 ;  /* 0x0000003c3d3c723e */ /* 0x000fc400000000ff */
[----:B------:R-:W-:Y:S01]  /*6f60*/  F2FP.F16.F32.PACK_AB R62, R63, R62 ;  /* 0x0000003e3f3e723e */ /* 0x000fe200000000ff */
[----:B------:R-:W-:Y:S01]  /*6f70*/  STS [R248], R5 ;  /* 0x00000005f8007388 */ /* 0x000fe20000000800 */
[----:B-1----:R-:W-:-:S03]  /*6f80*/  SHF.R.S32.HI R12, RZ, 0x1f, R251 ;  /* 0x0000001fff0c7819 */ /* 0x002fc600000114fb */
[----:B------:R1:W-:Y:S01]  /*6f90*/  STS [R248+0x400], R4 ;  /* 0x00040004f8007388 */ /* 0x0003e20000000800 */
[----:B--2---:R-:W2:Y:S03]  /*6fa0*/  @P0 LDC.64 R14, c[0x0][0x458] ;  /* 0x00011600ff0e0b82 */ /* 0x004ea60000000a00 */
[----:B------:R-:W-:Y:S04]  /*6fb0*/  STS [R247+0x2000], R7 ;  /* 0x00200007f7007388 */ /* 0x000fe80000000800 */
[----:B------:R3:W-:Y:S04]  /*6fc0*/  STS [R247+0x2400], R6 ;  /* 0x00240006f7007388 */ /* 0x0007e80000000800 */
[----:B------:R4:W-:Y:S04]  /*6fd0*/  STS [R248+0x2000], R0 ;  /* 0x00200000f8007388 */ /* 0x0009e80000000800 */
[----:B------:R2:W-:Y:S04]  /*6fe0*/  STS [R248+0x2400], R18 ;  /* 0x00240012f8007388 */ /* 0x0005e80000000800 */
[----:B------:R2:W-:Y:S04]  /*6ff0*/  STS [R246+0x4000], R36 ;  /* 0x00400024f6007388 */ /* 0x0005e80000000800 */
[----:B------:R2:W-:Y:S01]  /*7000*/  STS [R246+0x4400], R38 ;  /* 0x00440026f6007388 */ /* 0x0005e20000000800 */
[----:B-1----:R-:W1:Y:S03]  /*7010*/  @P0 LDC.64 R4, c[0x0][0x450] ;  /* 0x00011400ff040b82 */ /* 0x002e660000000a00 */
[----:B------:R1:W-:Y:S04]  /*7020*/  STS [R249+0x4000], R48 ;  /* 0x00400030f9007388 */ /* 0x0003e80000000800 */
[----:B------:R1:W-:Y:S01]  /*7030*/  STS [R252+0x4000], R50 ;  /* 0x00400032fc007388 */ /* 0x0003e20000000800 */
[----:B---3--:R-:W-:-:S03]  /*7040*/  @P0 IADD3 R6, R231, R244, RZ ;  /* 0x000000f4e7060210 */ /* 0x008fc60007ffe0ff */
[----:B------:R3:W-:Y:S01]  /*7050*/  STS [R246+0x6000], R40 ;  /* 0x00600028f6007388 */ /* 0x0007e20000000800 */
[----:B----4-:R-:W-:-:S03]  /*7060*/  @P0 IADD3 R0, R231, R244, RZ ;  /* 0x000000f4e7000210 */ /* 0x010fc60007ffe0ff */
[----:B------:R3:W-:Y:S04]  /*7070*/  STS [R246+0x6400], R42 ;  /* 0x0064002af6007388 */ /* 0x0007e80000000800 */
[----:B------:R3:W-:Y:S04]  /*7080*/  STS [R249+0x6000], R44 ;  /* 0x0060002cf9007388 */ /* 0x0007e80000000800 */
[----:B------:R3:W-:Y:S01]  /*7090*/  STS [R249+0x6400], R46 ;  /* 0x0064002ef9007388 */ /* 0x0007e20000000800 */
[C---:B-1----:R-:W-:Y:S02]  /*70a0*/  @P0 IMAD R10, R0.reuse, R5, RZ ;  /* 0x00000005000a0224 */ /* 0x042fe400078e02ff */
[----:B------:R-:W-:Y:S01]  /*70b0*/  @P0 IMAD.WIDE.U32 R8, R0, R4, RZ ;  /* 0x0000000400080225 */ /* 0x000fe200078e00ff */
[----:B------:R3:W-:Y:S03]  /*70c0*/  STS [R247+0x4000], R52 ;  /* 0x00400034f7007388 */ /* 0x0007e60000000800 */
[C---:B--2---:R-:W-:Y:S01]  /*70d0*/  @P0 IMAD R0, R6.reuse, R15, RZ ;  /* 0x0000000f06000224 */ /* 0x044fe200078e02ff */
[----:B------:R3:W-:Y:S01]  /*70e0*/  STS [R247+0x4400], R54 ;  /* 0x00440036f7007388 */ /* 0x0007e20000000800 */
[----:B------:R-:W-:Y:S01]  /*70f0*/  @P0 IMAD.WIDE.U32 R6, R6, R14, RZ ;  /* 0x0000000e06060225 */ /* 0x000fe200078e00ff */
[----:B------:R-:W-:-:S02]  /*7100*/  @P0 IADD3 R11, R9, R10, RZ ;  /* 0x0000000a090b0210 */ /* 0x000fc40007ffe0ff */
[----:B------:R3:W-:Y:S01]  /*7110*/  STS [R248+0x4000], R64 ;  /* 0x00400040f8007388 */ /* 0x0007e20000000800 */
[----:B------:R-:W-:Y:S01]  /*7120*/  @P0 IMAD.MOV.U32 R10, RZ, RZ, R8 ;  /* 0x000000ffff0a0224 */ /* 0x000fe200078e0008 */
[----:B------:R-:W-:Y:S01]  /*7130*/  @P0 IADD3 R26, R7, R0, RZ ;  /* 0x00000000071a0210 */ /* 0x000fe20007ffe0ff */
[----:B------:R-:W-:Y:S01]  /*7140*/  @P0 IMAD.MOV.U32 R25, RZ, RZ, R6 ;  /* 0x000000ffff190224 */ /* 0x000fe200078e0006 */
[----:B------:R3:W-:Y:S04]  /*7150*/  STS [R248+0x4400], R66 ;  /* 0x00440042f8007388 */ /* 0x0007e80000000800 */
[----:B------:R3:W-:Y:S04]  /*7160*/  STS [R247+0x6000], R56 ;  /* 0x00600038f7007388 */ /* 0x0007e80000000800 */
[----:B------:R3:W-:Y:S01]  /*7170*/  STS [R247+0x6400], R58 ;  /* 0x0064003af7007388 */ /* 0x0007e20000000800 */
        /* <DEDUP_REMOVED lines=13> */
.L_x_51:
        /* <DEDUP_REMOVED lines=13> */
.L_x_52:
[----:B------:R1:W-:Y:S01]  /*7320*/  STS [R248+0x6000], R60 ;  /* 0x0060003cf8007388 */ /* 0x0003e20000000800 */
[----:B------:R-:W-:Y:S01]  /*7330*/  SHF.R.S32.HI R24, RZ, 0x1f, R239 ;  /* 0x0000001fff187819 */ /* 0x000fe200000114ef */
[--C-:B------:R-:W-:Y:S01]  /*7340*/  IMAD.MOV.U32 R8, RZ, RZ, R212.reuse ;  /* 0x000000ffff087224 */ /* 0x100fe200078e00d4 */
[----:B------:R-:W-:Y:S01]  /*7350*/  SHF.R.S32.HI R9, RZ, 0x1f, R212 ;  /* 0x0000001fff097819 */ /* 0x000fe200000114d4 */
[----:B------:R1:W-:Y:S01]  /*7360*/  STS [R248+0x6400], R62 ;  /* 0x0064003ef8007388 */ /* 0x0003e20000000800 */
[----:B------:R-:W-:Y:S01]  /*7370*/  ULDC UR4, c[0x0][0x2d0] ;  /* 0x0000b40000047ab9 */ /* 0x000fe20000000800 */
[-C--:B------:R-:W-:Y:S01]  /*7380*/  IMAD R0, R24, R4.reuse, RZ ;  /* 0x0000000418007224 */ /* 0x080fe200078e02ff */
[----:B------:R-:W-:Y:S01]  /*7390*/  IADD3 R12, R219, 0x40, RZ ;  /* 0x00000040db0c7810 */ /* 0x000fe20007ffe0ff */
[----:B------:R-:W-:Y:S01]  /*73a0*/  BAR.SYNC.DEFER_BLOCKING 0x0 ;  /* 0x0000000000007b1d */ /* 0x000fe20000010000 */
[----:B------:R-:W-:Y:S01]  /*73b0*/  IMAD.WIDE.U32 R6, R239, R4, R8 ;  /* 0x00000004ef067225 */ /* 0x000fe200078e0008 */
[----:B------:R-:W-:-:S03]  /*73c0*/  SHF.R.S32.HI R27, RZ, 0x1f, R219 ;  /* 0x0000001fff1b7819 */ /* 0x000fc600000114db */
[----:B------:R-:W-:Y:S01]  /*73d0*/  IMAD R0, R239, R5, R0 ;  /* 0x00000005ef007224 */ /* 0x000fe200078e0200 */
[----:B------:R-:W-:Y:S01]  /*73e0*/  IADD3 R6, P0, R10, R6, RZ ;  /* 0x000000060a067210 */ /* 0x000fe20007f1e0ff */
[----:B------:R-:W-:Y:S01]  /*73f0*/  VIADD R10, R219, 0x20 ;  /* 0x00000020db0a7836 */ /* 0x000fe20000000000 */
[----:B------:R-:W3:Y:S01]  /*7400*/  S2R R41, SR_CTAID.Z ;  /* 0x0000000000297919 */ /* 0x000ee20000002700 */
[----:B------:R-:W-:Y:S01]  /*7410*/  BSSY B0, `(.L_x_53) ;  /* 0x000001f000007945 */ /* 0x000fe20003800000 */
[----:B------:R-:W-:Y:S01]  /*7420*/  IADD3.X R7, R11, R7, R0, P0, !PT ;  /* 0x000000070b077210 */ /* 0x000fe200007fe400 */
[----:B------:R-:W-:Y:S01]  /*7430*/  IMAD R0, R232, -0x80, R193 ;  /* 0xffffff80e8007824 */ /* 0x000fe200078e02c1 */
[----:B------:R-:W-:Y:S01]  /*7440*/  ISETP.GE.AND P0, PT, R212, UR4, PT ;  /* 0x00000004d4007c0c */ /* 0x000fe2000bf06270 */
[C---:B------:R-:W-:Y:S01]  /*7450*/  VIADD R11, R219.reuse, 0x60 ;  /* 0x00000060db0b7836 */ /* 0x040fe20000000000 */
[----:B------:R-:W-:Y:S02]  /*7460*/  ULDC.64 UR4, c[0x0][0x468] ;  /* 0x00011a0000047ab9 */ /* 0x000fe40000000a00 */
[----:B------:R-:W-:-:S02]  /*7470*/  ISETP.GE.OR P1, PT, R219, R0, P0 ;  /* 0x00000000db00720c */ /* 0x000fc40000726670 */
[-C--:B------:R-:W-:Y:S02]  /*7480*/  ISETP.GE.OR P2, PT, R10, R0.reuse, P0 ;  /* 0x000000000a00720c */ /* 0x080fe40000746670 */
[-C--:B------:R-:W-:Y:S02]  /*7490*/  ISETP.GE.OR P3, PT, R12, R0.reuse, P0 ;  /* 0x000000000c00720c */ /* 0x080fe40000766670 */
[----:B------:R-:W-:Y:S01]  /*74a0*/  ISETP.GE.OR P4, PT, R11, R0, P0 ;  /* 0x000000000b00720c */ /* 0x000fe20000786670 */
[----:B------:R1:W2:Y:S04]  /*74b0*/  LDS.128 R20, [R118+0x7000] ;  /* 0x0070000076147984 */ /* 0x0002a80000000c00 */
[----:B------:R1:W4:Y:S04]  /*74c0*/  LDS.128 R28, [R118+0xb000] ;  /* 0x00b00000761c7984 */ /* 0x0003280000000c00 */
[----:B------:R1:W1:Y:S04]  /*74d0*/  LDS.128 R32, [R118+0xc000] ;  /* 0x00c0000076207984 */ /* 0x0002680000000c00 */
[----:B------:R1:W1:Y:S01]  /*74e0*/  LDS.128 R36, [R118+0xd000] ;  /* 0x00d0000076247984 */ /* 0x0002620000000c00 */
[----:B---3--:R-:W-:Y:S01]  /*74f0*/  SHF.R.S32.HI R40, RZ, 0x1f, R41 ;  /* 0x0000001fff287819 */ /* 0x008fe20000011429 */
[----:B------:R-:W-:-:S04]  /*7500*/  IMAD.WIDE.U32 R6, R41, UR4, R6 ;  /* 0x0000000429067c25 */ /* 0x000fc8000f8e0006 */
[----:B------:R-:W-:-:S04]  /*7510*/  IMAD R10, R40, UR4, RZ ;  /* 0x00000004280a7c24 */ /* 0x000fc8000f8e02ff */
[----:B------:R-:W-:-:S05]  /*7520*/  IMAD R0, R41, UR5, R10 ;  /* 0x0000000529007c24 */ /* 0x000fca000f8e020a */
[----:B------:R-:W-:Y:S01]  /*7530*/  IADD3 R0, R0, R7, RZ ;  /* 0x0000000700007210 */ /* 0x000fe20007ffe0ff */
[----:B------:R-:W-:Y:S06]  /*7540*/  @P1 BRA `(.L_x_54) ;  /* 0x00000000002c1947 */ /* 0x000fec0003800000 */
[----:B------:R-:W3:Y:S01]  /*7550*/  LDS.128 R16, [R118+0x6000] ;  /* 0x0060000076107984 */ /* 0x000ee20000000c00 */
        /* <DEDUP_REMOVED lines=9> */
[----:B---3--:R3:W-:Y:S04]  /*75f0*/  STG.E.128 desc[UR12][R12.64], R16 ;  /* 0x000000100c007986 */ /* 0x0087e8000c101d0c */
.L_x_54:
[----:B------:R-:W-:Y:S05]  /*7600*/  BSYNC B0 ;  /* 0x0000000000007941 */ /* 0x000fea0003800000 */
.L_x_53:
[----:B------:R-:W-:Y:S04]  /*7610*/  BSSY B0, `(.L_x_55) ;  /* 0x000000e000007945 */ /* 0x000fe80003800000 */
[----:B------:R-:W-:Y:S05]  /*7620*/  @P2 BRA `(.L_x_56) ;  /* 0x0000000000302947 */ /* 0x000fea0003800000 */
[----:B---3--:R-:W-:Y:S01]  /*7630*/  IADD3 R12, P0, R219, 0x20, RZ ;  /* 0x00000020db0c7810 */ /* 0x008fe20007f1e0ff */
        /* <DEDUP_REMOVED lines=10> */
[----:B--2---:R2:W-:Y:S02]  /*76e0*/  STG.E.128 desc[UR12][R12.64], R20 ;  /* 0x000000140c007986 */ /* 0x0045e4000c101d0c */
.L_x_56:
[----:B------:R-:W-:Y:S05]  /*76f0*/  BSYNC B0 ;  /* 0x0000000000007941 */ /* 0x000fea0003800000 */
.L_x_55:
[----:B---3--:R3:W1:Y:S01]  /*7700*/  LDS.128 R16, [R118+0x8000] ;  /* 0x0080000076107984 */ /* 0x0086620000000c00 */
[----:B------:R-:W-:Y:S04]  /*7710*/  BSSY B0, `(.L_x_57) ;  /* 0x000000e000007945 */ /* 0x000fe80003800000 */
[----:B------:R-:W-:Y:S05]  /*7720*/  @P3 BRA `(.L_x_58) ;  /* 0x0000000000303947 */ /* 0x000fea0003800000 */
[----:B--2---:R-:W-:Y:S01]  /*7730*/  IADD3 R12, P0, R219, 0x40, RZ ;  /* 0x00000040db0c7810 */ /* 0x004fe20007f1e0ff */
        /* <DEDUP_REMOVED lines=10> */
[----:B-1----:R1:W-:Y:S02]  /*77e0*/  STG.E.128 desc[UR12][R12.64], R16 ;  /* 0x000000100c007986 */ /* 0x0023e4000c101d0c */
.L_x_58:
[----:B------:R-:W-:Y:S05]  /*77f0*/  BSYNC B0 ;  /* 0x0000000000007941 */ /* 0x000fea0003800000 */
.L_x_57:
[----:B-1----:R1:W1:Y:S01]  /*7800*/  LDS.128 R16, [R118+0x9000] ;  /* 0x0090000076107984 */ /* 0x0022620000000c00 */
        /* <DEDUP_REMOVED lines=12> */
[----:B-1----:R1:W-:Y:S02]  /*78d0*/  STG.E.128 desc[UR12][R4.64], R16 ;  /* 0x0000001004007986 */ /* 0x0023e4000c101d0c */
.L_x_60:
[----:B------:R-:W-:Y:S05]  /*78e0*/  BSYNC B0 ;  /* 0x0000000000007941 */ /* 0x000fea0003800000 */
.L_x_59:
[----:B-1-3--:R-:W1:Y:S01]  /*78f0*/  LDS.128 R116, [R118+0xa000] ;  /* 0x00a0000076747984 */ /* 0x00ae620000000c00 */
[-C--:B------:R-:W-:Y:S01]  /*7900*/  IMAD.WIDE.U32 R4, R239, R14.reuse, R8 ;  /* 0x0000000eef047225 */ /* 0x080fe200078e0008 */
[----:B------:R-:W-:Y:S01]  /*7910*/  ULDC.64 UR4, c[0x0][0x470] ;  /* 0x00011c0000047ab9 */ /* 0x000fe20000000a00 */
[----:B------:R-:W-:Y:S02]  /*7920*/  BSSY B0, `(.L_x_61) ;  /* 0x0000014000007945 */ /* 0x000fe40003800000 */
[----:B------:R-:W-:Y:S01]  /*7930*/  IMAD R0, R24, R14, RZ ;  /* 0x0000000e18007224 */ /* 0x000fe200078e02ff */
[----:B------:R-:W-:-:S03]  /*7940*/  IADD3 R4, P0, R25, R4, RZ ;  /* 0x0000000419047210 */ /* 0x000fc60007f1e0ff */
[----:B------:R-:W-:-:S05]  /*7950*/  IMAD R0, R239, R15, R0 ;  /* 0x0000000fef007224 */ /* 0x000fca00078e0200 */
[----:B------:R-:W-:Y:S01]  /*7960*/  IADD3.X R5, R26, R5, R0, P0, !PT ;  /* 0x000000051a057210 */ /* 0x000fe200007fe400 */
[----:B------:R-:W-:-:S04]  /*7970*/  IMAD R0, R40, UR4, RZ ;  /* 0x0000000428007c24 */ /* 0x000fc8000f8e02ff */
        /* <DEDUP_REMOVED lines=13> */
[----:B-1----:R3:W-:Y:S04]  /*7a50*/  STG.E.128 desc[UR12][R8.64], R116 ;  /* 0x0000007408007986 */ /* 0x0027e8000c101d0c */
.L_x_62:
[----:B------:R-:W-:Y:S05]  /*7a60*/  BSYNC B0 ;  /* 0x0000000000007941 */ /* 0x000fea0003800000 */
.L_x_61:
        /* <DEDUP_REMOVED lines=13> */
[----:B----4-:R3:W-:Y:S02]  /*7b40*/  STG.E.128 desc[UR12][R8.64], R28 ;  /* 0x0000001c08007986 */ /* 0x0107e4000c101d0c */
.L_x_64:
[----:B------:R-:W-:Y:S05]  /*7b50*/  BSYNC B0 ;  /* 0x0000000000007941 */ /* 0x000fea0003800000 */
.L_x_63:
        /* <DEDUP_REMOVED lines=13> */
[----:B------:R3:W-:Y:S02]  /*7c30*/  STG.E.128 desc[UR12][R8.64], R32 ;  /* 0x0000002008007986 */ /* 0x0007e4000c101d0c */
.L_x_66:
[----:B------:R-:W-:Y:S05]  /*7c40*/  BSYNC B0 ;  /* 0x0000000000007941 */ /* 0x000fea0003800000 */
.L_x_65:
[----:B------:R-:W-:Y:S05]  /*7c50*/  @P4 BRA `(.L_x_23) ;  /* 0x0000000000304947 */ /* 0x000fea0003800000 */
[----:B------:R-:W-:Y:S01]  /*7c60*/  IADD3 R5, P0, R219, 0x60, RZ ;  /* 0x00000060db057810 */ /* 0x000fe20007f1e0ff */
[----:B------:R-:W-:Y:S01]  /*7c70*/  ULDC.64 UR4, c[0x0][0x3f8] ;  /* 0x0000fe0000047ab9 */ /* 0x000fe20000000a00 */
[----:B------:R-:W-:-:S03]  /*7c80*/  MOV R7, R0 ;  /* 0x0000000000077202 */ /* 0x000fc60000000f00 */
[----:B------:R-:W-:-:S04]  /*7c90*/  IMAD.X R6, RZ, RZ, R27, P0 ;  /* 0x000000ffff067224 */ /* 0x000fc800000e061b */
[-C--:B---3--:R-:W-:Y:S02]  /*7ca0*/  IMAD R8, R6, R14.reuse, RZ ;  /* 0x0000000e06087224 */ /* 0x088fe400078e02ff */
[----:B------:R-:W-:Y:S02]  /*7cb0*/  IMAD.MOV.U32 R6, RZ, RZ, R4 ;  /* 0x000000ffff067224 */ /* 0x000fe400078e0004 */
[C---:B------:R-:W-:Y:S02]  /*7cc0*/  IMAD R0, R5.reuse, R15, R8 ;  /* 0x0000000f05007224 */ /* 0x040fe400078e0208 */
[----:B------:R-:W-:-:S03]  /*7cd0*/  IMAD.WIDE.U32 R6, R5, R14, R6 ;  /* 0x0000000e05067225 */ /* 0x000fc600078e0006 */
[----:B------:R-:W-:Y:S02]  /*7ce0*/  LEA R4, P0, R6, UR4, 0x1 ;  /* 0x0000000406047c11 */ /* 0x000fe4000f8008ff */
[----:B------:R-:W-:-:S04]  /*7cf0*/  IADD3 R0, R0, R7, RZ ;  /* 0x0000000700007210 */ /* 0x000fc80007ffe0ff */
[----:B------:R-:W-:-:S05]  /*7d00*/  LEA.HI.X R5, R6, UR5, R0, 0x1, P0 ;  /* 0x0000000506057c11 */ /* 0x000fca00080f0c00 */
[----:B------:R3:W-:Y:S02]  /*7d10*/  STG.E.128 desc[UR12][R4.64], R36 ;  /* 0x0000002404007986 */ /* 0x0007e4000c101d0c */
.L_x_23:
[----:B------:R-:W-:Y:S05]  /*7d20*/  BSYNC B1 ;  /* 0x0000000000017941 */ /* 0x000fea0003800000 */
.L_x_1:
[----:B------:R-:W1:Y:S02]  /*7d30*/  LDC R0, c[0x0][0xc] ;  /* 0x00000300ff007b82 */ /* 0x000e640000000800 */
[----:B-1----:R-:W-:-:S04]  /*7d40*/  IADD3 R232, R0, R232, RZ ;  /* 0x000000e800e87210 */ /* 0x002fc80007ffe0ff */
[----:B------:R-:W-:-:S13]  /*7d50*/  ISETP.GE.AND P0, PT, R232, UR10, PT ;  /* 0x0000000ae8007c0c */ /* 0x000fda000bf06270 */
[----:B------:R-:W-:Y:S05]  /*7d60*/  @P0 BRA `(.L_x_67) ;  /* 0x0000000000040947 */ /* 0x000fea0003800000 */
[----:B------:R-:W-:Y:S05]  /*7d70*/  BRA `(.L_x_68) ;  /* 0xffffff8c00007947 */ /* 0x000fea000383ffff */
.L_x_67:
[----:B------:R-:W-:Y:S05]  /*7d80*/  EXIT ;  /* 0x000000000000794d */ /* 0x000fea0003800000 */
.L_x_69:
[----:B------:R-:W-:-:S00]  /*7d90*/  BRA `(.L_x_69) ;  /* 0xfffffffc00fc7947 */ /* 0x000fc0000383ffff */
[----:B------:R-:W-:-:S00]  /*7da0*/  NOP ;  /* 0x0000000000007918 */ /* 0x000fc00000000000 */
        /* <DEDUP_REMOVED lines=13> */
.L_x_1255:


//--------------------- .text._ZN5flash44flash_bwd_dq_dk_dv_loop_seqk_parallel_kernelI23Flash_bwd_kernel_traitsILi64ELi64ELi128ELi8ELi2ELi4ELi4ELb1ELb0EN7cutlass6half_tE19Flash_kernel_traitsILi64ELi64ELi128ELi8ES3_EELb0ELb1ELb0ELb0ELb1ELb1ELb0EEEvNS_16Flash_bwd_paramsE --------------------------
	.section	.text._ZN5flash44flash_bwd_dq_dk_dv_loop_seqk_parallel_kernelI23Flash_bwd_kernel_traitsILi64ELi64ELi128ELi8ELi2ELi4ELi4ELb1ELb0EN7cutlass6half_tE19Flash_kernel_traitsILi64ELi64ELi128ELi8ES3_EELb0ELb1ELb0ELb0ELb1ELb1ELb0EEEvNS_16Flash_bwd_paramsE,"ax",@progbits
	.align	128
        .global         _ZN5flash44flash_bwd_dq_dk_dv_loop_seqk_parallel_kernelI23Flash_bwd_kernel_traitsILi64ELi64ELi128ELi8ELi2ELi4ELi4ELb1ELb0EN7cutlass6half_tE19Flash_kernel_traitsILi64ELi64ELi128ELi8ES3_EELb0ELb1ELb0ELb0ELb1ELb1ELb0EEEvNS_16Flash_bwd_paramsE
        .type           _ZN5flash44flash_bwd_dq_dk_dv_loop_seqk_parallel_kernelI23Flash_bwd_kernel_traitsILi64ELi64ELi128ELi8ELi2ELi4ELi4ELb1ELb0EN7cutlass6half_tE19Flash_kernel_traitsILi64ELi64ELi128ELi8ES3_EELb0ELb1ELb0ELb0ELb1ELb1ELb0EEEvNS_16Flash_bwd_paramsE,@function
        .size           _ZN5flash44flash_bwd_dq_dk_dv_loop_seqk_parallel_kernelI23Flash_bwd_kernel_traitsILi64ELi64ELi128ELi8ELi2ELi4ELi4ELb1ELb0EN7cutlass6half_tE19Flash_kernel_traitsILi64ELi64ELi128ELi8ES3_EELb0ELb1ELb0ELb0ELb1ELb1ELb0EEEvNS_16Flash_bwd_paramsE,(.L_x_1256 - _ZN5flash44flash_bwd_dq_dk_dv_loop_seqk_parallel_kernelI23Flash_bwd_kernel_traitsILi64ELi64ELi128ELi8ELi2ELi4ELi4ELb1ELb0EN7cutlass6half_tE19Flash_kernel_traitsILi64ELi64ELi128ELi8ES3_EELb0ELb1ELb0ELb0ELb1ELb1ELb0EEEvNS_16Flash_bwd_paramsE)
        .other          _ZN5flash44flash_bwd_dq_dk_dv_loop_seqk_parallel_kernelI23Flash_bwd_kernel_traitsILi64ELi64ELi128ELi8ELi2ELi4ELi4ELb1ELb0EN7cutlass6half_tE19Flash_kernel_traitsILi64ELi64ELi128ELi8ES3_EELb0ELb1ELb0ELb0ELb1ELb1ELb0EEEvNS_16Flash_bwd_paramsE,@"STO_CUDA_ENTRY STV_DEFAULT"
_ZN5flash44flash_bwd_dq_dk_dv_loop_seqk_parallel_kernelI23Flash_bwd_kernel_traitsILi64ELi64ELi128ELi8ELi2ELi4ELi4ELb1ELb0EN7cutlass6half_tE19Flash_kernel_traitsILi64ELi64ELi128ELi8ES3_EELb0ELb1ELb0ELb0ELb1ELb1ELb0EEEvNS_16Flash_bwd_paramsE:
.text._ZN5flash44flash_bwd_dq_dk_dv_loop_seqk_parallel_kernelI23Flash_bwd_kernel_traitsILi64ELi64ELi128ELi8ELi2ELi4ELi4ELb1ELb0EN7cutlass6half_tE19Flash_kernel_traitsILi64ELi64ELi128ELi8ES3_EELb0ELb1ELb0ELb0ELb1ELb1ELb0EEEvNS_16Flash_bwd_paramsE:
[----:B------:R-:W-:Y:S08]  /*0000*/  LDC R1, c[0x0][0x28] ;  /* 0x00000a00ff017b82 */ /* 0x000ff00000000800 */
[----:B------:R-:W1:Y:S01]  /*0010*/  S2UR UR18, SR_CTAID.X ;  /* 0x00000000001279c3 */ /* 0x000e620000002500 */
[----:B------:R-:W-:Y:S02]  /*0020*/  ULDC UR5, c[0x0][0x2c8] ;  /* 0x0000b20000057ab9 */ /* 0x000fe40000000800 */
[----:B------:R-:W-:-:S04]  /*0030*/  UIADD3 UR5, UR5, 0x7f, URZ ;  /* 0x0000007f05057890 */ /* 0x000fc8000fffe03f */
[----:B------:R-:W-:-:S04]  /*0040*/  USHF.R.S32.HI UR4, URZ, 0x1f, UR5 ;  /* 0x0000001f3f047899 */ /* 0x000fc80008011405 */
[----:B------:R-:W-:-:S04]  /*0050*/  ULEA.HI UR4, UR4, UR5, URZ, 0x7 ;  /* 0x0000000504047291 */ /* 0x000fc8000f8f383f */
[----:B------:R-:W-:-:S04]  /*0060*/  USHF.R.S32.HI UR4, URZ, 0x7, UR4 ;  /* 0x000000073f047899 */ /* 0x000fc80008011404 */
[----:B-1----:R-:W-:-:S06]  /*0070*/  UISETP.GE.AND UP0, UPT, UR18, UR4, UPT ;  /* 0x000000041200728c */ /* 0x002fcc000bf06270 */
[----:B------:R-:W-:-:S13]  /*0080*/  PLOP3.LUT P0, PT, PT, PT, UP0, 0x80, 0x0 ;  /* 0x000000000000781c */ /* 0x000fda0003f0f008 */
[----:B------:R-:W-:Y:S05]  /*0090*/  @P0 EXIT ;  /* 0x000000000000094d */ /* 0x000fea0003800000 */
[----:B------:R-:W1:Y:S01]  /*00a0*/  S2R R180, SR_TID.X ;  /* 0x0000000000b47919 */ /* 0x000e620000002100 */
[----:B------:R-:W2:Y:S01]  /*00b0*/  S2UR UR5, SR_CgaCtaId ;  /* 0x00000000000579c3 */ /* 0x000ea20000008800 */
[----:B------:R-:W-:Y:S01]  /*00c0*/  UMOV UR4, 0x400 ;  /* 0x0000040000047882 */ /* 0x000fe20000000000 */
[----:B------:R-:W-:Y:S01]  /*00d0*/  ULDC.64 UR40, c[0x0][0x208] ;  /* 0x0000820000287ab9 */ /* 0x000fe20000000a00 */
[----:B------:R-:W-:-:S05]  /*00e0*/  UMOV UR24, 0xffffe000 ;  /* 0xffffe00000187882 */ /* 0x000fca0000000000 */
[----:B------:R-:W3:Y:S08]  /*00f0*/  S2UR UR16, SR_CTAID.Y ;  /* 0x00000000001079c3 */ /* 0x000ef00000002600 */
[----:B------:R-:W4:Y:S08]  /*0100*/  S2UR UR17, SR_CTAID.Z ;  /* 0x00000000001179c3 */ /* 0x000f300000002700 */
[----:B------:R-:W5:Y:S01]  /*0110*/  S2UR UR15, SR_CTAID.Z ;  /* 0x00000000000f79c3 */ /* 0x000f620000002700 */
[----:B--2---:R-:W-:-:S04]  /*0120*/  ULEA UR5, UR5, UR4, 0x18 ;  /* 0x0000000405057291 */ /* 0x004fc8000f8ec03f */
[----:B------:R-:W-:Y:S01]  /*0130*/  UIADD3 UR6, UR5, 0x6000, URZ ;  /* 0x0000600005067890 */ /* 0x000fe2000fffe03f */
[----:B-1----:R-:W-:Y:S02]  /*0140*/  SHF.R.S32.HI R7, RZ, 0x1f, R180 ;  /* 0x0000001fff077819 */ /* 0x002fe400000114b4 */
[----:B------:R-:W1:Y:S01]  /*0150*/  S2UR UR14, SR_CTAID.Y ;  /* 0x00000000000e79c3 */ /* 0x000e620000002600 */
[----:B------:R-:W-:Y:S01]  /*0160*/  UIADD3 UR4, UR5, 0xa000, URZ ;  /* 0x0000a00005047890 */ /* 0x000fe2000fffe03f */
[CC--:B------:R-:W-:Y:S01]  /*0170*/  LEA.HI R13, R7.reuse, R180.reuse, RZ, 0x4 ;  /* 0x000000b4070d7211 */ /* 0x0c0fe200078f20ff */
[----:B---3--:R-:W-:Y:S01]  /*0180*/  USHF.R.S32.HI UR22, URZ, 0x1f, UR16 ;  /* 0x0000001f3f167899 */ /* 0x008fe20008011410 */
[CC--:B------:R-:W-:Y:S01]  /*0190*/  LEA.HI R5, R7.reuse, R180.reuse, RZ, 0x2 ;  /* 0x000000b407057211 */ /* 0x0c0fe200078f10ff */
[----:B------:R-:W-:Y:S01]  /*01a0*/  UIMAD.WIDE UR34, UR16, 0x80, URZ ;  /* 0x00000080102278a5 */ /* 0x000fe2000f8e023f */
[----:B------:R-:W-:Y:S01]  /*01b0*/  SHF.R.S32.HI R0, RZ, 0x4, R13 ;  /* 0x00000004ff007819 */ /* 0x000fe2000001140d */
[----:B----4-:R-:W-:Y:S01]  /*01c0*/  USHF.R.S32.HI UR21, URZ, 0x1f, UR17 ;  /* 0x0000001f3f157899 */ /* 0x010fe20008011411 */
[----:B------:R-:W-:-:S02]  /*01d0*/  LEA.HI R176, R7, R180, RZ, 0x5 ;  /* 0x000000b407b07211 */ /* 0x000fc400078f28ff */
[----:B------:R-:W-:Y:S02]  /*01e0*/  LEA.HI R3, R13, R0, RZ, 0x1 ;  /* 0x000000000d037211 */ /* 0x000fe400078f08ff */
[--C-:B------:R-:W-:Y:S02]  /*01f0*/  SHF.R.S32.HI R11, RZ, 0x2, R5.reuse ;  /* 0x00000002ff0b7819 */ /* 0x100fe40000011405 */
[----:B------:R-:W-:Y:S01]  /*0200*/  LOP3.LUT R3, R3, 0xfffffffe, RZ, 0xc0, !PT ;  /* 0xfffffffe03037812 */ /* 0x000fe200078ec0ff */
[----:B-----5:R-:W-:Y:S01]  /*0210*/  USHF.R.S32.HI UR20, URZ, 0x1f, UR15 ;  /* 0x0000001f3f147899 */ /* 0x020fe2000801140f */
[----:B------:R-:W-:Y:S02]  /*0220*/  SHF.R.S32.HI R192, RZ, 0x1f, R5 ;  /* 0x0000001fffc07819 */ /* 0x000fe40000011405 */
[----:B------:R-:W-:Y:S01]  /*0230*/  LEA.HI R12, R7, R180, RZ, 0x3 ;  /* 0x000000b4070c7211 */ /* 0x000fe200078f18ff */
[----:B------:R-:W-:Y:S01]  /*0240*/  IMAD.IADD R3, R0, 0x1, -R3 ;  /* 0x0000000100037824 */ /* 0x000fe200078e0a03 */
[----:B------:R-:W-:-:S02]  /*0250*/  SHF.R.S32.HI R183, RZ, 0x5, R176 ;  /* 0x00000005ffb77819 */ /* 0x000fc400000114b0 */
[----:B------:R-:W-:Y:S01]  /*0260*/  SHF.R.S32.HI R0, RZ, 0x1f, R176 ;  /* 0x0000001fff007819 */ /* 0x000fe200000114b0 */
[C---:B------:R-:W-:Y:S01]  /*0270*/  IMAD.SHL.U32 R10, R3.reuse, 0x200, RZ ;  /* 0x00000200030a7824 */ /* 0x040fe200078e00ff */
[----:B------:R-:W-:Y:S01]  /*0280*/  LEA.HI R192, R192, R11, RZ, 0x3 ;  /* 0x0000000bc0c07211 */ /* 0x000fe200078f18ff */
[----:B------:R-:W-:Y:S01]  /*0290*/  IMAD.SHL.U32 R174, R3, 0x10, RZ ;  /* 0x0000001003ae7824 */ /* 0x000fe200078e00ff */
[----:B------:R-:W-:Y:S01]  /*02a0*/  LOP3.LUT R15, R12, 0xfffffff8, RZ, 0xc0, !PT ;  /* 0xfffffff80c0f7812 */ /* 0x000fe200078ec0ff */
[----:B-1----:R-:W-:Y:S01]  /*02b0*/  USHF.R.S32.HI UR19, URZ, 0x1f, UR14 ;  /* 0x0000001f3f137899 */ /* 0x002fe2000801140e */
[----:B------:R-:W-:Y:S02]  /*02c0*/  LEA.HI R0, R0, R183, RZ, 0x2 ;  /* 0x000000b700007211 */ /* 0x000fe400078f10ff */
[----:B------:R-:W-:Y:S01]  /*02d0*/  SHF.R.S32.HI R185, RZ, 0x3, R12 ;  /* 0x00000003ffb97819 */ /* 0x000fe2000001140c */
[----:B------:R-:W-:Y:S01]  /*02e0*/  IMAD.IADD R2, R180, 0x1, -R15 ;  /* 0x00000001b4027824 */ /* 0x000fe200078e0a0f */
[----:B------:R-:W-:-:S02]  /*02f0*/  LOP3.LUT R192, R192, 0xfffffff8, RZ, 0xc0, !PT ;  /* 0xfffffff8c0c07812 */ /* 0x000fc400078ec0ff */
[----:B------:R-:W-:Y:S01]  /*0300*/  LOP3.LUT R0, R0, 0xfffffffc, RZ, 0xc0, !PT ;  /* 0xfffffffc00007812 */ /* 0x000fe200078ec0ff */
[----:B------:R-:W-:Y:S01]  /*0310*/  IMAD.SHL.U32 R9, R185, 0x40, RZ ;  /* 0x00000040b9097824 */ /* 0x000fe200078e00ff */
[----:B------:R-:W-:Y:S01]  /*0320*/  LOP3.LUT R13, R13, 0xfffffff0, RZ, 0xc0, !PT ;  /* 0xfffffff00d0d7812 */ /* 0x000fe200078ec0ff */
[----:B------:R-:W-:Y:S01]  /*0330*/  IMAD.IADD R192, R11, 0x1, -R192 ;  /* 0x000000010bc07824 */ /* 0x000fe200078e0ac0 */
[C---:B------:R-:W-:Y:S01]  /*0340*/  LOP3.LUT P4, RZ, R2.reuse, 0x2, RZ, 0xc0, !PT ;  /* 0x0000000202ff7812 */ /* 0x040fe2000788c0ff */
[C---:B------:R-:W-:Y:S01]  /*0350*/  IMAD.SHL.U32 R11, R2.reuse, 0x40, RZ ;  /* 0x00000040020b7824 */ /* 0x040fe200078e00ff */
[----:B------:R-:W-:Y:S01]  /*0360*/  LOP3.LUT R9, R9, 0x1c0, RZ, 0xc0, !PT ;  /* 0x000001c009097812 */ /* 0x000fe200078ec0ff */
[----:B------:R-:W-:Y:S01]  /*0370*/  IMAD.IADD R0, R183, 0x1, -R0 ;  /* 0x00000001b7007824 */ /* 0x000fe200078e0a00 */
[C---:B------:R-:W-:Y:S01]  /*0380*/  LOP3.LUT P3, RZ, R2.reuse, 0x4, RZ, 0xc0, !PT ;  /* 0x0000000402ff7812 */ /* 0x040fe2000786c0ff */
[----:B------:R-:W-:Y:S01]  /*0390*/  IMAD.SHL.U32 R186, R2, 0x8, RZ ;  /* 0x0000000802ba7824 */ /* 0x000fe200078e00ff */
[----:B------:R-:W-:Y:S01]  /*03a0*/  LOP3.LUT R11, R11, 0x1c0, RZ, 0xc0, !PT ;  /* 0x000001c00b0b7812 */ /* 0x000fe200078ec0ff */
[----:B------:R-:W-:Y:S01]  /*03b0*/  IMAD.SHL.U32 R4, R0, 0x10, RZ ;  /* 0x0000001000047824 */ /* 0x000fe200078e00ff */
[----:B------:R-:W-:Y:S01]  /*03c0*/  SHF.R.U32.HI R184, RZ, 0x3, R9 ;  /* 0x00000003ffb87819 */ /* 0x000fe20000011609 */
[----:B------:R-:W-:Y:S01]  /*03d0*/  IMAD.IADD R13, R180, 0x1, -R13 ;  /* 0x00000001b40d7824 */ /* 0x000fe200078e0a0d */
[----:B------:R-:W-:-:S02]  /*03e0*/  LOP3.LUT R9, R9, 0x38, R186, 0xf8, !PT ;  /* 0x0000003809097812 */ /* 0x000fc400078ef8ba */
[C---:B------:R-:W-:Y:S02]  /*03f0*/  LOP3.LUT R169, R11.reuse, 0x8, R12, 0xf8, !PT ;  /* 0x000000080ba97812 */ /* 0x040fe400078ef80c */
[----:B------:R-:W-:Y:S02]  /*0400*/  LOP3.LUT R173, R11, 0x30, R4, 0xf8, !PT ;  /* 0x000000300bad7812 */ /* 0x000fe400078ef804 */
[----:B------:R-:W-:Y:S02]  /*0410*/  SHF.R.U32.HI R8, RZ, 0x3, R11 ;  /* 0x00000003ff087819 */ /* 0x000fe4000001160b */
[----:B------:R-:W-:Y:S02]  /*0420*/  LOP3.LUT R11, R192, 0x1, RZ, 0xc0, !PT ;  /* 0x00000001c00b7812 */ /* 0x000fe400078ec0ff */
[----:B------:R-:W-:Y:S02]  /*0430*/  LOP3.LUT R184, R9, R184, RZ, 0x3c, !PT ;  /* 0x000000b809b87212 */ /* 0x000fe400078e3cff */
[----:B------:R-:W-:-:S02]  /*0440*/  LEA.HI R9, R7, R180, RZ, 0x6 ;  /* 0x000000b407097211 */ /* 0x000fc400078f30ff */
[----:B------:R-:W-:Y:S02]  /*0450*/  SHF.R.S32.HI R2, RZ, 0x1f, R13 ;  /* 0x0000001fff027819 */ /* 0x000fe4000001140d */
[----:B------:R-:W-:Y:S02]  /*0460*/  LOP3.LUT R173, R173, 0x8, R12, 0xf8, !PT ;  /* 0x00000008adad7812 */ /* 0x000fe400078ef80c */
[----:B------:R-:W-:Y:S02]  /*0470*/  ISETP.NE.U32.AND P0, PT, R11, 0x1, PT ;  /* 0x000000010b00780c */ /* 0x000fe40003f05070 */
[----:B------:R-:W-:Y:S02]  /*0480*/  LEA.HI R12, R7, R180, RZ, 0x7 ;  /* 0x000000b4070c7211 */ /* 0x000fe400078f38ff */
[----:B------:R-:W-:Y:S02]  /*0490*/  SHF.R.S32.HI R9, RZ, 0x6, R9 ;  /* 0x00000006ff097819 */ /* 0x000fe40000011409 */
[----:B------:R-:W-:-:S02]  /*04a0*/  LEA.HI R2, R2, R13, RZ, 0x3 ;  /* 0x0000000d02027211 */ /* 0x000fc400078f18ff */
[----:B------:R-:W-:Y:S01]  /*04b0*/  LOP3.LUT R11, R176, 0xffffffe0, RZ, 0xc0, !PT ;  /* 0xffffffe0b00b7812 */ /* 0x000fe200078ec0ff */
[----:B------:R-:W-:Y:S01]  /*04c0*/  IMAD R6, R9, 0x800, R10 ;  /* 0x0000080009067824 */ /* 0x000fe200078e020a */
[----:B------:R-:W-:Y:S01]  /*04d0*/  LOP3.LUT R5, R5, 0x7ffffffc, RZ, 0xc0, !PT ;  /* 0x7ffffffc05057812 */ /* 0x000fe200078ec0ff */
[----:B------:R-:W-:Y:S01]  /*04e0*/  IMAD R184, R9, 0x200, R184 ;  /* 0x0000020009b87824 */ /* 0x000fe200078e02b8 */
[----:B------:R-:W-:Y:S01]  /*04f0*/  SHF.R.S32.HI R12, RZ, 0x7, R12 ;  /* 0x00000007ff0c7819 */ /* 0x000fe2000001140c */
[----:B------:R-:W-:Y:S01]  /*0500*/  IMAD.IADD R182, R180, 0x1, -R11 ;  /* 0x00000001b4b67824 */ /* 0x000fe200078e0a0b */
[C---:B------:R-:W-:Y:S01]  /*0510*/  R2P PR, R192.reuse, 0x6 ;  /* 0x00000006c0007804 */ /* 0x040fe20000000000 */
[----:B------:R-:W-:Y:S01]  /*0520*/  IMAD.SHL.U32 R192, R192, 0x40, RZ ;  /* 0x00000040c0c07824 */ /* 0x000fe200078e00ff */
[----:B------:R-:W-:Y:S01]  /*0530*/  LOP3.LUT R4, R2, 0xfffffff8, RZ, 0xc0, !PT ;  /* 0xfffffff802047812 */ /* 0x000fe200078ec0ff */
[----:B------:R-:W-:Y:S01]  /*0540*/  IMAD.IADD R7, R180, 0x1, -R5 ;  /* 0x00000001b4077824 */ /* 0x000fe200078e0a05 */
[----:B------:R-:W-:Y:S01]  /*0550*/  LEA.HI R176, R176, R183, RZ, 0x1 ;  /* 0x000000b7b0b07211 */ /* 0x000fe200078f08ff */
[----:B------:R-:W-:Y:S01]  /*0560*/  IMAD.SHL.U32 R180, R180, 0x2, RZ ;  /* 0x00000002b4b47824 */ /* 0x000fe200078e00ff */
[----:B------:R-:W-:Y:S01]  /*0570*/  LOP3.LUT R169, R169, R8, RZ, 0x3c, !PT ;  /* 0x00000008a9a97212 */ /* 0x000fe200078e3cff */
[----:B------:R-:W-:Y:S01]  /*0580*/  IMAD.SHL.U32 R9, R9, 0x20, RZ ;  /* 0x0000002009097824 */ /* 0x000fe200078e00ff */
[----:B------:R-:W-:Y:S01]  /*0590*/  LOP3.LUT R176, R176, 0xfffffffe, RZ, 0xc0, !PT ;  /* 0xfffffffeb0b07812 */ /* 0x000fe200078ec0ff */
[----:B------:R-:W-:Y:S01]  /*05a0*/  IMAD.SHL.U32 R11, R12, 0x8, RZ ;  /* 0x000000080c0b7824 */ /* 0x000fe200078e00ff */
[----:B------:R-:W-:Y:S01]  /*05b0*/  LOP3.LUT R192, R192, 0x1c0, RZ, 0xc0, !PT ;  /* 0x000001c0c0c07812 */ /* 0x000fe200078ec0ff */
[----:B------:R-:W-:Y:S01]  /*05c0*/  IMAD.IADD R4, R13, 0x1, -R4 ;  /* 0x000000010d047824 */ /* 0x000fe200078e0a04 */
[----:B------:R-:W-:Y:S01]  /*05d0*/  LOP3.LUT R180, R9, 0x6, R180, 0xf8, !PT ;  /* 0x0000000609b47812 */ /* 0x000fe200078ef8b4 */
[----:B------:R-:W-:Y:S01]  /*05e0*/  IMAD.SHL.U32 R7, R7, 0x2, RZ ;  /* 0x0000000207077824 */ /* 0x000fe200078e00ff */
[----:B------:R-:W-:Y:S01]  /*05f0*/  LOP3.LUT R11, R11, 0x8, RZ, 0xc0, !PT ;  /* 0x000000080b0b7812 */ /* 0x000fe200078ec0ff */
[----:B------:R-:W-:Y:S01]  /*0600*/  IMAD.IADD R169, R6, 0x1, R169 ;  /* 0x0000000106a97824 */ /* 0x000fe200078e02a9 */
[----:B------:R-:W-:Y:S01]  /*0610*/  SHF.R.U32.HI R6, RZ, 0x3, R192 ;  /* 0x00000003ff067819 */ /* 0x000fe200000116c0 */
[----:B------:R-:W-:Y:S01]  /*0620*/  IMAD.IADD R176, R183, 0x1, -R176 ;  /* 0x00000001b7b07824 */ /* 0x000fe200078e0ab0 */
[----:B------:R-:W-:Y:S01]  /*0630*/  LOP3.LUT R9, R192, 0x20, R9, 0xf8, !PT ;  /* 0x00000020c0097812 */ /* 0x000fe200078ef809 */
[----:B------:R-:W-:Y:S01]  /*0640*/  IMAD R5, R12, 0x1000, R7 ;  /* 0x000010000c057824 */ /* 0x000fe200078e0207 */
[----:B------:R-:W-:Y:S01]  /*0650*/  LOP3.LUT R192, R6, R192, R11, 0x1e, !PT ;  /* 0x000000c006c07212 */ /* 0x000fe200078e1e0b */
[----:B------:R-:W-:Y:S01]  /*0660*/  IMAD.SHL.U32 R4, R4, 0x40, RZ ;  /* 0x0000004004047824 */ /* 0x000fe200078e00ff */
[----:B------:R-:W-:Y:S01]  /*0670*/  LOP3.LUT R9, R9, R6, RZ, 0x3c, !PT ;  /* 0x0000000609097212 */ /* 0x000fe200078e3cff */
[----:B------:R-:W-:Y:S01]  /*0680*/  IMAD R6, R176, 0x400, R5 ;  /* 0x00000400b0067824 */ /* 0x000fe200078e0205 */
[----:B------:R-:W-:Y:S01]  /*0690*/  SHF.R.S32.HI R181, RZ, 0x1f, R182 ;  /* 0x0000001fffb57819 */ /* 0x000fe200000114b6 */
[----:B------:R-:W-:Y:S01]  /*06a0*/  IMAD R7, R0, 0x400, R7 ;  /* 0x0000040000077824 */ /* 0x000fe200078e0207 */
[----:B------:R-:W-:Y:S01]  /*06b0*/  LOP3.LUT R5, R4, 0x1c0, RZ, 0xc0, !PT ;  /* 0x000001c004057812 */ /* 0x000fe200078ec0ff */
[----:B------:R-:W-:Y:S01]  /*06c0*/  IMAD.SHL.U32 R4, R3, 0x8, RZ ;  /* 0x0000000803047824 */ /* 0x000fe200078e00ff */
[----:B------:R-:W-:Y:S01]  /*06d0*/  LEA.HI R181, R181, R182, RZ, 0x2 ;  /* 0x000000b6b5b57211 */ /* 0x000fe200078f10ff */
[----:B------:R-:W-:Y:S01]  /*06e0*/  IMAD.SHL.U32 R3, R2, 0x40, RZ ;  /* 0x0000004002037824 */ /* 0x000fe200078e00ff */
[----:B------:R-:W-:Y:S01]  /*06f0*/  LOP3.LUT R174, R11, 0x10, R174, 0xf8, !PT ;  /* 0x000000100bae7812 */ /* 0x000fe200078ef8ae */
[----:B------:R-:W-:Y:S01]  /*0700*/  IMAD.IADD R193, R9, 0x1, R6 ;  /* 0x0000000109c17824 */ /* 0x000fe200078e0206 */
[----:B------:R-:W-:Y:S01]  /*0710*/  SHF.R.U32.HI R175, RZ, 0x3, R5 ;  /* 0x00000003ffaf7819 */ /* 0x000fe20000011605 */
[----:B------:R-:W1:Y:S01]  /*0720*/  LDC R6, c[0x0][0x2c4] ;  /* 0x0000b100ff067b82 */ /* 0x000e620000000800 */
[----:B------:R-:W-:Y:S01]  /*0730*/  SHF.R.S32.HI R181, RZ, 0x2, R181 ;  /* 0x00000002ffb57819 */ /* 0x000fe200000114b5 */
[----:B------:R-:W-:Y:S01]  /*0740*/  IMAD.IADD R192, R7, 0x1, R192 ;  /* 0x0000000107c07824 */ /* 0x000fe200078e02c0 */
[----:B------:R-:W-:-:S02]  /*0750*/  LOP3.LUT R4, R5, 0x8, R4, 0xf8, !PT ;  /* 0x0000000805047812 */ /* 0x000fc400078ef804 */
[----:B------:R-:W-:Y:S01]  /*0760*/  LOP3.LUT R3, R3, 0xfffffe00, RZ, 0xc0, !PT ;  /* 0xfffffe0003037812 */ /* 0x000fe200078ec0ff */
[----:B------:R-:W-:Y:S01]  /*0770*/  IMAD R181, R176, 0x10, R181 ;  /* 0x00000010b0b57824 */ /* 0x000fe200078e02b5 */
[----:B------:R-:W-:Y:S01]  /*0780*/  LOP3.LUT R174, R175, R174, R5, 0x1e, !PT ;  /* 0x000000aeafae7212 */ /* 0x000fe200078e1e05 */
[----:B------:R-:W-:Y:S01]  /*0790*/  IMAD.MOV.U32 R5, RZ, RZ, 0x20 ;  /* 0x00000020ff057424 */ /* 0x000fe200078e00ff */
[----:B------:R-:W-:Y:S01]  /*07a0*/  LOP3.LUT R175, R4, R175, RZ, 0x3c, !PT ;  /* 0x000000af04af7212 */ /* 0x000fe200078e3cff */
[--C-:B------:R-:W-:Y:S01]  /*07b0*/  IMAD R176, R176, 0x400, R3.reuse ;  /* 0x00000400b0b07824 */ /* 0x100fe200078e0203 */
[----:B------:R-:W-:Y:S01]  /*07c0*/  LEA R192, R192, UR6, 0x1 ;  /* 0x00000006c0c07c11 */ /* 0x000fe2000f8e08ff */
[----:B------:R-:W-:Y:S01]  /*07d0*/  IMAD R0, R0, 0x400, R3 ;  /* 0x0000040000007824 */ /* 0x000fe200078e0203 */
[C---:B------:R-:W-:Y:S01]  /*07e0*/  SEL R2, R5.reuse, 0xffffffe0, !P4 ;  /* 0xffffffe005027807 */ /* 0x040fe20006000000 */
[----:B------:R-:W-:Y:S01]  /*07f0*/  IMAD.IADD R176, R176, 0x1, R175 ;  /* 0x00000001b0b07824 */ /* 0x000fe200078e02af */
[----:B------:R-:W-:Y:S01]  /*0800*/  SEL R5, R5, 0xffffffe0, !P1 ;  /* 0xffffffe005057807 */ /* 0x000fe20004800000 */
[----:B------:R-:W-:Y:S01]  /*0810*/  IMAD.IADD R175, R175, 0x1, R0 ;  /* 0x00000001afaf7824 */ /* 0x000fe200078e0200 */
[----:B------:R-:W-:Y:S01]  /*0820*/  LEA R169, R169, UR5, 0x1 ;  /* 0x00000005a9a97c11 */ /* 0x000fe2000f8e08ff */
[----:B------:R-:W-:Y:S01]  /*0830*/  IMAD.MOV.U32 R0, RZ, RZ, 0x40 ;  /* 0x00000040ff007424 */ /* 0x000fe200078e00ff */
[----:B------:R-:W-:Y:S01]  /*0840*/  LEA R193, R193, UR5, 0x1 ;  /* 0x00000005c1c17c11 */ /* 0x000fe2000f8e08ff */
[----:B------:R-:W-:Y:S01]  /*0850*/  IMAD.MOV.U32 R4, RZ, RZ, -0x10 ;  /* 0xfffffff0ff047424 */ /* 0x000fe200078e00ff */
[----:B------:R-:W-:Y:S01]  /*0860*/  LOP3.LUT R174, R174, R3, RZ, 0xfc, !PT ;  /* 0x00000003aeae7212 */ /* 0x000fe200078efcff */
[----:B------:R-:W-:Y:S01]  /*0870*/  VIADD R191, R181, 0xffffffc0 ;  /* 0xffffffc0b5bf7836 */ /* 0x000fe20000000000 */
[----:B------:R-:W-:Y:S01]  /*0880*/  SEL R0, R0, 0xffffffc0, !P3 ;  /* 0xffffffc000007807 */ /* 0x000fe20005800000 */
[----:B------:R-:W-:Y:S01]  /*0890*/  VIADD R194, R192, 0x40 ;  /* 0x00000040c0c27836 */ /* 0x000fe20000000000 */
[----:B------:R-:W-:Y:S01]  /*08a0*/  SEL R4, R4, 0x10, !P0 ;  /* 0x0000001004047807 */ /* 0x000fe20004000000 */
[----:B------:R-:W-:Y:S01]  /*08b0*/  IMAD.IADD R197, R193, 0x1, R5 ;  /* 0x00000001c1c57824 */ /* 0x000fe200078e0205 */
[----:B------:R-:W-:Y:S01]  /*08c0*/  SHF.R.S32.HI R190, RZ, 0x1f, R191 ;  /* 0x0000001fffbe7819 */ /* 0x000fe200000114bf */
[--C-:B------:R-:W-:Y:S01]  /*08d0*/  IMAD.IADD R3, R0, 0x1, R169.reuse ;  /* 0x0000000100037824 */ /* 0x100fe200078e02a9 */
[----:B------:R-:W-:Y:S01]  /*08e0*/  LOP3.LUT R173, R10, R173, R8, 0xf6, !PT ;  /* 0x000000ad0aad7212 */ /* 0x000fe200078ef608 */
[----:B------:R-:W-:Y:S01]  /*08f0*/  @P2 VIADD R194, R192, 0xffffffc0 ;  /* 0xffffffc0c0c22836 */ /* 0x000fe20000000000 */
[----:B------:R-:W-:Y:S01]  /*0900*/  SHF.L.U64.HI R190, R191, 0x2, R190 ;  /* 0x00000002bfbe7819 */ /* 0x000fe200000102be */
[----:B------:R-:W-:Y:S01]  /*0910*/  IMAD.IADD R168, R2, 0x1, R169 ;  /* 0x0000000102a87824 */ /* 0x000fe200078e02a9 */
[----:B------:R-:W-:Y:S01]  /*0920*/  SHF.R.S32.HI R188, RZ, 0x1f, R181 ;  /* 0x0000001fffbc7819 */ /* 0x000fe200000114b5 */
[----:B------:R-:W-:Y:S01]  /*0930*/  VIADD R195, R192, 0x420 ;  /* 0x00000420c0c37836 */ /* 0x000fe20000000000 */
[----:B-1----:R-:W-:Y:S01]  /*0940*/  IADD3 R189, R181, 0x1, -R6 ;  /* 0x00000001b5bd7810 */ /* 0x002fe20007ffe806 */
[----:B------:R-:W-:Y:S01]  /*0950*/  IMAD.SHL.U32 R191, R191, 0x4, RZ ;  /* 0x00000004bfbf7824 */ /* 0x000fe200078e00ff */
[----:B------:R-:W-:Y:S01]  /*0960*/  LEA R173, R173, UR5, 0x1 ;  /* 0x00000005adad7c11 */ /* 0x000fe2000f8e08ff */
[----:B------:R-:W-:Y:S01]  /*0970*/  IMAD.IADD R2, R2, 0x1, R3 ;  /* 0x0000000102027824 */ /* 0x000fe200078e0203 */
[----:B------:R-:W-:Y:S01]  /*0980*/  LEA R175, R175, UR4, 0x1 ;  /* 0x00000004afaf7c11 */ /* 0x000fe2000f8e08ff */
[----:B------:R-:W-:-:S02]  /*0990*/  IMAD.IADD R198, R193, 0x1, R4 ;  /* 0x00000001c1c67824 */ /* 0x000fc400078e0204 */
[C---:B------:R-:W-:Y:S02]  /*09a0*/  IMAD.IADD R196, R5.reuse, 0x1, R192 ;  /* 0x0000000105c47824 */ /* 0x040fe400078e02c0 */
[----:B------:R-:W-:Y:S02]  /*09b0*/  @P1 VIADD R195, R192, 0x3e0 ;  /* 0x000003e0c0c31836 */ /* 0x000fe40000000000 */
[----:B------:R-:W-:Y:S02]  /*09c0*/  IMAD.IADD R213, R4, 0x1, R197 ;  /* 0x0000000104d57824 */ /* 0x000fe400078e02c5 */
[----:B------:R-:W-:-:S07]  /*09d0*/  IMAD.IADD R206, R5, 0x1, R194 ;  /* 0x0000000105ce7824 */ /* 0x000fce00078e02c2 */
.L_x_78:
[----:B------:R-:W-:Y:S02]  /*09e0*/  ULDC.64 UR6, c[0x0][0x308] ;  /* 0x0000c20000067ab9 */ /* 0x000fe40000000a00 */
[----:B------:R-:W-:-:S04]  /*09f0*/  UISETP.NE.U32.AND UP1, UPT, UR6, URZ, UPT ;  /* 0x0000003f0600728c */ /* 0x000fc8000bf25070 */
[----:B------:R-:W-:-:S03]  /*0a00*/  UISETP.NE.AND.EX UP1, UPT, UR7, URZ, UPT, UP1 ;  /* 0x0000003f0700728c */ /* 0x000fc6000bf25310 */
[----:B------:R-:W-:Y:S02]  /*0a10*/  ULDC.64 UR6, c[0x0][0x300] ;  /* 0x0000c00000067ab9 */ /* 0x000fe40000000a00 */
[----:B------:R-:W-:Y:S02]  /*0a20*/  ISETP.NE.U32.AND P1, PT, RZ, UR6, PT ;  /* 0x00000006ff007c0c */ /* 0x000fe4000bf25070 */
[----:B------:R-:W-:Y:S02]  /*0a30*/  PLOP3.LUT P0, PT, PT, PT, UP1, 0x80, 0x0 ;  /* 0x000000000000781c */ /* 0x000fe40003f0f018 */
[----:B------:R-:W-:Y:S02]  /*0a40*/  ISETP.NE.AND.EX P1, PT, RZ, UR7, PT, P1 ;  /* 0x00000007ff007c0c */ /* 0x000fe4000bf25310 */
[----:B------:R-:W-:-:S09]  /*0a50*/  @UP1 ULDC.64 UR6, c[0x0][0x308] ;  /* 0x0000c20000061ab9 */ /* 0x000fd20000000a00 */
[----:B------:R-:W1:Y:S02]  /*0a60*/  @P0 S2R R0, SR_CTAID.Y ;  /* 0x0000000000000919 */ /* 0x000e640000002600 */
[----:B--2---:R-:W2:Y:S01]  /*0a70*/  @P1 LDC.64 R6, c[0x0][0x300] ;  /* 0x0000c000ff061b82 */ /* 0x004ea20000000a00 */
[----:B------:R-:W2:Y:S01]  /*0a80*/  @P1 S2R R4, SR_CTAID.Y ;  /* 0x0000000000041919 */ /* 0x000ea20000002600 */
[----:B-1----:R-:W-:Y:S01]  /*0a90*/  @P0 R2UR UR4, R0 ;  /* 0x00000000000402ca */ /* 0x002fe200000e0000 */
[----:B--2---:R-:W-:-:S06]  /*0aa0*/  @P1 IMAD.WIDE R4, R4, 0x4, R6 ;  /* 0x0000000404041825 */ /* 0x004fcc00078e0206 */
[----:B------:R-:W2:Y:S06]  /*0ab0*/  @P1 LDG.E R4, desc[UR40][R4.64] ;  /* 0x0000002804041981 */ /* 0x000eac000c1e1900 */
[----:B------:R-:W-:-:S06]  /*0ac0*/  @UP1 UIMAD.WIDE UR6, UR4, 0x4, UR6 ;  /* 0x00000004040618a5 */ /* 0x000fcc000f8e0206 */
[----:B------:R-:W-:Y:S02]  /*0ad0*/  IMAD.U32 R6, RZ, RZ, UR6 ;  /* 0x00000006ff067e24 */ /* 0x000fe4000f8e00ff */
[----:B------:R-:W-:Y:S01]  /*0ae0*/  IMAD.U32 R7, RZ, RZ, UR7 ;  /* 0x00000007ff077e24 */ /* 0x000fe2000f8e00ff */
[----:B------:R-:W-:Y:S01]  /*0af0*/  UMOV UR23, URZ ;  /* 0x0000003f00177c82 */ /* 0x000fe20008000000 */
[----:B------:R-:W-:-:S03]  /*0b00*/  @!UP1 ULDC.64 UR6, c[0x0][0x318] ;  /* 0x0000c60000069ab9 */ /* 0x000fc60000000a00 */
[----:B------:R-:W3:Y:S01]  /*0b10*/  @P0 LDG.E R0, desc[UR40][R6.64] ;  /* 0x0000002806000981 */ /* 0x000ee2000c1e1900 */
[----:B------:R-:W-:-:S04]  /*0b20*/  @!UP1 UISETP.NE.U32.AND UP0, UPT, UR6, URZ, UPT ;  /* 0x0000003f0600928c */ /* 0x000fc8000bf05070 */
[----:B------:R-:W-:-:S03]  /*0b30*/  @!UP1 UISETP.NE.AND.EX UP0, UPT, UR7, URZ, UPT, UP0 ;  /* 0x0000003f0700928c */ /* 0x000fc6000bf05300 */
[----:B------:R-:W-:Y:S02]  /*0b40*/  @!UP1 ULDC.64 UR6, c[0x0][0x2c8] ;  /* 0x0000b20000069ab9 */ /* 0x000fe40000000a00 */
[----:B------:R-:W-:Y:S02]  /*0b50*/  @!UP1 USEL UR7, UR7, URZ, UP0 ;  /* 0x0000003f07079287 */ /* 0x000fe40008000000 */
[----:B------:R-:W-:Y:S01]  /*0b60*/  USHF.L.U32 UR37, UR18, 0x7, URZ ;  /* 0x0000000712257899 */ /* 0x000fe2000800063f */
[----:B--2---:R-:W-:Y:S02]  /*0b70*/  @P1 R2UR UR23, R4 ;  /* 0x00000000041712ca */ /* 0x004fe400000e0000 */
[----:B---3--:R-:W-:-:S13]  /*0b80*/  @P0 R2UR UR38, R0 ;  /* 0x00000000002602ca */ /* 0x008fda00000e0000 */
[----:B------:R-:W-:Y:S02]  /*0b90*/  @UP1 UIADD3 UR38, UR38, -UR23, URZ ;  /* 0x8000001726261290 */ /* 0x000fe4000fffe03f */
[----:B------:R-:W-:-:S04]  /*0ba0*/  @!UP1 UIADD3 UR38, UR7, UR6, -UR23 ;  /* 0x0000000607269290 */ /* 0x000fc8000fffe817 */
[----:B------:R-:W-:-:S06]  /*0bb0*/  UISETP.GE.AND UP0, UPT, UR37, UR38, UPT ;  /* 0x000000262500728c */ /* 0x000fcc000bf06270 */
[----:B------:R-:W-:-:S13]  /*0bc0*/  PLOP3.LUT P0, PT, PT, PT, UP0, 0x80, 0x0 ;  /* 0x000000000000781c */ /* 0x000fda0003f0f008 */
[----:B-----5:R-:W-:Y:S05]  /*0bd0*/  @P0 BRA `(.L_x_70) ;  /* 0x0000004c00340947 */ /* 0x020fea0003800000 */
[----:B------:R-:W1:Y:S01]  /*0be0*/  LDC R0, c[0x0][0x278] ;  /* 0x00009e00ff007b82 */ /* 0x000e620000000800 */
[----:B------:R-:W2:Y:S01]  /*0bf0*/  S2R R4, SR_CTAID.Z ;  /* 0x0000000000047919 */ /* 0x000ea20000002700 */
[----:B------:R-:W-:Y:S01]  /*0c00*/  IMAD.MOV.U32 R8, RZ, RZ, RZ ;  /* 0x000000ffff087224 */ /* 0x000fe200078e00ff */
[----:B------:R-:W-:Y:S01]  /*0c10*/  ULDC.64 UR6, c[0x0][0x2f0] ;  /* 0x0000bc0000067ab9 */ /* 0x000fe20000000a00 */
[----:B------:R-:W-:Y:S01]  /*0c20*/  ULDC UR4, c[0x0][0x2c4] ;  /* 0x0000b10000047ab9 */ /* 0x000fe20000000800 */
[----:B------:R-:W-:Y:S02]  /*0c30*/  UISETP.NE.U32.AND UP1, UPT, UR6, URZ, UPT ;  /* 0x0000003f0600728c */ /* 0x000fe4000bf25070 */
[----:B------:R-:W-:Y:S01]  /*0c40*/  UIADD3 UR9, UR4, 0x3f, URZ ;  /* 0x0000003f04097890 */ /* 0x000fe2000fffe03f */
[----:B------:R-:W-:Y:S01]  /*0c50*/  ULDC.U8 UR6, c[0x0][0x3d8] ;  /* 0x0000f60000067ab9 */ /* 0x000fe20000000000 */
[----:B------:R-:W-:Y:S01]  /*0c60*/  ULDC UR27, c[0x0][0x270] ;  /* 0x00009c00001b7ab9 */ /* 0x000fe20000000800 */
[----:B------:R-:W-:-:S02]  /*0c70*/  UISETP.NE.AND UP0, UPT, UR6, URZ, UPT ;  /* 0x0000003f0600728c */ /* 0x000fc4000bf05270 */
[----:B------:R-:W-:Y:S01]  /*0c80*/  USHF.R.S32.HI UR36, URZ, 0x1f, UR9 ;  /* 0x0000001f3f247899 */ /* 0x000fe20008011409 */
[----:B------:R-:W-:Y:S01]  /*0c90*/  ULDC UR26, c[0x0][0x2dc] ;  /* 0x0000b700001a7ab9 */ /* 0x000fe20000000800 */
[----:B------:R-:W-:Y:S02]  /*0ca0*/  UISETP.NE.AND.EX UP1, UPT, UR7, URZ, UPT, UP1 ;  /* 0x0000003f0700728c */ /* 0x000fe4000bf25310 */
[----:B------:R-:W-:Y:S02]  /*0cb0*/  ULEA.HI UR36, UR36, UR9, URZ, 0x6 ;  /* 0x0000000924247291 */ /* 0x000fe4000f8f303f */
[----:B------:R-:W-:Y:S02]  /*0cc0*/  UIMAD UR33, UR17, UR26, URZ ;  /* 0x0000001a112172a4 */ /* 0x000fe4000f8e023f */
[----:B------:R-:W-:Y:S01]  /*0cd0*/  ULOP3.LUT UR42, UR36, 0xffffffc0, URZ, 0xc0, !UPT ;  /* 0xffffffc0242a7892 */ /* 0x000fe2000f8ec03f */
[----:B-1----:R-:W-:Y:S01]  /*0ce0*/  IABS R7, R0 ;  /* 0x0000000000077213 */ /* 0x002fe20000000000 */
[----:B------:R-:W-:Y:S01]  /*0cf0*/  @UP0 UIMAD UR8, UR16, UR4, URZ ;  /* 0x00000004100802a4 */ /* 0x000fe2000f8e023f */
[----:B------:R-:W-:Y:S01]  /*0d00*/  ISETP.NE.AND P1, PT, R0, RZ, PT ;  /* 0x000000ff0000720c */ /* 0x000fe20003f25270 */
[----:B------:R-:W-:Y:S01]  /*0d10*/  @!UP0 UIMAD UR6, UR16, UR27, UR17 ;  /* 0x0000001b100682a4 */ /* 0x000fe2000f8e0211 */
[----:B------:R-:W1:Y:S01]  /*0d20*/  I2F.RP R6, R7 ;  /* 0x0000000700067306 */ /* 0x000e620000209400 */
[----:B------:R-:W-:Y:S01]  /*0d30*/  UIADD3 UR42, UR42, -0x40, URZ ;  /* 0xffffffc02a2a7890 */ /* 0x000fe2000fffe03f */
[----:B------:R-:W-:Y:S01]  /*0d40*/  ULDC.U8 UR7, c[0x0][0x480] ;  /* 0x0001200000077ab9 */ /* 0x000fe20000000000 */
[----:B------:R-:W-:Y:S01]  /*0d50*/  @UP0 ULDC UR44, c[0x0][0x2e4] ;  /* 0x0000b900002c0ab9 */ /* 0x000fe20000000800 */
[----:B--2---:R-:W-:Y:S01]  /*0d60*/  IABS R4, R4 ;  /* 0x0000000400047213 */ /* 0x004fe20000000000 */
[----:B------:R-:W-:-:S02]  /*0d70*/  @UP0 UIMAD UR44, UR17, UR44, UR8 ;  /* 0x0000002c112c02a4 */ /* 0x000fc4000f8e0208 */
[----:B------:R-:W-:Y:S02]  /*0d80*/  USHF.R.S32.HI UR47, URZ, 0x1f, UR23 ;  /* 0x0000001f3f2f7899 */ /* 0x000fe40008011417 */
[----:B------:R-:W-:Y:S02]  /*0d90*/  USHF.R.S32.HI UR39, URZ, 0x1f, UR37 ;  /* 0x0000001f3f277899 */ /* 0x000fe40008011425 */
[----:B------:R-:W-:Y:S02]  /*0da0*/  USHF.R.S32.HI UR31, URZ, 0x1f, UR27 ;  /* 0x0000001f3f1f7899 */ /* 0x000fe4000801141b */
[----:B------:R-:W-:Y:S01]  /*0db0*/  USHF.R.S32.HI UR30, URZ, 0x1f, UR33 ;  /* 0x0000001f3f1e7899 */ /* 0x000fe20008011421 */
[----:B-1----:R-:W1:Y:S01]  /*0dc0*/  MUFU.RCP R9, R6 ;  /* 0x0000000600097308 */ /* 0x002e620000001000 */
[----:B------:R-:W-:Y:S02]  /*0dd0*/  USEL UR29, UR34, URZ, UP1 ;  /* 0x0000003f221d7287 */ /* 0x000fe40008800000 */
[----:B------:R-:W-:-:S02]  /*0de0*/  USEL UR28, UR35, URZ, UP1 ;  /* 0x0000003f231c7287 */ /* 0x000fc40008800000 */
[----:B------:R-:W-:Y:S02]  /*0df0*/  USHF.R.S32.HI UR36, URZ, 0x6, UR36 ;  /* 0x000000063f247899 */ /* 0x000fe40008011424 */
[----:B------:R-:W-:Y:S02]  /*0e00*/  @!UP0 UIMAD UR44, UR6, UR4, URZ ;  /* 0x00000004062c82a4 */ /* 0x000fe4000f8e023f */
[----:B------:R-:W-:Y:S01]  /*0e10*/  USHF.R.S32.HI UR43, URZ, 0x1f, UR42 ;  /* 0x0000001f3f2b7899 */ /* 0x000fe2000801142a */
[----:B-1----:R-:W-:Y:S01]  /*0e20*/  VIADD R9, R9, 0xffffffe ;  /* 0x0ffffffe09097836 */ /* 0x002fe20000000000 */
[----:B------:R-:W1:Y:S05]  /*0e30*/  S2R R6, SR_CTAID.X ;  /* 0x0000000000067919 */ /* 0x000e6a0000002500 */
[----:B------:R-:W2:Y:S02]  /*0e40*/  F2I.FTZ.U32.TRUNC.NTZ R9, R9 ;  /* 0x0000000900097305 */ /* 0x000ea4000021f000 */
[----:B--2---:R-:W-:-:S04]  /*0e50*/  IMAD.MOV R5, RZ, RZ, -R9 ;  /* 0x000000ffff057224 */ /* 0x004fc800078e0a09 */
[----:B------:R-:W-:-:S04]  /*0e60*/  IMAD R5, R5, R7, RZ ;  /* 0x0000000705057224 */ /* 0x000fc800078e02ff */
[----:B------:R-:W-:-:S06]  /*0e70*/  IMAD.HI.U32 R5, R9, R5, R8 ;  /* 0x0000000509057227 */ /* 0x000fcc00078e0008 */
[----:B------:R-:W-:-:S04]  /*0e80*/  IMAD.HI.U32 R16, R5, R4, RZ ;  /* 0x0000000405107227 */ /* 0x000fc800078e00ff */
[----:B------:R-:W-:-:S04]  /*0e90*/  IMAD.MOV R8, RZ, RZ, -R16 ;  /* 0x000000ffff087224 */ /* 0x000fc800078e0a10 */
[C---:B------:R-:W-:Y:S02]  /*0ea0*/  IMAD R8, R7.reuse, R8, R4 ;  /* 0x0000000807087224 */ /* 0x040fe400078e0204 */
[----:B------:R-:W1:Y:S03]  /*0eb0*/  LDC.64 R4, c[0x0][0x488] ;  /* 0x00012200ff047b82 */ /* 0x000e660000000a00 */
[----:B------:R-:W-:-:S13]  /*0ec0*/  ISETP.GT.U32.AND P2, PT, R7, R8, PT ;  /* 0x000000080700720c */ /* 0x000fda0003f44070 */
[----:B------:R-:W-:Y:S01]  /*0ed0*/  @!P2 IADD3 R8, R8, -R7, RZ ;  /* 0x800000070808a210 */ /* 0x000fe20007ffe0ff */
[----:B------:R-:W-:-:S03]  /*0ee0*/  @!P2 VIADD R16, R16, 0x1 ;  /* 0x000000011010a836 */ /* 0x000fc60000000000 */
[----:B------:R-:W-:Y:S02]  /*0ef0*/  ISETP.GE.U32.AND P3, PT, R8, R7, PT ;  /* 0x000000070800720c */ /* 0x000fe40003f66070 */
[----:B------:R-:W-:Y:S01]  /*0f00*/  LOP3.LUT R7, R0, UR17, RZ, 0x3c, !PT ;  /* 0x0000001100077c12 */ /* 0x000fe2000f8e3cff */
[----:B-1----:R-:W-:-:S03]  /*0f10*/  IMAD.WIDE.U32 R14, R6, R4, RZ ;  /* 0x00000004060e7225 */ /* 0x002fc600078e00ff */
[----:B------:R-:W-:Y:S01]  /*0f20*/  ISETP.GE.AND P0, PT, R7, RZ, PT ;  /* 0x000000ff0700720c */ /* 0x000fe20003f06270 */
[----:B------:R-:W-:-:S06]  /*0f30*/  IMAD R5, R6, R5, R15 ;  /* 0x0000000506057224 */ /* 0x000fcc00078e020f */
[----:B------:R-:W-:Y:S01]  /*0f40*/  @P3 VIADD R16, R16, 0x1 ;  /* 0x0000000110103836 */ /* 0x000fe20000000000 */
[----:B------:R-:W-:-:S04]  /*0f50*/  ISETP.NE.AND P3, PT, RZ, UR7, PT ;  /* 0x00000007ff007c0c */ /* 0x000fc8000bf65270 */
[----:B------:R-:W-:Y:S02]  /*0f60*/  SEL R14, R14, RZ, P3 ;  /* 0x000000ff0e0e7207 */ /* 0x000fe40001800000 */
[----:B------:R-:W-:Y:S02]  /*0f70*/  @!P0 IADD3 R16, -R16, RZ, RZ ;  /* 0x000000ff10108210 */ /* 0x000fe40007ffe1ff */
[----:B------:R-:W-:Y:S02]  /*0f80*/  PLOP3.LUT P0, PT, PT, PT, UP0, 0x80, 0x0 ;  /* 0x000000000000781c */ /* 0x000fe40003f0f008 */
[----:B------:R-:W-:Y:S02]  /*0f90*/  @!P1 LOP3.LUT R16, RZ, R0, RZ, 0x33, !PT ;  /* 0x00000000ff109212 */ /* 0x000fe400078e33ff */
[----:B------:R-:W-:Y:S02]  /*0fa0*/  SEL R0, R5, RZ, P3 ;  /* 0x000000ff05007207 */ /* 0x000fe40001800000 */
[----:B------:R-:W-:-:S07]  /*0fb0*/  SHF.R.S32.HI R15, RZ, 0x1f, R16 ;  /* 0x0000001fff0f7819 */ /* 0x000fce0000011410 */
[----:B------:R-:W-:Y:S05]  /*0fc0*/  @!P0 BRA `(.L_x_71) ;  /* 0x0000000000208947 */ /* 0x000fea0003800000 */
[----:B------:R-:W-:Y:S01]  /*0fd0*/  ULDC UR25, c[0x0][0x2d4] ;  /* 0x0000b50000197ab9 */ /* 0x000fe20000000800 */
[----:B------:R-:W-:Y:S01]  /*0fe0*/  ULDC UR7, c[0x0][0x2c0] ;  /* 0x0000b00000077ab9 */ /* 0x000fe20000000800 */
[----:B------:R-:W-:Y:S01]  /*0ff0*/  UIADD3 UR8, UR25, 0x80, URZ ;  /* 0x0000008019087890 */ /* 0x000fe2000fffe03f */
[----:B------:R-:W-:Y:S02]  /*1000*/  ULDC UR6, c[0x0][0x2e4] ;  /* 0x0000b90000067ab9 */ /* 0x000fe40000000800 */
[----:B------:R-:W-:Y:S02]  /*1010*/  ULEA UR6, UR7, UR6, 0x7 ;  /* 0x0000000607067291 */ /* 0x000fe4000f8e383f */
[----:B------:R-:W-:-:S04]  /*1020*/  UIMAD UR8, UR8, UR16, URZ ;  /* 0x00000010080872a4 */ /* 0x000fc8000f8e023f */
[----:B------:R-:W-:Y:S01]  /*1030*/  UIMAD UR32, UR6, UR17, UR8 ;  /* 0x00000011062072a4 */ /* 0x000fe2000f8e0208 */
[----:B------:R-:W-:Y:S11]  /*1040*/  BRA `(.L_x_72) ;  /* 0x00000000000c7947 */ /* 0x000ff60003800000 */
.L_x_71:
[----:B------:R-:W-:Y:S01]  /*1050*/  UIMAD UR32, UR16, UR27, UR17 ;  /* 0x0000001b102072a4 */ /* 0x000fe2000f8e0211 */
[----:B------:R-:W-:-:S03]  /*1060*/  ULDC UR25, c[0x0][0x2d4] ;  /* 0x0000b50000197ab9 */ /* 0x000fc60000000800 */
[----:B------:R-:W-:-:S12]  /*1070*/  UIMAD UR32, UR32, UR25, URZ ;  /* 0x00000019202072a4 */ /* 0x000fd8000f8e023f */
.L_x_72:
[----:B------:R-:W1:Y:S01]  /*1080*/  LDC.64 R8, c[0x0][0x240] ;  /* 0x00009000ff087b82 */ /* 0x000e620000000a00 */
[----:B------:R-:W-:Y:S01]  /*1090*/  SHF.R.S32.HI R4, RZ, 0x1f, R185 ;  /* 0x0000001fff047819 */ /* 0x000fe200000114b9 */
[----:B------:R-:W-:Y:S01]  /*10a0*/  ULDC.64 UR8, c[0x0][0x250] ;  /* 0x0000940000087ab9 */ /* 0x000fe20000000a00 */
[C---:B------:R-:W-:Y:S01]  /*10b0*/  IADD3 R23, P0, R185.reuse, UR42, RZ ;  /* 0x0000002ab9177c10 */ /* 0x040fe2000ff1e0ff */
[----:B------:R-:W-:Y:S01]  /*10c0*/  ULDC.64 UR6, c[0x0][0x248] ;  /* 0x0000920000067ab9 */ /* 0x000fe20000000a00 */
[----:B------:R-:W-:Y:S01]  /*10d0*/  SHF.R.S32.HI R187, RZ, 0x1f, R186 ;  /* 0x0000001fffbb7819 */ /* 0x000fe200000114ba */
[C---:B------:R-:W-:Y:S01]  /*10e0*/  IMAD R24, R4.reuse, UR8, RZ ;  /* 0x0000000804187c24 */ /* 0x040fe2000f8e02ff */
[C---:B------:R-:W-:Y:S01]  /*10f0*/  IADD3.X R21, R4.reuse, UR43, RZ, P0, !PT ;  /* 0x0000002b04157c10 */ /* 0x040fe200087fe4ff */
[----:B------:R-:W2:Y:S01]  /*1100*/  LDC.64 R10, c[0x0][0x418] ;  /* 0x00010600ff0a7b82 */ /* 0x000ea20000000a00 */
[----:B------:R-:W-:Y:S01]  /*1110*/  IMAD R4, R4, UR6, RZ ;  /* 0x0000000604047c24 */ /* 0x000fe2000f8e02ff */
[----:B------:R-:W-:Y:S01]  /*1120*/  ULDC.64 UR10, c[0x0][0x258] ;  /* 0x00009600000a7ab9 */ /* 0x000fe20000000a00 */
[C---:B------:R-:W-:Y:S01]  /*1130*/  IMAD.WIDE.U32 R26, R185.reuse, UR6, RZ ;  /* 0x00000006b91a7c25 */ /* 0x040fe2000f8e00ff */
[----:B------:R-:W-:Y:S01]  /*1140*/  UIMAD UR45, UR21, UR10, URZ ;  /* 0x0000000a152d72a4 */ /* 0x000fe2000f8e023f */
[----:B------:R-:W-:Y:S01]  /*1150*/  LEA R212, R184, UR5, 0x1 ;  /* 0x00000005b8d47c11 */ /* 0x000fe2000f8e08ff */
[----:B------:R-:W-:Y:S01]  /*1160*/  ULDC.64 UR12, c[0x0][0x428] ;  /* 0x00010a00000c7ab9 */ /* 0x000fe20000000a00 */
[C---:B------:R-:W-:Y:S01]  /*1170*/  IMAD R19, R185.reuse, UR7, R4 ;  /* 0x00000007b9137c24 */ /* 0x040fe2000f8e0204 */
[----:B------:R-:W3:Y:S01]  /*1180*/  LDC.64 R12, c[0x0][0x228] ;  /* 0x00008a00ff0c7b82 */ /* 0x000ee20000000a00 */
[----:B------:R-:W-:Y:S01]  /*1190*/  IMAD.WIDE.U32 R28, R185, UR8, RZ ;  /* 0x00000008b91c7c25 */ /* 0x000fe2000f8e00ff */
[----:B------:R-:W-:-:S02]  /*11a0*/  UIMAD UR46, UR21, UR12, URZ ;  /* 0x0000000c152e72a4 */ /* 0x000fc4000f8e023f */
[----:B------:R-:W-:Y:S01]  /*11b0*/  UIADD3 UR23, UP0, UR37, UR23, URZ ;  /* 0x0000001725177290 */ /* 0x000fe2000ff1e03f */
[----:B------:R-:W-:Y:S01]  /*11c0*/  IMAD R24, R185, UR9, R24 ;  /* 0x00000009b9187c24 */ /* 0x000fe2000f8e0218 */
[----:B------:R-:W-:Y:S01]  /*11d0*/  UIMAD UR45, UR17, UR11, UR45 ;  /* 0x0000000b112d72a4 */ /* 0x000fe2000f8e022d */
[----:B------:R-:W-:Y:S01]  /*11e0*/  IMAD.IADD R19, R27, 0x1, R19 ;  /* 0x000000011b137824 */ /* 0x000fe200078e0213 */
[----:B------:R-:W4:Y:S01]  /*11f0*/  LDC.64 R6, c[0x0][0x420] ;  /* 0x00010800ff067b82 */ /* 0x000f220000000a00 */
[-C--:B-1----:R-:W-:Y:S01]  /*1200*/  IMAD R18, R21, R8.reuse, RZ ;  /* 0x0000000815127224 */ /* 0x082fe200078e02ff */
[----:B------:R-:W-:Y:S01]  /*1210*/  UIMAD UR46, UR17, UR13, UR46 ;  /* 0x0000000d112e72a4 */ /* 0x000fe2000f8e022e */
[C---:B------:R-:W-:Y:S01]  /*1220*/  IMAD.WIDE.U32 R30, R23.reuse, R8, R186 ;  /* 0x00000008171e7225 */ /* 0x040fe200078e00ba */
[----:B------:R-:W-:Y:S01]  /*1230*/  UIADD3.X UR39, UR47, UR39, URZ, UP0, !UPT ;  /* 0x000000272f277290 */ /* 0x000fe200087fe43f */
[----:B------:R-:W-:Y:S02]  /*1240*/  ULDC.64 UR48, c[0x0][0x2b0] ;  /* 0x0000ac0000307ab9 */ /* 0x000fe40000000a00 */
[----:B------:R-:W-:Y:S01]  /*1250*/  IMAD R17, R23, R9, R18 ;  /* 0x0000000917117224 */ /* 0x000fe200078e0212 */
[----:B------:R-:W1:Y:S01]  /*1260*/  LDC.64 R4, c[0x0][0x238] ;  /* 0x00008e00ff047b82 */ /* 0x000e620000000a00 */
[----:B--2---:R-:W-:Y:S01]  /*1270*/  IMAD R20, R10, UR22, RZ ;  /* 0x000000160a147c24 */ /* 0x004fe2000f8e02ff */
[----:B------:R-:W-:Y:S01]  /*1280*/  UIMAD UR47, UR39, UR8, URZ ;  /* 0x00000008272f72a4 */ /* 0x000fe2000f8e023f */
[----:B------:R-:W-:-:S02]  /*1290*/  IMAD.MOV.U32 R18, RZ, RZ, R26 ;  /* 0x000000ffff127224 */ /* 0x000fc400078e001a */
[----:B------:R-:W-:Y:S01]  /*12a0*/  IMAD.WIDE.U32 R26, R10, UR16, R186 ;  /* 0x000000100a1a7c25 */ /* 0x000fe2000f8e00ba */
[----:B------:R-:W-:-:S03]  /*12b0*/  UIMAD UR47, UR23, UR9, UR47 ;  /* 0x00000009172f72a4 */ /* 0x000fc6000f8e022f */
[----:B------:R-:W-:Y:S02]  /*12c0*/  IMAD.IADD R31, R31, 0x1, R17 ;  /* 0x000000011f1f7824 */ /* 0x000fe400078e0211 */
[----:B---3--:R-:W-:Y:S02]  /*12d0*/  IMAD R10, R12, UR22, RZ ;  /* 0x000000160c0a7c24 */ /* 0x008fe4000f8e02ff */
[----:B------:R-:W-:Y:S02]  /*12e0*/  IMAD R11, R11, UR16, R20 ;  /* 0x000000100b0b7c24 */ /* 0x000fe4000f8e0214 */
[----:B------:R-:W-:Y:S02]  /*12f0*/  IMAD.IADD R25, R29, 0x1, R24 ;  /* 0x000000011d197824 */ /* 0x000fe400078e0218 */
[----:B------:R-:W-:Y:S02]  /*1300*/  IMAD.MOV.U32 R24, RZ, RZ, R28 ;  /* 0x000000ffff187224 */ /* 0x000fe400078e001c */
[----:B------:R-:W-:-:S02]  /*1310*/  IMAD R10, R13, UR16, R10 ;  /* 0x000000100d0a7c24 */ /* 0x000fc4000f8e020a */
[----:B------:R-:W-:-:S04]  /*1320*/  IMAD.WIDE.U32 R28, R12, UR16, R30 ;  /* 0x000000100c1c7c25 */ /* 0x000fc8000f8e001e */
[----:B------:R-:W-:Y:S02]  /*1330*/  IMAD.IADD R27, R27, 0x1, R11 ;  /* 0x000000011b1b7824 */ /* 0x000fe400078e020b */
[-C--:B----4-:R-:W-:Y:S02]  /*1340*/  IMAD R12, R21, R6.reuse, RZ ;  /* 0x00000006150c7224 */ /* 0x090fe400078e02ff */
[----:B------:R-:W-:Y:S02]  /*1350*/  IMAD.IADD R29, R29, 0x1, R10 ;  /* 0x000000011d1d7824 */ /* 0x000fe400078e020a */
[----:B-1----:R-:W-:Y:S02]  /*1360*/  IMAD R10, R4, UR22, RZ ;  /* 0x00000016040a7c24 */ /* 0x002fe4000f8e02ff */
[C---:B------:R-:W-:Y:S02]  /*1370*/  IMAD R11, R23.reuse, R7, R12 ;  /* 0x00000007170b7224 */ /* 0x040fe400078e020c */
[----:B------:R-:W-:-:S04]  /*1380*/  IMAD.WIDE.U32 R26, R23, R6, R26 ;  /* 0x00000006171a7225 */ /* 0x000fc800078e001a */
[----:B------:R-:W-:Y:S02]  /*1390*/  IMAD R5, R5, UR16, R10 ;  /* 0x0000001005057c24 */ /* 0x000fe4000f8e020a */
[----:B------:R-:W-:Y:S02]  /*13a0*/  IMAD.IADD R27, R27, 0x1, R11 ;  /* 0x000000011b1b7824 */ /* 0x000fe400078e020b */
[----:B------:R-:W-:-:S04]  /*13b0*/  IMAD.WIDE.U32 R10, R4, UR16, R186 ;  /* 0x00000010040a7c25 */ /* 0x000fc8000f8e00ba */
[----:B------:R-:W-:Y:S02]  /*13c0*/  IMAD.IADD R11, R11, 0x1, R5 ;  /* 0x000000010b0b7824 */ /* 0x000fe400078e0205 */
[----:B------:R-:W1:Y:S01]  /*13d0*/  LDC.64 R4, c[0x0][0x230] ;  /* 0x00008c00ff047b82 */ /* 0x000e620000000a00 */
[----:B------:R-:W-:Y:S01]  /*13e0*/  IMAD.U32 R20, RZ, RZ, UR10 ;  /* 0x0000000aff147e24 */ /* 0x000fe2000f8e00ff */
[----:B------:R-:W-:Y:S01]  /*13f0*/  ULDC.64 UR10, c[0x0][0x268] ;  /* 0x00009a00000a7ab9 */ /* 0x000fe20000000a00 */
[----:B------:R-:W-:Y:S01]  /*1400*/  IMAD.U32 R22, RZ, RZ, UR12 ;  /* 0x0000000cff167e24 */ /* 0x000fe2000f8e00ff */
[----:B------:R-:W-:Y:S01]  /*1410*/  ULDC.64 UR12, c[0x0][0x210] ;  /* 0x00008400000c7ab9 */ /* 0x000fe20000000a00 */
[----:B------:R-:W-:Y:S02]  /*1420*/  IMAD R13, R15, UR10, RZ ;  /* 0x0000000a0f0d7c24 */ /* 0x000fe4000f8e02ff */
[----:B------:R-:W-:Y:S02]  /*1430*/  IMAD.U32 R17, RZ, RZ, UR8 ;  /* 0x00000008ff117e24 */ /* 0x000fe4000f8e00ff */
[----:B------:R-:W-:-:S04]  /*1440*/  IMAD.WIDE.U32 R22, R22, UR17, R26 ;  /* 0x0000001116167c25 */ /* 0x000fc8000f8e001a */
[C---:B------:R-:W-:Y:S02]  /*1450*/  IMAD R13, R16.reuse, UR11, R13 ;  /* 0x0000000b100d7c24 */ /* 0x040fe4000f8e020d */
[----:B------:R-:W-:Y:S01]  /*1460*/  IMAD.WIDE.U32 R26, R16, UR10, R10 ;  /* 0x0000000a101a7c25 */ /* 0x000fe2000f8e000a */
[----:B------:R-:W-:Y:S02]  /*1470*/  ULDC.64 UR10, c[0x0][0x3e0] ;  /* 0x0000f800000a7ab9 */ /* 0x000fe40000000a00 */
[----:B------:R-:W-:Y:S01]  /*1480*/  LEA R216, P1, R22, UR10, 0x1 ;  /* 0x0000000a16d87c11 */ /* 0x000fe2000f8208ff */
[----:B------:R-:W-:-:S04]  /*1490*/  IMAD.WIDE.U32 R24, R17, UR23, R24 ;  /* 0x0000001711187c25 */ /* 0x000fc8000f8e0018 */
[----:B------:R-:W-:Y:S01]  /*14a0*/  IMAD.WIDE.U32 R20, R20, UR17, R28 ;  /* 0x0000001114147c25 */ /* 0x000fe2000f8e001c */
[----:B------:R-:W-:-:S03]  /*14b0*/  IADD3 R17, P0, R26, R24, RZ ;  /* 0x000000181a117210 */ /* 0x000fc60007f1e0ff */
[----:B------:R-:W-:Y:S01]  /*14c0*/  VIADD R12, R23, UR46 ;  /* 0x0000002e170c7c36 */ /* 0x000fe20008000000 */
[----:B------:R-:W-:Y:S01]  /*14d0*/  LEA R218, P2, R20, UR12, 0x1 ;  /* 0x0000000c14da7c11 */ /* 0x000fe2000f8408ff */
[----:B------:R-:W-:Y:S01]  /*14e0*/  VIADD R10, R21, UR45 ;  /* 0x0000002d150a7c36 */ /* 0x000fe20008000000 */
[----:B------:R-:W-:Y:S01]  /*14f0*/  USHF.L.U32 UR12, UR8, 0x6, URZ ;  /* 0x00000006080c7899 */ /* 0x000fe2000800063f */
[----:B------:R-:W-:Y:S01]  /*1500*/  IMAD.IADD R13, R27, 0x1, R13 ;  /* 0x000000011b0d7824 */ /* 0x000fe200078e020d */
[----:B------:R-:W-:Y:S01]  /*1510*/  LEA.HI.X R217, R22, UR11, R12, 0x1, P1 ;  /* 0x0000000b16d97c11 */ /* 0x000fe200088f0c0c */
[----:B------:R-:W-:Y:S01]  /*1520*/  IMAD.U32 R11, RZ, RZ, UR6 ;  /* 0x00000006ff0b7e24 */ /* 0x000fe2000f8e00ff */
[----:B------:R-:W-:Y:S01]  /*1530*/  LEA R12, P1, R6, R216, 0x6 ;  /* 0x000000d8060c7211 */ /* 0x000fe200078230ff */
[----:B------:R-:W-:Y:S01]  /*1540*/  ULDC.64 UR10, c[0x0][0x220] ;  /* 0x00008800000a7ab9 */ /* 0x000fe20000000a00 */
[----:B------:R-:W-:Y:S01]  /*1550*/  LEA.HI.X R219, R20, UR13, R10, 0x1, P2 ;  /* 0x0000000d14db7c11 */ /* 0x000fe200090f0c0a */
[----:B------:R-:W-:Y:S01]  /*1560*/  IMAD.WIDE.U32 R18, R11, UR23, R18 ;  /* 0x000000170b127c25 */ /* 0x000fe2000f8e0012 */
[----:B------:R-:W-:Y:S01]  /*1570*/  IADD3.X R24, R13, UR47, R25, P0, !PT ;  /* 0x0000002f0d187c10 */ /* 0x000fe200087fe419 */
[----:B------:R-:W-:Y:S01]  /*1580*/  USHF.L.U64.HI UR45, UR8, 0x6, UR9 ;  /* 0x00000006082d7899 */ /* 0x000fe20008010209 */
[----:B------:R-:W-:Y:S01]  /*1590*/  LEA R10, P0, R8, R218, 0x6 ;  /* 0x000000da080a7211 */ /* 0x000fe200078030ff */
[----:B-1----:R-:W-:Y:S01]  /*15a0*/  IMAD.WIDE.U32 R22, R4, UR16, R186 ;  /* 0x0000001004167c25 */ /* 0x002fe2000f8e00ba */
[----:B------:R-:W-:Y:S01]  /*15b0*/  LEA.HI.X R13, R6, R217, R7, 0x6, P1 ;  /* 0x000000d9060d7211 */ /* 0x000fe200008f3407 */
[----:B------:R-:W-:Y:S01]  /*15c0*/  UIADD3 UR13, UR36, -0x1, URZ ;  /* 0xffffffff240d7890 */ /* 0x000fe2000fffe03f */
[C---:B------:R-:W-:Y:S01]  /*15d0*/  LEA R20, P2, R17.reuse, UR10, 0x1 ;  /* 0x0000000a11147c11 */ /* 0x040fe2000f8408ff */
[----:B------:R-:W-:Y:S01]  /*15e0*/  IMAD R6, R4, UR22, RZ ;  /* 0x0000001604067c24 */ /* 0x000fe2000f8e02ff */
[----:B------:R-:W-:Y:S01]  /*15f0*/  LEA.HI.X R11, R8, R219, R9, 0x6, P0 ;  /* 0x000000db080b7211 */ /* 0x000fe200000f3409 */
[----:B------:R-:W-:Y:S01]  /*1600*/  UIADD3 UR46, UR42, UR44, URZ ;  /* 0x0000002c2a2e7290 */ /* 0x000fe2000fffe03f */
[----:B------:R-:W-:Y:S01]  /*1610*/  LEA.HI.X R21, R17, UR11, R24, 0x1, P2 ;  /* 0x0000000b11157c11 */ /* 0x000fe200090f0c18 */
[----:B------:R-:W-:Y:S01]  /*1620*/  @P3 BAR.SYNC.DEFER_BLOCKING 0x0 ;  /* 0x0000000000003b1d */ /* 0x000fe20000010000 */
[----:B------:R-:W-:Y:S01]  /*1630*/  IADD3 R8, P0, R20, UR12, RZ ;  /* 0x0000000c14087c10 */ /* 0x000fe2000ff1e0ff */
[----:B------:R-:W-:Y:S01]  /*1640*/  IMAD R5, R5, UR16, R6 ;  /* 0x0000001005057c24 */ /* 0x000fe2000f8e0206 */
[----:B------:R-:W-:-:S02]  /*1650*/  USHF.L.U32 UR44, UR6, 0x6, URZ ;  /* 0x00000006062c7899 */ /* 0x000fc4000800063f */
[----:B------:R-:W-:Y:S01]  /*1660*/  IADD3.X R9, R21, UR45, RZ, P0, !PT ;  /* 0x0000002d15097c10 */ /* 0x000fe200087fe4ff */
[----:B------:R-:W-:Y:S01]  /*1670*/  ULDC.64 UR10, c[0x0][0x260] ;  /* 0x00009800000a7ab9 */ /* 0x000fe20000000a00 */
[----:B------:R-:W-:Y:S01]  /*1680*/  IMAD.IADD R23, R23, 0x1, R5 ;  /* 0x0000000117177824 */ /* 0x000fe200078e0205 */
[----:B------:R-:W-:Y:S01]  /*1690*/  IADD3 R6, P0, R8, UR12, RZ ;  /* 0x0000000c08067c10 */ /* 0x000fe2000ff1e0ff */
[----:B------:R-:W-:Y:S01]  /*16a0*/  IMAD R15, R15, UR10, RZ ;  /* 0x0000000a0f0f7c24 */ /* 0x000fe2000f8e02ff */
[----:B------:R-:W-:Y:S01]  /*16b0*/  ULDC.64 UR8, c[0x0][0x218] ;  /* 0x0000860000087ab9 */ /* 0x000fe20000000a00 */
[C---:B------:R-:W-:Y:S01]  /*16c0*/  IMAD.WIDE.U32 R4, R16.reuse, UR10, R22 ;  /* 0x0000000a10047c25 */ /* 0x040fe2000f8e0016 */
[----:B------:R-:W-:Y:S01]  /*16d0*/  IADD3.X R7, R9, UR45, RZ, P0, !PT ;  /* 0x0000002d09077c10 */ /* 0x000fe200087fe4ff */
[----:B------:R-:W-:Y:S02]  /*16e0*/  UIMAD UR10, UR39, UR6, URZ ;  /* 0x00000006270a72a4 */ /* 0x000fe4000f8e023f */
[----:B------:R-:W-:Y:S01]  /*16f0*/  IMAD R15, R16, UR11, R15 ;  /* 0x0000000b100f7c24 */ /* 0x000fe2000f8e020f */
[----:B------:R-:W-:Y:S01]  /*1700*/  IADD3 R16, P0, R6, UR12, RZ ;  /* 0x0000000c06107c10 */ /* 0x000fe2000ff1e0ff */
[----:B------:R-:W-:-:S02]  /*1710*/  UIMAD UR10, UR23, UR7, UR10 ;  /* 0x00000007170a72a4 */ /* 0x000fc4000f8e020a */
[----:B------:R-:W-:Y:S01]  /*1720*/  ULEA.HI UR11, UR13, UR13, URZ, 0x1 ;  /* 0x0000000d0d0b7291 */ /* 0x000fe2000f8f083f */
[----:B------:R-:W-:Y:S01]  /*1730*/  IADD3.X R17, R7, UR45, RZ, P0, !PT ;  /* 0x0000002d07117c10 */ /* 0x000fe200087fe4ff */
[----:B------:R-:W-:Y:S01]  /*1740*/  IMAD.IADD R15, R5, 0x1, R15 ;  /* 0x00000001050f7824 */ /* 0x000fe200078e020f */
[----:B------:R-:W-:Y:S01]  /*1750*/  IADD3 R4, P0, R4, R18, RZ ;  /* 0x0000001204047210 */ /* 0x000fe20007f1e0ff */
[----:B------:R-:W-:Y:S01]  /*1760*/  ULOP3.LUT UR11, UR11, 0xfffffffe, URZ, 0xc0, !UPT ;  /* 0xfffffffe0b0b7892 */ /* 0x000fe2000f8ec03f */
[----:B------:R-:W-:Y:S01]  /*1770*/  @!PT LDS RZ, [RZ] ;  /* 0x00000000fffff984 */ /* 0x000fe20000000800 */
[----:B------:R-:W-:Y:S01]  /*1780*/  @!PT LDS RZ, [RZ] ;  /* 0x00000000fffff984 */ /* 0x000fe20000000800 */
[----:B------:R-:W-:Y:S01]  /*1790*/  @!PT LDS RZ, [RZ] ;  /* 0x00000000fffff984 */ /* 0x000fe20000000800 */
[----:B------:R-:W-:Y:S01]  /*17a0*/  LDGSTS.E.BYPASS.LTC128B.128 [R212+0xa000], desc[UR40][R20.64] ;  /* 0x0a00000014d47fae */ /* 0x000fe2000b901d68 */
[----:B------:R-:W-:Y:S01]  /*17b0*/  USHF.L.U64.HI UR6, UR6, 0x6, UR7 ;  /* 0x0000000606067899 */ /* 0x000fe20008010207 */
[----:B------:R-:W-:Y:S01]  /*17c0*/  IADD3.X R15, R15, UR10, R19, P0, !PT ;  /* 0x0000000a0f0f7c10 */ /* 0x000fe200087fe413 */
[----:B------:R-:W-:Y:S01]  /*17d0*/  UIADD3 UR11, UR13, -UR11, URZ ;  /* 0x8000000b0d0b7290 */ /* 0x000fe2000fffe03f */
[----:B------:R1:W-:Y:S01]  /*17e0*/  LDGSTS.E.BYPASS.LTC128B.128 [R212+0xb000], desc[UR40][R8.64] ;  /* 0x0b00000008d47fae */ /* 0x0003e2000b901d68 */
[----:B------:R-:W-:Y:S01]  /*17f0*/  UIMAD.WIDE UR46, UR46, 0x4, UR48 ;  /* 0x000000042e2e78a5 */ /* 0x000fe2000f8e0230 */
[----:B------:R-:W-:Y:S01]  /*1800*/  VIADD R5, R184, 0x1000 ;  /* 0x00001000b8057836 */ /* 0x000fe20000000000 */
[----:B------:R-:W-:Y:S01]  /*1810*/  UISETP.NE.AND UP0, UPT, UR11, 0x1, UPT ;  /* 0x000000010b00788c */ /* 0x000fe2000bf05270 */
[----:B------:R2:W-:Y:S04]  /*1820*/  LDGSTS.E.BYPASS.LTC128B.128 [R212+0xc000], desc[UR40][R6.64] ;  /* 0x0c00000006d47fae */ /* 0x0005e8000b901d68 */
[----:B------:R3:W-:Y:S01]  /*1830*/  LDGSTS.E.BYPASS.LTC128B.128 [R212+0xd000], desc[UR40][R16.64] ;  /* 0x0d00000010d47fae */ /* 0x0007e2000b901d68 */
[----:B------:R-:W-:-:S03]  /*1840*/  PLOP3.LUT P2, PT, PT, PT, UP0, 0x80, 0x0 ;  /* 0x000000000000781c */ /* 0x000fc60003f4f008 */
[----:B------:R-:W0:Y:S01]  /*1850*/  LDGDEPBAR ;  /* 0x00000000000079af */ /* 0x000e220000000000 */
[----:B------:R-:W-:Y:S01]  /*1860*/  UIMAD UR10, UR27, UR26, URZ ;  /* 0x0000001a1b0a72a4 */ /* 0x000fe2000f8e023f */
[----:B------:R-:W-:Y:S02]  /*1870*/  SEL R5, R5, R184, !P2 ;  /* 0x000000b805057207 */ /* 0x000fe40005000000 */
[----:B------:R-:W-:Y:S01]  /*1880*/  LDGSTS.E.BYPASS.LTC128B.128 [R212+0x4000], desc[UR40][R216.64] ;  /* 0x04000000d8d47fae */ /* 0x000fe2000b901d68 */
[----:B------:R-:W-:Y:S01]  /*1890*/  USHF.R.S32.HI UR7, URZ, 0x1f, UR26 ;  /* 0x0000001f3f077899 */ /* 0x000fe2000801141a */
[----:B------:R-:W-:Y:S02]  /*18a0*/  LEA R211, R5, UR5, 0x1 ;  /* 0x0000000505d37c11 */ /* 0x000fe4000f8e08ff */
[----:B------:R4:W-:Y:S01]  /*18b0*/  LDGSTS.E.BYPASS.LTC128B.128 [R212+0x5000], desc[UR40][R12.64] ;  /* 0x050000000cd47fae */ /* 0x0009e2000b901d68 */
[----:B-1----:R-:W-:Y:S01]  /*18c0*/  LEA R8, P0, R4, UR8, 0x1 ;  /* 0x0000000804087c11 */ /* 0x002fe2000f8008ff */
[----:B------:R-:W-:Y:S01]  /*18d0*/  UMOV UR8, UR46 ;  /* 0x0000002e00087c82 */ /* 0x000fe20008000000 */
[----:B--2---:R-:W-:-:S02]  /*18e0*/  IMAD.SHL.U32 R6, R181, 0x4, RZ ;  /* 0x00000004b5067824 */ /* 0x004fc400078e00ff */
[----:B------:R-:W-:Y:S01]  /*18f0*/  LEA.HI.X R9, R4, UR9, R15, 0x1, P0 ;  /* 0x0000000904097c11 */ /* 0x000fe200080f0c0f */
[----:B------:R-:W-:Y:S01]  /*1900*/  IMAD.U32 R5, RZ, RZ, UR33 ;  /* 0x00000021ff057e24 */ /* 0x000fe2000f8e00ff */
[----:B------:R-:W-:Y:S01]  /*1910*/  IADD3 R18, P0, R8, UR44, RZ ;  /* 0x0000002c08127c10 */ /* 0x000fe2000ff1e0ff */
[----:B------:R-:W-:Y:S01]  /*1920*/  UMOV UR9, UR47 ;  /* 0x0000002f00097c82 */ /* 0x000fe20008000000 */
[----:B------:R-:W-:Y:S01]  /*1930*/  SHF.L.U64.HI R4, R181, 0x2, R188 ;  /* 0x00000002b5047819 */ /* 0x000fe200000102bc */
[----:B------:R-:W-:Y:S01]  /*1940*/  UIMAD UR7, UR7, UR27, URZ ;  /* 0x0000001b070772a4 */ /* 0x000fe2000f8e023f */
[----:B------:R-:W-:Y:S01]  /*1950*/  IADD3.X R19, R9, UR6, RZ, P0, !PT ;  /* 0x0000000609137c10 */ /* 0x000fe200087fe4ff */
[----:B------:R1:W-:Y:S01]  /*1960*/  LDGSTS.E.BYPASS.LTC128B.128 [R211], desc[UR40][R218.64] ;  /* 0x00000000dad37fae */ /* 0x0003e2000b901d68 */
[----:B---3--:R-:W-:Y:S02]  /*1970*/  IADD3 R16, P1, R6, UR8, RZ ;  /* 0x0000000806107c10 */ /* 0x008fe4000ff3e0ff */
[----:B----4-:R-:W-:Y:S01]  /*1980*/  IADD3 R12, P0, R18, UR44, RZ ;  /* 0x0000002c120c7c10 */ /* 0x010fe2000ff1e0ff */
[----:B------:R-:W-:Y:S01]  /*1990*/  IMAD R6, R183, UR10, R182 ;  /* 0x0000000ab7067c24 */ /* 0x000fe2000f8e02b6 */
[----:B------:R-:W-:Y:S01]  /*19a0*/  IADD3.X R17, R4, UR9, RZ, P1, !PT ;  /* 0x0000000904117c10 */ /* 0x000fe20008ffe4ff */
[----:B------:R-:W-:Y:S01]  /*19b0*/  UIMAD.WIDE.U32 UR46, UR26, UR27, URZ ;  /* 0x0000001b1a2e72a5 */ /* 0x000fe2000f8e003f */
[----:B------:R-:W-:Y:S01]  /*19c0*/  IADD3.X R13, R19, UR6, RZ, P0, !PT ;  /* 0x00000006130d7c10 */ /* 0x000fe200087fe4ff */
[----:B------:R-:W-:Y:S01]  /*19d0*/  UIMAD UR7, UR31, UR26, UR7 ;  /* 0x0000001a1f0772a4 */ /* 0x000fe2000f8e0207 */
[----:B------:R-:W-:Y:S01]  /*19e0*/  IADD3 R20, P0, R12, UR44, RZ ;  /* 0x0000002c0c147c10 */ /* 0x000fe2000ff1e0ff */
[----:B------:R-:W-:Y:S01]  /*19f0*/  IMAD.U32 R4, RZ, RZ, UR30 ;  /* 0x0000001eff047e24 */ /* 0x000fe2000f8e00ff */
[----:B------:R-:W-:Y:S01]  /*1a00*/  ULDC.64 UR26, c[0x0][0x478] ;  /* 0x00011e00001a7ab9 */ /* 0x000fe20000000a00 */
[----:B------:R-:W-:Y:S01]  /*1a10*/  SHF.R.S32.HI R7, RZ, 0x1f, R6 ;  /* 0x0000001fff077819 */ /* 0x000fe20000011406 */
[----:B------:R1:W-:Y:S01]  /*1a20*/  LDGSTS.E.BYPASS.LTC128B.128 [R211+0x1000], desc[UR40][R10.64] ;  /* 0x010000000ad37fae */ /* 0x0003e2000b901d68 */
[----:B------:R-:W-:Y:S01]  /*1a30*/  IADD3.X R21, R13, UR6, RZ, P0, !PT ;  /* 0x000000060d157c10 */ /* 0x000fe200087fe4ff */
[----:B------:R-:W-:-:S02]  /*1a40*/  USHF.L.U32 UR6, UR10, 0x6, URZ ;  /* 0x000000060a067899 */ /* 0x000fc4000800063f */
[----:B------:R-:W-:Y:S01]  /*1a50*/  UIMAD.WIDE UR44, UR16, UR25, UR42 ;  /* 0x00000019102c72a5 */ /* 0x000fe2000f8e022a */
[----:B------:R1:W-:Y:S01]  /*1a60*/  LDGSTS.E.BYPASS.LTC128B.128 [R212+0x6000], desc[UR40][R8.64] ;  /* 0x0600000008d47fae */ /* 0x0003e2000b901d68 */
[----:B------:R-:W-:Y:S02]  /*1a70*/  USHF.R.S32.HI UR11, URZ, 0x1f, UR6 ;  /* 0x0000001f3f0b7899 */ /* 0x000fe40008011406 */
[----:B------:R-:W-:Y:S01]  /*1a80*/  IADD3 R5, P1, P0, R6, UR6, R5 ;  /* 0x0000000606057c10 */ /* 0x000fe2000f83e005 */
[----:B------:R-:W-:Y:S01]  /*1a90*/  UIADD3 UR29, UP0, UR44, UR29, URZ ;  /* 0x0000001d2c1d7290 */ /* 0x000fe2000ff1e03f */
[----:B------:R1:W-:Y:S01]  /*1aa0*/  LDGSTS.E.BYPASS.LTC128B.128 [R212+0x7000], desc[UR40][R18.64] ;  /* 0x0700000012d47fae */ /* 0x0003e2000b901d68 */
[----:B------:R-:W-:Y:S01]  /*1ab0*/  UIADD3 UR7, UR47, UR7, URZ ;  /* 0x000000072f077290 */ /* 0x000fe2000fffe03f */
[----:B------:R-:W-:Y:S02]  /*1ac0*/  IADD3.X R7, R7, UR11, R4, P1, P0 ;  /* 0x0000000b07077c10 */ /* 0x000fe40008fe0404 */
[----:B------:R-:W-:Y:S01]  /*1ad0*/  IADD3 R14, P0, R5, R14, RZ ;  /* 0x0000000e050e7210 */ /* 0x000fe20007f1e0ff */
[----:B------:R-:W-:Y:S01]  /*1ae0*/  UIADD3.X UR28, UR45, UR28, URZ, UP0, !UPT ;  /* 0x0000001c2d1c7290 */ /* 0x000fe200087fe43f */
[----:B------:R1:W-:Y:S01]  /*1af0*/  LDGSTS.E.BYPASS.LTC128B.128 [R212+0x8000], desc[UR40][R12.64] ;  /* 0x080000000cd47fae */ /* 0x0003e2000b901d68 */
[----:B------:R-:W-:Y:S01]  /*1b00*/  UIMAD UR7, UR7, UR29, URZ ;  /* 0x0000001d070772a4 */ /* 0x000fe2000f8e023f */
[----:B------:R-:W-:-:S02]  /*1b10*/  IMAD.U32 R4, RZ, RZ, UR46 ;  /* 0x0000002eff047e24 */ /* 0x000fc4000f8e00ff */
[----:B------:R-:W-:Y:S01]  /*1b20*/  IMAD.X R15, R7, 0x1, R0, P0 ;  /* 0x00000001070f7824 */ /* 0x000fe200000e0600 */
[----:B------:R-:W-:Y:S01]  /*1b30*/  UIMAD UR28, UR28, UR46, UR7 ;  /* 0x0000002e1c1c72a4 */ /* 0x000fe2000f8e0207 */
[----:B------:R1:W-:Y:S01]  /*1b40*/  LDGSTS.E.BYPASS.LTC128B.128 [R212+0x9000], desc[UR40][R20.64] ;  /* 0x0900000014d47fae */ /* 0x0003e2000b901d68 */
[----:B------:R-:W-:Y:S01]  /*1b50*/  IMAD.WIDE.U32 R14, R4, UR29, R14 ;  /* 0x0000001d040e7c25 */ /* 0x000fe2000f8e000e */
[----:B------:R-:W-:Y:S02]  /*1b60*/  ULDC.64 UR6, c[0x0][0x400] ;  /* 0x0001000000067ab9 */ /* 0x000fe40000000a00 */
[----:B------:R-:W0:Y:S01]  /*1b70*/  LDGDEPBAR ;  /* 0x00000000000079af */ /* 0x000e220000000000 */
[----:B------:R-:W-:Y:S01]  /*1b80*/  VIADD R0, R15, UR28 ;  /* 0x0000001c0f007c36 */ /* 0x000fe20008000000 */
[C---:B------:R-:W-:Y:S01]  /*1b90*/  LEA R214, P0, R14.reuse, UR6, 0x2 ;  /* 0x000000060ed67c11 */ /* 0x040fe2000f8010ff */
[----:B------:R-:W-:Y:S01]  /*1ba0*/  UIADD3 UR6, -UR38, UR4, UR37 ;  /* 0x0000000426067290 */ /* 0x000fe2000fffe125 */
[----:B------:R1:W5:Y:S02]  /*1bb0*/  LDG.E R210, desc[UR40][R16.64] ;  /* 0x0000002810d27981 */ /* 0x000364000c1e1900 */
[----:B------:R-:W-:Y:S01]  /*1bc0*/  LEA.HI.X R215, R14, UR7, R0, 0x2, P0 ;  /* 0x000000070ed77c11 */ /* 0x000fe200080f1400 */
[----:B------:R-:W-:Y:S01]  /*1bd0*/  ULDC UR7, c[0x0][0x398] ;  /* 0x0000e60000077ab9 */ /* 0x000fe20000000800 */
[----:B------:R1:W5:Y:S01]  /*1be0*/  LDG.E R209, desc[UR40][R16.64+0x20] ;  /* 0x0000202810d17981 */ /* 0x000362000c1e1900 */
[----:B------:R-:W-:-:S03]  /*1bf0*/  UIADD3 UR7, UR6, -UR7, URZ ;  /* 0x8000000706077290 */ /* 0x000fc6000fffe03f */
[----:B------:R1:W5:Y:S01]  /*1c00*/  LDG.E R208, desc[UR40][R16.64+0x80] ;  /* 0x0000802810d07981 */ /* 0x000362000c1e1900 */
[----:B------:R-:W-:-:S03]  /*1c10*/  USHF.R.S32.HI UR6, URZ, 0x1f, UR7 ;  /* 0x0000001f3f067899 */ /* 0x000fc60008011407 */
[----:B------:R1:W5:Y:S01]  /*1c20*/  LDG.E R207, desc[UR40][R16.64+0xa0] ;  /* 0x0000a02810cf7981 */ /* 0x000362000c1e1900 */
[----:B------:R-:W-:Y:S01]  /*1c30*/  ULEA.HI UR6, UR6, UR7, URZ, 0x6 ;  /* 0x0000000706067291 */ /* 0x000fe2000f8f303f */
[----:B------:R-:W-:Y:S01]  /*1c40*/  IMAD.U32 R5, RZ, RZ, UR47 ;  /* 0x0000002fff057e24 */ /* 0x000fe2000f8e00ff */
[----:B------:R-:W-:Y:S01]  /*1c50*/  UIADD3 UR32, UR42, UR32, URZ ;  /* 0x000000202a207290 */ /* 0x000fe2000fffe03f */
[----:B------:R-:W-:Y:S01]  /*1c60*/  CS2R R94, SRZ ;  /* 0x00000000005e7805 */ /* 0x000fe2000001ff00 */
[----:B------:R-:W-:Y:S01]  /*1c70*/  USHF.R.S32.HI UR6, URZ, 0x6, UR6 ;  /* 0x000000063f067899 */ /* 0x000fe20008011406 */
[----:B------:R-:W-:Y:S01]  /*1c80*/  CS2R R92, SRZ ;  /* 0x00000000005c7805 */ /* 0x000fe2000001ff00 */
[----:B------:R-:W-:-:S04]  /*1c90*/  DEPBAR.LE SB0, 0x1 ;  /* 0x000080400000791a */ /* 0x000fc80000000000 */
[----:B------:R-:W-:Y:S01]  /*1ca0*/  UISETP.LT.AND UP0, UPT, URZ, UR6, UPT ;  /* 0x000000063f00728c */ /* 0x000fe2000bf01270 */
[----:B------:R-:W-:Y:S01]  /*1cb0*/  BAR.SYNC.DEFER_BLOCKING 0x0 ;  /* 0x0000000000007b1d */ /* 0x000fe20000010000 */
[----:B------:R-:W-:Y:S01]  /*1cc0*/  UIMAD.WIDE UR26, UR32, 0x4, UR26 ;  /* 0x00000004201a78a5 */ /* 0x000fe2000f8e021a */
[----:B------:R-:W-:Y:S01]  /*1cd0*/  CS2R R98, SRZ ;  /* 0x0000000000627805 */ /* 0x000fe2000001ff00 */
[----:B------:R-:W-:Y:S01]  /*1ce0*/  USEL UR6, URZ, UR6, !UP0 ;  /* 0x000000063f067287 */ /* 0x000fe2000c000000 */
[----:B------:R-:W-:Y:S02]  /*1cf0*/  CS2R R96, SRZ ;  /* 0x0000000000607805 */ /* 0x000fe4000001ff00 */
[----:B------:R-:W-:Y:S02]  /*1d00*/  CS2R R90, SRZ ;  /* 0x00000000005a7805 */ /* 0x000fe4000001ff00 */
[----:B------:R-:W-:Y:S01]  /*1d10*/  CS2R R88, SRZ ;  /* 0x0000000000587805 */ /* 0x000fe2000001ff00 */
[----:B------:R-:W-:Y:S01]  /*1d20*/  UISETP.GT.AND UP0, UPT, UR36, UR6, UPT ;  /* 0x000000062400728c */ /* 0x000fe2000bf04270 */
[----:B------:R-:W-:-:S02]  /*1d30*/  CS2R R86, SRZ ;  /* 0x0000000000567805 */ /* 0x000fc4000001ff00 */
[----:B------:R-:W-:Y:S02]  /*1d40*/  CS2R R84, SRZ ;  /* 0x0000000000547805 */ /* 0x000fe4000001ff00 */
[----:B------:R-:W-:Y:S02]  /*1d50*/  CS2R R78, SRZ ;  /* 0x00000000004e7805 */ /* 0x000fe4000001ff00 */
[----:B------:R-:W-:Y:S02]  /*1d60*/  CS2R R76, SRZ ;  /* 0x00000000004c7805 */ /* 0x000fe4000001ff00 */
[----:B------:R-:W-:Y:S02]  /*1d70*/  CS2R R82, SRZ ;  /* 0x0000000000527805 */ /* 0x000fe4000001ff00 */
[----:B------:R-:W-:Y:S02]  /*1d80*/  PLOP3.LUT P0, PT, PT, PT, UP0, 0x80, 0x0 ;  /* 0x000000000000781c */ /* 0x000fe40003f0f008 */
[----:B------:R-:W-:-:S02]  /*1d90*/  CS2R R80, SRZ ;  /* 0x0000000000507805 */ /* 0x000fc4000001ff00 */
[----:B------:R-:W-:Y:S02]  /*1da0*/  CS2R R74, SRZ ;  /* 0x00000000004a7805 */ /* 0x000fe4000001ff00 */
[----:B------:R-:W-:Y:S02]  /*1db0*/  CS2R R72, SRZ ;  /* 0x0000000000487805 */ /* 0x000fe4000001ff00 */
[----:B------:R-:W-:Y:S02]  /*1dc0*/  CS2R R70, SRZ ;  /* 0x0000000000467805 */ /* 0x000fe4000001ff00 */
[----:B------:R-:W-:Y:S02]  /*1dd0*/  CS2R R68, SRZ ;  /* 0x0000000000447805 */ /* 0x000fe4000001ff00 */
[----:B------:R-:W-:Y:S02]  /*1de0*/  CS2R R62, SRZ ;  /* 0x00000000003e7805 */ /* 0x000fe4000001ff00 */
[----:B------:R-:W-:-:S02]  /*1df0*/  CS2R R60, SRZ ;  /* 0x00000000003c7805 */ /* 0x000fc4000001ff00 */
[----:B------:R-:W-:Y:S02]  /*1e00*/  CS2R R66, SRZ ;  /* 0x0000000000427805 */ /* 0x000fe4000001ff00 */
[----:B------:R-:W-:Y:S02]  /*1e10*/  CS2R R64, SRZ ;  /* 0x0000000000407805 */ /* 0x000fe4000001ff00 */
[----:B------:R-:W-:Y:S01]  /*1e20*/  CS2R R58, SRZ ;  /* 0x00000000003a7805 */ /* 0x000fe2000001ff00 */
[----:B------:R1:W2:Y:S01]  /*1e30*/  LDSM.16.M88.4 R136, [R169+0xa000] ;  /* 0x00a00000a988783b */ /* 0x0002a20000000200 */
[----:B------:R-:W-:Y:S02]  /*1e40*/  CS2R R56, SRZ ;  /* 0x0000000000387805 */ /* 0x000fe4000001ff00 */
[----:B------:R-:W-:Y:S02]  /*1e50*/  CS2R R54, SRZ ;  /* 0x0000000000367805 */ /* 0x000fe4000001ff00 */
[----:B------:R-:W-:Y:S01]  /*1e60*/  CS2R R52, SRZ ;  /* 0x0000000000347805 */ /* 0x000fe2000001ff00 */
[----:B------:R1:W3:Y:S01]  /*1e70*/  LDSM.16.M88.4 R140, [R169+0xa800] ;  /* 0x00a80000a98c783b */ /* 0x0002e20000000200 */
[----:B------:R-:W-:-:S02]  /*1e80*/  CS2R R46, SRZ ;  /* 0x00000000002e7805 */ /* 0x000fc4000001ff00 */
[----:B------:R-:W-:Y:S02]  /*1e90*/  CS2R R44, SRZ ;  /* 0x00000000002c7805 */ /* 0x000fe4000001ff00 */
[----:B------:R-:W-:Y:S01]  /*1ea0*/  CS2R R50, SRZ ;  /* 0x0000000000327805 */ /* 0x000fe2000001ff00 */
[----:B------:R1:W4:Y:S01]  /*1eb0*/  LDSM.16.M88.4 R144, [R168+0xa000] ;  /* 0x00a00000a890783b */ /* 0x0003220000000200 */
[----:B------:R-:W-:Y:S02]  /*1ec0*/  CS2R R48, SRZ ;  /* 0x0000000000307805 */ /* 0x000fe4000001ff00 */
[----:B------:R-:W-:Y:S02]  /*1ed0*/  CS2R R42, SRZ ;  /* 0x00000000002a7805 */ /* 0x000fe4000001ff00 */
[----:B------:R-:W-:Y:S01]  /*1ee0*/  CS2R R40, SRZ ;  /* 0x0000000000287805 */ /* 0x000fe2000001ff00 */
[----:B------:R1:W1:Y:S01]  /*1ef0*/  LDSM.16.M88.4 R148, [R168+0xa800] ;  /* 0x00a80000a894783b */ /* 0x0002620000000200 */
[----:B------:R-:W-:-:S02]  /*1f00*/  CS2R R38, SRZ ;  /* 0x0000000000267805 */ /* 0x000fc4000001ff00 */
[----:B------:R-:W-:Y:S01]  /*1f10*/  CS2R R36, SRZ ;  /* 0x0000000000247805 */ /* 0x000fe2000001ff00 */
[----:B------:R1:W1:Y:S04]  /*1f20*/  LDSM.16.M88.4 R152, [R3+0xa000] ;  /* 0x00a000000398783b */ /* 0x0002680000000200 */
[----:B------:R1:W1:Y:S04]  /*1f30*/  LDSM.16.M88.4 R156, [R3+0xa800] ;  /* 0x00a80000039c783b */ /* 0x0002680000000200 */
[----:B------:R1:W1:Y:S04]  /*1f40*/  LDSM.16.M88.4 R160, [R2+0xa000] ;  /* 0x00a0000002a0783b */ /* 0x0002680000000200 */
[----:B------:R1:W1:Y:S01]  /*1f50*/  LDSM.16.M88.4 R164, [R2+0xa800] ;  /* 0x00a8000002a4783b */ /* 0x0002620000000200 */
[----:B------:R-:W-:Y:S05]  /*1f60*/  @!P0 BRA `(.L_x_73) ;  /* 0x0000002c00708947 */ /* 0x000fea0003800000 */
[----:B------:R-:W2:Y:S01]  /*1f70*/  S2R R0, SR_TID.X ;  /* 0x0000000000007919 */ /* 0x000ea20000002100 */
[----:B------:R-:W1:Y:S01]  /*1f80*/  LDC R204, c[0x0][0x2dc] ;  /* 0x0000b700ffcc7b82 */ /* 0x000e620000000800 */
[----:B------:R-:W-:Y:S01]  /*1f90*/  UMOV UR7, UR27 ;  /* 0x0000001b00077c82 */ /* 0x000fe20008000000 */
[----:B------:R-:W-:Y:S01]  /*1fa0*/  USHF.L.U32 UR27, UR10, 0x4, URZ ;  /* 0x000000040a1b7899 */ /* 0x000fe2000800063f */
[----:B------:R-:W-:Y:S01]  /*1fb0*/  VIADD R171, R176, 0x1000 ;  /* 0x00001000b0ab7836 */ /* 0x000fe20000000000 */
[----:B------:R-:W-:Y:S01]  /*1fc0*/  USHF.L.U32 UR28, UR10, 0x3, URZ ;  /* 0x000000030a1c7899 */ /* 0x000fe2000800063f */
[----:B------:R-:W-:Y:S01]  /*1fd0*/  IMAD.MOV.U32 R170, RZ, RZ, 0x20 ;  /* 0x00000020ffaa7424 */ /* 0x000fe200078e00ff */
[----:B------:R-:W-:Y:S01]  /*1fe0*/  UIADD3 UR43, UR27, 0x20, URZ ;  /* 0x000000201b2b7890 */ /* 0x000fe2000fffe03f */
[----:B------:R-:W-:Y:S01]  /*1ff0*/  IMAD.MOV.U32 R177, RZ, RZ, 0x40 ;  /* 0x00000040ffb17424 */ /* 0x000fe200078e00ff */
[----:B------:R-:W-:Y:S01]  /*2000*/  UIADD3 UR30, UR37, UR4, URZ ;  /* 0x00000004251e7290 */ /* 0x000fe2000fffe03f */
[C---:B------:R-:W-:Y:S01]  /*2010*/  SHF.L.U64.HI R203, R181.reuse, 0x2, R188 ;  /* 0x00000002b5cb7819 */ /* 0x040fe200000102bc */
[----:B------:R-:W-:Y:S01]  /*2020*/  UIADD3 UR42, UR28, UR43, URZ ;  /* 0x0000002b1c2a7290 */ /* 0x000fe2000fffe03f */
[----:B------:R-:W-:Y:S01]  /*2030*/  SHF.L.U32 R202, R181, 0x2, RZ ;  /* 0x00000002b5ca7819 */ /* 0x000fe200000006ff */
[----:B------:R-:W-:Y:S01]  /*2040*/  IMAD.MOV.U32 R201, RZ, RZ, 0x8 ;  /* 0x00000008ffc97424 */ /* 0x000fe200078e00ff */
[----:B------:R-:W-:Y:S01]  /*2050*/  MOV R205, 0x40 ;  /* 0x0000004000cd7802 */ /* 0x000fe20000000f00 */
[----:B------:R-:W-:Y:S01]  /*2060*/  UIADD3 UR37, UR28, UR42, URZ ;  /* 0x0000002a1c257290 */ /* 0x000fe2000fffe03f */
[----:B------:R-:W-:Y:S01]  /*2070*/  IMAD.MOV.U32 R200, RZ, RZ, 0x20 ;  /* 0x00000020ffc87424 */ /* 0x000fe200078e00ff */
[----:B------:R-:W-:Y:S01]  /*2080*/  SEL R171, R171, R176, !P2 ;  /* 0x000000b0abab7207 */ /* 0x000fe20005000000 */
[----:B------:R-:W-:Y:S01]  /*2090*/  IMAD.MOV.U32 R199, RZ, RZ, 0x28 ;  /* 0x00000028ffc77424 */ /* 0x000fe200078e00ff */
[----:B------:R-:W-:Y:S01]  /*20a0*/  UIADD3 UR36, UR28, UR37, URZ ;  /* 0x000000251c247290 */ /* 0x000fe2000fffe03f */
[----:B------:R-:W-:Y:S01]  /*20b0*/  IMAD.MOV.U32 R95, RZ, RZ, RZ ;  /* 0x000000ffff5f7224 */ /* 0x000fe200078e00ff */
[----:B------:R-:W-:Y:S01]  /*20c0*/  UMOV UR12, UR26 ;  /* 0x0000001a000c7c82 */ /* 0x000fe20008000000 */
[----:B------:R-:W-:-:S02]  /*20d0*/  UIMAD UR26, UR10, 0x18, URZ ;  /* 0x000000180a1a78a4 */ /* 0x000fc4000f8e023f */
[----:B------:R-:W-:Y:S02]  /*20e0*/  USHF.L.U32 UR25, UR10, 0x5, URZ ;  /* 0x000000050a197899 */ /* 0x000fe4000800063f */
[----:B------:R-:W-:Y:S02]  /*20f0*/  UIMAD UR11, UR10, 0x28, URZ ;  /* 0x000000280a0b78a4 */ /* 0x000fe4000f8e023f */
[----:B------:R-:W-:Y:S02]  /*2100*/  UIMAD UR4, UR10, 0x30, URZ ;  /* 0x000000300a0478a4 */ /* 0x000fe4000f8e023f */
[----:B------:R-:W-:Y:S01]  /*2110*/  UIMAD UR44, UR10, 0x38, URZ ;  /* 0x000000380a2c78a4 */ /* 0x000fe2000f8e023f */
[----:B--2---:R-:W-:Y:S01]  /*2120*/  SHF.R.S32.HI R5, RZ, 0x1f, R0 ;  /* 0x0000001fff057819 */ /* 0x004fe20000011400 */
[----:B------:R-:W-:Y:S02]  /*2130*/  UIADD3 UR30, -UR38, 0x80, UR30 ;  /* 0x00000080261e7890 */ /* 0x000fe4000fffe11e */
[----:B------:R-:W-:Y:S01]  /*2140*/  UIADD3 UR33, UR28, UR36, URZ ;  /* 0x000000241c217290 */ /* 0x000fe2000fffe03f */
[----:B------:R-:W-:-:S04]  /*2150*/  LEA.HI R5, R5, R0, RZ, 0x4 ;  /* 0x0000000005057211 */ /* 0x000fc800078f20ff */
[----:B------:R-:W-:-:S05]  /*2160*/  LOP3.LUT R5, R5, 0xfffffff0, RZ, 0xc0, !PT ;  /* 0xfffffff005057812 */ /* 0x000fca00078ec0ff */
[----:B------:R-:W-:-:S05]  /*2170*/  IMAD.IADD R5, R0, 0x1, -R5 ;  /* 0x0000000100057824 */ /* 0x000fca00078e0a05 */
[----:B------:R-:W-:-:S04]  /*2180*/  SHF.R.S32.HI R0, RZ, 0x1f, R5 ;  /* 0x0000001fff007819 */ /* 0x000fc80000011405 */
[----:B------:R-:W-:-:S04]  /*2190*/  LEA.HI R0, R0, R5, RZ, 0x3 ;  /* 0x0000000500007211 */ /* 0x000fc800078f18ff */
[----:B------:R-:W-:-:S05]  /*21a0*/  LOP3.LUT R0, R0, 0xfffffff8, RZ, 0xc0, !PT ;  /* 0xfffffff800007812 */ /* 0x000fca00078ec0ff */
[----:B------:R-:W-:Y:S02]  /*21b0*/  IMAD.IADD R0, R5, 0x1, -R0 ;  /* 0x0000000105007824 */ /* 0x000fe400078e0a00 */
[----:B------:R-:W-:-:S03]  /*21c0*/  VIADD R5, R174, 0x1000 ;  /* 0x00001000ae057836 */ /* 0x000fc60000000000 */
[C---:B------:R-:W-:Y:S02]  /*21d0*/  LOP3.LUT P0, RZ, R0.reuse, 0x2, RZ, 0xc0, !PT ;  /* 0x0000000200ff7812 */ /* 0x040fe4000780c0ff */
[----:B------:R-:W-:Y:S02]  /*21e0*/  LOP3.LUT P1, RZ, R0, 0x4, RZ, 0xc0, !PT ;  /* 0x0000000400ff7812 */ /* 0x000fe4000782c0ff */
[----:B------:R-:W-:Y:S02]  /*21f0*/  SEL R172, R5, R174, !P2 ;  /* 0x000000ae05ac7207 */ /* 0x000fe40005000000 */
[----:B------:R-:W-:Y:S01]  /*2200*/  SEL R170, R170, 0xffffffe0, !P0 ;  /* 0xffffffe0aaaa7807 */ /* 0x000fe20004000000 */
[----:B------:R-:W-:Y:S01]  /*2210*/  UIADD3 UR32, UR28, UR33, URZ ;  /* 0x000000211c207290 */ /* 0x000fe2000fffe03f */
[----:B------:R-:W-:Y:S01]  /*2220*/  LEA R172, R172, UR5, 0x1 ;  /* 0x00000005acac7c11 */ /* 0x000fe2000f8e08ff */
[----:B------:R-:W-:Y:S01]  /*2230*/  ULDC UR29, c[0x0][0x270] ;  /* 0x00009c00001d7ab9 */ /* 0x000fe20000000800 */
[----:B------:R-:W-:Y:S01]  /*2240*/  LEA R171, R171, UR5, 0x1 ;  /* 0x00000005abab7c11 */ /* 0x000fe2000f8e08ff */
[----:B------:R-:W-:Y:S01]  /*2250*/  IMAD.IADD R0, R175, 0x1, R170 ;  /* 0x00000001af007824 */ /* 0x000fe200078e02aa */
[----:B------:R-:W-:Y:S01]  /*2260*/  SEL R177, R177, 0xffffffc0, !P1 ;  /* 0xffffffc0b1b17807 */ /* 0x000fe20004800000 */
[----:B-1----:R-:W-:-:S06]  /*2270*/  ULDC UR31, c[0x0][0x2ec] ;  /* 0x0000bb00001f7ab9 */ /* 0x002fcc0000000800 */
.L_x_76:
[----:B------:R-:W0:Y:S01]  /*2280*/  LDGDEPBAR ;  /* 0x00000000000079af */ /* 0x000e220000000000 */
[C---:B------:R-:W-:Y:S01]  /*2290*/  IMAD.IADD R178, R171.reuse, 0x1, R170 ;  /* 0x00000001abb27824 */ /* 0x040fe200078e02aa */
[----:B------:R-:W-:Y:S01]  /*22a0*/  USHF.L.U32 UR10, UR13, 0x6, URZ ;  /* 0x000000060d0a7899 */ /* 0x000fe2000800063f */
[--C-:B------:R-:W-:Y:S02]  /*22b0*/  IMAD.IADD R179, R171, 0x1, R177.reuse ;  /* 0x00000001abb37824 */ /* 0x100fe400078e02b1 */
[----:B-----5:R-:W-:Y:S01]  /*22c0*/  FMUL.FTZ R251, R210, 1.4426950216293334961 ;  /* 0x3fb8aa3bd2fb7820 */ /* 0x020fe20000410000 */
[----:B------:R-:W-:Y:S01]  /*22d0*/  IMAD.IADD R177, R178, 0x1, R177 ;  /* 0x00000001b2b17824 */ /* 0x000fe200078e02b1 */
[----:B------:R-:W-:Y:S01]  /*22e0*/  UISETP.GE.AND UP0, UPT, UR10, UR30, UPT ;  /* 0x0000001e0a00728c */ /* 0x000fe2000bf06270 */
[----:B------:R-:W-:Y:S01]  /*22f0*/  IMAD.U32 R221, RZ, RZ, UR18 ;  /* 0x00000012ffdd7e24 */ /* 0x000fe2000f8e00ff */
[----:B------:R-:W-:Y:S01]  /*2300*/  FSETP.NEU.FTZ.AND P2, PT, R210, -INF , PT ;  /* 0xff800000d200780b */ /* 0x000fe20003f5d000 */
[----:B------:R-:W-:Y:S02]  /*2310*/  IMAD.U32 R224, RZ, RZ, UR10 ;  /* 0x0000000affe07e24 */ /* 0x000fe4000f8e00ff */
[----:B------:R-:W-:Y:S01]  /*2320*/  FMUL.FTZ R220, R209, 1.4426950216293334961 ;  /* 0x3fb8aa3bd1dc7820 */ /* 0x000fe20000410000 */
[----:B------:R-:W-:Y:S01]  /*2330*/  FMUL.FTZ R250, R208, 1.4426950216293334961 ;  /* 0x3fb8aa3bd0fa7820 */ /* 0x000fe20000410000 */
[----:B------:R-:W-:Y:S01]  /*2340*/  PLOP3.LUT P0, PT, PT, PT, UP0, 0x80, 0x0 ;  /* 0x000000000000781c */ /* 0x000fe20003f0f008 */
[----:B------:R-:W-:Y:S01]  /*2350*/  FMUL.FTZ R225, R207, 1.4426950216293334961 ;  /* 0x3fb8aa3bcfe17820 */ /* 0x000fe20000410000 */
[----:B------:R-:W-:Y:S01]  /*2360*/  FSEL R251, R251, RZ, P2 ;  /* 0x000000fffbfb7208 */ /* 0x000fe20001000000 */
[----:B------:R-:W-:Y:S01]  /*2370*/  UISETP.GT.AND UP3, UPT, UR13, UR6, UPT ;  /* 0x000000060d00728c */ /* 0x000fe2000bf64270 */
[----:B------:R-:W-:Y:S01]  /*2380*/  FSETP.NEU.FTZ.AND P2, PT, R209, -INF , PT ;  /* 0xff800000d100780b */ /* 0x000fe20003f5d000 */
[----:B------:R-:W-:Y:S04]  /*2390*/  DEPBAR.LE SB0, 0x0 ;  /* 0x000080000000791a */ /* 0x000fe80000000000 */
[----:B------:R-:W-:Y:S04]  /*23a0*/  BAR.SYNC.DEFER_BLOCKING 0x0 ;  /* 0x0000000000007b1d */ /* 0x000fe80000010000 */
[----:B------:R-:W-:Y:S01]  /*23b0*/  @!P0 IMAD R248, R221, 0x80, R180 ;  /* 0x00000080ddf88824 */ /* 0x000fe200078e02b4 */
[----:B------:R-:W-:Y:S03]  /*23c0*/  @!P0 IADD3 R224, R224, UR38, R189 ;  /* 0x00000026e0e08c10 */ /* 0x000fe6000fffe0bd */
[----:B------:R-:W-:Y:S01]  /*23d0*/  @!P0 VIADD R226, R248, 0x1 ;  /* 0x00000001f8e28836 */ /* 0x000fe20000000000 */
[----:B------:R-:W-:Y:S01]  /*23e0*/  @!P0 VIADDMNMX R247, R224, R200, UR38, PT ;  /* 0x00000026e0f78e46 */ /* 0x000fe2000b8001c8 */
[----:B------:R-:W-:Y:S01]  /*23f0*/  @!P0 VIADD R234, R248, 0x8 ;  /* 0x00000008f8ea8836 */ /* 0x000fe20000000000 */
[----:B------:R-:W-:Y:S01]  /*2400*/  @!P0 VIMNMX R249, R224, UR38, PT ;  /* 0x00000026e0f98c48 */ /* 0x000fe2000bfe0100 */
[C---:B------:R-:W-:Y:S02]  /*2410*/  @!P0 VIADD R236, R248.reuse, 0x9 ;  /* 0x00000009f8ec8836 */ /* 0x040fe40000000000 */
[C---:B------:R-:W-:Y:S01]  /*2420*/  @!P0 VIADD R246, R248.reuse, 0x10 ;  /* 0x00000010f8f68836 */ /* 0x040fe20000000000 */
[C---:B------:R-:W-:Y:S01]  /*2430*/  @!P0 ISETP.GE.AND P3, PT, R248.reuse, R249, PT ;  /* 0x000000f9f800820c */ /* 0x040fe20003f66270 */
[----:B------:R-:W-:Y:S01]  /*2440*/  @!P0 VIADD R252, R248, 0x11 ;  /* 0x00000011f8fc8836 */ /* 0x000fe20000000000 */
[----:B------:R-:W-:Y:S08]  /*2450*/  LDSM.16.M88.4 R100, [R171] ;  /* 0x00000000ab64783b */ /* 0x000ff00000000200 */
[----:B------:R-:W1:Y:S08]  /*2460*/  LDSM.16.M88.4 R104, [R169+0x6000] ;  /* 0x00600000a968783b */ /* 0x000e700000000200 */
[----:B------:R-:W2:Y:S08]  /*2470*/  LDSM.16.M88.4 R108, [R171+0x1000] ;  /* 0x00100000ab6c783b */ /* 0x000eb00000000200 */
[----:B------:R-:W3:Y:S08]  /*2480*/  LDSM.16.M88.4 R112, [R169+0x6800] ;  /* 0x00680000a970783b */ /* 0x000ef00000000200 */
[----:B------:R-:W-:Y:S08]  /*2490*/  LDSM.16.M88.4 R116, [R178] ;  /* 0x00000000b274783b */ /* 0x000ff00000000200 */
[----:B------:R-:W4:Y:S01]  /*24a0*/  LDSM.16.M88.4 R120, [R168+0x6000] ;  /* 0x00600000a878783b */ /* 0x000f220000000200 */
[-C--:B-1----:R-:W-:Y:S07]  /*24b0*/  HMMA.16816.F32 R4, R100, R104.reuse, RZ ;  /* 0x000000686404723c */ /* 0x082fee00000018ff */
[----:B------:R-:W1:Y:S01]  /*24c0*/  LDSM.16.M88.4 R124, [R178+0x1000] ;  /* 0x00100000b27c783b */ /* 0x000e620000000200 */
[C---:B--2---:R-:W-:Y:S07]  /*24d0*/  HMMA.16816.F32 R8, R108.reuse, R104, RZ ;  /* 0x000000686c08723c */ /* 0x044fee00000018ff */
[----:B------:R-:W2:Y:S01]  /*24e0*/  LDSM.16.M88.4 R128, [R168+0x6800] ;  /* 0x00680000a880783b */ /* 0x000ea20000000200 */
[-C--:B------:R-:W-:Y:S07]  /*24f0*/  HMMA.16816.F32 R12, R108, R106.reuse, RZ ;  /* 0x0000006a6c0c723c */ /* 0x080fee00000018ff */
[----:B------:R-:W-:Y:S01]  /*2500*/  LDSM.16.M88.4 R132, [R3+0x6000] ;  /* 0x006000000384783b */ /* 0x000fe20000000200 */
[C---:B------:R-:W-:Y:S07]  /*2510*/  HMMA.16816.F32 R16, R100.reuse, R106, RZ ;  /* 0x0000006a6410723c */ /* 0x040fee00000018ff */
[----:B------:R-:W2:Y:S01]  /*2520*/  LDSM.16.M88.4 R104, [R179] ;  /* 0x00000000b368783b */ /* 0x000ea20000000200 */
[-C--:B---3--:R-:W-:Y:S06]  /*2530*/  HMMA.16816.F32 R20, R100, R112.reuse, RZ ;  /* 0x000000706414723c */ /* 0x088fec00000018ff */
[C---:B------:R-:W-:Y:S06]  /*2540*/  HMMA.16816.F32 R24, R108.reuse, R112, RZ ;  /* 0x000000706c18723c */ /* 0x040fec00000018ff */
[-C--:B------:R-:W-:Y:S01]  /*2550*/  HMMA.16816.F32 R28, R108, R114.reuse, RZ ;  /* 0x000000726c1c723c */ /* 0x080fe200000018ff */
[----:B------:R-:W3:Y:S05]  /*2560*/  LDSM.16.M88.4 R108, [R179+0x1000] ;  /* 0x00100000b36c783b */ /* 0x000eea0000000200 */
[----:B------:R-:W-:Y:S03]  /*2570*/  HMMA.16816.F32 R32, R100, R114, RZ ;  /* 0x000000726420723c */ /* 0x000fe600000018ff */
[----:B------:R-:W3:Y:S03]  /*2580*/  LDSM.16.M88.4 R100, [R3+0x6800] ;  /* 0x006800000364783b */ /* 0x000ee60000000200 */
[-C--:B----4-:R-:W-:Y:S05]  /*2590*/  HMMA.16816.F32 R4, R116, R120.reuse, R4 ;  /* 0x000000787404723c */ /* 0x090fea0000001804 */
[----:B------:R-:W-:Y:S01]  /*25a0*/  LDSM.16.M88.4 R112, [R177] ;  /* 0x00000000b170783b */ /* 0x000fe20000000200 */
[C---:B-1----:R-:W-:Y:S06]  /*25b0*/  HMMA.16816.F32 R8, R124.reuse, R120, R8 ;  /* 0x000000787c08723c */ /* 0x042fec0000001808 */
[-C--:B------:R-:W-:Y:S06]  /*25c0*/  HMMA.16816.F32 R12, R124, R122.reuse, R12 ;  /* 0x0000007a7c0c723c */ /* 0x080fec000000180c */
[C---:B------:R-:W-:Y:S01]  /*25d0*/  HMMA.16816.F32 R16, R116.reuse, R122, R16 ;  /* 0x0000007a7410723c */ /* 0x040fe20000001810 */
[----:B------:R-:W1:Y:S05]  /*25e0*/  LDSM.16.M88.4 R120, [R2+0x6000] ;  /* 0x006000000278783b */ /* 0x000e6a0000000200 */
[-C--:B--2---:R-:W-:Y:S06]  /*25f0*/  HMMA.16816.F32 R20, R116, R128.reuse, R20 ;  /* 0x000000807414723c */ /* 0x084fec0000001814 */
[C---:B------:R-:W-:Y:S06]  /*2600*/  HMMA.16816.F32 R24, R124.reuse, R128, R24 ;  /* 0x000000807c18723c */ /* 0x040fec0000001818 */
[-C--:B------:R-:W-:Y:S06]  /*2610*/  HMMA.16816.F32 R28, R124, R130.reuse, R28 ;  /* 0x000000827c1c723c */ /* 0x080fec000000181c */
[----:B------:R-:W-:Y:S01]  /*2620*/  HMMA.16816.F32 R32, R116, R130, R32 ;  /* 0x000000827420723c */ /* 0x000fe20000001820 */
[----:B------:R2:W4:Y:S05]  /*2630*/  LDSM.16.M88.4 R116, [R177+0x1000] ;  /* 0x00100000b174783b */ /* 0x00052a0000000200 */
[-C--:B------:R-:W-:Y:S05]  /*2640*/  HMMA.16816.F32 R4, R104, R132.reuse, R4 ;  /* 0x000000846804723c */ /* 0x080fea0000001804 */
[C---:B------:R-:W-:Y:S01]  /*2650*/  @!P0 VIADDMNMX R131, R224.reuse, R199, UR38, PT ;  /* 0x00000026e0838e46 */ /* 0x040fe2000b8001c7 */
[C---:B---3--:R-:W-:Y:S06]  /*2660*/  HMMA.16816.F32 R8, R108.reuse, R132, R8 ;  /* 0x000000846c08723c */ /* 0x048fec0000001808 */
[-C--:B------:R-:W-:Y:S06]  /*2670*/  HMMA.16816.F32 R12, R108, R134.reuse, R12 ;  /* 0x000000866c0c723c */ /* 0x080fec000000180c */
[C---:B------:R-:W-:Y:S05]  /*2680*/  HMMA.16816.F32 R16, R104.reuse, R134, R16 ;  /* 0x000000866810723c */ /* 0x040fea0000001810 */
[----:B--2---:R-:W-:Y:S01]  /*2690*/  SEL R177, R205, 0xffffffc0, !P1 ;  /* 0xffffffc0cdb17807 */ /* 0x004fe20004800000 */
[-C--:B------:R-:W-:Y:S05]  /*26a0*/  HMMA.16816.F32 R20, R104, R100.reuse, R20 ;  /* 0x000000646814723c */ /* 0x080fea0000001814 */
[----:B------:R-:W-:Y:S01]  /*26b0*/  @!P0 VIADDMNMX R135, R224, R201, UR38, PT ;  /* 0x00000026e0878e46 */ /* 0x000fe2000b8001c9 */
[C---:B------:R-:W-:Y:S05]  /*26c0*/  HMMA.16816.F32 R24, R108.reuse, R100, R24 ;  /* 0x000000646c18723c */ /* 0x040fea0000001818 */
[----:B------:R-:W-:Y:S01]  /*26d0*/  FSEL R134, R220, RZ, P2 ;  /* 0x000000ffdc867208 */ /* 0x000fe20001000000 */
[-C--:B------:R-:W-:Y:S03]  /*26e0*/  HMMA.16816.F32 R28, R108, R102.reuse, R28 ;  /* 0x000000666c1c723c */ /* 0x080fe6000000181c */
[----:B------:R-:W-:Y:S03]  /*26f0*/  @!P0 ISETP.GE.AND P2, PT, R226, R135, PT ;  /* 0x00000087e200820c */ /* 0x000fe60003f46270 */
[----:B------:R-:W-:Y:S01]  /*2700*/  HMMA.16816.F32 R32, R104, R102, R32 ;  /* 0x000000666820723c */ /* 0x000fe20000001820 */
[----:B------:R-:W2:Y:S05]  /*2710*/  LDSM.16.M88.4 R100, [R2+0x6800] ;  /* 0x006800000264783b */ /* 0x000eaa0000000200 */
[-C--:B-1----:R-:W-:Y:S06]  /*2720*/  HMMA.16816.F32 R4, R112, R120.reuse, R4 ;  /* 0x000000787004723c */ /* 0x082fec0000001804 */
[C---:B----4-:R-:W-:Y:S06]  /*2730*/  HMMA.16816.F32 R8, R116.reuse, R120, R8 ;  /* 0x000000787408723c */ /* 0x050fec0000001808 */
[-C--:B------:R-:W-:Y:S05]  /*2740*/  HMMA.16816.F32 R12, R116, R122.reuse, R12 ;  /* 0x0000007a740c723c */ /* 0x080fea000000180c */
[----:B------:R-:W-:Y:S01]  /*2750*/  LEA R120, R176, UR5, 0x1 ;  /* 0x00000005b0787c11 */ /* 0x000fe2000f8e08ff */
[C---:B------:R-:W-:Y:S05]  /*2760*/  HMMA.16816.F32 R16, R112.reuse, R122, R16 ;  /* 0x0000007a7010723c */ /* 0x040fea0000001810 */
[--C-:B------:R-:W-:Y:S01]  /*2770*/  IMAD.IADD R124, R170, 0x1, R120.reuse ;  /* 0x00000001aa7c7824 */ /* 0x100fe200078e0278 */
[----:B------:R-:W-:Y:S01]  /*2780*/  @!P0 FSEL R7, R7, -INF , !P2 ;  /* 0xff80000007078808 */ /* 0x000fe20005000000 */
[----:B------:R-:W-:Y:S01]  /*2790*/  IMAD.IADD R125, R177, 0x1, R120 ;  /* 0x00000001b17d7824 */ /* 0x000fe200078e0278 */
[----:B------:R-:W-:Y:S03]  /*27a0*/  FSETP.NEU.FTZ.AND P2, PT, R208, -INF , PT ;  /* 0xff800000d000780b */ /* 0x000fe60003f5d000 */
[----:B------:R-:W-:Y:S01]  /*27b0*/  @!P0 FSEL R4, R4, -INF , !P3 ;  /* 0xff80000004048808 */ /* 0x000fe20005800000 */
[----:B------:R-:W-:Y:S01]  /*27c0*/  FFMA.FTZ R223, R7, UR31, -R134 ;  /* 0x0000001f07df7c23 */ /* 0x000fe20008010886 */
[----:B------:R-:W-:Y:S02]  /*27d0*/  FSEL R250, R250, RZ, P2 ;  /* 0x000000fffafa7208 */ /* 0x000fe40001000000 */
[----:B------:R-:W-:Y:S01]  /*27e0*/  @!P0 ISETP.GE.AND P2, PT, R226, R247, PT ;  /* 0x000000f7e200820c */ /* 0x000fe20003f46270 */
[--C-:B------:R-:W-:Y:S01]  /*27f0*/  FFMA.FTZ R221, R4, UR31, -R251.reuse ;  /* 0x0000001f04dd7c23 */ /* 0x100fe200080108fb */
[-C--:B--2---:R-:W-:Y:S01]  /*2800*/  HMMA.16816.F32 R20, R112, R100.reuse, R20 ;  /* 0x000000647014723c */ /* 0x084fe20000001814 */
[----:B------:R-:W-:Y:S02]  /*2810*/  MUFU.EX2 R223, R223 ;  /* 0x000000df00df7308 */ /* 0x000fe40000000800 */
[----:B------:R-:W-:Y:S02]  /*2820*/  @!P0 FSEL R9, R9, -INF , !P2 ;  /* 0xff80000009098808 */ /* 0x000fe40005000000 */
[----:B------:R-:W-:Y:S01]  /*2830*/  FSETP.NEU.FTZ.AND P2, PT, R207, -INF , PT ;  /* 0xff800000cf00780b */ /* 0x000fe20003f5d000 */
[C---:B------:R-:W-:Y:S05]  /*2840*/  HMMA.16816.F32 R24, R116.reuse, R100, R24 ;  /* 0x000000647418723c */ /* 0x040fea0000001818 */
[----:B------:R-:W-:Y:S01]  /*2850*/  MUFU.EX2 R221, R221 ;  /* 0x000000dd00dd7308 */ /* 0x000fe20000000800 */
[C---:B------:R-:W-:Y:S01]  /*2860*/  @!P0 ISETP.GE.AND P3, PT, R226.reuse, R249, PT ;  /* 0x000000f9e200820c */ /* 0x040fe20003f66270 */
[--C-:B------:R-:W-:Y:S01]  /*2870*/  FFMA.FTZ R228, R9, UR31, -R250.reuse ;  /* 0x0000001f09e47c23 */ /* 0x100fe200080108fa */
[----:B------:R-:W-:Y:S01]  /*2880*/  FSEL R129, R225, RZ, P2 ;  /* 0x000000ffe1817208 */ /* 0x000fe20001000000 */
[-C--:B------:R-:W-:Y:S03]  /*2890*/  HMMA.16816.F32 R28, R116, R102.reuse, R28 ;  /* 0x00000066741c723c */ /* 0x080fe6000000181c */
[----:B------:R-:W-:Y:S03]  /*28a0*/  @!P0 ISETP.GE.AND P2, PT, R226, R131, PT ;  /* 0x00000083e200820c */ /* 0x000fe60003f46270 */
[----:B------:R1:W-:Y:S01]  /*28b0*/  MUFU.EX2 R225, R228 ;  /* 0x000000e400e17308 */ /* 0x0003e20000000800 */
[----:B------:R-:W-:Y:S01]  /*28c0*/  @!P0 FSEL R5, R5, -INF , !P3 ;  /* 0xff80000005058808 */ /* 0x000fe20005800000 */
[----:B------:R-:W-:Y:S04]  /*28d0*/  HMMA.16816.F32 R32, R112, R102, R32 ;  /* 0x000000667020723c */ /* 0x000fe80000001820 */
[----:B------:R-:W-:Y:S01]  /*28e0*/  @!P0 ISETP.GE.AND P3, PT, R248, R135, PT ;  /* 0x00000087f800820c */ /* 0x000fe20003f66270 */
[----:B------:R-:W-:Y:S01]  /*28f0*/  FFMA.FTZ R222, R5, UR31, -R251 ;  /* 0x0000001f05de7c23 */ /* 0x000fe200080108fb */
[----:B------:R-:W-:Y:S02]  /*2900*/  @!P0 FSEL R11, R11, -INF , !P2 ;  /* 0xff8000000b0b8808 */ /* 0x000fe40005000000 */
[-C--:B------:R-:W-:Y:S03]  /*2910*/  @!P0 ISETP.GE.AND P2, PT, R234, R247.reuse, PT ;  /* 0x000000f7ea00820c */ /* 0x080fe60003f46270 */
[----:B------:R-:W-:Y:S01]  /*2920*/  MUFU.EX2 R222, R222 ;  /* 0x000000de00de7308 */ /* 0x000fe20000000800 */
[----:B------:R-:W-:Y:S02]  /*2930*/  @!P0 FSEL R12, R12, -INF , !P2 ;  /* 0xff8000000c0c8808 */ /* 0x000fe40005000000 */
[----:B------:R-:W-:Y:S02]  /*2940*/  @!P0 ISETP.GE.AND P2, PT, R236, R247, PT ;  /* 0x000000f7ec00820c */ /* 0x000fe40003f46270 */
[----:B------:R-:W-:Y:S01]  /*2950*/  @!P0 FSEL R6, R6, -INF , !P3 ;  /* 0xff80000006068808 */ /* 0x000fe20005800000 */
[----:B-1----:R-:W-:Y:S01]  /*2960*/  FFMA.FTZ R228, R12, UR31, -R250 ;  /* 0x0000001f0ce47c23 */ /* 0x002fe200080108fa */
[----:B------:R-:W-:Y:S02]  /*2970*/  @!P0 FSEL R13, R13, -INF , !P2 ;  /* 0xff8000000d0d8808 */ /* 0x000fe40005000000 */
[----:B------:R-:W-:Y:S01]  /*2980*/  @!P0 ISETP.GE.AND P2, PT, R234, R131, PT ;  /* 0x00000083ea00820c */ /* 0x000fe20003f46270 */
[----:B------:R-:W-:Y:S01]  /*2990*/  FFMA.FTZ R220, R6, UR31, -R134 ;  /* 0x0000001f06dc7c23 */ /* 0x000fe20008010886 */
[----:B------:R-:W-:Y:S01]  /*29a0*/  @!P0 ISETP.GE.AND P3, PT, R248, R247, PT ;  /* 0x000000f7f800820c */ /* 0x000fe20003f66270 */
[----:B------:R-:W-:Y:S01]  /*29b0*/  MUFU.EX2 R228, R228 ;  /* 0x000000e400e47308 */ /* 0x000fe20000000800 */
[----:B------:R-:W-:Y:S01]  /*29c0*/  @!P0 FSEL R14, R14, -INF , !P2 ;  /* 0xff8000000e0e8808 */ /* 0x000fe20005000000 */
[--C-:B------:R-:W-:Y:S01]  /*29d0*/  FFMA.FTZ R229, R13, UR31, -R250.reuse ;  /* 0x0000001f0de57c23 */ /* 0x100fe200080108fa */
[-C--:B------:R-:W-:Y:S02]  /*29e0*/  @!P0 ISETP.GE.AND P2, PT, R236, R131.reuse, PT ;  /* 0x00000083ec00820c */ /* 0x080fe40003f46270 */
[----:B------:R-:W-:Y:S01]  /*29f0*/  @!P0 FSEL R8, R8, -INF , !P3 ;  /* 0xff80000008088808 */ /* 0x000fe20005800000 */
[--C-:B------:R-:W-:Y:S01]  /*2a00*/  FFMA.FTZ R230, R14, UR31, -R129.reuse ;  /* 0x0000001f0ee67c23 */ /* 0x100fe20008010881 */
[----:B------:R-:W-:Y:S03]  /*2a10*/  @!P0 FSEL R15, R15, -INF , !P2 ;  /* 0xff8000000f0f8808 */ /* 0x000fe60005000000 */
[----:B------:R-:W-:Y:S01]  /*2a20*/  MUFU.EX2 R220, R220 ;  /* 0x000000dc00dc7308 */ /* 0x000fe20000000800 */
[----:B------:R-:W-:Y:S01]  /*2a30*/  IADD3 R178, P2, R202, UR12, RZ ;  /* 0x0000000ccab27c10 */ /* 0x000fe2000ff5e0ff */
[----:B------:R-:W-:Y:S01]  /*2a40*/  FFMA.FTZ R227, R8, UR31, -R250 ;  /* 0x0000001f08e37c23 */ /* 0x000fe200080108fa */
[----:B------:R-:W-:Y:S01]  /*2a50*/  @!P0 ISETP.GE.AND P3, PT, R248, R131, PT ;  /* 0x00000083f800820c */ /* 0x000fe20003f66270 */
[--C-:B------:R-:W-:Y:S01]  /*2a60*/  FFMA.FTZ R231, R15, UR31, -R129.reuse ;  /* 0x0000001f0fe77c23 */ /* 0x100fe20008010881 */
[----:B------:R-:W-:Y:S02]  /*2a70*/  IADD3.X R179, R203, UR7, RZ, P2, !PT ;  /* 0x00000007cbb37c10 */ /* 0x000fe400097fe4ff */
[----:B------:R-:W-:Y:S03]  /*2a80*/  @!P0 ISETP.GE.AND P2, PT, R236, R249, PT ;  /* 0x000000f9ec00820c */ /* 0x000fe60003f46270 */
[----:B------:R1:W-:Y:S01]  /*2a90*/  MUFU.EX2 R224, R227 ;  /* 0x000000e300e07308 */ /* 0x0003e20000000800 */
[----:B------:R-:W-:Y:S01]  /*2aa0*/  @!P0 FSEL R10, R10, -INF , !P3 ;  /* 0xff8000000a0a8808 */ /* 0x000fe20005800000 */
[----:B------:R-:W2:Y:S01]  /*2ab0*/  LDG.E R232, desc[UR40][R178.64] ;  /* 0x00000028b2e87981 */ /* 0x000ea2000c1e1900 */
[----:B------:R-:W-:Y:S02]  /*2ac0*/  @!P0 FSEL R17, R17, -INF , !P2 ;  /* 0xff80000011118808 */ /* 0x000fe40005000000 */
[----:B------:R-:W-:Y:S01]  /*2ad0*/  @!P0 ISETP.GE.AND P2, PT, R234, R135, PT ;  /* 0x00000087ea00820c */ /* 0x000fe20003f46270 */
[----:B------:R-:W-:Y:S01]  /*2ae0*/  FFMA.FTZ R226, R10, UR31, -R129 ;  /* 0x0000001f0ae27c23 */ /* 0x000fe20008010881 */
[----:B------:R-:W-:Y:S03]  /*2af0*/  @!P0 ISETP.GE.AND P3, PT, R234, R249, PT ;  /* 0x000000f9ea00820c */ /* 0x000fe60003f66270 */
[----:B------:R-:W-:Y:S01]  /*2b00*/  MUFU.EX2 R229, R229 ;  /* 0x000000e500e57308 */ /* 0x000fe20000000800 */
[----:B------:R-:W-:Y:S01]  /*2b10*/  @!P0 FSEL R18, R18, -INF , !P2 ;  /* 0xff80000012128808 */ /* 0x000fe20005000000 */
[--C-:B------:R-:W-:Y:S01]  /*2b20*/  FFMA.FTZ R234, R17, UR31, -R251.reuse ;  /* 0x0000001f11ea7c23 */ /* 0x100fe200080108fb */
[----:B------:R-:W-:Y:S01]  /*2b30*/  @!P0 ISETP.GE.AND P2, PT, R236, R135, PT ;  /* 0x00000087ec00820c */ /* 0x000fe20003f46270 */
[----:B------:R3:W5:Y:S01]  /*2b40*/  LDG.E R242, desc[UR40][R178.64+0x80] ;  /* 0x00008028b2f27981 */ /* 0x000762000c1e1900 */
[----:B------:R-:W-:Y:S01]  /*2b50*/  @!P0 FSEL R16, R16, -INF , !P3 ;  /* 0xff80000010108808 */ /* 0x000fe20005800000 */
[--C-:B------:R-:W-:Y:S01]  /*2b60*/  FFMA.FTZ R233, R18, UR31, -R134.reuse ;  /* 0x0000001f12e97c23 */ /* 0x100fe20008010886 */
[----:B------:R-:W-:Y:S03]  /*2b70*/  @!P0 FSEL R19, R19, -INF , !P2 ;  /* 0xff80000013138808 */ /* 0x000fe60005000000 */
[----:B------:R-:W-:Y:S01]  /*2b80*/  MUFU.EX2 R234, R234 ;  /* 0x000000ea00ea7308 */ /* 0x000fe20000000800 */
[-C--:B------:R-:W-:Y:S01]  /*2b90*/  @!P0 ISETP.GE.AND P2, PT, R246, R249.reuse, PT ;  /* 0x000000f9f600820c */ /* 0x080fe20003f46270 */
[----:B------:R-:W-:Y:S02]  /*2ba0*/  @!P0 VIADD R18, R248, 0x18 ;  /* 0x00000018f8128836 */ /* 0x000fe40000000000 */
[----:B------:R-:W-:Y:S01]  /*2bb0*/  FFMA.FTZ R235, R16, UR31, -R251 ;  /* 0x0000001f10eb7c23 */ /* 0x000fe200080108fb */
[--C-:B------:R-:W-:Y:S01]  /*2bc0*/  FFMA.FTZ R238, R19, UR31, -R134.reuse ;  /* 0x0000001f13ee7c23 */ /* 0x100fe20008010886 */
[----:B------:R-:W-:Y:S01]  /*2bd0*/  @!P0 FSEL R20, R20, -INF , !P2 ;  /* 0xff80000014148808 */ /* 0x000fe20005000000 */
[----:B-1----:R-:W-:Y:S01]  /*2be0*/  FFMA.FTZ R227, R11, UR31, -R129 ;  /* 0x0000001f0be37c23 */ /* 0x002fe20008010881 */
[----:B------:R-:W-:Y:S02]  /*2bf0*/  @!P0 ISETP.GE.AND P2, PT, R252, R249, PT ;  /* 0x000000f9fc00820c */ /* 0x000fe40003f46270 */
[----:B------:R-:W-:Y:S01]  /*2c00*/  MUFU.EX2 R233, R233 ;  /* 0x000000e900e97308 */ /* 0x000fe20000000800 */
[----:B------:R-:W-:Y:S01]  /*2c10*/  @!P0 ISETP.GE.AND P3, PT, R18, R131, PT ;  /* 0x000000831200820c */ /* 0x000fe20003f66270 */
[----:B------:R-:W4:Y:S01]  /*2c20*/  LDG.E R236, desc[UR40][R178.64+0x20] ;  /* 0x00002028b2ec7981 */ /* 0x000f22000c1e1900 */
[----:B------:R-:W-:Y:S01]  /*2c30*/  @!P0 FSEL R21, R21, -INF , !P2 ;  /* 0xff80000015158808 */ /* 0x000fe20005000000 */
[--C-:B------:R-:W-:Y:S01]  /*2c40*/  FFMA.FTZ R237, R20, UR31, -R251.reuse ;  /* 0x0000001f14ed7c23 */ /* 0x100fe200080108fb */
[-C--:B------:R-:W-:Y:S01]  /*2c50*/  @!P0 ISETP.GE.AND P2, PT, R246, R135.reuse, PT ;  /* 0x00000087f600820c */ /* 0x080fe20003f46270 */
[----:B------:R3:W5:Y:S01]  /*2c60*/  LDG.E R241, desc[UR40][R178.64+0xa0] ;  /* 0x0000a028b2f17981 */ /* 0x000762000c1e1900 */
[----:B------:R-:W-:Y:S03]  /*2c70*/  @!P0 FSEL R30, R30, -INF , !P3 ;  /* 0xff8000001e1e8808 */ /* 0x000fe60005800000 */
[----:B------:R-:W1:Y:S01]  /*2c80*/  MUFU.EX2 R235, R235 ;  /* 0x000000eb00eb7308 */ /* 0x000e620000000800 */
[----:B------:R-:W-:Y:S01]  /*2c90*/  @!P0 FSEL R22, R22, -INF , !P2 ;  /* 0xff80000016168808 */ /* 0x000fe20005000000 */
[----:B------:R-:W-:Y:S01]  /*2ca0*/  FFMA.FTZ R240, R21, UR31, -R251 ;  /* 0x0000001f15f07c23 */ /* 0x000fe200080108fb */
[----:B------:R-:W-:Y:S01]  /*2cb0*/  @!P0 ISETP.GE.AND P2, PT, R252, R135, PT ;  /* 0x00000087fc00820c */ /* 0x000fe20003f46270 */
[--C-:B------:R-:W-:Y:S02]  /*2cc0*/  FFMA.FTZ R19, R30, UR31, -R129.reuse ;  /* 0x0000001f1e137c23 */ /* 0x100fe40008010881 */
[--C-:B------:R-:W-:Y:S01]  /*2cd0*/  FFMA.FTZ R239, R22, UR31, -R134.reuse ;  /* 0x0000001f16ef7c23 */ /* 0x100fe20008010886 */
[----:B------:R-:W-:Y:S01]  /*2ce0*/  @!P0 FSEL R23, R23, -INF , !P2 ;  /* 0xff80000017178808 */ /* 0x000fe20005000000 */
[----:B------:R-:W-:Y:S01]  /*2cf0*/  @!P0 VIADD R22, R248, 0x19 ;  /* 0x00000019f8168836 */ /* 0x000fe20000000000 */
[-C--:B------:R-:W-:Y:S01]  /*2d00*/  @!P0 ISETP.GE.AND P2, PT, R246, R247.reuse, PT ;  /* 0x000000f7f600820c */ /* 0x080fe20003f46270 */
[----:B------:R-:W3:Y:S02]  /*2d10*/  MUFU.EX2 R238, R238 ;  /* 0x000000ee00ee7308 */ /* 0x000ee40000000800 */
[----:B------:R-:W-:Y:S01]  /*2d20*/  FFMA.FTZ R244, R23, UR31, -R134 ;  /* 0x0000001f17f47c23 */ /* 0x000fe20008010886 */
[----:B------:R-:W-:Y:S02]  /*2d30*/  @!P0 FSEL R24, R24, -INF , !P2 ;  /* 0xff80000018188808 */ /* 0x000fe40005000000 */
[----:B------:R-:W-:Y:S02]  /*2d40*/  @!P0 ISETP.GE.AND P2, PT, R252, R247, PT ;  /* 0x000000f7fc00820c */ /* 0x000fe40003f46270 */
[----:B-1----:R-:W-:Y:S03]  /*2d50*/  F2FP.F16.F32.PACK_AB R17, R234, R235 ;  /* 0x000000ebea11723e */ /* 0x002fe600000000ff */
[----:B------:R-:W-:Y:S01]  /*2d60*/  MUFU.EX2 R226, R226 ;  /* 0x000000e200e27308 */ /* 0x000fe20000000800 */
[----:B------:R-:W-:Y:S01]  /*2d70*/  @!P0 FSEL R25, R25, -INF , !P2 ;  /* 0xff80000019198808 */ /* 0x000fe20005000000 */
[--C-:B------:R-:W-:Y:S01]  /*2d80*/  FFMA.FTZ R243, R24, UR31, -R250.reuse ;  /* 0x0000001f18f37c23 */ /* 0x100fe200080108fa */
[-C--:B------:R-:W-:Y:S03]  /*2d90*/  @!P0 ISETP.GE.AND P2, PT, R246, R131.reuse, PT ;  /* 0x00000083f600820c */ /* 0x080fe60003f46270 */
[--C-:B------:R-:W-:Y:S01]  /*2da0*/  FFMA.FTZ R246, R25, UR31, -R250.reuse ;  /* 0x0000001f19f67c23 */ /* 0x100fe200080108fa */
[----:B------:R-:W-:Y:S03]  /*2db0*/  @!P0 FSEL R26, R26, -INF , !P2 ;  /* 0xff8000001a1a8808 */ /* 0x000fe60005000000 */
[----:B------:R-:W1:Y:S01]  /*2dc0*/  MUFU.EX2 R227, R227 ;  /* 0x000000e300e37308 */ /* 0x000e620000000800 */
[----:B------:R-:W-:Y:S02]  /*2dd0*/  @!P0 ISETP.GE.AND P2, PT, R252, R131, PT ;  /* 0x00000083fc00820c */ /* 0x000fe40003f46270 */
[----:B------:R-:W-:Y:S01]  /*2de0*/  F2FP.F16.F32.PACK_AB R25, R229, R228 ;  /* 0x000000e4e519723e */ /* 0x000fe200000000ff */
[--C-:B------:R-:W-:Y:S01]  /*2df0*/  FFMA.FTZ R245, R26, UR31, -R129.reuse ;  /* 0x0000001f1af57c23 */ /* 0x100fe20008010881 */
[----:B------:R-:W-:Y:S02]  /*2e00*/  @!P0 FSEL R27, R27, -INF , !P2 ;  /* 0xff8000001b1b8808 */ /* 0x000fe40005000000 */
[-C--:B------:R-:W-:Y:S03]  /*2e10*/  @!P0 ISETP.GE.AND P2, PT, R18, R247.reuse, PT ;  /* 0x000000f71200820c */ /* 0x080fe60003f46270 */
[----:B------:R-:W-:Y:S01]  /*2e20*/  MUFU.EX2 R230, R230 ;  /* 0x000000e600e67308 */ /* 0x000fe20000000800 */
[----:B------:R-:W-:Y:S01]  /*2e30*/  F2FP.F16.F32.PACK_AB R26, R223, R220 ;  /* 0x000000dcdf1a723e */ /* 0x000fe200000000ff */
[----:B------:R-:W-:Y:S01]  /*2e40*/  FFMA.FTZ R252, R27, UR31, -R129 ;  /* 0x0000001f1bfc7c23 */ /* 0x000fe20008010881 */
[----:B------:R-:W-:Y:S02]  /*2e50*/  @!P0 FSEL R28, R28, -INF , !P2 ;  /* 0xff8000001c1c8808 */ /* 0x000fe40005000000 */
[----:B------:R-:W-:Y:S01]  /*2e60*/  @!P0 ISETP.GE.AND P2, PT, R22, R247, PT ;  /* 0x000000f71600820c */ /* 0x000fe20003f46270 */
[----:B------:R-:W-:Y:S01]  /*2e70*/  STS [R193+0xe400], R26 ;  /* 0x00e4001ac1007388 */ /* 0x000fe20000000800 */
[----:B---3--:R-:W-:Y:S03]  /*2e80*/  F2FP.F16.F32.PACK_AB R27, R238, R233 ;  /* 0x000000e9ee1b723e */ /* 0x008fe600000000ff */
[----:B------:R-:W3:Y:S01]  /*2e90*/  MUFU.EX2 R231, R231 ;  /* 0x000000e700e77308 */ /* 0x000ee20000000800 */
[----:B------:R-:W-:Y:S01]  /*2ea0*/  @!P0 FSEL R29, R29, -INF , !P2 ;  /* 0xff8000001d1d8808 */ /* 0x000fe20005000000 */
[--C-:B------:R-:W-:Y:S01]  /*2eb0*/  FFMA.FTZ R247, R28, UR31, -R250.reuse ;  /* 0x0000001f1cf77c23 */ /* 0x100fe200080108fa */
[-C--:B------:R-:W-:Y:S03]  /*2ec0*/  @!P0 ISETP.GE.AND P2, PT, R18, R249.reuse, PT ;  /* 0x000000f91200820c */ /* 0x080fe60003f46270 */
[----:B------:R-:W-:Y:S01]  /*2ed0*/  FFMA.FTZ R250, R29, UR31, -R250 ;  /* 0x0000001f1dfa7c23 */ /* 0x000fe200080108fa */
[----:B------:R-:W-:Y:S03]  /*2ee0*/  @!P0 FSEL R32, R32, -INF , !P2 ;  /* 0xff80000020208808 */ /* 0x000fe60005000000 */
[----:B------:R-:W-:Y:S01]  /*2ef0*/  MUFU.EX2 R248, R252 ;  /* 0x000000fc00f87308 */ /* 0x000fe20000000800 */
[----:B------:R-:W-:Y:S01]  /*2f00*/  @!P0 ISETP.GE.AND P2, PT, R22, R249, PT ;  /* 0x000000f91600820c */ /* 0x000fe20003f46270 */
[--C-:B------:R-:W-:Y:S03]  /*2f10*/  FFMA.FTZ R249, R32, UR31, -R251.reuse ;  /* 0x0000001f20f97c23 */ /* 0x100fe600080108fb */
[----:B------:R-:W-:Y:S02]  /*2f20*/  @!P0 FSEL R33, R33, -INF , !P2 ;  /* 0xff80000021218808 */ /* 0x000fe40005000000 */
[-C--:B------:R-:W-:Y:S03]  /*2f30*/  @!P0 ISETP.GE.AND P2, PT, R18, R135.reuse, PT ;  /* 0x000000871200820c */ /* 0x080fe60003f46270 */
[----:B------:R-:W-:Y:S01]  /*2f40*/  MUFU.EX2 R237, R237 ;  /* 0x000000ed00ed7308 */ /* 0x000fe20000000800 */
[----:B-1----:R-:W-:Y:S01]  /*2f50*/  F2FP.F16.F32.PACK_AB R18, R227, R226 ;  /* 0x000000e2e312723e */ /* 0x002fe200000000ff */
[----:B------:R-:W-:Y:S01]  /*2f60*/  FFMA.FTZ R251, R33, UR31, -R251 ;  /* 0x0000001f21fb7c23 */ /* 0x000fe200080108fb */
[----:B------:R-:W-:Y:S02]  /*2f70*/  @!P0 FSEL R34, R34, -INF , !P2 ;  /* 0xff80000022228808 */ /* 0x000fe40005000000 */
[----:B------:R-:W-:Y:S02]  /*2f80*/  @!P0 ISETP.GE.AND P2, PT, R22, R135, PT ;  /* 0x000000871600820c */ /* 0x000fe40003f46270 */
[----:B---3--:R-:W-:Y:S01]  /*2f90*/  F2FP.F16.F32.PACK_AB R23, R231, R230 ;  /* 0x000000e6e717723e */ /* 0x008fe200000000ff */
[--C-:B------:R-:W-:Y:S01]  /*2fa0*/  FFMA.FTZ R135, R34, UR31, -R134.reuse ;  /* 0x0000001f22877c23 */ /* 0x100fe20008010886 */
[----:B------:R-:W-:Y:S01]  /*2fb0*/  F2FP.F16.F32.PACK_AB R34, R222, R221 ;  /* 0x000000ddde22723e */ /* 0x000fe200000000ff */
[----:B------:R-:W-:Y:S01]  /*2fc0*/  MUFU.EX2 R252, R251 ;  /* 0x000000fb00fc7308 */ /* 0x000fe20000000800 */
[----:B------:R-:W-:Y:S02]  /*2fd0*/  @!P0 FSEL R35, R35, -INF , !P2 ;  /* 0xff80000023238808 */ /* 0x000fe40005000000 */
[----:B------:R-:W-:Y:S01]  /*2fe0*/  @!P0 ISETP.GE.AND P2, PT, R22, R131, PT ;  /* 0x000000831600820c */ /* 0x000fe20003f46270 */
[----:B------:R-:W-:Y:S01]  /*2ff0*/  STS [R193+0xe000], R34 ;  /* 0x00e00022c1007388 */ /* 0x000fe20000000800 */
[----:B------:R-:W-:Y:S01]  /*3000*/  F2FP.F16.F32.PACK_AB R22, R225, R224 ;  /* 0x000000e0e116723e */ /* 0x000fe200000000ff */
[----:B------:R-:W-:Y:S01]  /*3010*/  FFMA.FTZ R134, R35, UR31, -R134 ;  /* 0x0000001f23867c23 */ /* 0x000fe20008010886 */
[----:B------:R-:W-:Y:S01]  /*3020*/  @!P0 FSEL R31, R31, -INF , !P2 ;  /* 0xff8000001f1f8808 */ /* 0x000fe20005000000 */
[----:B------:R1:W-:Y:S02]  /*3030*/  STS [R198+0xe000], R17 ;  /* 0x00e00011c6007388 */ /* 0x0003e40000000800 */
[----:B------:R-:W-:Y:S01]  /*3040*/  MUFU.EX2 R251, R135 ;  /* 0x0000008700fb7308 */ /* 0x000fe20000000800 */
[----:B------:R-:W-:Y:S01]  /*3050*/  PLOP3.LUT P2, PT, PT, PT, UP3, 0x80, 0x0 ;  /* 0x000000000000781c */ /* 0x000fe20003f4f038 */
[----:B------:R-:W-:Y:S01]  /*3060*/  STS [R198+0xe400], R27 ;  /* 0x00e4001bc6007388 */ /* 0x000fe20000000800 */
[----:B------:R-:W-:Y:S03]  /*3070*/  FFMA.FTZ R129, R31, UR31, -R129 ;  /* 0x0000001f1f817c23 */ /* 0x000fe60008010881 */
[----:B------:R3:W-:Y:S04]  /*3080*/  STS [R193+0xf000], R22 ;  /* 0x00f00016c1007388 */ /* 0x0007e80000000800 */
[----:B------:R-:W1:Y:S01]  /*3090*/  MUFU.EX2 R240, R240 ;  /* 0x000000f000f07308 */ /* 0x000e620000000800 */
[----:B------:R3:W-:Y:S04]  /*30a0*/  STS [R193+0xf400], R18 ;  /* 0x00f40012c1007388 */ /* 0x0007e80000000800 */
[----:B------:R-:W-:Y:S05]  /*30b0*/  STS [R198+0xf000], R25 ;  /* 0x00f00019c6007388 */ /* 0x000fea0000000800 */
[----:B------:R-:W-:Y:S01]  /*30c0*/  MUFU.EX2 R239, R239 ;  /* 0x000000ef00ef7308 */ /* 0x000fe20000000800 */
[----:B------:R-:W-:Y:S09]  /*30d0*/  STS [R198+0xf400], R23 ;  /* 0x00f40017c6007388 */ /* 0x000ff20000000800 */
[----:B------:R-:W3:Y:S01]  /*30e0*/  MUFU.EX2 R244, R244 ;  /* 0x000000f400f47308 */ /* 0x000ee20000000800 */
[----:B-1----:R-:W-:Y:S05]  /*30f0*/  F2FP.F16.F32.PACK_AB R21, R240, R237 ;  /* 0x000000edf015723e */ /* 0x002fea00000000ff */
[----:B------:R-:W-:Y:S04]  /*3100*/  STS [R197+0xe000], R21 ;  /* 0x00e00015c5007388 */ /* 0x000fe80000000800 */
[----:B------:R3:W-:Y:S10]  /*3110*/  MUFU.EX2 R135, R19 ;  /* 0x0000001300877308 */ /* 0x0007f40000000800 */
[----:B------:R-:W1:Y:S10]  /*3120*/  MUFU.EX2 R249, R249 ;  /* 0x000000f900f97308 */ /* 0x000e740000000800 */
[----:B------:R-:W1:Y:S01]  /*3130*/  MUFU.EX2 R134, R134 ;  /* 0x0000008600867308 */ /* 0x000e620000000800 */
[----:B---3--:R-:W-:Y:S05]  /*3140*/  F2FP.F16.F32.PACK_AB R19, R244, R239 ;  /* 0x000000eff413723e */ /* 0x008fea00000000ff */
[----:B------:R-:W-:Y:S04]  /*3150*/  STS [R197+0xe400], R19 ;  /* 0x00e40013c5007388 */ /* 0x000fe80000000800 */
[----:B------:R-:W-:Y:S01]  /*3160*/  MUFU.EX2 R243, R243 ;  /* 0x000000f300f37308 */ /* 0x000fe20000000800 */
[----:B-1----:R-:W-:Y:S05]  /*3170*/  F2FP.F16.F32.PACK_AB R17, R252, R249 ;  /* 0x000000f9fc11723e */ /* 0x002fea00000000ff */
[----:B------:R-:W-:Y:S04]  /*3180*/  STS [R213+0xe000], R17 ;  /* 0x00e00011d5007388 */ /* 0x000fe80000000800 */
[----:B------:R-:W1:Y:S01]  /*3190*/  MUFU.EX2 R246, R246 ;  /* 0x000000f600f67308 */ /* 0x000e620000000800 */
[----:B------:R-:W-:Y:S05]  /*31a0*/  F2FP.F16.F32.PACK_AB R34, R134, R251 ;  /* 0x000000fb8622723e */ /* 0x000fea00000000ff */
[----:B------:R-:W-:Y:S04]  /*31b0*/  STS [R213+0xe400], R34 ;  /* 0x00e40022d5007388 */ /* 0x000fe80000000800 */
[----:B------:R-:W3:Y:S10]  /*31c0*/  MUFU.EX2 R245, R245 ;  /* 0x000000f500f57308 */ /* 0x000ef40000000800 */
[----:B------:R-:W-:Y:S01]  /*31d0*/  MUFU.EX2 R247, R247 ;  /* 0x000000f700f77308 */ /* 0x000fe20000000800 */
[----:B-1----:R-:W-:Y:S05]  /*31e0*/  F2FP.F16.F32.PACK_AB R30, R246, R243 ;  /* 0x000000f3f61e723e */ /* 0x002fea00000000ff */
[----:B------:R-:W-:Y:S04]  /*31f0*/  STS [R197+0xf000], R30 ;  /* 0x00f0001ec5007388 */ /* 0x000fe80000000800 */
[----:B------:R-:W1:Y:S01]  /*3200*/  MUFU.EX2 R250, R250 ;  /* 0x000000fa00fa7308 */ /* 0x000e620000000800 */
[----:B---3--:R-:W-:Y:S05]  /*3210*/  F2FP.F16.F32.PACK_AB R26, R248, R245 ;  /* 0x000000f5f81a723e */ /* 0x008fea00000000ff */
[----:B------:R-:W-:Y:S04]  /*3220*/  STS [R197+0xf400], R26 ;  /* 0x00f4001ac5007388 */ /* 0x000fe80000000800 */
[----:B------:R-:W3:Y:S01]  /*3230*/  MUFU.EX2 R130, R129 ;  /* 0x0000008100827308 */ /* 0x000ee20000000800 */
[----:B-1----:R-:W-:Y:S05]  /*3240*/  F2FP.F16.F32.PACK_AB R22, R250, R247 ;  /* 0x000000f7fa16723e */ /* 0x002fea00000000ff */
[----:B------:R-:W-:Y:S01]  /*3250*/  STS [R213+0xf000], R22 ;  /* 0x00f00016d5007388 */ /* 0x000fe20000000800 */
[----:B---3--:R-:W-:Y:S05]  /*3260*/  F2FP.F16.F32.PACK_AB R18, R130, R135 ;  /* 0x000000878212723e */ /* 0x008fea00000000ff */
[----:B------:R-:W-:Y:S04]  /*3270*/  STS [R213+0xf400], R18 ;  /* 0x00f40012d5007388 */ /* 0x000fe80000000800 */
[----:B------:R-:W1:Y:S08]  /*3280*/  LDSM.16.M88.4 R100, [R120+0x4000] ;  /* 0x004000007864783b */ /* 0x000e700000000200 */
[----:B------:R-:W3:Y:S08]  /*3290*/  LDSM.16.M88.4 R104, [R120+0x5000] ;  /* 0x005000007868783b */ /* 0x000ef00000000200 */
[----:B------:R-:W2:Y:S08]  /*32a0*/  LDSM.16.M88.4 R108, [R124+0x4000] ;  /* 0x004000007c6c783b */ /* 0x000eb00000000200 */
[----:B------:R3:W4:Y:S08]  /*32b0*/  LDSM.16.M88.4 R112, [R124+0x5000] ;  /* 0x005000007c70783b */ /* 0x0007300000000200 */
[----:B------:R-:W4:Y:S01]  /*32c0*/  LDSM.16.M88.4 R116, [R125+0x4000] ;  /* 0x004000007d74783b */ /* 0x000f220000000200 */
[-C--:B-1----:R-:W-:Y:S07]  /*32d0*/  HMMA.16816.F32 R4, R100, R136.reuse, RZ ;  /* 0x000000886404723c */ /* 0x082fee00000018ff */
[----:B------:R-:W1:Y:S01]  /*32e0*/  LDSM.16.M88.4 R120, [R125+0x5000] ;  /* 0x005000007d78783b */ /* 0x000e620000000200 */
[----:B---3--:R-:W-:Y:S01]  /*32f0*/  IMAD.IADD R124, R177, 0x1, R124 ;  /* 0x00000001b17c7824 */ /* 0x008fe200078e027c */
[C---:B------:R-:W-:Y:S06]  /*3300*/  HMMA.16816.F32 R8, R104.reuse, R136, RZ ;  /* 0x000000886808723c */ /* 0x040fec00000018ff */
[-C--:B------:R-:W-:Y:S06]  /*3310*/  HMMA.16816.F32 R12, R104, R138.reuse, RZ ;  /* 0x0000008a680c723c */ /* 0x080fec00000018ff */
[C---:B------:R-:W-:Y:S06]  /*3320*/  HMMA.16816.F32 R16, R100.reuse, R138, RZ ;  /* 0x0000008a6410723c */ /* 0x040fec00000018ff */
[-C--:B------:R-:W-:Y:S06]  /*3330*/  HMMA.16816.F32 R20, R100, R140.reuse, RZ ;  /* 0x0000008c6414723c */ /* 0x080fec00000018ff */
[C---:B------:R-:W-:Y:S06]  /*3340*/  HMMA.16816.F32 R24, R104.reuse, R140, RZ ;  /* 0x0000008c6818723c */ /* 0x040fec00000018ff */
[-C--:B------:R-:W-:Y:S01]  /*3350*/  HMMA.16816.F32 R28, R104, R142.reuse, RZ ;  /* 0x0000008e681c723c */ /* 0x080fe200000018ff */
[----:B------:R-:W-:Y:S05]  /*3360*/  LDSM.16.M88.4 R104, [R124+0x5000] ;  /* 0x005000007c68783b */ /* 0x000fea0000000200 */
[----:B------:R-:W-:Y:S03]  /*3370*/  HMMA.16816.F32 R32, R100, R142, RZ ;  /* 0x0000008e6420723c */ /* 0x000fe600000018ff */
[----:B------:R-:W3:Y:S03]  /*3380*/  LDSM.16.M88.4 R100, [R124+0x4000] ;  /* 0x004000007c64783b */ /* 0x000ee60000000200 */
[-C--:B--2---:R-:W-:Y:S06]  /*3390*/  HMMA.16816.F32 R4, R108, R144.reuse, R4 ;  /* 0x000000906c04723c */ /* 0x084fec0000001804 */
[C---:B----4-:R-:W-:Y:S06]  /*33a0*/  HMMA.16816.F32 R8, R112.reuse, R144, R8 ;  /* 0x000000907008723c */ /* 0x050fec0000001808 */
[-C--:B------:R-:W-:Y:S06]  /*33b0*/  HMMA.16816.F32 R12, R112, R146.reuse, R12 ;  /* 0x00000092700c723c */ /* 0x080fec000000180c */
[C---:B------:R-:W-:Y:S06]  /*33c0*/  HMMA.16816.F32 R16, R108.reuse, R146, R16 ;  /* 0x000000926c10723c */ /* 0x040fec0000001810 */
[-C--:B------:R-:W-:Y:S06]  /*33d0*/  HMMA.16816.F32 R20, R108, R148.reuse, R20 ;  /* 0x000000946c14723c */ /* 0x080fec0000001814 */
[C---:B------:R-:W-:Y:S06]  /*33e0*/  HMMA.16816.F32 R24, R112.reuse, R148, R24 ;  /* 0x000000947018723c */ /* 0x040fec0000001818 */
[-C--:B------:R-:W-:Y:S06]  /*33f0*/  HMMA.16816.F32 R28, R112, R150.reuse, R28 ;  /* 0x00000096701c723c */ /* 0x080fec000000181c */
[----:B------:R-:W-:Y:S06]  /*3400*/  HMMA.16816.F32 R32, R108, R150, R32 ;  /* 0x000000966c20723c */ /* 0x000fec0000001820 */
[-C--:B------:R-:W-:Y:S06]  /*3410*/  HMMA.16816.F32 R4, R116, R152.reuse, R4 ;  /* 0x000000987404723c */ /* 0x080fec0000001804 */
[C---:B-1----:R-:W-:Y:S06]  /*3420*/  HMMA.16816.F32 R8, R120.reuse, R152, R8 ;  /* 0x000000987808723c */ /* 0x042fec0000001808 */
[-C--:B------:R-:W-:Y:S06]  /*3430*/  HMMA.16816.F32 R12, R120, R154.reuse, R12 ;  /* 0x0000009a780c723c */ /* 0x080fec000000180c */
[C---:B------:R-:W-:Y:S06]  /*3440*/  HMMA.16816.F32 R16, R116.reuse, R154, R16 ;  /* 0x0000009a7410723c */ /* 0x040fec0000001810 */
[-C--:B------:R-:W-:Y:S06]  /*3450*/  HMMA.16816.F32 R20, R116, R156.reuse, R20 ;  /* 0x0000009c7414723c */ /* 0x080fec0000001814 */
[C---:B------:R-:W-:Y:S06]  /*3460*/  HMMA.16816.F32 R24, R120.reuse, R156, R24 ;  /* 0x0000009c7818723c */ /* 0x040fec0000001818 */
[-C--:B------:R-:W-:Y:S06]  /*3470*/  HMMA.16816.F32 R28, R120, R158.reuse, R28 ;  /* 0x0000009e781c723c */ /* 0x080fec000000181c */
[----:B------:R-:W-:Y:S06]  /*3480*/  HMMA.16816.F32 R32, R116, R158, R32 ;  /* 0x0000009e7420723c */ /* 0x000fec0000001820 */
[-C--:B---3--:R-:W-:Y:S05]  /*3490*/  HMMA.16816.F32 R4, R100, R160.reuse, R4 ;  /* 0x000000a06404723c */ /* 0x088fea0000001804 */
[----:B------:R-:W-:Y:S01]  /*34a0*/  LEA R116, R174, UR5, 0x1 ;  /* 0x00000005ae747c11 */ /* 0x000fe2000f8e08ff */
[C---:B------:R-:W-:Y:S06]  /*34b0*/  HMMA.16816.F32 R8, R104.reuse, R160, R8 ;  /* 0x000000a06808723c */ /* 0x040fec0000001808 */
[-C--:B------:R-:W-:Y:S06]  /*34c0*/  HMMA.16816.F32 R12, R104, R162.reuse, R12 ;  /* 0x000000a2680c723c */ /* 0x080fec000000180c */
[C---:B------:R-:W-:Y:S06]  /*34d0*/  HMMA.16816.F32 R16, R100.reuse, R162, R16 ;  /* 0x000000a26410723c */ /* 0x040fec0000001810 */
[-C--:B------:R-:W-:Y:S05]  /*34e0*/  HMMA.16816.F32 R20, R100, R164.reuse, R20 ;  /* 0x000000a46414723c */ /* 0x080fea0000001814 */
[C---:B------:R-:W-:Y:S01]  /*34f0*/  FADD.FTZ R129, -R232.reuse, R4 ;  /* 0x00000004e8817221 */ /* 0x040fe20000010100 */
[C---:B------:R-:W-:Y:S05]  /*3500*/  HMMA.16816.F32 R24, R104.reuse, R164, R24 ;  /* 0x000000a46818723c */ /* 0x040fea0000001818 */
[C---:B------:R-:W-:Y:S01]  /*3510*/  FADD.FTZ R131, -R232.reuse, R5 ;  /* 0x00000005e8837221 */ /* 0x040fe20000010100 */
[-C--:B------:R-:W-:Y:S05]  /*3520*/  HMMA.16816.F32 R28, R104, R166.reuse, R28 ;  /* 0x000000a6681c723c */ /* 0x080fea000000181c */
[----:B------:R-:W-:Y:S01]  /*3530*/  FMUL.FTZ R221, R221, R129 ;  /* 0x00000081dddd7220 */ /* 0x000fe20000410000 */
[----:B------:R-:W-:Y:S05]  /*3540*/  HMMA.16816.F32 R32, R100, R166, R32 ;  /* 0x000000a66420723c */ /* 0x000fea0000001820 */
[C---:B------:R-:W-:Y:S01]  /*3550*/  FADD.FTZ R17, -R232.reuse, R17 ;  /* 0x00000011e8117221 */ /* 0x040fe20000010100 */
[----:B------:R-:W-:Y:S01]  /*3560*/  FADD.FTZ R133, -R232, R16 ;  /* 0x00000010e8857221 */ /* 0x000fe20000010100 */
[----:B------:R-:W-:Y:S04]  /*3570*/  VIADD R100, R116, 0x4040 ;  /* 0x0000404074647836 */ /* 0x000fe80000000000 */
[----:B------:R-:W-:Y:S01]  /*3580*/  FADD.FTZ R129, -R232, R21 ;  /* 0x00000015e8817221 */ /* 0x000fe20000010100 */
[----:B------:R-:W-:Y:S01]  /*3590*/  FMUL.FTZ R234, R234, R17 ;  /* 0x00000011eaea7220 */ /* 0x000fe20000410000 */
[----:B------:R-:W-:Y:S01]  /*35a0*/  FADD.FTZ R17, -R232, R20 ;  /* 0x00000014e8117221 */ /* 0x000fe20000010100 */
[----:B------:R-:W-:Y:S01]  /*35b0*/  FMUL.FTZ R222, R222, R131 ;  /* 0x00000083dede7220 */ /* 0x000fe20000410000 */
[----:B------:R-:W-:Y:S01]  /*35c0*/  FMUL.FTZ R235, R235, R133 ;  /* 0x00000085ebeb7220 */ /* 0x000fe20000410000 */
[----:B------:R-:W-:Y:S01]  /*35d0*/  FMUL.FTZ R240, R240, R129 ;  /* 0x00000081f0f07220 */ /* 0x000fe20000410000 */
[----:B------:R-:W-:Y:S01]  /*35e0*/  FMUL.FTZ R237, R237, R17 ;  /* 0x00000011eded7220 */ /* 0x000fe20000410000 */
[----:B------:R-:W-:Y:S01]  /*35f0*/  VIADD R21, R116, 0x4000 ;  /* 0x0000400074157836 */ /* 0x000fe20000000000 */
[----:B------:R-:W-:Y:S02]  /*3600*/  F2FP.F16.F32.PACK_AB R222, R222, R221 ;  /* 0x000000dddede723e */ /* 0x000fe400000000ff */
[----:B------:R-:W-:Y:S01]  /*3610*/  F2FP.F16.F32.PACK_AB R235, R234, R235 ;  /* 0x000000ebeaeb723e */ /* 0x000fe200000000ff */
[----:B------:R-:W-:Y:S01]  /*3620*/  @P1 VIADD R100, R21, 0xffffffc0 ;  /* 0xffffffc015641836 */ /* 0x000fe20000000000 */
[----:B------:R-:W-:Y:S01]  /*3630*/  F2FP.F16.F32.PACK_AB R240, R240, R237 ;  /* 0x000000edf0f0723e */ /* 0x000fe200000000ff */
[----:B------:R-:W-:Y:S01]  /*3640*/  FADD.FTZ R237, -R236, R6 ;  /* 0x00000006eced7221 */ /* 0x000fe20000010100 */
[C---:B------:R-:W-:Y:S01]  /*3650*/  FADD.FTZ R234, -R232.reuse, R32 ;  /* 0x00000020e8ea7221 */ /* 0x040fe20000010100 */
[----:B------:R-:W-:Y:S01]  /*3660*/  FADD.FTZ R221, -R232, R33 ;  /* 0x00000021e8dd7221 */ /* 0x000fe20000010100 */
[----:B------:R-:W-:Y:S01]  /*3670*/  FADD.FTZ R232, -R236, R7 ;  /* 0x00000007ece87221 */ /* 0x000fe20000010100 */
[----:B------:R-:W-:Y:S01]  /*3680*/  FMUL.FTZ R237, R220, R237 ;  /* 0x000000eddced7220 */ /* 0x000fe20000410000 */
[----:B------:R-:W-:Y:S01]  /*3690*/  FMUL.FTZ R234, R249, R234 ;  /* 0x000000eaf9ea7220 */ /* 0x000fe20000410000 */
[----:B------:R-:W-:Y:S01]  /*36a0*/  FMUL.FTZ R221, R252, R221 ;  /* 0x000000ddfcdd7220 */ /* 0x000fe20000410000 */
[----:B------:R-:W-:Y:S01]  /*36b0*/  FMUL.FTZ R232, R223, R232 ;  /* 0x000000e8dfe87220 */ /* 0x000fe20000410000 */
[C---:B------:R-:W-:Y:S01]  /*36c0*/  FADD.FTZ R220, -R236.reuse, R18 ;  /* 0x00000012ecdc7221 */ /* 0x040fe20000010100 */
[C---:B------:R-:W-:Y:S01]  /*36d0*/  FADD.FTZ R223, -R236.reuse, R19 ;  /* 0x00000013ecdf7221 */ /* 0x040fe20000010100 */
[----:B------:R-:W-:Y:S01]  /*36e0*/  FADD.FTZ R252, -R236, R34 ;  /* 0x00000022ecfc7221 */ /* 0x000fe20000010100 */
[----:B------:R-:W-:Y:S01]  /*36f0*/  F2FP.F16.F32.PACK_AB R234, R221, R234 ;  /* 0x000000eaddea723e */ /* 0x000fe200000000ff */
        /* <DEDUP_REMOVED lines=8> */
[----:B------:R-:W-:Y:S01]  /*3780*/  FMUL.FTZ R252, R251, R252 ;  /* 0x000000fcfbfc7220 */ /* 0x000fe20000410000 */
[----:B------:R-:W-:Y:S01]  /*3790*/  FMUL.FTZ R233, R134, R233 ;  /* 0x000000e986e97220 */ /* 0x000fe20000410000 */
[----:B------:R-:W-:Y:S06]  /*37a0*/  @!P2 BRA `(.L_x_74) ;  /* 0x000000000048a947 */ /* 0x000fec0003800000 */
[----:B------:R-:W1:Y:S01]  /*37b0*/  LDC R7, c[0x0][0x240] ;  /* 0x00009000ff077b82 */ /* 0x000e620000000800 */
[----:B------:R-:W-:Y:S04]  /*37c0*/  ULOP3.LUT UR10, UR13, 0x1, URZ, 0xc0, !UPT ;  /* 0x000000010d0a7892 */ /* 0x000fe8000f8ec03f */
[----:B------:R-:W-:Y:S03]  /*37d0*/  UISETP.NE.U32.AND UP0, UPT, UR10, 0x1, UPT ;  /* 0x000000010a00788c */ /* 0x000fe6000bf05070 */
[----:B------:R-:W2:Y:S01]  /*37e0*/  LDC R5, c[0x0][0x244] ;  /* 0x00009100ff057b82 */ /* 0x000ea20000000800 */
[----:B------:R-:W-:Y:S06]  /*37f0*/  USEL UR10, UR24, 0x2000, !UP0 ;  /* 0x00002000180a7887 */ /* 0x000fec000c000000 */
[----:B------:R-:W-:Y:S02]  /*3800*/  VIADD R211, R211, UR10 ;  /* 0x0000000ad3d37c36 */ /* 0x000fe40008000000 */
[----:B------:R-:W-:Y:S02]  /*3810*/  VIADD R171, R171, UR10 ;  /* 0x0000000aabab7c36 */ /* 0x000fe40008000000 */
[----:B-1----:R-:W-:Y:S05]  /*3820*/  IMAD.U32 R17, R7, -0x40, RZ ;  /* 0xffffffc007117824 */ /* 0x002fea00078e00ff */
[C---:B------:R-:W-:Y:S04]  /*3830*/  LEA R218, P0, R17.reuse, R218, 0x1 ;  /* 0x000000da11da7211 */ /* 0x040fe800078008ff */
[----:B------:R-:W-:Y:S02]  /*3840*/  LEA.HI.X.SX32 R219, R17, R219, 0x1, P0 ;  /* 0x000000db11db7211 */ /* 0x000fe400000f0eff */
[C---:B------:R-:W-:Y:S03]  /*3850*/  LEA R4, P0, R7.reuse, R218, 0x6 ;  /* 0x000000da07047211 */ /* 0x040fe600078030ff */
[----:B------:R-:W-:Y:S01]  /*3860*/  @!PT LDS RZ, [RZ] ;  /* 0x00000000fffff984 */ /* 0x000fe20000000800 */
[----:B------:R-:W-:Y:S01]  /*3870*/  @!PT LDS RZ, [RZ] ;  /* 0x00000000fffff984 */ /* 0x000fe20000000800 */
[----:B------:R-:W-:Y:S01]  /*3880*/  @!PT LDS RZ, [RZ] ;  /* 0x00000000fffff984 */ /* 0x000fe20000000800 */
[----:B------:R1:W-:Y:S01]  /*3890*/  LDGSTS.E.BYPASS.LTC128B.128 [R211], desc[UR40][R218.64] ;  /* 0x00000000dad37fae */ /* 0x0003e2000b901d68 */
[----:B--2---:R-:W-:Y:S05]  /*38a0*/  LEA.HI.X R5, R7, R219, R5, 0x6, P0 ;  /* 0x000000db07057211 */ /* 0x004fea00000f3405 */
[----:B------:R1:W-:Y:S04]  /*38b0*/  LDGSTS.E.BYPASS.LTC128B.128 [R211+0x1000], desc[UR40][R4.64] ;  /* 0x0100000004d37fae */ /* 0x0003e8000b901d68 */
[----:B------:R-:W0:Y:S02]  /*38c0*/  LDGDEPBAR ;  /* 0x00000000000079af */ /* 0x000e240000000000 */
.L_x_74:
[C---:B-----5:R-:W-:Y:S01]  /*38d0*/  FADD.FTZ R7, -R242.reuse, R12 ;  /* 0x0000000cf2077221 */ /* 0x060fe20000010100 */
[C---:B------:R-:W-:Y:S01]  /*38e0*/  FADD.FTZ R6, -R242.reuse, R13 ;  /* 0x0000000df2067221 */ /* 0x040fe20000010100 */
[C---:B-1----:R-:W-:Y:S01]  /*38f0*/  FADD.FTZ R5, -R242.reuse, R8 ;  /* 0x00000008f2057221 */ /* 0x042fe20000010100 */
[----:B------:R-:W-:Y:S01]  /*3900*/  FADD.FTZ R4, -R242, R9 ;  /* 0x00000009f2047221 */ /* 0x000fe20000010100 */
[----:B------:R-:W-:Y:S01]  /*3910*/  FMUL.FTZ R7, R228, R7 ;  /* 0x00000007e4077220 */ /* 0x000fe20000410000 */
[----:B------:R-:W-:Y:S01]  /*3920*/  FMUL.FTZ R6, R229, R6 ;  /* 0x00000006e5067220 */ /* 0x000fe20000410000 */
[----:B------:R-:W-:Y:S01]  /*3930*/  FMUL.FTZ R5, R224, R5 ;  /* 0x00000005e0057220 */ /* 0x000fe20000410000 */
[----:B------:R-:W-:Y:S01]  /*3940*/  FMUL.FTZ R4, R225, R4 ;  /* 0x00000004e1047220 */ /* 0x000fe20000410000 */
[C---:B------:R-:W-:Y:S01]  /*3950*/  FADD.FTZ R9, -R241.reuse, R14 ;  /* 0x0000000ef1097221 */ /* 0x040fe20000010100 */
[C---:B------:R-:W-:Y:S01]  /*3960*/  FADD.FTZ R8, -R241.reuse, R15 ;  /* 0x0000000ff1087221 */ /* 0x040fe20000010100 */
[----:B------:R-:W-:Y:S01]  /*3970*/  F2FP.F16.F32.PACK_AB R7, R6, R7 ;  /* 0x000000070607723e */ /* 0x000fe200000000ff */
[C---:B------:R-:W-:Y:S01]  /*3980*/  FADD.FTZ R6, -R241.reuse, R11 ;  /* 0x0000000bf1067221 */ /* 0x040fe20000010100 */
[----:B------:R-:W-:Y:S01]  /*3990*/  F2FP.F16.F32.PACK_AB R4, R4, R5 ;  /* 0x000000050404723e */ /* 0x000fe200000000ff */
[----:B------:R-:W-:Y:S01]  /*39a0*/  FADD.FTZ R5, -R241, R10 ;  /* 0x0000000af1057221 */ /* 0x000fe20000010100 */
[----:B------:R-:W-:Y:S01]  /*39b0*/  F2FP.F16.F32.PACK_AB R223, R223, R220 ;  /* 0x000000dcdfdf723e */ /* 0x000fe200000000ff */
[----:B------:R-:W-:Y:S01]  /*39c0*/  FMUL.FTZ R6, R227, R6 ;  /* 0x00000006e3067220 */ /* 0x000fe20000410000 */
[----:B------:R-:W-:Y:S01]  /*39d0*/  STS [R193+0xa000], R222 ;  /* 0x00a000dec1007388 */ /* 0x000fe20000000800 */
[----:B------:R-:W-:Y:S01]  /*39e0*/  FMUL.FTZ R5, R226, R5 ;  /* 0x00000005e2057220 */ /* 0x000fe20000410000 */
[----:B------:R-:W-:Y:S01]  /*39f0*/  FMUL.FTZ R8, R231, R8 ;  /* 0x00000008e7087220 */ /* 0x000fe20000410000 */
[----:B------:R-:W-:Y:S01]  /*3a00*/  FMUL.FTZ R9, R230, R9 ;  /* 0x00000009e6097220 */ /* 0x000fe20000410000 */
[----:B------:R-:W-:Y:S01]  /*3a10*/  STS [R193+0xa400], R232 ;  /* 0x00a400e8c1007388 */ /* 0x000fe20000000800 */
[----:B------:R-:W-:Y:S01]  /*3a20*/  FADD.FTZ R24, -R242, R24 ;  /* 0x00000018f2187221 */ /* 0x000fe20000010100 */
[----:B------:R-:W-:Y:S01]  /*3a30*/  F2FP.F16.F32.PACK_AB R6, R6, R5 ;  /* 0x000000050606723e */ /* 0x000fe200000000ff */
[----:B------:R-:W-:Y:S01]  /*3a40*/  FADD.FTZ R25, -R242, R25 ;  /* 0x00000019f2197221 */ /* 0x000fe20000010100 */
[----:B------:R-:W-:Y:S01]  /*3a50*/  STS [R198+0xa000], R235 ;  /* 0x00a000ebc6007388 */ /* 0x000fe20000000800 */
[----:B------:R-:W-:Y:S01]  /*3a60*/  F2FP.F16.F32.PACK_AB R9, R8, R9 ;  /* 0x000000090809723e */ /* 0x000fe200000000ff */
[C---:B------:R-:W-:Y:S01]  /*3a70*/  FADD.FTZ R26, -R241.reuse, R26 ;  /* 0x0000001af11a7221 */ /* 0x040fe20000010100 */
[----:B------:R-:W-:Y:S01]  /*3a80*/  FADD.FTZ R27, -R241, R27 ;  /* 0x0000001bf11b7221 */ /* 0x000fe20000010100 */
[----:B------:R-:W-:Y:S01]  /*3a90*/  STS [R198+0xa400], R223 ;  /* 0x00a400dfc6007388 */ /* 0x000fe20000000800 */
[----:B------:R-:W-:Y:S01]  /*3aa0*/  F2FP.F16.F32.PACK_AB R238, R221, R238 ;  /* 0x000000eeddee723e */ /* 0x000fe200000000ff */
[----:B------:R-:W-:Y:S01]  /*3ab0*/  FMUL.FTZ R24, R243, R24 ;  /* 0x00000018f3187220 */ /* 0x000fe20000410000 */
[----:B------:R-:W-:Y:S01]  /*3ac0*/  FMUL.FTZ R25, R246, R25 ;  /* 0x00000019f6197220 */ /* 0x000fe20000410000 */
[----:B------:R-:W-:Y:S01]  /*3ad0*/  STS [R193+0xb000], R4 ;  /* 0x00b00004c1007388 */ /* 0x000fe20000000800 */
[----:B------:R-:W-:Y:S01]  /*3ae0*/  FMUL.FTZ R26, R245, R26 ;  /* 0x0000001af51a7220 */ /* 0x000fe20000410000 */
[----:B------:R-:W-:Y:S01]  /*3af0*/  FMUL.FTZ R27, R248, R27 ;  /* 0x0000001bf81b7220 */ /* 0x000fe20000410000 */
[C---:B------:R-:W-:Y:S01]  /*3b00*/  FADD.FTZ R28, -R242.reuse, R28 ;  /* 0x0000001cf21c7221 */ /* 0x040fe20000010100 */
[----:B------:R-:W-:Y:S01]  /*3b10*/  STS [R193+0xb400], R6 ;  /* 0x00b40006c1007388 */ /* 0x000fe20000000800 */
[----:B------:R-:W-:Y:S01]  /*3b20*/  FADD.FTZ R29, -R242, R29 ;  /* 0x0000001df21d7221 */ /* 0x000fe20000010100 */
        /* <DEDUP_REMOVED lines=9> */
[----:B------:R-:W-:Y:S01]  /*3bc0*/  F2FP.F16.F32.PACK_AB R32, R25, R24 ;  /* 0x000000181920723e */ /* 0x000fe200000000ff */
[----:B------:R-:W-:Y:S01]  /*3bd0*/  STS [R197+0xa000], R240 ;  /* 0x00a000f0c5007388 */ /* 0x000fe20000000800 */
[----:B------:R-:W-:Y:S02]  /*3be0*/  F2FP.F16.F32.PACK_AB R34, R27, R26 ;  /* 0x0000001a1b22723e */ /* 0x000fe400000000ff */
[----:B------:R-:W-:Y:S01]  /*3bf0*/  F2FP.F16.F32.PACK_AB R102, R29, R28 ;  /* 0x0000001c1d66723e */ /* 0x000fe200000000ff */
[----:B------:R-:W-:Y:S01]  /*3c00*/  STS [R197+0xa400], R238 ;  /* 0x00a400eec5007388 */ /* 0x000fe20000000800 */
[----:B------:R-:W-:Y:S03]  /*3c10*/  F2FP.F16.F32.PACK_AB R104, R31, R30 ;  /* 0x0000001e1f68723e */ /* 0x000fe600000000ff */
[----:B------:R-:W-:Y:S04]  /*3c20*/  STS [R213+0xa000], R234 ;  /* 0x00a000ead5007388 */ /* 0x000fe80000000800 */
[----:B------:R-:W-:Y:S04]  /*3c30*/  STS [R213+0xa400], R252 ;  /* 0x00a400fcd5007388 */ /* 0x000fe80000000800 */
[----:B------:R-:W-:Y:S04]  /*3c40*/  STS [R197+0xb000], R32 ;  /* 0x00b00020c5007388 */ /* 0x000fe80000000800 */
[----:B------:R-:W-:Y:S04]  /*3c50*/  STS [R197+0xb400], R34 ;  /* 0x00b40022c5007388 */ /* 0x000fe80000000800 */
[----:B------:R-:W-:Y:S04]  /*3c60*/  STS [R213+0xb000], R102 ;  /* 0x00b00066d5007388 */ /* 0x000fe80000000800 */
[----:B------:R-:W-:Y:S01]  /*3c70*/  STS [R213+0xb400], R104 ;  /* 0x00b40068d5007388 */ /* 0x000fe20000000800 */
[----:B------:R-:W-:Y:S06]  /*3c80*/  BAR.SYNC.DEFER_BLOCKING 0x0 ;  /* 0x0000000000007b1d */ /* 0x000fec0000010000 */
[----:B------:R-:W-:Y:S04]  /*3c90*/  LDSM.16.MT88.4 R4, [R173+0xe000] ;  /* 0x00e00000ad04783b */ /* 0x000fe80000004200 */
[----:B------:R-:W1:Y:S04]  /*3ca0*/  LDSM.16.MT88.4 R8, [R116+0x4000] ;  /* 0x004000007408783b */ /* 0x000e680000004200 */
        /* <DEDUP_REMOVED lines=39> */
[-C--:B---3--:R-:W-:Y:S05]  /*3f20*/  HMMA.16816.F32 R36, R20, R24.reuse, R36 ;  /* 0x000000181424723c */ /* 0x088fea0000001824 */
[----:B------:R-:W-:Y:S01]  /*3f30*/  IMAD R5, R204, UR29, RZ ;  /* 0x0000001dcc057c24 */ /* 0x000fe2000f8e02ff */
[C---:B------:R-:W-:Y:S05]  /*3f40*/  HMMA.16816.F32 R40, R28.reuse, R24, R40 ;  /* 0x000000181c28723c */ /* 0x040fea0000001828 */
[----:B------:R-:W-:Y:S01]  /*3f50*/  LEA R5, -R5, RZ, 0x6 ;  /* 0x000000ff05057211 */ /* 0x000fe200078e31ff */
[-C--:B------:R-:W-:Y:S05]  /*3f60*/  HMMA.16816.F32 R44, R28, R26.reuse, R44 ;  /* 0x0000001a1c2c723c */ /* 0x080fea000000182c */
[C---:B------:R-:W-:Y:S01]  /*3f70*/  LEA R214, P0, R5.reuse, R214, 0x2 ;  /* 0x000000d605d67211 */ /* 0x040fe200078010ff */
[C---:B------:R-:W-:Y:S05]  /*3f80*/  HMMA.16816.F32 R48, R20.reuse, R26, R48 ;  /* 0x0000001a1430723c */ /* 0x040fea0000001830 */
[----:B------:R-:W-:Y:S01]  /*3f90*/  LEA.HI.X.SX32 R215, R5, R215, 0x2, P0 ;  /* 0x000000d705d77211 */ /* 0x000fe200000f16ff */
[-C--:B----4-:R-:W-:Y:S06]  /*3fa0*/  HMMA.16816.F32 R52, R20, R32.reuse, R52 ;  /* 0x000000201434723c */ /* 0x090fec0000001834 */
[C---:B------:R-:W-:Y:S06]  /*3fb0*/  HMMA.16816.F32 R56, R28.reuse, R32, R56 ;  /* 0x000000201c38723c */ /* 0x040fec0000001838 */
[-C--:B------:R-:W-:Y:S06]  /*3fc0*/  HMMA.16816.F32 R60, R28, R34.reuse, R60 ;  /* 0x000000221c3c723c */ /* 0x080fec000000183c */
[----:B------:R-:W-:Y:S01]  /*3fd0*/  HMMA.16816.F32 R64, R20, R34, R64 ;  /* 0x000000221440723c */ /* 0x000fe20000001840 */
[----:B------:R-:W-:Y:S11]  /*3fe0*/  @!UPT UIADD3 URZ, URZ, URZ, URZ ;  /* 0x0000003f3f3ff290 */ /* 0x000ff6000fffe03f */
[----:B------:R-:W-:Y:S01]  /*3ff0*/  @!UPT UIADD3 URZ, URZ, URZ, URZ ;  /* 0x0000003f3f3ff290 */ /* 0x000fe2000fffe03f */
[----:B------:R-:W-:Y:S11]  /*4000*/  @!P2 BRA `(.L_x_75) ;  /* 0x000000000034a947 */ /* 0x000ff60003800000 */
[----:B------:R-:W1:Y:S08]  /*4010*/  LDC R7, c[0x0][0x420] ;  /* 0x00010800ff077b82 */ /* 0x000e700000000800 */
[----:B------:R-:W2:Y:S01]  /*4020*/  LDC R5, c[0x0][0x424] ;  /* 0x00010900ff057b82 */ /* 0x000ea20000000800 */
[----:B-1----:R-:W-:Y:S05]  /*4030*/  IMAD.U32 R9, R7, -0x40, RZ ;  /* 0xffffffc007097824 */ /* 0x002fea00078e00ff */
[C---:B------:R-:W-:Y:S04]  /*4040*/  LEA R216, P0, R9.reuse, R216, 0x1 ;  /* 0x000000d809d87211 */ /* 0x040fe800078008ff */
[----:B------:R-:W-:Y:S02]  /*4050*/  LEA.HI.X.SX32 R217, R9, R217, 0x1, P0 ;  /* 0x000000d909d97211 */ /* 0x000fe400000f0eff */
[C---:B------:R-:W-:Y:S03]  /*4060*/  LEA R10, P0, R7.reuse, R216, 0x6 ;  /* 0x000000d8070a7211 */ /* 0x040fe600078030ff */
[----:B------:R-:W-:Y:S01]  /*4070*/  @!PT LDS RZ, [RZ] ;  /* 0x00000000fffff984 */ /* 0x000fe20000000800 */
[----:B------:R-:W-:Y:S01]  /*4080*/  @!PT LDS RZ, [RZ] ;  /* 0x00000000fffff984 */ /* 0x000fe20000000800 */
[----:B------:R-:W-:Y:S01]  /*4090*/  @!PT LDS RZ, [RZ] ;  /* 0x00000000fffff984 */ /* 0x000fe20000000800 */
[----:B------:R1:W-:Y:S01]  /*40a0*/  LDGSTS.E.BYPASS.LTC128B.128 [R212+0x4000], desc[UR40][R216.64] ;  /* 0x04000000d8d47fae */ /* 0x0003e2000b901d68 */
[----:B--2---:R-:W-:Y:S05]  /*40b0*/  LEA.HI.X R11, R7, R217, R5, 0x6, P0 ;  /* 0x000000d9070b7211 */ /* 0x004fea00000f3405 */
[----:B------:R1:W-:Y:S04]  /*40c0*/  LDGSTS.E.BYPASS.LTC128B.128 [R212+0x5000], desc[UR40][R10.64] ;  /* 0x050000000ad47fae */ /* 0x0003e8000b901d68 */
[----:B------:R-:W0:Y:S02]  /*40d0*/  LDGDEPBAR ;  /* 0x00000000000079af */ /* 0x000e240000000000 */
.L_x_75:
[----:B------:R-:W-:Y:S01]  /*40e0*/  LDSM.16.M88.4 R20, [R175] ;  /* 0x00000000af14783b */ /* 0x000fe20000000200 */
[----:B------:R-:W-:Y:S01]  /*40f0*/  VIADD R4, R116, 0x6000 ;  /* 0x0000600074047836 */ /* 0x000fe20000000000 */
[----:B------:R-:W-:Y:S01]  /*4100*/  ULOP3.LUT UR10, UR13, 0x1, URZ, 0xc0, !UPT ;  /* 0x000000010d0a7892 */ /* 0x000fe2000f8ec03f */
[--C-:B------:R-:W-:Y:S01]  /*4110*/  IMAD.IADD R119, R175, 0x1, R177.reuse ;  /* 0x00000001af777824 */ /* 0x100fe200078e02b1 */
[----:B-1----:R-:W1:Y:S01]  /*4120*/  LDSM.16.MT88.4 R8, [R116+0x6000] ;  /* 0x006000007408783b */ /* 0x002e620000004200 */
[----:B------:R-:W-:Y:S01]  /*4130*/  IMAD.IADD R117, R4, 0x1, R177 ;  /* 0x0000000104757824 */ /* 0x000fe200078e02b1 */
[----:B------:R-:W-:Y:S01]  /*4140*/  UISETP.NE.U32.AND UP0, UPT, UR10, 0x1, UPT ;  /* 0x000000010a00788c */ /* 0x000fe2000bf05070 */
[C---:B------:R-:W-:Y:S01]  /*4150*/  IMAD.IADD R118, R177.reuse, 0x1, R0 ;  /* 0x00000001b1767824 */ /* 0x040fe200078e0200 */
[----:B------:R-:W-:Y:S01]  /*4160*/  LDSM.16.M88.4 R24, [R0] ;  /* 0x000000000018783b */ /* 0x000fe20000000200 */
[----:B------:R-:W-:Y:S02]  /*4170*/  UISETP.GT.AND UP2, UPT, UR13, UR6, UPT ;  /* 0x000000060d00728c */ /* 0x000fe4000bf44270 */
[----:B------:R-:W-:Y:S01]  /*4180*/  UIADD3 UR13, UR13, -0x1, URZ ;  /* 0xffffffff0d0d7890 */ /* 0x000fe2000fffe03f */
[----:B------:R-:W2:Y:S04]  /*4190*/  LDSM.16.MT88.4 R16, [R117] ;  /* 0x000000007510783b */ /* 0x000ea80000004200 */
[----:B------:R-:W3:Y:S04]  /*41a0*/  LDSM.16.MT88.4 R28, [R116+0x6800] ;  /* 0x00680000741c783b */ /* 0x000ee80000004200 */
[----:B------:R-:W4:Y:S04]  /*41b0*/  LDSM.16.MT88.4 R32, [R117+0x800] ;  /* 0x000800007520783b */ /* 0x000f280000004200 */
[----:B------:R-:W-:Y:S04]  /*41c0*/  LDSM.16.MT88.4 R104, [R116+0x7000] ;  /* 0x007000007468783b */ /* 0x000fe80000004200 */
[----:B------:R-:W4:Y:S04]  /*41d0*/  LDSM.16.M88.4 R100, [R119] ;  /* 0x000000007764783b */ /* 0x000f280000000200 */
[----:B------:R-:W-:Y:S04]  /*41e0*/  LDSM.16.MT88.4 R112, [R116+0x7800] ;  /* 0x007800007470783b */ /* 0x000fe80000004200 */
[----:B------:R-:W-:Y:S01]  /*41f0*/  LDSM.16.M88.4 R108, [R118] ;  /* 0x00000000766c783b */ /* 0x000fe20000000200 */
[C---:B-1----:R-:W-:Y:S06]  /*4200*/  HMMA.16816.F32 R4, R20.reuse, R8, RZ ;  /* 0x000000081404723c */ /* 0x042fec00000018ff */
[C---:B------:R-:W-:Y:S06]  /*4210*/  HMMA.16816.F32 R8, R20.reuse, R10, RZ ;  /* 0x0000000a1408723c */ /* 0x040fec00000018ff */
[C---:B--2---:R-:W-:Y:S06]  /*4220*/  HMMA.16816.F32 R12, R20.reuse, R16, RZ ;  /* 0x00000010140c723c */ /* 0x044fec00000018ff */
        /* <DEDUP_REMOVED lines=34> */
[----:B------:R-:W2:Y:S05]  /*4450*/  LDSM.16.MT88.4 R24, [R117+0x3800] ;  /* 0x003800007518783b */ /* 0x000eaa0000004200 */
[C---:B------:R-:W-:Y:S01]  /*4460*/  HMMA.16816.F32 R4, R108.reuse, R112, R4 ;  /* 0x000000706c04723c */ /* 0x040fe20000001804 */
[----:B------:R-:W-:Y:S05]  /*4470*/  IMAD.U32 R101, RZ, RZ, UR28 ;  /* 0x0000001cff657e24 */ /* 0x000fea000f8e00ff */
[C---:B------:R-:W-:Y:S06]  /*4480*/  HMMA.16816.F32 R8, R108.reuse, R114, R8 ;  /* 0x000000726c08723c */ /* 0x040fec0000001808 */
[C---:B-1----:R-:W-:Y:S06]  /*4490*/  HMMA.16816.F32 R12, R108.reuse, R20, R12 ;  /* 0x000000146c0c723c */ /* 0x042fec000000180c */
[----:B------:R-:W-:Y:S06]  /*44a0*/  HMMA.16816.F32 R16, R108, R22, R16 ;  /* 0x000000166c10723c */ /* 0x000fec0000001810 */
[C---:B---3--:R-:W-:Y:S05]  /*44b0*/  HMMA.16816.F32 R4, R28.reuse, R32, R4 ;  /* 0x000000201c04723c */ /* 0x048fea0000001804 */
[----:B------:R-:W-:Y:S01]  /*44c0*/  IMAD.IADD R108, R177, 0x1, R172 ;  /* 0x00000001b16c7824 */ /* 0x000fe200078e02ac */
[C---:B------:R-:W-:Y:S04]  /*44d0*/  HMMA.16816.F32 R8, R28.reuse, R34, R8 ;  /* 0x000000221c08723c */ /* 0x040fe80000001808 */
[----:B------:R-:W-:Y:S01]  /*44e0*/  LDSM.16.MT88.4 R20, [R108] ;  /* 0x000000006c14783b */ /* 0x000fe20000004200 */
[----:B------:R-:W-:Y:S01]  /*44f0*/  @P2 IADD3 R32, P0, R191, UR8, RZ ;  /* 0x00000008bf202c10 */ /* 0x000fe2000ff1e0ff */
[C---:B--2---:R-:W-:Y:S01]  /*4500*/  HMMA.16816.F32 R12, R28.reuse, R24, R12 ;  /* 0x000000181c0c723c */ /* 0x044fe2000000180c */
[----:B------:R-:W-:Y:S01]  /*4510*/  IMAD.U32 R35, RZ, RZ, UR27 ;  /* 0x0000001bff237e24 */ /* 0x000fe2000f8e00ff */
[----:B------:R-:W-:Y:S03]  /*4520*/  @UP3 UIADD3 UR8, UP1, UR8, -0x100, URZ ;  /* 0xffffff0008083890 */ /* 0x000fe6000ff3e03f */
[----:B------:R-:W-:Y:S01]  /*4530*/  @P2 IADD3.X R33, R190, UR9, RZ, P0, !PT ;  /* 0x00000009be212c10 */ /* 0x000fe200087fe4ff */
[----:B------:R-:W-:Y:S01]  /*4540*/  HMMA.16816.F32 R16, R28, R26, R16 ;  /* 0x0000001a1c10723c */ /* 0x000fe20000001810 */
[----:B------:R-:W-:Y:S01]  /*4550*/  IMAD.U32 R25, RZ, RZ, UR28 ;  /* 0x0000001cff197e24 */ /* 0x000fe2000f8e00ff */
[----:B------:R-:W-:Y:S02]  /*4560*/  @UP3 UIADD3.X UR9, UR9, -0x1, URZ, UP1, !UPT ;  /* 0xffffffff09093890 */ /* 0x000fe40008ffe43f */
[----:B------:R-:W5:Y:S01]  /*4570*/  @P2 LDG.E R210, desc[UR40][R32.64] ;  /* 0x0000002820d22981 */ /* 0x000f62000c1e1900 */
[-C--:B------:R-:W-:Y:S02]  /*4580*/  LEA R102, P3, R35, R214.reuse, 0x2 ;  /* 0x000000d623667211 */ /* 0x080fe400078610ff */
[-C--:B------:R-:W-:Y:S01]  /*4590*/  LEA R34, P0, R25, R214.reuse, 0x2 ;  /* 0x000000d619227211 */ /* 0x080fe200078010ff */
[----:B------:R-:W5:Y:S03]  /*45a0*/  @P2 LDG.E R209, desc[UR40][R32.64+0x20] ;  /* 0x0000202820d12981 */ /* 0x000f66000c1e1900 */
[-C--:B------:R-:W-:Y:S01]  /*45b0*/  LEA.HI.X.SX32 R35, R101, R215.reuse, 0x2, P0 ;  /* 0x000000d765237211 */ /* 0x080fe200000f16ff */
[----:B------:R-:W5:Y:S01]  /*45c0*/  @P2 LDG.E R208, desc[UR40][R32.64+0x80] ;  /* 0x0000802820d02981 */ /* 0x000f62000c1e1900 */
[----:B------:R-:W-:Y:S02]  /*45d0*/  IMAD.U32 R29, RZ, RZ, UR26 ;  /* 0x0000001aff1d7e24 */ /* 0x000fe4000f8e00ff */
[----:B------:R-:W-:Y:S01]  /*45e0*/  IMAD.U32 R31, RZ, RZ, UR27 ;  /* 0x0000001bff1f7e24 */ /* 0x000fe2000f8e00ff */
[----:B------:R1:W5:Y:S01]  /*45f0*/  @P2 LDG.E R207, desc[UR40][R32.64+0xa0] ;  /* 0x0000a02820cf2981 */ /* 0x000362000c1e1900 */
[----:B------:R-:W-:Y:S01]  /*4600*/  IMAD.U32 R25, RZ, RZ, UR26 ;  /* 0x0000001aff197e24 */ /* 0x000fe2000f8e00ff */
[-C--:B------:R-:W-:Y:S01]  /*4610*/  LEA R104, P2, R29, R214.reuse, 0x2 ;  /* 0x000000d61d687211 */ /* 0x080fe200078410ff */
[----:B------:R-:W-:Y:S01]  /*4620*/  IMAD.U32 R27, RZ, RZ, UR25 ;  /* 0x00000019ff1b7e24 */ /* 0x000fe2000f8e00ff */
[----:B------:R2:W-:Y:S01]  /*4630*/  REDG.E.ADD.F32.FTZ.RN.STRONG.GPU desc[UR40][R214.64], R4 ;  /* 0x00000004d60079a6 */ /* 0x0005e2000c10f3a8 */
[-C--:B------:R-:W-:Y:S01]  /*4640*/  LEA.HI.X.SX32 R103, R31, R215.reuse, 0x2, P3 ;  /* 0x000000d71f677211 */ /* 0x080fe200018f16ff */
[----:B------:R-:W-:Y:S01]  /*4650*/  IMAD.U32 R101, RZ, RZ, UR11 ;  /* 0x0000000bff657e24 */ /* 0x000fe2000f8e00ff */
[-C--:B------:R-:W-:Y:S01]  /*4660*/  LEA.HI.X.SX32 R105, R25, R215.reuse, 0x2, P2 ;  /* 0x000000d719697211 */ /* 0x080fe200010f16ff */
[----:B------:R3:W-:Y:S01]  /*4670*/  REDG.E.ADD.F32.FTZ.RN.STRONG.GPU desc[UR40][R34.64], R5 ;  /* 0x00000005220079a6 */ /* 0x0007e2000c10f3a8 */
[----:B------:R-:W-:Y:S01]  /*4680*/  IMAD.U32 R25, RZ, RZ, UR11 ;  /* 0x0000000bff197e24 */ /* 0x000fe2000f8e00ff */
[-C--:B------:R-:W-:Y:S01]  /*4690*/  LEA R106, P0, R27, R214.reuse, 0x2 ;  /* 0x000000d61b6a7211 */ /* 0x080fe200078010ff */
[----:B------:R-:W-:Y:S01]  /*46a0*/  IMAD.U32 R31, RZ, RZ, UR4 ;  /* 0x00000004ff1f7e24 */ /* 0x000fe2000f8e00ff */
[----:B------:R-:W-:Y:S01]  /*46b0*/  MOV R29, UR25 ;  /* 0x00000019001d7c02 */ /* 0x000fe20008000f00 */
[----:B------:R4:W-:Y:S01]  /*46c0*/  REDG.E.ADD.F32.FTZ.RN.STRONG.GPU desc[UR40][R102.64], R6 ;  /* 0x00000006660079a6 */ /* 0x0009e2000c10f3a8 */
[-C--:B------:R-:W-:Y:S01]  /*46d0*/  LEA R24, P3, R25, R214.reuse, 0x2 ;  /* 0x000000d619187211 */ /* 0x080fe200078610ff */
[----:B------:R-:W-:Y:S01]  /*46e0*/  IMAD.U32 R27, RZ, RZ, UR43 ;  /* 0x0000002bff1b7e24 */ /* 0x000fe2000f8e00ff */
[-C--:B------:R-:W-:Y:S01]  /*46f0*/  LEA.HI.X.SX32 R107, R29, R215.reuse, 0x2, P0 ;  /* 0x000000d71d6b7211 */ /* 0x080fe200000f16ff */
[----:B------:R4:W-:Y:S01]  /*4700*/  REDG.E.ADD.F32.FTZ.RN.STRONG.GPU desc[UR40][R104.64], R7 ;  /* 0x00000007680079a6 */ /* 0x0009e2000c10f3a8 */
[----:B------:R-:W-:Y:S01]  /*4710*/  IMAD.U32 R29, RZ, RZ, UR44 ;  /* 0x0000002cff1d7e24 */ /* 0x000fe2000f8e00ff */
[-C--:B------:R-:W-:Y:S01]  /*4720*/  LEA.HI.X.SX32 R25, R101, R215.reuse, 0x2, P3 ;  /* 0x000000d765197211 */ /* 0x080fe200018f16ff */
[----:B------:R-:W-:Y:S01]  /*4730*/  IMAD.U32 R101, RZ, RZ, UR42 ;  /* 0x0000002aff657e24 */ /* 0x000fe2000f8e00ff */
[----:B------:R-:W-:Y:S01]  /*4740*/  REDG.E.ADD.F32.FTZ.RN.STRONG.GPU desc[UR40][R106.64], R8 ;  /* 0x000000086a0079a6 */ /* 0x000fe2000c10f3a8 */
[----:B-1----:R-:W-:Y:S03]  /*4750*/  IMAD.U32 R33, RZ, RZ, UR4 ;  /* 0x00000004ff217e24 */ /* 0x002fe6000f8e00ff */
[----:B------:R1:W-:Y:S02]  /*4760*/  REDG.E.ADD.F32.FTZ.RN.STRONG.GPU desc[UR40][R24.64], R9 ;  /* 0x00000009180079a6 */ /* 0x0003e4000c10f3a8 */
[-C--:B------:R-:W-:Y:S01]  /*4770*/  LEA R28, P2, R33, R214.reuse, 0x2 ;  /* 0x000000d6211c7211 */ /* 0x080fe200078410ff */
[----:B------:R-:W-:Y:S01]  /*4780*/  IMAD.U32 R33, RZ, RZ, UR37 ;  /* 0x00000025ff217e24 */ /* 0x000fe2000f8e00ff */
[-C--:B--2---:R-:W-:Y:S02]  /*4790*/  LEA R4, P0, R29, R214.reuse, 0x2 ;  /* 0x000000d61d047211 */ /* 0x084fe400078010ff */
[-C--:B------:R-:W-:Y:S01]  /*47a0*/  LEA.HI.X.SX32 R29, R31, R215.reuse, 0x2, P2 ;  /* 0x000000d71f1d7211 */ /* 0x080fe200010f16ff */
[----:B---3--:R-:W-:Y:S01]  /*47b0*/  IMAD.U32 R5, RZ, RZ, UR44 ;  /* 0x0000002cff057e24 */ /* 0x008fe2000f8e00ff */
[-C--:B------:R-:W-:Y:S01]  /*47c0*/  LEA R32, P4, R33, R214.reuse, 0x2 ;  /* 0x000000d621207211 */ /* 0x080fe200078810ff */
[----:B------:R-:W-:Y:S02]  /*47d0*/  IMAD.U32 R31, RZ, RZ, UR36 ;  /* 0x00000024ff1f7e24 */ /* 0x000fe4000f8e00ff */
[----:B------:R2:W-:Y:S01]  /*47e0*/  REDG.E.ADD.F32.FTZ.RN.STRONG.GPU desc[UR40][R28.64], R10 ;  /* 0x0000000a1c0079a6 */ /* 0x0005e2000c10f3a8 */
[-C--:B------:R-:W-:Y:S02]  /*47f0*/  LEA.HI.X.SX32 R5, R5, R215.reuse, 0x2, P0 ;  /* 0x000000d705057211 */ /* 0x080fe400000f16ff */
[-C--:B----4-:R-:W-:Y:S01]  /*4800*/  LEA R6, P2, R27, R214.reuse, 0x2 ;  /* 0x000000d61b067211 */ /* 0x090fe200078410ff */
[----:B------:R-:W-:Y:S01]  /*4810*/  IMAD.U32 R27, RZ, RZ, UR42 ;  /* 0x0000002aff1b7e24 */ /* 0x000fe2000f8e00ff */
[----:B------:R-:W-:Y:S01]  /*4820*/  MOV R7, UR43 ;  /* 0x0000002b00077c02 */ /* 0x000fe20008000f00 */
[----:B------:R3:W-:Y:S01]  /*4830*/  REDG.E.ADD.F32.FTZ.RN.STRONG.GPU desc[UR40][R4.64], R11 ;  /* 0x0000000b040079a6 */ /* 0x0007e2000c10f3a8 */
[-C--:B------:R-:W-:Y:S02]  /*4840*/  LEA R100, P3, R31, R214.reuse, 0x2 ;  /* 0x000000d61f647211 */ /* 0x080fe400078610ff */
[-C--:B------:R-:W-:Y:S01]  /*4850*/  LEA.HI.X.SX32 R7, R7, R215.reuse, 0x2, P2 ;  /* 0x000000d707077211 */ /* 0x080fe200010f16ff */
[----:B------:R-:W-:Y:S01]  /*4860*/  REDG.E.ADD.F32.FTZ.RN.STRONG.GPU desc[UR40][R214.64+0x80], R12 ;  /* 0x0000800cd60079a6 */ /* 0x000fe2000c10f3a8 */
[-C--:B------:R-:W-:Y:S03]  /*4870*/  LEA R26, P0, R27, R214.reuse, 0x2 ;  /* 0x000000d61b1a7211 */ /* 0x080fe600078010ff */
[----:B------:R4:W-:Y:S01]  /*4880*/  REDG.E.ADD.F32.FTZ.RN.STRONG.GPU desc[UR40][R34.64+0x80], R13 ;  /* 0x0000800d220079a6 */ /* 0x0009e2000c10f3a8 */
[-C--:B------:R-:W-:Y:S01]  /*4890*/  LEA.HI.X.SX32 R27, R101, R215.reuse, 0x2, P0 ;  /* 0x000000d7651b7211 */ /* 0x080fe200000f16ff */
[----:B-1----:R-:W-:Y:S02]  /*48a0*/  IMAD.U32 R25, RZ, RZ, UR33 ;  /* 0x00000021ff197e24 */ /* 0x002fe4000f8e00ff */
[----:B------:R-:W-:Y:S01]  /*48b0*/  REDG.E.ADD.F32.FTZ.RN.STRONG.GPU desc[UR40][R6.64], R14 ;  /* 0x0000000e060079a6 */ /* 0x000fe2000c10f3a8 */
[----:B------:R-:W-:Y:S02]  /*48c0*/  IMAD.U32 R9, RZ, RZ, UR32 ;  /* 0x00000020ff097e24 */ /* 0x000fe4000f8e00ff */
[-C--:B------:R-:W-:Y:S01]  /*48d0*/  LEA R104, P2, R25, R214.reuse, 0x2 ;  /* 0x000000d619687211 */ /* 0x080fe200078410ff */
[----:B------:R-:W-:Y:S02]  /*48e0*/  REDG.E.ADD.F32.FTZ.RN.STRONG.GPU desc[UR40][R26.64], R15 ;  /* 0x0000000f1a0079a6 */ /* 0x000fe4000c10f3a8 */
[----:B------:R-:W-:Y:S02]  /*48f0*/  LEA R106, P0, R9, R214, 0x2 ;  /* 0x000000d6096a7211 */ /* 0x000fe400078010ff */
[----:B------:R-:W-:Y:S01]  /*4900*/  LDSM.16.MT88.4 R24, [R173+0xa800] ;  /* 0x00a80000ad18783b */ /* 0x000fe20000004200 */
[----:B--2---:R-:W-:Y:S05]  /*4910*/  IMAD.U32 R29, RZ, RZ, UR37 ;  /* 0x00000025ff1d7e24 */ /* 0x004fea000f8e00ff */
[-C--:B------:R-:W-:Y:S01]  /*4920*/  LEA.HI.X.SX32 R33, R29, R215.reuse, 0x2, P4 ;  /* 0x000000d71d217211 */ /* 0x080fe200020f16ff */
[----:B---3--:R-:W-:Y:S01]  /*4930*/  IMAD.U32 R11, RZ, RZ, UR32 ;  /* 0x00000020ff0b7e24 */ /* 0x008fe2000f8e00ff */
[----:B------:R-:W-:Y:S01]  /*4940*/  MOV R5, UR36 ;  /* 0x0000002400057c02 */ /* 0x000fe20008000f00 */
[----:B------:R-:W-:Y:S03]  /*4950*/  LDSM.16.MT88.4 R28, [R172+0x800] ;  /* 0x00080000ac1c783b */ /* 0x000fe60000004200 */
[-C--:B------:R-:W-:Y:S01]  /*4960*/  LEA.HI.X.SX32 R101, R5, R215.reuse, 0x2, P3 ;  /* 0x000000d705657211 */ /* 0x080fe200018f16ff */
[----:B------:R-:W-:Y:S01]  /*4970*/  REDG.E.ADD.F32.FTZ.RN.STRONG.GPU desc[UR40][R32.64], R16 ;  /* 0x00000010200079a6 */ /* 0x000fe2000c10f3a8 */
[-C--:B------:R-:W-:Y:S01]  /*4980*/  LEA.HI.X.SX32 R107, R11, R215.reuse, 0x2, P0 ;  /* 0x000000d70b6b7211 */ /* 0x080fe200000f16ff */
[----:B----4-:R-:W-:Y:S01]  /*4990*/  IMAD.U32 R13, RZ, RZ, UR33 ;  /* 0x00000021ff0d7e24 */ /* 0x010fe2000f8e00ff */
[----:B------:R-:W-:Y:S01]  /*49a0*/  PLOP3.LUT P0, PT, PT, PT, UP2, 0x80, 0x0 ;  /* 0x000000000000781c */ /* 0x000fe20003f0f028 */
[----:B------:R-:W-:Y:S03]  /*49b0*/  REDG.E.ADD.F32.FTZ.RN.STRONG.GPU desc[UR40][R100.64], R17 ;  /* 0x00000011640079a6 */ /* 0x000fe6000c10f3a8 */
[----:B------:R-:W-:Y:S01]  /*49c0*/  LEA.HI.X.SX32 R105, R13, R215, 0x2, P2 ;  /* 0x000000d70d697211 */ /* 0x000fe200010f16ff */
[----:B------:R-:W-:Y:S01]  /*49d0*/  LDSM.16.MT88.4 R4, [R173+0xa000] ;  /* 0x00a00000ad04783b */ /* 0x000fe20000004200 */
[----:B------:R-:W-:Y:S01]  /*49e0*/  PLOP3.LUT P2, PT, PT, PT, UP0, 0x80, 0x0 ;  /* 0x000000000000781c */ /* 0x000fe20003f4f008 */
[----:B------:R-:W-:Y:S02]  /*49f0*/  @UP3 UIADD3 UR12, UP0, UR12, -0x100, URZ ;  /* 0xffffff000c0c3890 */ /* 0x000fe4000ff1e03f */
[----:B------:R-:W-:Y:S02]  /*4a00*/  REDG.E.ADD.F32.FTZ.RN.STRONG.GPU desc[UR40][R104.64], R18 ;  /* 0x00000012680079a6 */ /* 0x000fe4000c10f3a8 */
[----:B------:R-:W-:Y:S02]  /*4a10*/  @UP3 UIADD3.X UR7, UR7, -0x1, URZ, UP0, !UPT ;  /* 0xffffffff07073890 */ /* 0x000fe400087fe43f */
[----:B------:R-:W-:Y:S04]  /*4a20*/  REDG.E.ADD.F32.FTZ.RN.STRONG.GPU desc[UR40][R106.64], R19 ;  /* 0x000000136a0079a6 */ /* 0x000fe8000c10f3a8 */
[----:B------:R-:W1:Y:S04]  /*4a30*/  LDSM.16.MT88.4 R8, [R172] ;  /* 0x00000000ac08783b */ /* 0x000e680000004200 */
[----:B------:R-:W2:Y:S04]  /*4a40*/  LDSM.16.MT88.4 R12, [R173+0xc000] ;  /* 0x00c00000ad0c783b */ /* 0x000ea80000004200 */
[----:B------:R-:W3:Y:S04]  /*4a50*/  LDSM.16.MT88.4 R32, [R173+0xc800] ;  /* 0x00c80000ad20783b */ /* 0x000ee80000004200 */
[----:B------:R-:W4:Y:S04]  /*4a60*/  LDSM.16.MT88.4 R100, [R108+0x800] ;  /* 0x000800006c64783b */ /* 0x000f280000004200 */
[----:B------:R-:W-:Y:S04]  /*4a70*/  LDSM.16.MT88.4 R16, [R172+0x1000] ;  /* 0x00100000ac10783b */ /* 0x000fe80000004200 */
[----:B------:R-:W-:Y:S01]  /*4a80*/  LDSM.16.MT88.4 R104, [R173+0xd000] ;  /* 0x00d00000ad68783b */ /* 0x000fe20000004200 */
[-C--:B-1----:R-:W-:Y:S06]  /*4a90*/  HMMA.16816.F32 R68, R4, R8.reuse, R68 ;  /* 0x000000080444723c */ /* 0x082fec0000001844 */
[C---:B--2---:R-:W-:Y:S06]  /*4aa0*/  HMMA.16816.F32 R72, R12.reuse, R8, R72 ;  /* 0x000000080c48723c */ /* 0x044fec0000001848 */
[-C--:B------:R-:W-:Y:S06]  /*4ab0*/  HMMA.16816.F32 R76, R12, R10.reuse, R76 ;  /* 0x0000000a0c4c723c */ /* 0x080fec000000184c */
[C---:B------:R-:W-:Y:S01]  /*4ac0*/  HMMA.16816.F32 R80, R4.reuse, R10, R80 ;  /* 0x0000000a0450723c */ /* 0x040fe20000001850 */
[----:B------:R-:W1:Y:S05]  /*4ad0*/  LDSM.16.MT88.4 R8, [R173+0xb000] ;  /* 0x00b00000ad08783b */ /* 0x000e6a0000004200 */
[-C--:B------:R-:W-:Y:S06]  /*4ae0*/  HMMA.16816.F32 R84, R4, R20.reuse, R84 ;  /* 0x000000140454723c */ /* 0x080fec0000001854 */
[C---:B------:R-:W-:Y:S06]  /*4af0*/  HMMA.16816.F32 R88, R12.reuse, R20, R88 ;  /* 0x000000140c58723c */ /* 0x040fec0000001858 */
[-C--:B------:R-:W-:Y:S01]  /*4b00*/  HMMA.16816.F32 R92, R12, R22.reuse, R92 ;  /* 0x000000160c5c723c */ /* 0x080fe2000000185c */
[----:B------:R-:W2:Y:S05]  /*4b10*/  LDSM.16.MT88.4 R12, [R108+0x1000] ;  /* 0x001000006c0c783b */ /* 0x000eaa0000004200 */
[----:B------:R-:W-:Y:S01]  /*4b20*/  HMMA.16816.F32 R96, R4, R22, R96 ;  /* 0x000000160460723c */ /* 0x000fe20000001860 */
[----:B------:R-:W-:Y:S04]  /*4b30*/  LDSM.16.MT88.4 R4, [R173+0xb800] ;  /* 0x00b80000ad04783b */ /* 0x000fe80000004200 */
[----:B------:R-:W2:Y:S01]  /*4b40*/  LDSM.16.MT88.4 R20, [R172+0x1800] ;  /* 0x00180000ac14783b */ /* 0x000ea20000004200 */
[-C--:B------:R-:W-:Y:S06]  /*4b50*/  HMMA.16816.F32 R68, R24, R28.reuse, R68 ;  /* 0x0000001c1844723c */ /* 0x080fec0000001844 */
[C---:B---3--:R-:W-:Y:S06]  /*4b60*/  HMMA.16816.F32 R72, R32.reuse, R28, R72 ;  /* 0x0000001c2048723c */ /* 0x048fec0000001848 */
[-C--:B------:R-:W-:Y:S06]  /*4b70*/  HMMA.16816.F32 R76, R32, R30.reuse, R76 ;  /* 0x0000001e204c723c */ /* 0x080fec000000184c */
[C---:B------:R-:W-:Y:S01]  /*4b80*/  HMMA.16816.F32 R80, R24.reuse, R30, R80 ;  /* 0x0000001e1850723c */ /* 0x040fe20000001850 */
[----:B------:R-:W3:Y:S05]  /*4b90*/  LDSM.16.MT88.4 R28, [R173+0xd800] ;  /* 0x00d80000ad1c783b */ /* 0x000eea0000004200 */
[-C--:B----4-:R-:W-:Y:S06]  /*4ba0*/  HMMA.16816.F32 R84, R24, R100.reuse, R84 ;  /* 0x000000641854723c */ /* 0x090fec0000001854 */
[C---:B------:R-:W-:Y:S06]  /*4bb0*/  HMMA.16816.F32 R88, R32.reuse, R100, R88 ;  /* 0x000000642058723c */ /* 0x040fec0000001858 */
[-C--:B------:R-:W-:Y:S01]  /*4bc0*/  HMMA.16816.F32 R92, R32, R102.reuse, R92 ;  /* 0x00000066205c723c */ /* 0x080fe2000000185c */
[----:B------:R-:W4:Y:S05]  /*4bd0*/  LDSM.16.MT88.4 R32, [R108+0x1800] ;  /* 0x001800006c20783b */ /* 0x000f2a0000004200 */
[----:B------:R-:W-:Y:S06]  /*4be0*/  HMMA.16816.F32 R96, R24, R102, R96 ;  /* 0x000000661860723c */ /* 0x000fec0000001860 */
[-C--:B-1----:R-:W-:Y:S06]  /*4bf0*/  HMMA.16816.F32 R68, R8, R16.reuse, R68 ;  /* 0x000000100844723c */ /* 0x082fec0000001844 */
[C---:B------:R-:W-:Y:S06]  /*4c00*/  HMMA.16816.F32 R72, R104.reuse, R16, R72 ;  /* 0x000000106848723c */ /* 0x040fec0000001848 */
[-C--:B------:R-:W-:Y:S06]  /*4c10*/  HMMA.16816.F32 R76, R104, R18.reuse, R76 ;  /* 0x00000012684c723c */ /* 0x080fec000000184c */
[C---:B------:R-:W-:Y:S06]  /*4c20*/  HMMA.16816.F32 R80, R8.reuse, R18, R80 ;  /* 0x000000120850723c */ /* 0x040fec0000001850 */
[-C--:B--2---:R-:W-:Y:S06]  /*4c30*/  HMMA.16816.F32 R84, R8, R12.reuse, R84 ;  /* 0x0000000c0854723c */ /* 0x084fec0000001854 */
[C---:B------:R-:W-:Y:S06]  /*4c40*/  HMMA.16816.F32 R88, R104.reuse, R12, R88 ;  /* 0x0000000c6858723c */ /* 0x040fec0000001858 */
[-C--:B------:R-:W-:Y:S06]  /*4c50*/  HMMA.16816.F32 R92, R104, R14.reuse, R92 ;  /* 0x0000000e685c723c */ /* 0x080fec000000185c */
[----:B------:R-:W-:Y:S06]  /*4c60*/  HMMA.16816.F32 R96, R8, R14, R96 ;  /* 0x0000000e0860723c */ /* 0x000fec0000001860 */
[-C--:B------:R-:W-:Y:S06]  /*4c70*/  HMMA.16816.F32 R68, R4, R20.reuse, R68 ;  /* 0x000000140444723c */ /* 0x080fec0000001844 */
[C---:B---3--:R-:W-:Y:S06]  /*4c80*/  HMMA.16816.F32 R72, R28.reuse, R20, R72 ;  /* 0x000000141c48723c */ /* 0x048fec0000001848 */
[-C--:B------:R-:W-:Y:S06]  /*4c90*/  HMMA.16816.F32 R76, R28, R22.reuse, R76 ;  /* 0x000000161c4c723c */ /* 0x080fec000000184c */
[C---:B------:R-:W-:Y:S06]  /*4ca0*/  HMMA.16816.F32 R80, R4.reuse, R22, R80 ;  /* 0x000000160450723c */ /* 0x040fec0000001850 */
[-C--:B----4-:R-:W-:Y:S06]  /*4cb0*/  HMMA.16816.F32 R84, R4, R32.reuse, R84 ;  /* 0x000000200454723c */ /* 0x090fec0000001854 */
[C---:B------:R-:W-:Y:S06]  /*4cc0*/  HMMA.16816.F32 R88, R28.reuse, R32, R88 ;  /* 0x000000201c58723c */ /* 0x040fec0000001858 */
[-C--:B------:R-:W-:Y:S06]  /*4cd0*/  HMMA.16816.F32 R92, R28, R34.reuse, R92 ;  /* 0x000000221c5c723c */ /* 0x080fec000000185c */
[----:B------:R-:W-:Y:S07]  /*4ce0*/  HMMA.16816.F32 R96, R4, R34, R96 ;  /* 0x000000220460723c */ /* 0x000fee0000001860 */
[C---:B------:R-:W-:Y:S04]  /*4cf0*/  VIADD R4, R172.reuse, 0xffffe000 ;  /* 0xffffe000ac047836 */ /* 0x040fe80000000000 */
[----:B------:R-:W-:Y:S04]  /*4d00*/  @P2 VIADD R4, R172, 0x2000 ;  /* 0x00002000ac042836 */ /* 0x000fe80000000000 */
[----:B------:R-:W-:Y:S01]  /*4d10*/  IMAD.MOV.U32 R172, RZ, RZ, R4 ;  /* 0x000000ffffac7224 */ /* 0x000fe200078e0004 */
[----:B------:R-:W-:Y:S08]  /*4d20*/  @P0 BRA `(.L_x_76) ;  /* 0xffffffd400540947 */ /* 0x000ff0000383ffff */
.L_x_73:
[----:B------:R-:W-:Y:S01]  /*4d30*/  BAR.SYNC.DEFER_BLOCKING 0x0 ;  /* 0x0000000000007b1d */ /* 0x000fe20000010000 */
[----:B------:R-:W-:Y:S01]  /*4d40*/  SHF.R.S32.HI R0, RZ, 0x1f, R185 ;  /* 0x0000001fff007819 */ /* 0x000fe200000114b9 */
[----:B-1----:R-:W-:Y:S01]  /*4d50*/  IMAD.MOV.U32 R16, RZ, RZ, R186 ;  /* 0x000000ffff107224 */ /* 0x002fe200078e00ba */
[----:B------:R-:W-:Y:S02]  /*4d60*/  F2FP.F16.F32.PACK_AB R37, R37, R36 ;  /* 0x000000242525723e */ /* 0x000fe400000000ff */
[----:B------:R-:W-:Y:S01]  /*4d70*/  F2FP.F16.F32.PACK_AB R39, R39, R38 ;  /* 0x000000262727723e */ /* 0x000fe200000000ff */
[----:B------:R-:W-:Y:S01]  /*4d80*/  ULDC.64 UR6, c[0x0][0x458] ;  /* 0x0001160000067ab9 */ /* 0x000fe20000000a00 */
[----:B------:R-:W-:Y:S01]  /*4d90*/  ULDC UR4, c[0x0][0x390] ;  /* 0x0000e40000047ab9 */ /* 0x000fe20000000800 */
[----:B------:R-:W-:Y:S02]  /*4da0*/  IMAD R10, R0, UR6, RZ ;  /* 0x00000006000a7c24 */ /* 0x000fe4000f8e02ff */
[----:B------:R-:W-:Y:S01]  /*4db0*/  FMUL.FTZ R68, R68, UR4 ;  /* 0x0000000444447c20 */ /* 0x000fe20008410000 */
[----:B------:R-:W-:-:S04]  /*4dc0*/  IMAD.WIDE.U32 R4, R185, UR6, RZ ;  /* 0x00000006b9047c25 */ /* 0x000fc8000f8e00ff */
[----:B------:R-:W-:Y:S01]  /*4dd0*/  FMUL.FTZ R69, R69, UR4 ;  /* 0x0000000445457c20 */ /* 0x000fe20008410000 */
[----:B------:R-:W-:Y:S01]  /*4de0*/  FMUL.FTZ R70, R70, UR4 ;  /* 0x0000000446467c20 */ /* 0x000fe20008410000 */
[----:B------:R-:W-:Y:S01]  /*4df0*/  FMUL.FTZ R71, R71, UR4 ;  /* 0x0000000447477c20 */ /* 0x000fe20008410000 */
[----:B------:R-:W-:Y:S02]  /*4e00*/  IMAD R10, R185, UR7, R10 ;  /* 0x00000007b90a7c24 */ /* 0x000fe4000f8e020a */
[----:B------:R-:W-:Y:S01]  /*4e10*/  FMUL.FTZ R80, R80, UR4 ;  /* 0x0000000450507c20 */ /* 0x000fe20008410000 */
[----:B------:R-:W-:Y:S01]  /*4e20*/  FMUL.FTZ R81, R81, UR4 ;  /* 0x0000000451517c20 */ /* 0x000fe20008410000 */
[----:B------:R-:W-:Y:S01]  /*4e30*/  FMUL.FTZ R82, R82, UR4 ;  /* 0x0000000452527c20 */ /* 0x000fe20008410000 */
[----:B------:R-:W-:Y:S01]  /*4e40*/  FMUL.FTZ R83, R83, UR4 ;  /* 0x0000000453537c20 */ /* 0x000fe20008410000 */
[----:B------:R-:W-:Y:S01]  /*4e50*/  IADD3 R11, R5, R10, RZ ;  /* 0x0000000a050b7210 */ /* 0x000fe20007ffe0ff */
[----:B------:R-:W-:Y:S01]  /*4e60*/  FMUL.FTZ R72, R72, UR4 ;  /* 0x0000000448487c20 */ /* 0x000fe20008410000 */
[----:B------:R-:W-:Y:S01]  /*4e70*/  MOV R10, R4 ;  /* 0x00000004000a7202 */ /* 0x000fe20000000f00 */
[----:B------:R-:W-:Y:S01]  /*4e80*/  FMUL.FTZ R73, R73, UR4 ;  /* 0x0000000449497c20 */ /* 0x000fe20008410000 */
[----:B------:R-:W-:Y:S01]  /*4e90*/  FMUL.FTZ R74, R74, UR4 ;  /* 0x000000044a4a7c20 */ /* 0x000fe20008410000 */
[----:B------:R-:W-:Y:S01]  /*4ea0*/  FMUL.FTZ R75, R75, UR4 ;  /* 0x000000044b4b7c20 */ /* 0x000fe20008410000 */
[----:B------:R-:W1:Y:S01]  /*4eb0*/  LDC.64 R4, c[0x0][0x438] ;  /* 0x00010e00ff047b82 */ /* 0x000e620000000a00 */
        /* <DEDUP_REMOVED lines=16> */
[----:B------:R-:W-:Y:S01]  /*4fc0*/  FMUL.FTZ R89, R89, UR4 ;  /* 0x0000000459597c20 */ /* 0x000fe20008410000 */
[----:B------:R-:W-:Y:S01]  /*4fd0*/  FMUL.FTZ R90, R90, UR4 ;  /* 0x000000045a5a7c20 */ /* 0x000fe20008410000 */
[----:B------:R-:W-:Y:S01]  /*4fe0*/  FMUL.FTZ R91, R91, UR4 ;  /* 0x000000045b5b7c20 */ /* 0x000fe20008410000 */
[----:B------:R-:W-:Y:S01]  /*4ff0*/  F2FP.F16.F32.PACK_AB R82, R83, R82 ;  /* 0x000000525352723e */ /* 0x000fe200000000ff */
[----:B------:R-:W-:Y:S01]  /*5000*/  ULDC.64 UR8, c[0x0][0x450] ;  /* 0x0001140000087ab9 */ /* 0x000fe20000000a00 */
[----:B------:R-:W-:Y:S01]  /*5010*/  FMUL.FTZ R92, R92, UR4 ;  /* 0x000000045c5c7c20 */ /* 0x000fe20008410000 */
[----:B------:R-:W-:Y:S01]  /*5020*/  FMUL.FTZ R93, R93, UR4 ;  /* 0x000000045d5d7c20 */ /* 0x000fe20008410000 */
[----:B------:R-:W-:Y:S01]  /*5030*/  FMUL.FTZ R94, R94, UR4 ;  /* 0x000000045e5e7c20 */ /* 0x000fe20008410000 */
[----:B------:R-:W-:Y:S01]  /*5040*/  FMUL.FTZ R95, R95, UR4 ;  /* 0x000000045f5f7c20 */ /* 0x000fe20008410000 */
[----:B------:R-:W-:Y:S01]  /*5050*/  F2FP.F16.F32.PACK_AB R73, R73, R72 ;  /* 0x000000484949723e */ /* 0x000fe200000000ff */
[----:B------:R-:W-:Y:S01]  /*5060*/  IMAD R6, R0, UR8, RZ ;  /* 0x0000000800067c24 */ /* 0x000fe2000f8e02ff */
[----:B------:R-:W-:Y:S01]  /*5070*/  F2FP.F16.F32.PACK_AB R75, R75, R74 ;  /* 0x0000004a4b4b723e */ /* 0x000fe200000000ff */
[----:B------:R-:W-:Y:S01]  /*5080*/  STS [R192], R69 ;  /* 0x00000045c0007388 */ /* 0x000fe20000000800 */
[----:B------:R-:W-:Y:S01]  /*5090*/  F2FP.F16.F32.PACK_AB R77, R77, R76 ;  /* 0x0000004c4d4d723e */ /* 0x000fe200000000ff */
[----:B------:R-:W-:Y:S01]  /*50a0*/  IMAD.WIDE.U32 R8, R185, UR8, RZ ;  /* 0x00000008b9087c25 */ /* 0x000fe2000f8e00ff */
[----:B------:R-:W-:Y:S01]  /*50b0*/  F2FP.F16.F32.PACK_AB R79, R79, R78 ;  /* 0x0000004e4f4f723e */ /* 0x000fe200000000ff */
[----:B------:R-:W-:Y:S01]  /*50c0*/  STS [R192+0x400], R71 ;  /* 0x00040047c0007388 */ /* 0x000fe20000000800 */
[----:B------:R-:W-:Y:S01]  /*50d0*/  F2FP.F16.F32.PACK_AB R85, R85, R84 ;  /* 0x000000545555723e */ /* 0x000fe200000000ff */
[----:B------:R-:W-:Y:S01]  /*50e0*/  IMAD R0, R185, UR9, R6 ;  /* 0x00000009b9007c24 */ /* 0x000fe2000f8e0206 */
[----:B------:R-:W-:Y:S01]  /*50f0*/  F2FP.F16.F32.PACK_AB R87, R87, R86 ;  /* 0x000000565757723e */ /* 0x000fe200000000ff */
[----:B------:R-:W-:Y:S01]  /*5100*/  STS [R196], R81 ;  /* 0x00000051c4007388 */ /* 0x000fe20000000800 */
[----:B------:R-:W-:Y:S01]  /*5110*/  F2FP.F16.F32.PACK_AB R97, R97, R96 ;  /* 0x000000606161723e */ /* 0x000fe200000000ff */
[----:B------:R-:W-:Y:S01]  /*5120*/  IMAD.IADD R9, R9, 0x1, R0 ;  /* 0x0000000109097824 */ /* 0x000fe200078e0200 */
[----:B------:R-:W-:Y:S01]  /*5130*/  F2FP.F16.F32.PACK_AB R99, R99, R98 ;  /* 0x000000626363723e */ /* 0x000fe200000000ff */
[----:B------:R-:W-:Y:S01]  /*5140*/  STS [R195], R82 ;  /* 0x00000052c3007388 */ /* 0x000fe20000000800 */
[----:B------:R-:W-:Y:S01]  /*5150*/  F2FP.F16.F32.PACK_AB R89, R89, R88 ;  /* 0x000000585959723e */ /* 0x000fe200000000ff */
[----:B------:R-:W-:Y:S01]  /*5160*/  IMAD.U32 R24, RZ, RZ, UR8 ;  /* 0x00000008ff187e24 */ /* 0x000fe2000f8e00ff */
[----:B------:R-:W-:Y:S01]  /*5170*/  F2FP.F16.F32.PACK_AB R91, R91, R90 ;  /* 0x0000005a5b5b723e */ /* 0x000fe200000000ff */
[----:B------:R-:W-:Y:S01]  /*5180*/  STS [R192+0x2000], R73 ;  /* 0x00200049c0007388 */ /* 0x000fe20000000800 */
[----:B------:R-:W-:Y:S01]  /*5190*/  F2FP.F16.F32.PACK_AB R93, R93, R92 ;  /* 0x0000005c5d5d723e */ /* 0x000fe200000000ff */
[----:B------:R-:W2:Y:S01]  /*51a0*/  LDC.64 R6, c[0x0][0x468] ;  /* 0x00011a00ff067b82 */ /* 0x000ea20000000a00 */
[----:B------:R-:W-:Y:S01]  /*51b0*/  F2FP.F16.F32.PACK_AB R95, R95, R94 ;  /* 0x0000005e5f5f723e */ /* 0x000fe200000000ff */
[----:B------:R-:W-:Y:S01]  /*51c0*/  STS [R192+0x2400], R75 ;  /* 0x0024004bc0007388 */ /* 0x000fe20000000800 */
[----:B------:R-:W-:Y:S01]  /*51d0*/  F2FP.F16.F32.PACK_AB R49, R49, R48 ;  /* 0x000000303131723e */ /* 0x000fe200000000ff */
[----:B------:R-:W-:Y:S01]  /*51e0*/  IMAD.WIDE.U32 R24, R24, UR23, R8 ;  /* 0x0000001718187c25 */ /* 0x000fe2000f8e0008 */
[----:B------:R-:W-:Y:S01]  /*51f0*/  F2FP.F16.F32.PACK_AB R50, R51, R50 ;  /* 0x000000323332723e */ /* 0x000fe200000000ff */
[----:B------:R-:W-:Y:S01]  /*5200*/  STS [R196+0x2000], R77 ;  /* 0x0020004dc4007388 */ /* 0x000fe20000000800 */
[----:B------:R-:W-:Y:S01]  /*5210*/  F2FP.F16.F32.PACK_AB R41, R41, R40 ;  /* 0x000000282929723e */ /* 0x000fe200000000ff */
[----:B------:R-:W3:Y:S01]  /*5220*/  LDC.64 R8, c[0x0][0x440] ;  /* 0x00011000ff087b82 */ /* 0x000ee20000000a00 */
[----:B------:R-:W-:Y:S01]  /*5230*/  F2FP.F16.F32.PACK_AB R43, R43, R42 ;  /* 0x0000002a2b2b723e */ /* 0x000fe200000000ff */
[----:B------:R-:W-:Y:S01]  /*5240*/  STS [R196+0x2400], R79 ;  /* 0x0024004fc4007388 */ /* 0x000fe20000000800 */
[----:B------:R-:W-:Y:S01]  /*5250*/  F2FP.F16.F32.PACK_AB R45, R45, R44 ;  /* 0x0000002c2d2d723e */ /* 0x000fe200000000ff */
[----:B-1----:R-:W-:Y:S01]  /*5260*/  IMAD R0, R4, UR19, RZ ;  /* 0x0000001304007c24 */ /* 0x002fe2000f8e02ff */
[----:B------:R-:W-:Y:S01]  /*5270*/  F2FP.F16.F32.PACK_AB R47, R47, R46 ;  /* 0x0000002e2f2f723e */ /* 0x000fe200000000ff */
[----:B------:R-:W-:Y:S01]  /*5280*/  STS [R194], R85 ;  /* 0x00000055c2007388 */ /* 0x000fe20000000800 */
[----:B------:R-:W-:Y:S01]  /*5290*/  F2FP.F16.F32.PACK_AB R53, R53, R52 ;  /* 0x000000343535723e */ /* 0x000fe200000000ff */
[----:B------:R-:W-:Y:S01]  /*52a0*/  IMAD R0, R5, UR14, R0 ;  /* 0x0000000e05007c24 */ /* 0x000fe2000f8e0200 */
[----:B------:R-:W-:Y:S01]  /*52b0*/  F2FP.F16.F32.PACK_AB R55, R55, R54 ;  /* 0x000000363737723e */ /* 0x000fe200000000ff */
[----:B------:R-:W-:Y:S01]  /*52c0*/  STS [R194+0x400], R87 ;  /* 0x00040057c2007388 */ /* 0x000fe20000000800 */
[----:B------:R-:W-:Y:S01]  /*52d0*/  F2FP.F16.F32.PACK_AB R65, R65, R64 ;  /* 0x000000404141723e */ /* 0x000fe200000000ff */
[----:B------:R-:W-:Y:S01]  /*52e0*/  UIMAD UR4, UR39, UR8, URZ ;  /* 0x00000008270472a4 */ /* 0x000fe2000f8e023f */
[----:B------:R-:W-:Y:S01]  /*52f0*/  F2FP.F16.F32.PACK_AB R67, R67, R66 ;  /* 0x000000424343723e */ /* 0x000fe200000000ff */
[----:B------:R-:W-:Y:S01]  /*5300*/  STS [R206], R97 ;  /* 0x00000061ce007388 */ /* 0x000fe20000000800 */
[----:B------:R-:W-:Y:S01]  /*5310*/  F2FP.F16.F32.PACK_AB R57, R57, R56 ;  /* 0x000000383939723e */ /* 0x000fe200000000ff */
[----:B------:R-:W-:Y:S01]  /*5320*/  UIMAD UR4, UR23, UR9, UR4 ;  /* 0x00000009170472a4 */ /* 0x000fe2000f8e0204 */
[----:B------:R-:W-:Y:S01]  /*5330*/  F2FP.F16.F32.PACK_AB R59, R59, R58 ;  /* 0x0000003a3b3b723e */ /* 0x000fe200000000ff */
[----:B------:R-:W-:Y:S01]  /*5340*/  STS [R206+0x400], R99 ;  /* 0x00040063ce007388 */ /* 0x000fe20000000800 */
[----:B------:R-:W-:Y:S01]  /*5350*/  F2FP.F16.F32.PACK_AB R61, R61, R60 ;  /* 0x0000003c3d3d723e */ /* 0x000fe200000000ff */
[----:B------:R-:W-:Y:S01]  /*5360*/  UIMAD UR39, UR39, UR6, URZ ;  /* 0x00000006272772a4 */ /* 0x000fe2000f8e023f */
[----:B------:R-:W-:Y:S01]  /*5370*/  F2FP.F16.F32.PACK_AB R63, R63, R62 ;  /* 0x0000003e3f3f723e */ /* 0x000fe200000000ff */
[----:B------:R-:W-:Y:S01]  /*5380*/  STS [R194+0x2000], R89 ;  /* 0x00200059c2007388 */ /* 0x000fe20000000800 */
[----:B------:R-:W-:Y:S01]  /*5390*/  SHF.R.S32.HI R17, RZ, 0x1f, R186 ;  /* 0x0000001fff117819 */ /* 0x000fe200000114ba */
[----:B------:R-:W-:-:S02]  /*53a0*/  ULDC.64 UR10, c[0x0][0x3f0] ;  /* 0x0000fc00000a7ab9 */ /* 0x000fc40000000a00 */
[----:B------:R-:W-:Y:S01]  /*53b0*/  STS [R194+0x2400], R91 ;  /* 0x0024005bc2007388 */ /* 0x000fe20000000800 */
[----:B------:R-:W-:-:S03]  /*53c0*/  IMAD.WIDE.U32 R18, R4, UR14, R16 ;  /* 0x0000000e04127c25 */ /* 0x000fc6000f8e0010 */
[----:B------:R-:W-:Y:S01]  /*53d0*/  STS [R206+0x2000], R93 ;  /* 0x0020005dce007388 */ /* 0x000fe20000000800 */
[----:B------:R-:W1:Y:S01]  /*53e0*/  LDC.64 R4, c[0x0][0x470] ;  /* 0x00011c00ff047b82 */ /* 0x000e620000000a00 */
[----:B---3--:R-:W-:Y:S01]  /*53f0*/  IMAD.WIDE.U32 R26, R8, UR14, R16 ;  /* 0x0000000e081a7c25 */ /* 0x008fe2000f8e0010 */
[----:B------:R-:W-:Y:S01]  /*5400*/  IADD3 R19, R19, R0, RZ ;  /* 0x0000000013137210 */ /* 0x000fe20007ffe0ff */
[----:B------:R-:W-:Y:S02]  /*5410*/  STS [R206+0x2400], R95 ;  /* 0x0024005fce007388 */ /* 0x000fe40000000800 */
[C---:B--2---:R-:W-:Y:S02]  /*5420*/  IMAD R0, R6.reuse, UR20, RZ ;  /* 0x0000001406007c24 */ /* 0x044fe4000f8e02ff */
[----:B------:R2:W-:Y:S01]  /*5430*/  STS [R192+0x4000], R37 ;  /* 0x00400025c0007388 */ /* 0x0005e20000000800 */
[----:B------:R-:W-:Y:S01]  /*5440*/  IMAD.WIDE.U32 R18, R6, UR15, R18 ;  /* 0x0000000f06127c25 */ /* 0x000fe2000f8e0012 */
[----:B------:R-:W-:-:S02]  /*5450*/  MOV R6, R26 ;  /* 0x0000001a00067202 */ /* 0x000fc40000000f00 */
[----:B------:R3:W-:Y:S01]  /*5460*/  STS [R192+0x4400], R39 ;  /* 0x00440027c0007388 */ /* 0x0007e20000000800 */
[----:B------:R-:W-:Y:S02]  /*5470*/  IMAD R7, R7, UR15, R0 ;  /* 0x0000000f07077c24 */ /* 0x000fe4000f8e0200 */
[----:B------:R-:W-:Y:S01]  /*5480*/  IMAD R0, R8, UR19, RZ ;  /* 0x0000001308007c24 */ /* 0x000fe2000f8e02ff */
[----:B------:R-:W-:Y:S03]  /*5490*/  STS [R196+0x4000], R49 ;  /* 0x00400031c4007388 */ /* 0x000fe60000000800 */
[----:B------:R-:W-:Y:S01]  /*54a0*/  IMAD R9, R9, UR14, R0 ;  /* 0x0000000e09097c24 */ /* 0x000fe2000f8e0200 */
[----:B------:R-:W-:Y:S01]  /*54b0*/  STS [R195+0x4000], R50 ;  /* 0x00400032c3007388 */ /* 0x000fe20000000800 */
[----:B------:R-:W-:-:S03]  /*54c0*/  IADD3 R0, P0, R18, R24, RZ ;  /* 0x0000001812007210 */ /* 0x000fc60007f1e0ff */
[----:B------:R4:W-:Y:S01]  /*54d0*/  STS [R192+0x6000], R41 ;  /* 0x00600029c0007388 */ /* 0x0009e20000000800 */
[----:B-1----:R-:W-:Y:S01]  /*54e0*/  IMAD R36, R4, UR20, RZ ;  /* 0x0000001404247c24 */ /* 0x002fe2000f8e02ff */
[----:B------:R-:W-:Y:S01]  /*54f0*/  LEA R40, P1, R0, UR10, 0x1 ;  /* 0x0000000a00287c11 */ /* 0x000fe2000f8208ff */
[----:B------:R-:W-:Y:S01]  /*5500*/  USHF.L.U64.HI UR10, UR8, 0x6, UR9 ;  /* 0x00000006080a7899 */ /* 0x000fe20008010209 */
[----:B------:R1:W-:Y:S01]  /*5510*/  STS [R192+0x6400], R43 ;  /* 0x0064002bc0007388 */ /* 0x0003e20000000800 */
[----:B------:R-:W-:-:S03]  /*5520*/  IMAD R36, R5, UR15, R36 ;  /* 0x0000000f05247c24 */ /* 0x000fc6000f8e0224 */
[----:B------:R-:W-:Y:S01]  /*5530*/  STS [R196+0x6000], R45 ;  /* 0x0060002dc4007388 */ /* 0x000fe20000000800 */
[----:B--2---:R-:W-:Y:S01]  /*5540*/  IADD3 R37, R19, R7, RZ ;  /* 0x0000000713257210 */ /* 0x004fe20007ffe0ff */
[----:B------:R-:W-:Y:S02]  /*5550*/  IMAD.IADD R7, R27, 0x1, R9 ;  /* 0x000000011b077824 */ /* 0x000fe400078e0209 */
[----:B------:R2:W-:Y:S01]  /*5560*/  STS [R196+0x6400], R47 ;  /* 0x0064002fc4007388 */ /* 0x0005e20000000800 */
[----:B---3--:R-:W-:Y:S01]  /*5570*/  IMAD.U32 R39, RZ, RZ, UR6 ;  /* 0x00000006ff277e24 */ /* 0x008fe2000f8e00ff */
[----:B------:R-:W-:Y:S01]  /*5580*/  IADD3.X R37, R37, UR4, R25, P0, !PT ;  /* 0x0000000425257c10 */ /* 0x000fe200087fe419 */
[----:B------:R-:W-:Y:S01]  /*5590*/  USHF.L.U32 UR4, UR8, 0x6, URZ ;  /* 0x0000000608047899 */ /* 0x000fe2000800063f */
[----:B------:R-:W-:Y:S01]  /*55a0*/  STS [R194+0x4000], R53 ;  /* 0x00400035c2007388 */ /* 0x000fe20000000800 */
[----:B------:R-:W-:Y:S01]  /*55b0*/  IMAD.WIDE.U32 R38, R39, UR23, R10 ;  /* 0x0000001727267c25 */ /* 0x000fe2000f8e000a */
[----:B------:R-:W-:-:S02]  /*55c0*/  UIMAD UR23, UR23, UR7, UR39 ;  /* 0x00000007171772a4 */ /* 0x000fc4000f8e0227 */
[----:B------:R-:W-:Y:S01]  /*55d0*/  STS [R194+0x4400], R55 ;  /* 0x00440037c2007388 */ /* 0x000fe20000000800 */
[----:B------:R-:W-:-:S03]  /*55e0*/  ULDC.64 UR8, c[0x0][0x3f8] ;  /* 0x0000fe0000087ab9 */ /* 0x000fc60000000a00 */
[----:B------:R-:W-:Y:S01]  /*55f0*/  STS [R206+0x4000], R65 ;  /* 0x00400041ce007388 */ /* 0x000fe20000000800 */
[----:B----4-:R-:W-:Y:S01]  /*5600*/  LEA.HI.X R41, R0, UR11, R37, 0x1, P1 ;  /* 0x0000000b00297c11 */ /* 0x010fe200088f0c25 */
[----:B------:R-:W-:Y:S02]  /*5610*/  USHF.L.U32 UR11, UR6, 0x6, URZ ;  /* 0x00000006060b7899 */ /* 0x000fe4000800063f */
[----:B------:R-:W-:Y:S01]  /*5620*/  STS [R206+0x4400], R67 ;  /* 0x00440043ce007388 */ /* 0x000fe20000000800 */
[----:B-1----:R-:W-:Y:S01]  /*5630*/  IMAD.WIDE.U32 R42, R4, UR15, R6 ;  /* 0x0000000f042a7c25 */ /* 0x002fe2000f8e0006 */
[----:B------:R-:W-:Y:S02]  /*5640*/  USHF.L.U64.HI UR6, UR6, 0x6, UR7 ;  /* 0x0000000606067899 */ /* 0x000fe40008010207 */
[----:B------:R-:W-:Y:S01]  /*5650*/  STS [R194+0x6000], R57 ;  /* 0x00600039c2007388 */ /* 0x000fe20000000800 */
[----:B------:R-:W-:Y:S01]  /*5660*/  IMAD.IADD R36, R43, 0x1, R36 ;  /* 0x000000012b247824 */ /* 0x000fe200078e0224 */
[----:B------:R-:W-:-:S02]  /*5670*/  IADD3 R38, P0, R42, R38, RZ ;  /* 0x000000262a267210 */ /* 0x000fc40007f1e0ff */
[----:B------:R-:W-:Y:S01]  /*5680*/  STS [R194+0x6400], R59 ;  /* 0x0064003bc2007388 */ /* 0x000fe20000000800 */
[----:B------:R-:W-:Y:S02]  /*5690*/  IADD3 R42, P1, R40, UR4, RZ ;  /* 0x00000004282a7c10 */ /* 0x000fe4000ff3e0ff */
[----:B------:R-:W-:Y:S01]  /*56a0*/  IADD3.X R37, R36, UR23, R39, P0, !PT ;  /* 0x0000001724257c10 */ /* 0x000fe200087fe427 */
[----:B------:R-:W-:Y:S01]  /*56b0*/  STS [R206+0x6000], R61 ;  /* 0x0060003dce007388 */ /* 0x000fe20000000800 */
[C---:B------:R-:W-:Y:S02]  /*56c0*/  LEA R36, P0, R38.reuse, UR8, 0x1 ;  /* 0x0000000826247c11 */ /* 0x040fe4000f8008ff */
[----:B------:R-:W-:Y:S01]  /*56d0*/  IADD3.X R43, R41, UR10, RZ, P1, !PT ;  /* 0x0000000a292b7c10 */ /* 0x000fe20008ffe4ff */
[----:B------:R-:W-:Y:S01]  /*56e0*/  STS [R206+0x6400], R63 ;  /* 0x0064003fce007388 */ /* 0x000fe20000000800 */
[----:B------:R-:W-:Y:S01]  /*56f0*/  LEA.HI.X R37, R38, UR9, R37, 0x1, P0 ;  /* 0x0000000926257c11 */ /* 0x000fe200080f0c25 */
[----:B------:R-:W-:Y:S01]  /*5700*/  BAR.SYNC.DEFER_BLOCKING 0x0 ;  /* 0x0000000000007b1d */ /* 0x000fe20000010000 */
[----:B------:R-:W-:-:S02]  /*5710*/  IADD3 R38, P0, R36, UR11, RZ ;  /* 0x0000000b24267c10 */ /* 0x000fc4000ff1e0ff */
[----:B------:R-:W-:Y:S02]  /*5720*/  IADD3 R46, P1, R42, UR4, RZ ;  /* 0x000000042a2e7c10 */ /* 0x000fe4000ff3e0ff */
[----:B------:R-:W-:Y:S02]  /*5730*/  IADD3.X R39, R37, UR6, RZ, P0, !PT ;  /* 0x0000000625277c10 */ /* 0x000fe400087fe4ff */
[----:B--2---:R-:W-:Y:S02]  /*5740*/  IADD3.X R47, R43, UR10, RZ, P1, !PT ;  /* 0x0000000a2b2f7c10 */ /* 0x004fe40008ffe4ff */
[----:B------:R-:W-:Y:S02]  /*5750*/  IADD3 R48, P0, R38, UR11, RZ ;  /* 0x0000000b26307c10 */ /* 0x000fe4000ff1e0ff */
[----:B------:R-:W-:Y:S02]  /*5760*/  IADD3 R44, P1, R46, UR4, RZ ;  /* 0x000000042e2c7c10 */ /* 0x000fe4000ff3e0ff */
[----:B------:R-:W-:-:S02]  /*5770*/  IADD3.X R49, R39, UR6, RZ, P0, !PT ;  /* 0x0000000627317c10 */ /* 0x000fc400087fe4ff */
[----:B------:R-:W-:Y:S01]  /*5780*/  IADD3.X R45, R47, UR10, RZ, P1, !PT ;  /* 0x0000000a2f2d7c10 */ /* 0x000fe20008ffe4ff */
[----:B------:R-:W1:Y:S04]  /*5790*/  LDS.128 R12, [R212+0x6000] ;  /* 0x00600000d40c7984 */ /* 0x000e680000000c00 */
[----:B------:R-:W2:Y:S04]  /*57a0*/  LDS.128 R20, [R212+0x7000] ;  /* 0x00700000d4147984 */ /* 0x000ea80000000c00 */
[----:B------:R-:W3:Y:S04]  /*57b0*/  LDS.128 R16, [R212+0x8000] ;  /* 0x00800000d4107984 */ /* 0x000ee80000000c00 */
[----:B------:R-:W4:Y:S04]  /*57c0*/  LDS.128 R8, [R212+0x9000] ;  /* 0x00900000d4087984 */ /* 0x000f280000000c00 */
[----:B------:R-:W4:Y:S04]  /*57d0*/  LDS.128 R28, [R212+0xa000] ;  /* 0x00a00000d41c7984 */ /* 0x000f280000000c00 */
[----:B------:R-:W4:Y:S04]  /*57e0*/  LDS.128 R24, [R212+0xb000] ;  /* 0x00b00000d4187984 */ /* 0x000f280000000c00 */
[----:B------:R-:W4:Y:S04]  /*57f0*/  LDS.128 R4, [R212+0xc000] ;  /* 0x00c00000d4047984 */ /* 0x000f280000000c00 */
[----:B------:R-:W4:Y:S04]  /*5800*/  LDS.128 R32, [R212+0xd000] ;  /* 0x00d00000d4207984 */ /* 0x000f280000000c00 */
[----:B-1----:R1:W-:Y:S04]  /*5810*/  STG.E.128 desc[UR40][R40.64], R12 ;  /* 0x0000000c28007986 */ /* 0x0023e8000c101d28 */
[----:B--2---:R2:W-:Y:S04]  /*5820*/  STG.E.128 desc[UR40][R42.64], R20 ;  /* 0x000000142a007986 */ /* 0x0045e8000c101d28 */
[----:B---3--:R2:W-:Y:S04]  /*5830*/  STG.E.128 desc[UR40][R46.64], R16 ;  /* 0x000000102e007986 */ /* 0x0085e8000c101d28 */
[----:B----4-:R2:W-:Y:S04]  /*5840*/  STG.E.128 desc[UR40][R44.64], R8 ;  /* 0x000000082c007986 */ /* 0x0105e8000c101d28 */
[----:B------:R2:W-:Y:S04]  /*5850*/  STG.E.128 desc[UR40][R36.64], R28 ;  /* 0x0000001c24007986 */ /* 0x0005e8000c101d28 */
[----:B------:R2:W-:Y:S04]  /*5860*/  STG.E.128 desc[UR40][R38.64], R24 ;  /* 0x0000001826007986 */ /* 0x0005e8000c101d28 */
[----:B------:R2:W-:Y:S01]  /*5870*/  STG.E.128 desc[UR40][R48.64], R4 ;  /* 0x0000000430007986 */ /* 0x0005e2000c101d28 */
[----:B-1----:R-:W-:-:S04]  /*5880*/  IADD3 R12, P0, R48, UR11, RZ ;  /* 0x0000000b300c7c10 */ /* 0x002fc8000ff1e0ff */
[----:B------:R-:W-:-:S05]  /*5890*/  IADD3.X R13, R49, UR6, RZ, P0, !PT ;  /* 0x00000006310d7c10 */ /* 0x000fca00087fe4ff */
[----:B------:R2:W-:Y:S04]  /*58a0*/  STG.E.128 desc[UR40][R12.64], R32 ;  /* 0x000000200c007986 */ /* 0x0005e8000c101d28 */
.L_x_70:
[----:B------:R-:W-:Y:S02]  /*58b0*/  ULDC UR6, c[0x0][0x2c8] ;  /* 0x0000b20000067ab9 */ /* 0x000fe40000000800 */
[----:B------:R-:W-:-:S04]  /*58c0*/  UIADD3 UR6, UR6, 0x7f, URZ ;  /* 0x0000007f06067890 */ /* 0x000fc8000fffe03f */
[----:B------:R-:W-:-:S04]  /*58d0*/  USHF.R.S32.HI UR4, URZ, 0x1f, UR6 ;  /* 0x0000001f3f047899 */ /* 0x000fc80008011406 */
[----:B------:R-:W-:-:S03]  /*58e0*/  ULEA.HI UR4, UR4, UR6, URZ, 0x7 ;  /* 0x0000000604047291 */ /* 0x000fc6000f8f383f */
[----:B------:R-:W-:Y:S01]  /*58f0*/  ULDC UR6, c[0x0][0xc] ;  /* 0x0000030000067ab9 */ /* 0x000fe20000000800 */
[----:B------:R-:W-:Y:S02]  /*5900*/  USHF.R.S32.HI UR4, URZ, 0x7, UR4 ;  /* 0x000000073f047899 */ /* 0x000fe40008011404 */
[----:B------:R-:W-:-:S04]  /*5910*/  UIADD3 UR18, UR6, UR18, URZ ;  /* 0x0000001206127290 */ /* 0x000fc8000fffe03f */
[----:B------:R-:W-:-:S06]  /*5920*/  UISETP.GE.AND UP0, UPT, UR18, UR4, UPT ;  /* 0x000000041200728c */ /* 0x000fcc000bf06270 */
[----:B------:R-:W-:-:S13]  /*5930*/  PLOP3.LUT P0, PT, PT, PT, UP0, 0x80, 0x0 ;  /* 0x000000000000781c */ /* 0x000fda0003f0f008 */
[----:B------:R-:W-:Y:S05]  /*5940*/  @P0 BRA `(.L_x_77) ;  /* 0x0000000000040947 */ /* 0x000fea0003800000 */
[----:B------:R-:W-:Y:S05]  /*5950*/  BRA `(.L_x_78) ;  /* 0xffffffb000207947 */ /* 0x000fea000383ffff */
.L_x_77:
[----:B------:R-:W-:Y:S05]  /*5960*/  EXIT ;  /* 0x000000000000794d */ /* 0x000fea0003800000 */
.L_x_79:
        /* <DEDUP_REMOVED lines=9> */
.L_x_1256:


//--------------------- .text._ZN5flash44flash_bwd_dq_dk_dv_loop_seqk_parallel_kernelI23Flash_bwd_kernel_traitsILi64ELi64ELi128ELi8ELi2ELi4ELi4ELb1ELb0EN7cutlass6half_tE19Flash_kernel_traitsILi64ELi64ELi128ELi8ES3_EELb0ELb1ELb0ELb0ELb0ELb1ELb0EEEvNS_16Flash_bwd_paramsE --------------------------
	.section	.text._ZN5flash44flash_bwd_dq_dk_dv_loop_seqk_parallel_kernelI23Flash_bwd_kernel_traitsILi64ELi64ELi128ELi8ELi2ELi4ELi4ELb1ELb0EN7cutlass6half_tE19Flash_kernel_traitsILi64ELi64ELi128ELi8ES3_EELb0ELb1ELb0ELb0ELb0ELb1ELb0EEEvNS_16Flash_bwd_paramsE,"ax",@progbits
	.align	128
        .global         _ZN5flash44flash_bwd_dq_dk_dv_loop_seqk_parallel_kernelI23Flash_bwd_kernel_traitsILi64ELi64ELi128ELi8ELi2ELi4ELi4ELb1ELb0EN7cutlass6half_tE19Flash_kernel_traitsILi64ELi64ELi128ELi8ES3_EELb0ELb1ELb0ELb0ELb0ELb1ELb0EEEvNS_16Flash_bwd_paramsE
        .type           _ZN5flash44flash_bwd_dq_dk_dv_loop_seqk_parallel_kernelI23Flash_bwd_kernel_traitsILi64ELi64ELi128ELi8ELi2ELi4ELi4ELb1ELb0EN7cutlass6half_tE19Flash_kernel_traitsILi64ELi64ELi128ELi8ES3_EELb0ELb1ELb0ELb0ELb0ELb1ELb0EEEvNS_16Flash_bwd_paramsE,@function
        .size           _ZN5flash44flash_bwd_dq_dk_dv_loop_seqk_parallel_kernelI23Flash_bwd_kernel_traitsILi64ELi64ELi128ELi8ELi2ELi4ELi4ELb1ELb0EN7cutlass6half_tE19Flash_kernel_traitsILi64ELi64ELi128ELi8ES3_EELb0ELb1ELb0ELb0ELb0ELb1ELb0EEEvNS_16Flash_bwd_paramsE,(.L_x_1257 - _ZN5flash44flash_bwd_dq_dk_dv_loop_seqk_parallel_kernelI23Flash_bwd_kernel_traitsILi64ELi64ELi128ELi8ELi2ELi4ELi4ELb1ELb0EN7cutlass6half_tE19Flash_kernel_traitsILi64ELi64ELi128ELi8ES3_EELb0ELb1ELb0ELb0ELb0ELb1ELb0EEEvNS_16Flash_bwd_paramsE)
        .other          _ZN5flash44flash_bwd_dq_dk_dv_loop_seqk_parallel_kernelI23Flash_bwd_kernel_traitsILi64ELi64ELi128ELi8ELi2ELi4ELi4ELb1ELb0EN7cutlass6half_tE19Flash_kernel_traitsILi64ELi64ELi128ELi8ES3_EELb0ELb1ELb0ELb0ELb0ELb1ELb0EEEvNS_16Flash_bwd_paramsE,@"STO_CUDA_ENTRY STV_DEFAULT"
_ZN5flash44flash_bwd_dq_dk_dv_loop_seqk_parallel_kernelI23Flash_bwd_kernel_traitsILi64ELi64ELi128ELi8ELi2ELi4ELi4ELb1ELb0EN7cutlass6half_tE19Flash_kernel_traitsILi64ELi64ELi128ELi8ES3_EELb0ELb1ELb0ELb0ELb0ELb1ELb0EEEvNS_16Flash_bwd_paramsE:
.text._ZN5flash44flash_bwd_dq_dk_dv_loop_seqk_parallel_kernelI23Flash_bwd_kernel_traitsILi64ELi64ELi128ELi8ELi2ELi4ELi4ELb1ELb0EN7cutlass6half_tE19Flash_kernel_traitsILi64ELi64ELi128ELi8ES3_EELb0ELb1ELb0ELb0ELb0ELb1ELb0EEEvNS_16Flash_bwd_paramsE:
        /* <DEDUP_REMOVED lines=57> */
[----:B------:R-:W-:Y:S01]  /*0390*/  LOP3.LUT R0, R0, 0x1c0, RZ, 0xc0, !PT ;  /* 0x000001c000007812 */ /* 0x000fe200078ec0ff */
[----:B------:R-:W-:Y:S01]  /*03a0*/  IMAD.SHL.U32 R3, R12, 0x10, RZ ;  /* 0x000000100c037824 */ /* 0x000fe200078e00ff */
[----:B------:R-:W-:Y:S02]  /*03b0*/  LEA.HI R14, R4, R2, RZ, 0x3 ;  /* 0x00000002040e7211 */ /* 0x000fe400078f18ff */
[C---:B------:R-:W-:Y:S02]  /*03c0*/  LOP3.LUT R182, R0.reuse, 0x8, R18, 0xf8, !PT ;  /* 0x0000000800b67812 */ /* 0x040fe400078ef812 */
[----:B------:R-:W-:Y:S01]  /*03d0*/  LOP3.LUT R8, R0, 0x30, R3, 0xf8, !PT ;  /* 0x0000003000087812 */ /* 0x000fe200078ef803 */
[----:B------:R-:W-:Y:S01]  /*03e0*/  IMAD.SHL.U32 R3, R13, 0x200, RZ ;  /* 0x000002000d037824 */ /* 0x000fe200078e00ff */
[----:B------:R-:W-:Y:S02]  /*03f0*/  SHF.R.S32.HI R5, RZ, 0x6, R5 ;  /* 0x00000006ff057819 */ /* 0x000fe40000011405 */
[----:B------:R-:W-:-:S02]  /*0400*/  SHF.R.U32.HI R0, RZ, 0x3, R0 ;  /* 0x00000003ff007819 */ /* 0x000fc40000011600 */
[----:B------:R-:W-:Y:S01]  /*0410*/  LOP3.LUT R7, R14, 0xfffffff8, RZ, 0xc0, !PT ;  /* 0xfffffff80e077812 */ /* 0x000fe200078ec0ff */
[----:B------:R-:W-:Y:S01]  /*0420*/  IMAD R6, R5, 0x800, R3 ;  /* 0x0000080005067824 */ /* 0x000fe200078e0203 */
[----:B------:R-:W-:Y:S01]  /*0430*/  LOP3.LUT R4, R9, 0x1, RZ, 0xc0, !PT ;  /* 0x0000000109047812 */ /* 0x000fe200078ec0ff */
[----:B------:R-:W-:Y:S01]  /*0440*/  IMAD R237, R5, 0x200, R237 ;  /* 0x0000020005ed7824 */ /* 0x000fe200078e02ed */
[----:B------:R-:W-:Y:S01]  /*0450*/  LOP3.LUT R182, R182, R0, RZ, 0x3c, !PT ;  /* 0x00000000b6b67212 */ /* 0x000fe200078e3cff */
[----:B------:R-:W-:Y:S01]  /*0460*/  IMAD.IADD R11, R2, 0x1, -R7 ;  /* 0x00000001020b7824 */ /* 0x000fe200078e0a07 */
[----:B------:R-:W-:Y:S02]  /*0470*/  LOP3.LUT R2, R8, 0x8, R18, 0xf8, !PT ;  /* 0x0000000808027812 */ /* 0x000fe400078ef812 */
[----:B------:R-:W-:Y:S01]  /*0480*/  ISETP.NE.U32.AND P0, PT, R4, 0x1, PT ;  /* 0x000000010400780c */ /* 0x000fe20003f05070 */
[----:B------:R-:W-:Y:S01]  /*0490*/  IMAD.IADD R182, R6, 0x1, R182 ;  /* 0x0000000106b67824 */ /* 0x000fe200078e02b6 */
[----:B------:R-:W-:-:S02]  /*04a0*/  LOP3.LUT R4, R17, 0x7ffffffc, RZ, 0xc0, !PT ;  /* 0x7ffffffc11047812 */ /* 0x000fc400078ec0ff */
[----:B------:R-:W-:Y:S02]  /*04b0*/  LOP3.LUT R6, R10, 0xffffffe0, RZ, 0xc0, !PT ;  /* 0xffffffe00a067812 */ /* 0x000fe400078ec0ff */
[----:B------:R-:W-:Y:S01]  /*04c0*/  LOP3.LUT R2, R3, R2, R0, 0xf6, !PT ;  /* 0x0000000203027212 */ /* 0x000fe200078ef600 */
[----:B------:R-:W-:Y:S01]  /*04d0*/  IMAD.IADD R7, R16, 0x1, -R4 ;  /* 0x0000000110077824 */ /* 0x000fe200078e0a04 */
[----:B------:R-:W-:Y:S01]  /*04e0*/  LEA.HI R0, R10, R20, RZ, 0x1 ;  /* 0x000000140a007211 */ /* 0x000fe200078f08ff */
[----:B------:R-:W-:Y:S01]  /*04f0*/  IMAD.IADD R19, R16, 0x1, -R6 ;  /* 0x0000000110137824 */ /* 0x000fe200078e0a06 */
[----:B------:R-:W-:Y:S01]  /*0500*/  LEA.HI R3, R15, R16, RZ, 0x7 ;  /* 0x000000100f037211 */ /* 0x000fe200078f38ff */
[----:B------:R-:W-:Y:S01]  /*0510*/  IMAD.SHL.U32 R4, R5, 0x20, RZ ;  /* 0x0000002005047824 */ /* 0x000fe200078e00ff */
[----:B------:R-:W-:Y:S01]  /*0520*/  LOP3.LUT R6, R0, 0xfffffffe, RZ, 0xc0, !PT ;  /* 0xfffffffe00067812 */ /* 0x000fe200078ec0ff */
[C---:B------:R-:W-:Y:S01]  /*0530*/  IMAD.SHL.U32 R0, R9.reuse, 0x40, RZ ;  /* 0x0000004009007824 */ /* 0x040fe200078e00ff */
[----:B------:R-:W-:Y:S01]  /*0540*/  SHF.R.S32.HI R3, RZ, 0x7, R3 ;  /* 0x00000007ff037819 */ /* 0x000fe20000011403 */
[----:B------:R1:W-:Y:S01]  /*0550*/  STL [R1], R19 ;  /* 0x0000001301007387 */ /* 0x0003e20000100800 */
[----:B------:R-:W-:Y:S01]  /*0560*/  R2P PR, R9, 0x6 ;  /* 0x0000000609007804 */ /* 0x000fe20000000000 */
[----:B------:R-:W-:Y:S01]  /*0570*/  IMAD.SHL.U32 R9, R7, 0x2, RZ ;  /* 0x0000000207097824 */ /* 0x000fe200078e00ff */
[----:B------:R-:W-:Y:S01]  /*0580*/  LOP3.LUT R0, R0, 0x1c0, RZ, 0xc0, !PT ;  /* 0x000001c000007812 */ /* 0x000fe200078ec0ff */
[----:B------:R-:W-:Y:S01]  /*0590*/  IMAD.IADD R180, R20, 0x1, -R6 ;  /* 0x0000000114b47824 */ /* 0x000fe200078e0a06 */
[----:B------:R-:W-:Y:S01]  /*05a0*/  LOP3.LUT R240, R4, 0x6, R240, 0xf8, !PT ;  /* 0x0000000604f07812 */ /* 0x000fe200078ef8f0 */
[C---:B------:R-:W-:Y:S01]  /*05b0*/  IMAD.SHL.U32 R5, R3.reuse, 0x8, RZ ;  /* 0x0000000803057824 */ /* 0x040fe200078e00ff */
[----:B------:R-:W-:Y:S01]  /*05c0*/  LOP3.LUT R4, R0, 0x20, R4, 0xf8, !PT ;  /* 0x0000002000047812 */ /* 0x000fe200078ef804 */
[----:B------:R-:W-:Y:S01]  /*05d0*/  IMAD R6, R3, 0x1000, R9 ;  /* 0x0000100003067824 */ /* 0x000fe200078e0209 */
[----:B------:R-:W-:Y:S01]  /*05e0*/  SHF.R.U32.HI R3, RZ, 0x3, R0 ;  /* 0x00000003ff037819 */ /* 0x000fe20000011600 */
[----:B------:R-:W-:Y:S01]  /*05f0*/  IMAD.SHL.U32 R7, R13, 0x10, RZ ;  /* 0x000000100d077824 */ /* 0x000fe200078e00ff */
[----:B------:R-:W-:Y:S01]  /*0600*/  LOP3.LUT R5, R5, 0x8, RZ, 0xc0, !PT ;  /* 0x0000000805057812 */ /* 0x000fe200078ec0ff */
[----:B------:R-:W-:Y:S01]  /*0610*/  IMAD R8, R180, 0x400, R6 ;  /* 0x00000400b4087824 */ /* 0x000fe200078e0206 */
[----:B------:R-:W-:Y:S01]  /*0620*/  LOP3.LUT R4, R4, R3, RZ, 0x3c, !PT ;  /* 0x0000000304047212 */ /* 0x000fe200078e3cff */
[----:B------:R-:W-:Y:S01]  /*0630*/  IMAD.SHL.U32 R6, R11, 0x40, RZ ;  /* 0x000000400b067824 */ /* 0x000fe200078e00ff */
[----:B------:R-:W-:Y:S01]  /*0640*/  LOP3.LUT R11, R3, R0, R5, 0x1e, !PT ;  /* 0x00000000030b7212 */ /* 0x000fe200078e1e05 */
[----:B------:R-:W-:Y:S01]  /*0650*/  IMAD R2, R2, 0x2, R181 ;  /* 0x0000000202027824 */ /* 0x000fe200078e02b5 */
[----:B------:R-:W-:Y:S01]  /*0660*/  LOP3.LUT R10, R5, 0x10, R7, 0xf8, !PT ;  /* 0x00000010050a7812 */ /* 0x000fe200078ef807 */
[----:B------:R-:W-:Y:S01]  /*0670*/  IMAD.IADD R189, R4, 0x1, R8 ;  /* 0x0000000104bd7824 */ /* 0x000fe200078e0208 */
[----:B------:R-:W-:Y:S01]  /*0680*/  LOP3.LUT R0, R6, 0x1c0, RZ, 0xc0, !PT ;  /* 0x000001c006007812 */ /* 0x000fe200078ec0ff */
[----:B------:R-:W-:Y:S01]  /*0690*/  IMAD.SHL.U32 R5, R13, 0x8, RZ ;  /* 0x000000080d057824 */ /* 0x000fe200078e00ff */
[----:B------:R-:W-:Y:S01]  /*06a0*/  SHF.R.S32.HI R6, RZ, 0x1f, R19 ;  /* 0x0000001fff067819 */ /* 0x000fe20000011413 */
[----:B------:R-:W-:Y:S01]  /*06b0*/  IMAD R189, R189, 0x2, R181 ;  /* 0x00000002bdbd7824 */ /* 0x000fe200078e02b5 */
[----:B------:R-:W-:-:S02]  /*06c0*/  SHF.R.U32.HI R3, RZ, 0x3, R0 ;  /* 0x00000003ff037819 */ /* 0x000fc40000011600 */
[----:B------:R-:W-:Y:S01]  /*06d0*/  LEA.HI R4, R6, R19, RZ, 0x2 ;  /* 0x0000001306047211 */ /* 0x000fe200078f10ff */
[----:B------:R-:W-:Y:S01]  /*06e0*/  IMAD.SHL.U32 R6, R14, 0x40, RZ ;  /* 0x000000400e067824 */ /* 0x000fe200078e00ff */
[----:B------:R-:W-:Y:S02]  /*06f0*/  LOP3.LUT R7, R0, 0x8, R5, 0xf8, !PT ;  /* 0x0000000800077812 */ /* 0x000fe400078ef805 */
[----:B------:R-:W-:Y:S02]  /*0700*/  LOP3.LUT R8, R3, R10, R0, 0x1e, !PT ;  /* 0x0000000a03087212 */ /* 0x000fe400078e1e00 */
[----:B------:R-:W-:Y:S01]  /*0710*/  SHF.R.S32.HI R5, RZ, 0x2, R4 ;  /* 0x00000002ff057819 */ /* 0x000fe20000011404 */
[----:B------:R-:W-:Y:S01]  /*0720*/  IMAD R4, R12, 0x400, R9 ;  /* 0x000004000c047824 */ /* 0x000fe200078e0209 */
[----:B------:R-:W-:Y:S02]  /*0730*/  LOP3.LUT R0, R6, 0xfffffe00, RZ, 0xc0, !PT ;  /* 0xfffffe0006007812 */ /* 0x000fe400078ec0ff */
[----:B------:R-:W-:Y:S01]  /*0740*/  LOP3.LUT R3, R7, R3, RZ, 0x3c, !PT ;  /* 0x0000000307037212 */ /* 0x000fe200078e3cff */
[----:B------:R-:W-:Y:S01]  /*0750*/  IMAD R244, R180, 0x10, R5 ;  /* 0x00000010b4f47824 */ /* 0x000fe200078e0205 */
[----:B------:R-:W-:Y:S01]  /*0760*/  LOP3.LUT R252, R8, R0, RZ, 0xfc, !PT ;  /* 0x0000000008fc7212 */ /* 0x000fe200078efcff */
[--C-:B------:R-:W-:Y:S01]  /*0770*/  IMAD R180, R180, 0x400, R0.reuse ;  /* 0x00000400b4b47824 */ /* 0x100fe200078e0200 */
[C---:B------:R-:W-:Y:S01]  /*0780*/  SEL R175, R247.reuse, 0xffffffe0, !P4 ;  /* 0xffffffe0f7af7807 */ /* 0x040fe20006000000 */
[----:B------:R-:W-:Y:S01]  /*0790*/  IMAD R5, R12, 0x400, R0 ;  /* 0x000004000c057824 */ /* 0x000fe200078e0200 */
[----:B------:R-:W-:Y:S01]  /*07a0*/  SEL R174, R174, 0xffffffc0, !P3 ;  /* 0xffffffc0aeae7807 */ /* 0x000fe20005800000 */
[----:B------:R-:W-:Y:S01]  /*07b0*/  IMAD.IADD R180, R180, 0x1, R3 ;  /* 0x00000001b4b47824 */ /* 0x000fe200078e0203 */
[----:B------:R-:W-:Y:S01]  /*07c0*/  SEL R247, R247, 0xffffffe0, !P1 ;  /* 0xffffffe0f7f77807 */ /* 0x000fe20004800000 */
[----:B------:R-:W-:Y:S01]  /*07d0*/  IMAD.IADD R0, R3, 0x1, R5 ;  /* 0x0000000103007824 */ /* 0x000fe200078e0205 */
[----:B------:R-:W-:Y:S01]  /*07e0*/  SEL R190, R190, 0x10, !P0 ;  /* 0x00000010bebe7807 */ /* 0x000fe20004000000 */
[----:B------:R-:W-:Y:S01]  /*07f0*/  IMAD.IADD R11, R4, 0x1, R11 ;  /* 0x00000001040b7824 */ /* 0x000fe200078e020b */
[----:B------:R-:W-:Y:S01]  /*0800*/  SHF.R.S32.HI R5, RZ, 0x1f, R244 ;  /* 0x0000001fff057819 */ /* 0x000fe200000114f4 */
[----:B------:R-:W-:-:S02]  /*0810*/  VIADD R3, R181, 0xa000 ;  /* 0x0000a000b5037836 */ /* 0x000fc40000000000 */
[----:B------:R-:W-:Y:S02]  /*0820*/  VIADD R4, R244, 0xffffffc0 ;  /* 0xffffffc0f4047836 */ /* 0x000fe40000000000 */
[----:B------:R-:W-:Y:S02]  /*0830*/  IMAD R173, R0, 0x2, R3 ;  /* 0x0000000200ad7824 */ /* 0x000fe400078e0203 */
[----:B------:R-:W-:Y:S01]  /*0840*/  IMAD R245, R11, 0x2, R179 ;  /* 0x000000020bf57824 */ /* 0x000fe200078e02b3 */
[----:B------:R-:W-:Y:S01]  /*0850*/  SHF.R.S32.HI R239, RZ, 0x1f, R4 ;  /* 0x0000001fffef7819 */ /* 0x000fe20000011404 */
[----:B------:R-:W-:Y:S02]  /*0860*/  IMAD R0, R182, 0x2, R3 ;  /* 0x00000002b6007824 */ /* 0x000fe400078e0203 */
[----:B------:R-:W-:Y:S01]  /*0870*/  VIADD R246, R245, 0x40 ;  /* 0x00000040f5f67836 */ /* 0x000fe20000000000 */
[----:B------:R-:W-:Y:S01]  /*0880*/  SHF.L.U64.HI R239, R4, 0x2, R239 ;  /* 0x0000000204ef7819 */ /* 0x000fe200000102ef */
[----:B------:R-:W-:-:S02]  /*0890*/  IMAD.SHL.U32 R3, R252, 0x2, RZ ;  /* 0x00000002fc037824 */ /* 0x000fc400078e00ff */
[C---:B------:R-:W-:Y:S02]  /*08a0*/  IMAD.IADD R174, R0.reuse, 0x1, R174 ;  /* 0x0000000100ae7824 */ /* 0x040fe400078e02ae */
[----:B------:R-:W-:Y:S02]  /*08b0*/  IMAD.IADD R188, R189, 0x1, R247 ;  /* 0x00000001bdbc7824 */ /* 0x000fe400078e02f7 */
[C---:B------:R-:W-:Y:S02]  /*08c0*/  @P2 VIADD R246, R245.reuse, 0xffffffc0 ;  /* 0xffffffc0f5f62836 */ /* 0x040fe40000000000 */
[----:B------:R-:W-:Y:S02]  /*08d0*/  IMAD.IADD R176, R0, 0x1, R175 ;  /* 0x0000000100b07824 */ /* 0x000fe400078e02af */
[----:B------:R-:W-:Y:S02]  /*08e0*/  VIADD R251, R245, 0x420 ;  /* 0x00000420f5fb7836 */ /* 0x000fe40000000000 */
[----:B------:R-:W-:-:S02]  /*08f0*/  IMAD.IADD R191, R189, 0x1, R190 ;  /* 0x00000001bdbf7824 */ /* 0x000fc400078e02be */
[----:B------:R-:W-:Y:S02]  /*0900*/  IMAD.IADD R248, R247, 0x1, R245 ;  /* 0x00000001f7f87824 */ /* 0x000fe400078e02f5 */
[----:B------:R-:W-:Y:S01]  /*0910*/  IMAD.IADD R179, R179, 0x1, R3 ;  /* 0x00000001b3b37824 */ /* 0x000fe200078e0203 */
[----:B------:R-:W-:Y:S01]  /*0920*/  IADD3 R3, R3, 0x4000, R181 ;  /* 0x0000400003037810 */ /* 0x000fe20007ffe0b5 */
[----:B------:R-:W-:Y:S02]  /*0930*/  IMAD.SHL.U32 R238, R4, 0x4, RZ ;  /* 0x0000000404ee7824 */ /* 0x000fe400078e00ff */
[----:B------:R-:W-:Y:S02]  /*0940*/  IMAD.IADD R175, R175, 0x1, R174 ;  /* 0x00000001afaf7824 */ /* 0x000fe400078e02ae */
[----:B------:R-:W-:Y:S02]  /*0950*/  @P1 VIADD R251, R245, 0x3e0 ;  /* 0x000003e0f5fb1836 */ /* 0x000fe40000000000 */
[----:B------:R-:W-:-:S02]  /*0960*/  IMAD.IADD R190, R190, 0x1, R188 ;  /* 0x00000001bebe7824 */ /* 0x000fc400078e02bc */
[----:B-1-3--:R-:W-:-:S07]  /*0970*/  IMAD.IADD R247, R247, 0x1, R246 ;  /* 0x00000001f7f77824 */ /* 0x00afce00078e02f6 */
.L_x_124:
[----:B--234-:R-:W1:Y:S01]  /*0980*/  LDC.64 R4, c[0x0][0x2f0] ;  /* 0x0000bc00ff047b82 */ /* 0x01ce620000000a00 */
[C---:B------:R-:W-:Y:S01]  /*0990*/  IMAD.SHL.U32 R14, R250.reuse, 0x4, RZ ;  /* 0x00000004fa0e7824 */ /* 0x040fe200078e00ff */
[----:B------:R-:W-:Y:S01]  /*09a0*/  SHF.R.S32.HI R43, RZ, 0x1f, R250 ;  /* 0x0000001fff2b7819 */ /* 0x000fe200000114fa */
[----:B------:R-:W-:Y:S01]  /*09b0*/  IMAD.MOV.U32 R0, RZ, RZ, -0x1 ;  /* 0xffffffffff007424 */ /* 0x000fe200078e00ff */
[----:B------:R-:W-:Y:S02]  /*09c0*/  ISETP.NE.U32.AND P3, PT, RZ, UR8, PT ;  /* 0x00000008ff007c0c */ /* 0x000fe4000bf65070 */
[----:B------:R-:W-:Y:S02]  /*09d0*/  SHF.L.U64.HI R13, R250, 0x2, R43 ;  /* 0x00000002fa0d7819 */ /* 0x000fe4000001022b */
[----:B------:R-:W2:Y:S01]  /*09e0*/  LDC.64 R10, c[0x0][0x308] ;  /* 0x0000c200ff0a7b82 */ /* 0x000ea20000000a00 */
[----:B------:R-:W-:-:S07]  /*09f0*/  ISETP.NE.AND.EX P3, PT, RZ, UR9, PT, P3 ;  /* 0x00000009ff007c0c */ /* 0x000fce000bf65330 */
[----:B------:R-:W3:Y:S01]  /*0a00*/  LDC.U8 R15, c[0x0][0x3c2] ;  /* 0x0000f080ff0f7b82 */ /* 0x000ee20000000000 */
[----:B-1----:R-:W-:-:S07]  /*0a10*/  ISETP.NE.U32.AND P4, PT, R4, RZ, PT ;  /* 0x000000ff0400720c */ /* 0x002fce0003f85070 */
[----:B------:R-:W1:Y:S01]  /*0a20*/  LDC.64 R6, c[0x0][0x2f8] ;  /* 0x0000be00ff067b82 */ /* 0x000e620000000a00 */
[----:B------:R-:W-:Y:S02]  /*0a30*/  IADD3 R4, P0, R14, R4, RZ ;  /* 0x000000040e047210 */ /* 0x000fe40007f1e0ff */
[----:B------:R-:W-:-:S03]  /*0a40*/  ISETP.NE.AND.EX P4, PT, R5, RZ, PT, P4 ;  /* 0x000000ff0500720c */ /* 0x000fc60003f85340 */
[----:B------:R-:W-:Y:S01]  /*0a50*/  IMAD.X R5, R13, 0x1, R5, P0 ;  /* 0x000000010d057824 */ /* 0x000fe200000e0605 */
[----:B--2---:R-:W-:-:S04]  /*0a60*/  ISETP.NE.U32.AND P2, PT, R10, RZ, PT ;  /* 0x000000ff0a00720c */ /* 0x004fc80003f45070 */
[----:B------:R-:W-:-:S05]  /*0a70*/  ISETP.NE.AND.EX P2, PT, R11, RZ, PT, P2 ;  /* 0x000000ff0b00720c */ /* 0x000fca0003f45320 */
[----:B------:R-:W2:Y:S04]  /*0a80*/  @P4 LDG.E R0, desc[UR12][R4.64] ;  /* 0x0000000c04004981 */ /* 0x000ea8000c1e1900 */
[----:B------:R4:W2:Y:S01]  /*0a90*/  @P4 LDG.E R12, desc[UR12][R4.64+0x4] ;  /* 0x0000040c040c4981 */ /* 0x0008a2000c1e1900 */
[----:B------:R-:W-:Y:S01]  /*0aa0*/  @P3 IADD3 R8, P1, R14, UR8, RZ ;  /* 0x000000080e083c10 */ /* 0x000fe2000ff3e0ff */
[----:B------:R-:W-:-:S03]  /*0ab0*/  IMAD.MOV.U32 R228, RZ, RZ, RZ ;  /* 0x000000ffffe47224 */ /* 0x000fc600078e00ff */
        /* <DEDUP_REMOVED lines=27> */
.L_x_80:
        /* <DEDUP_REMOVED lines=13> */
[----:B--2---:R-:W2:Y:S01]  /*0d40*/  I2F.RP R4, R14 ;  /* 0x0000000e00047306 */ /* 0x004ea20000209400 */
[----:B-1----:R-:W-:Y:S01]  /*0d50*/  IMAD R11, R43, R8, RZ ;  /* 0x000000082b0b7224 */ /* 0x002fe200078e02ff */
[----:B----4-:R-:W-:-:S05]  /*0d60*/  IABS R7, R46 ;  /* 0x0000002e00077213 */ /* 0x010fca0000000000 */
[----:B------:R-:W1:Y:S01]  /*0d70*/  LDC R42, c[0x0][0x2dc] ;  /* 0x0000b700ff2a7b82 */ /* 0x000e620000000800 */
[----:B------:R-:W-:Y:S01]  /*0d80*/  SHF.R.S32.HI R44, RZ, 0x1f, R46 ;  /* 0x0000001fff2c7819 */ /* 0x000fe2000001142e */
[C---:B------:R-:W-:Y:S02]  /*0d90*/  IMAD R11, R250.reuse, R9, R11 ;  /* 0x00000009fa0b7224 */ /* 0x040fe400078e020b */
[----:B------:R-:W-:-:S04]  /*0da0*/  IMAD.WIDE.U32 R8, R250, R8, RZ ;  /* 0x00000008fa087225 */ /* 0x000fc800078e00ff */
[----:B------:R-:W1:Y:S01]  /*0db0*/  LDC R221, c[0x0][0x270] ;  /* 0x00009c00ffdd7b82 */ /* 0x000e620000000800 */
[----:B--2---:R-:W2:Y:S01]  /*0dc0*/  MUFU.RCP R4, R4 ;  /* 0x0000000400047308 */ /* 0x004ea20000001000 */
[----:B-----5:R-:W-:Y:S01]  /*0dd0*/  IMAD R10, R0, R37, RZ ;  /* 0x00000025000a7224 */ /* 0x020fe200078e02ff */
[----:B------:R-:W-:Y:S01]  /*0de0*/  IADD3 R31, R9, R11, RZ ;  /* 0x0000000b091f7210 */ /* 0x000fe20007ffe0ff */
[----:B---3--:R-:W-:-:S04]  /*0df0*/  IMAD.WIDE.U32 R16, R250, R45, RZ ;  /* 0x0000002dfa107225 */ /* 0x008fc800078e00ff */
[----:B------:R-:W3:Y:S08]  /*0e00*/  @P0 LDC.64 R12, c[0x0][0x250] ;  /* 0x00009400ff0c0b82 */ /* 0x000ef00000000a00 */
[----:B------:R-:W4:Y:S01]  /*0e10*/  LDC.U8 R19, c[0x0][0x3d8] ;  /* 0x0000f600ff137b82 */ /* 0x000f220000000000 */
[----:B--2---:R-:W-:-:S04]  /*0e20*/  IADD3 R4, R4, 0xffffffe, RZ ;  /* 0x0ffffffe04047810 */ /* 0x004fc80007ffe0ff */
[----:B------:R-:W2:Y:S01]  /*0e30*/  F2I.FTZ.U32.TRUNC.NTZ R5, R4 ;  /* 0x0000000400057305 */ /* 0x000ea2000021f000 */
[----:B-1----:R-:W-:Y:S02]  /*0e40*/  IMAD.WIDE R28, R42, R221, RZ ;  /* 0x000000dd2a1c7225 */ /* 0x002fe400078e02ff */
[----:B------:R-:W1:Y:S08]  /*0e50*/  LDC R38, c[0x0][0x2c4] ;  /* 0x0000b100ff267b82 */ /* 0x000e700000000800 */
[----:B------:R-:W5:Y:S01]  /*0e60*/  LDC.64 R22, c[0x0][0x488] ;  /* 0x00012200ff167b82 */ /* 0x000f620000000a00 */
        /* <DEDUP_REMOVED lines=9> */
[----:B------:R-:W-:Y:S01]  /*0f00*/  VIADD R6, R35, 0x3f ;  /* 0x0000003f23067836 */ /* 0x000fe20000000000 */
[----:B--2---:R-:W-:Y:S02]  /*0f10*/  ISETP.NE.AND P6, PT, R40, RZ, PT ;  /* 0x000000ff2800720c */ /* 0x004fe40003fc5270 */
[----:B------:R-:W-:Y:S02]  /*0f20*/  ISETP.GT.U32.AND P5, PT, R14, R5, PT ;  /* 0x000000050e00720c */ /* 0x000fe40003fa4070 */
[----:B------:R-:W-:-:S04]  /*0f30*/  SHF.R.S32.HI R7, RZ, 0x1f, R6 ;  /* 0x0000001fff077819 */ /* 0x000fc80000011406 */
[----:B------:R-:W-:Y:S01]  /*0f40*/  LEA.HI R24, R7, R6, RZ, 0x6 ;  /* 0x0000000607187211 */ /* 0x000fe200078f30ff */
[----:B------:R-:W-:-:S03]  /*0f50*/  IMAD.WIDE.U32 R6, R0, R36, RZ ;  /* 0x0000002400067225 */ /* 0x000fc600078e00ff */
[----:B------:R-:W-:Y:S02]  /*0f60*/  SHF.R.S32.HI R183, RZ, 0x6, R24 ;  /* 0x00000006ffb77819 */ /* 0x000fe40000011418 */
[----:B------:R-:W-:Y:S01]  /*0f70*/  SEL R34, R8, R6, !P1 ;  /* 0x0000000608227207 */ /* 0x000fe20004800000 */
[----:B------:R-:W-:Y:S01]  /*0f80*/  @!P5 IMAD.IADD R5, R5, 0x1, -R14 ;  /* 0x000000010505d824 */ /* 0x000fe200078e0a0e */
[----:B------:R-:W-:Y:S02]  /*0f90*/  SHF.R.S32.HI R8, RZ, 0x1f, R45 ;  /* 0x0000001fff087819 */ /* 0x000fe4000001142d */
[----:B------:R-:W-:Y:S02]  /*0fa0*/  @P1 IADD3 R31, R7, R10, RZ ;  /* 0x0000000a071f1210 */ /* 0x000fe40007ffe0ff */
[----:B------:R-:W-:Y:S01]  /*0fb0*/  ISETP.GE.U32.AND P2, PT, R5, R14, PT ;  /* 0x0000000e0500720c */ /* 0x000fe20003f46070 */
[----:B------:R-:W-:Y:S01]  /*0fc0*/  IMAD R8, R8, R250, RZ ;  /* 0x000000fa08087224 */ /* 0x000fe200078e02ff */
[----:B------:R-:W-:Y:S01]  /*0fd0*/  @P0 IADD3 R5, R228, R241, RZ ;  /* 0x000000f1e4050210 */ /* 0x000fe20007ffe0ff */
[----:B------:R-:W2:Y:S01]  /*0fe0*/  @!P1 LDC.64 R14, c[0x0][0x418] ;  /* 0x00010600ff0e9b82 */ /* 0x000ea20000000a00 */
[----:B------:R-:W-:Y:S01]  /*0ff0*/  LOP3.LUT R10, R46, R18, RZ, 0x3c, !PT ;  /* 0x000000122e0a7212 */ /* 0x000fe200078e3cff */
[----:B------:R-:W-:Y:S01]  /*1000*/  IMAD R8, R43, R45, R8 ;  /* 0x0000002d2b087224 */ /* 0x000fe200078e0208 */
[----:B------:R-:W-:Y:S01]  /*1010*/  @!P5 IADD3 R4, R4, 0x1, RZ ;  /* 0x000000010404d810 */ /* 0x000fe20007ffe0ff */
[C---:B---3--:R-:W-:Y:S01]  /*1020*/  @P0 IMAD R9, R5.reuse, R13, RZ ;  /* 0x0000000d05090224 */ /* 0x048fe200078e02ff */
[----:B------:R-:W-:Y:S01]  /*1030*/  ISETP.GE.AND P3, PT, R10, RZ, PT ;  /* 0x000000ff0a00720c */ /* 0x000fe20003f66270 */
[----:B------:R-:W-:Y:S01]  /*1040*/  @P0 IMAD.WIDE.U32 R6, R5, R12, RZ ;  /* 0x0000000c05060225 */ /* 0x000fe200078e00ff */
[----:B------:R-:W-:-:S03]  /*1050*/  ISETP.NE.AND P5, PT, R18, RZ, PT ;  /* 0x000000ff1200720c */ /* 0x000fc60003fa5270 */
[----:B------:R-:W-:Y:S01]  /*1060*/  IMAD R10, R29, R16, RZ ;  /* 0x000000101d0a7224 */ /* 0x000fe200078e02ff */
[----:B------:R-:W-:Y:S01]  /*1070*/  @P0 IADD3 R33, R7, R9, RZ ;  /* 0x0000000907210210 */ /* 0x000fe20007ffe0ff */
[----:B------:R-:W-:Y:S01]  /*1080*/  IMAD.IADD R5, R17, 0x1, R8 ;  /* 0x0000000111057824 */ /* 0x000fe200078e0208 */
[----:B------:R-:W-:Y:S01]  /*1090*/  @P2 IADD3 R4, R4, 0x1, RZ ;  /* 0x0000000104042810 */ /* 0x000fe20007ffe0ff */
[----:B------:R-:W-:Y:S01]  /*10a0*/  @P0 IMAD.MOV.U32 R32, RZ, RZ, R6 ;  /* 0x000000ffff200224 */ /* 0x000fe200078e0006 */
[----:B----4-:R-:W-:Y:S01]  /*10b0*/  ISETP.NE.AND P2, PT, R19, RZ, PT ;  /* 0x000000ff1300720c */ /* 0x010fe20003f45270 */
[C---:B------:R-:W-:Y:S01]  /*10c0*/  IMAD R9, R28.reuse, R5, R10 ;  /* 0x000000051c097224 */ /* 0x040fe200078e020a */
[----:B------:R-:W-:Y:S01]  /*10d0*/  MOV R21, R4 ;  /* 0x0000000400157202 */ /* 0x000fe20000000f00 */
[----:B------:R-:W3:Y:S01]  /*10e0*/  @P1 LDC.64 R10, c[0x0][0x420] ;  /* 0x00010800ff0a1b82 */ /* 0x000ee20000000a00 */
[----:B------:R-:W-:-:S04]  /*10f0*/  IMAD.WIDE.U32 R6, R28, R16, RZ ;  /* 0x000000101c067225 */ /* 0x000fc800078e00ff */
[-C--:B------:R-:W-:Y:S01]  /*1100*/  IMAD.WIDE.U32 R4, R28, R0.reuse, RZ ;  /* 0x000000001c047225 */ /* 0x080fe200078e00ff */
[----:B------:R-:W-:Y:S02]  /*1110*/  IADD3 R26, R7, R9, RZ ;  /* 0x00000009071a7210 */ /* 0x000fe40007ffe0ff */
[----:B------:R-:W-:Y:S01]  /*1120*/  SHF.L.U64.HI R7, R250, 0x7, R43 ;  /* 0x00000007fa077819 */ /* 0x000fe2000001022b */
[----:B------:R-:W-:Y:S01]  /*1130*/  IMAD R8, R29, R0, RZ ;  /* 0x000000001d087224 */ /* 0x000fe200078e02ff */
[----:B------:R-:W4:Y:S01]  /*1140*/  @P2 LDC R27, c[0x0][0x2e4] ;  /* 0x0000b900ff1b2b82 */ /* 0x000f220000000800 */
[----:B------:R-:W-:Y:S01]  /*1150*/  @!P3 IMAD.MOV R21, RZ, RZ, -R21 ;  /* 0x000000ffff15b224 */ /* 0x000fe200078e0a15 */
[----:B------:R-:W-:Y:S02]  /*1160*/  @!P5 LOP3.LUT R21, RZ, R18, RZ, 0x33, !PT ;  /* 0x00000012ff15d212 */ /* 0x000fe400078e33ff */
[----:B------:R-:W-:Y:S01]  /*1170*/  SEL R30, R6, R4, !P1 ;  /* 0x00000004061e7207 */ /* 0x000fe20004800000 */
[----:B------:R-:W-:Y:S01]  /*1180*/  IMAD.SHL.U32 R6, R250, 0x80, RZ ;  /* 0x00000080fa067824 */ /* 0x000fe200078e00ff */
[----:B------:R-:W-:Y:S01]  /*1190*/  @P1 IADD3 R26, R5, R8, RZ ;  /* 0x00000008051a1210 */ /* 0x000fe20007ffe0ff */
[----:B--2---:R-:W-:Y:S01]  /*11a0*/  @!P1 IMAD R4, R43, R14, RZ ;  /* 0x0000000e2b049224 */ /* 0x004fe200078e02ff */
[----:B------:R-:W2:Y:S01]  /*11b0*/  @P0 LDC.64 R18, c[0x0][0x248] ;  /* 0x00009200ff120b82 */ /* 0x000ea20000000a00 */
[----:B------:R-:W-:-:S02]  /*11c0*/  LOP3.LUT R5, R24, 0xffffffc0, RZ, 0xc0, !PT ;  /* 0xffffffc018057812 */ /* 0x000fc400078ec0ff */
[----:B------:R-:W-:Y:S01]  /*11d0*/  @!P1 IMAD R15, R250, R15, R4 ;  /* 0x0000000ffa0f9224 */ /* 0x000fe200078e0204 */
[----:B------:R-:W-:Y:S01]  /*11e0*/  SEL R6, R6, RZ, P4 ;  /* 0x000000ff06067207 */ /* 0x000fe20002000000 */
[C---:B---3--:R-:W-:Y:S01]  /*11f0*/  @P1 IMAD.WIDE.U32 R8, R0.reuse, R10, RZ ;  /* 0x0000000a00081225 */ /* 0x048fe200078e00ff */
[----:B------:R-:W-:Y:S02]  /*1200*/  IADD3 R4, R5, -0x40, RZ ;  /* 0xffffffc005047810 */ /* 0x000fe40007ffe0ff */
[----:B------:R-:W-:Y:S01]  /*1210*/  SEL R10, R7, RZ, P4 ;  /* 0x000000ff070a7207 */ /* 0x000fe20002000000 */
[----:B------:R-:W-:Y:S01]  /*1220*/  @P1 IMAD R25, R0, R11, R9 ;  /* 0x0000000b00191224 */ /* 0x000fe200078e0209 */
[----:B------:R-:W-:Y:S01]  /*1230*/  IADD3 R5, P3, R4, R6, RZ ;  /* 0x0000000604057210 */ /* 0x000fe20007f7e0ff */
[C---:B-1----:R-:W-:Y:S01]  /*1240*/  @P2 IMAD R11, R250.reuse, R38, RZ ;  /* 0x00000026fa0b2224 */ /* 0x042fe200078e02ff */
[----:B------:R-:W-:Y:S01]  /*1250*/  SHF.R.S32.HI R20, RZ, 0x1f, R4 ;  /* 0x0000001fff147819 */ /* 0x000fe20000011404 */
[----:B------:R-:W-:-:S03]  /*1260*/  @!P1 IMAD.WIDE.U32 R6, R250, R14, RZ ;  /* 0x0000000efa069225 */ /* 0x000fc600078e00ff */
[----:B------:R-:W-:Y:S01]  /*1270*/  IADD3.X R10, R20, R10, RZ, P3, !PT ;  /* 0x0000000a140a7210 */ /* 0x000fe20001ffe4ff */
[----:B------:R-:W-:Y:S01]  /*1280*/  @P1 IMAD.MOV.U32 R14, RZ, RZ, R8 ;  /* 0x000000ffff0e1224 */ /* 0x000fe200078e0008 */
[----:B------:R-:W-:Y:S01]  /*1290*/  @P2 SEL R8, R11, R0, !P1 ;  /* 0x000000000b082207 */ /* 0x000fe20004800000 */
[----:B------:R-:W-:Y:S01]  /*12a0*/  IMAD R9, R29, R5, RZ ;  /* 0x000000051d097224 */ /* 0x000fe200078e02ff */
[----:B------:R-:W-:Y:S01]  /*12b0*/  @!P1 IADD3 R25, R7, R15, RZ ;  /* 0x0000000f07199210 */ /* 0x000fe20007ffe0ff */
[----:B------:R-:W-:Y:S01]  /*12c0*/  IMAD.WIDE.U32 R16, R28, R5, RZ ;  /* 0x000000051c107225 */ /* 0x000fe200078e00ff */
[----:B------:R-:W-:-:S03]  /*12d0*/  @!P1 MOV R14, R6 ;  /* 0x00000006000e9202 */ /* 0x000fc60000000f00 */
[----:B----4-:R-:W-:Y:S02]  /*12e0*/  @P2 IMAD R11, R46, R27, R8 ;  /* 0x0000001b2e0b2224 */ /* 0x010fe400078e0208 */
[----:B-----5:R-:W-:-:S04]  /*12f0*/  IMAD.WIDE.U32 R6, R39, R22, RZ ;  /* 0x0000001627067225 */ /* 0x020fc800078e00ff */
[----:B------:R-:W-:Y:S01]  /*1300*/  @!P2 IMAD R8, R250, R221, R46 ;  /* 0x000000ddfa08a224 */ /* 0x000fe200078e022e */
[----:B------:R-:W-:Y:S01]  /*1310*/  SEL R27, R6, RZ, P6 ;  /* 0x000000ff061b7207 */ /* 0x000fe20003000000 */
[----:B------:R-:W-:Y:S02]  /*1320*/  @P0 IMAD.IADD R5, R228, 0x1, R241 ;  /* 0x00000001e4050824 */ /* 0x000fe400078e02f1 */
[----:B------:R-:W-:Y:S02]  /*1330*/  IMAD R10, R28, R10, R9 ;  /* 0x0000000a1c0a7224 */ /* 0x000fe400078e0209 */
[----:B------:R-:W-:Y:S01]  /*1340*/  @!P2 IMAD R11, R8, R38, RZ ;  /* 0x00000026080ba224 */ /* 0x000fe200078e02ff */
[----:B------:R-:W-:Y:S01]  /*1350*/  SHF.R.S32.HI R38, RZ, 0x1f, R236 ;  /* 0x0000001fff267819 */ /* 0x000fe200000114ec */
[----:B------:R-:W-:Y:S02]  /*1360*/  IMAD R9, R39, R23, R7 ;  /* 0x0000001727097224 */ /* 0x000fe400078e0207 */
[----:B------:R-:W-:-:S02]  /*1370*/  IMAD R28, R46, R42, RZ ;  /* 0x0000002a2e1c7224 */ /* 0x000fc400078e02ff */
[----:B--2---:R-:W-:Y:S01]  /*1380*/  @P0 IMAD R8, R5, R19, RZ ;  /* 0x0000001305080224 */ /* 0x004fe200078e02ff */
        /* <DEDUP_REMOVED lines=18> */
.L_x_82:
        /* <DEDUP_REMOVED lines=13> */
.L_x_83:
        /* <DEDUP_REMOVED lines=10> */
.L_x_84:
[----:B------:R-:W-:-:S04]  /*1620*/  IMAD R0, R250, R221, R46 ;  /* 0x000000ddfa007224 */ /* 0x000fc800078e022e */
[----:B------:R-:W-:-:S07]  /*1630*/  IMAD R0, R0, R45, RZ ;  /* 0x0000002d00007224 */ /* 0x000fce00078e02ff */
.L_x_85:
[----:B------:R-:W2:Y:S01]  /*1640*/  LDL R47, [R1] ;  /* 0x00000000012f7983 */ /* 0x000ea20000100800 */
[----:B------:R-:W1:Y:S01]  /*1650*/  LDC.64 R22, c[0x0][0x420] ;  /* 0x00010800ff167b82 */ /* 0x000e620000000a00 */
[----:B------:R-:W-:Y:S01]  /*1660*/  IMAD R221, R42, R221, RZ ;  /* 0x000000dd2add7224 */ /* 0x000fe200078e02ff */
[----:B------:R-:W-:Y:S01]  /*1670*/  SHF.R.S32.HI R243, RZ, 0x1f, R242 ;  /* 0x0000001ffff37819 */ /* 0x000fe200000114f2 */
[----:B------:R-:W3:Y:S01]  /*1680*/  S2R R8, SR_TID.X ;  /* 0x0000000000087919 */ /* 0x000ee20000002100 */
[----:B------:R-:W-:Y:S01]  /*1690*/  SHF.R.S32.HI R42, RZ, 0x1f, R216 ;  /* 0x0000001fff2a7819 */ /* 0x000fe200000114d8 */
[----:B------:R-:W-:Y:S01]  /*16a0*/  IMAD.SHL.U32 R226, R221, 0x40, RZ ;  /* 0x00000040dde27824 */ /* 0x000fe200078e00ff */
[----:B------:R-:W-:Y:S01]  /*16b0*/  ULDC UR4, c[0x0][0x398] ;  /* 0x0000e60000047ab9 */ /* 0x000fe20000000800 */
[----:B------:R-:W4:Y:S01]  /*16c0*/  S2R R45, SR_TID.X ;  /* 0x00000000002d7919 */ /* 0x000f220000002100 */
[----:B------:R-:W-:Y:S01]  /*16d0*/  IMAD.IADD R24, R4, 0x1, R0 ;  /* 0x0000000104187824 */ /* 0x000fe200078e0200 */
[----:B------:R-:W-:Y:S01]  /*16e0*/  IADD3 R0, -R192, R35, R236 ;  /* 0x00000023c0007210 */ /* 0x000fe20007ffe1ec */
[----:B------:R-:W-:Y:S01]  /*16f0*/  IMAD.IADD R17, R4, 0x1, R11 ;  /* 0x0000000104117824 */ /* 0x000fe200078e020b */
[----:B------:R-:W-:Y:S01]  /*1700*/  IADD3 R6, P2, P1, R16, R226, R28 ;  /* 0x000000e210067210 */ /* 0x000fe2000795e01c */
[----:B------:R-:W-:Y:S01]  /*1710*/  ULDC.64 UR6, c[0x0][0x258] ;  /* 0x0000960000067ab9 */ /* 0x000fe20000000a00 */
[----:B------:R-:W-:Y:S01]  /*1720*/  SHF.R.S32.HI R5, RZ, 0x1f, R226 ;  /* 0x0000001fff057819 */ /* 0x000fe200000114e2 */
[----:B------:R-:W-:Y:S01]  /*1730*/  VIADD R0, R0, -UR4 ;  /* 0x8000000400007c36 */ /* 0x000fe20008000000 */
[----:B------:R-:W-:Y:S01]  /*1740*/  ULDC.64 UR4, c[0x0][0x428] ;  /* 0x00010a0000047ab9 */ /* 0x000fe20000000a00 */
[----:B------:R-:W-:Y:S01]  /*1750*/  BSSY B1, `(.L_x_81) ;  /* 0x00005db000017945 */ /* 0x000fe20003800000 */
[----:B------:R-:W-:-:S02]  /*1760*/  IADD3.X R5, R7, R5, R29, P2, P1 ;  /* 0x0000000507057210 */ /* 0x000fc400017e241d */
[----:B------:R-:W-:Y:S01]  /*1770*/  IADD3 R10, P2, P1, R27, R6, R30 ;  /* 0x000000061b0a7210 */ /* 0x000fe2000795e01e */
[----:B------:R-:W5:Y:S03]  /*1780*/  LDC.64 R28, c[0x0][0x2b0] ;  /* 0x0000ac00ff1c7b82 */ /* 0x000f660000000a00 */
[----:B------:R-:W-:Y:S01]  /*1790*/  IADD3.X R16, R15, R5, R26, P2, P1 ;  /* 0x000000050f107210 */ /* 0x000fe200017e241a */
[----:B-1----:R-:W-:Y:S01]  /*17a0*/  IMAD R5, R20, R22, RZ ;  /* 0x0000001614057224 */ /* 0x002fe200078e02ff */
[----:B------:R-:W-:Y:S02]  /*17b0*/  IADD3 R6, P1, R242, R14, RZ ;  /* 0x0000000ef2067210 */ /* 0x000fe40007f3e0ff */
[----:B------:R-:W-:Y:S01]  /*17c0*/  IADD3 R9, P2, R216, R4, RZ ;  /* 0x00000004d8097210 */ /* 0x000fe20007f5e0ff */
[----:B------:R-:W-:Y:S01]  /*17d0*/  IMAD R11, R4, R23, R5 ;  /* 0x00000017040b7224 */ /* 0x000fe200078e0205 */
[----:B------:R-:W-:Y:S01]  /*17e0*/  IADD3.X R7, R243, R25, RZ, P1, !PT ;  /* 0x00000019f3077210 */ /* 0x000fe20000ffe4ff */
[----:B------:R-:W1:Y:S01]  /*17f0*/  LDC.64 R26, c[0x0][0x478] ;  /* 0x00011e00ff1a7b82 */ /* 0x000e620000000a00 */
[----:B------:R-:W-:Y:S01]  /*1800*/  SHF.R.S32.HI R15, RZ, 0x1f, R0 ;  /* 0x0000001fff0f7819 */ /* 0x000fe20000011400 */
[----:B------:R-:W-:-:S02]  /*1810*/  IMAD.X R14, R42, 0x1, R20, P2 ;  /* 0x000000012a0e7824 */ /* 0x000fc400010e0614 */
[----:B------:R-:W-:Y:S01]  /*1820*/  IMAD.WIDE.U32 R4, R4, R22, R6 ;  /* 0x0000001604047225 */ /* 0x000fe200078e0006 */
[----:B---3--:R-:W-:Y:S02]  /*1830*/  SHF.R.S32.HI R8, RZ, 0x1f, R8 ;  /* 0x0000001fff087819 */ /* 0x008fe40000011408 */
[----:B------:R-:W-:Y:S01]  /*1840*/  LEA.HI R15, R15, R0, RZ, 0x6 ;  /* 0x000000000f0f7211 */ /* 0x000fe200078f30ff */
[-C--:B------:R-:W-:Y:S01]  /*1850*/  IMAD R14, R14, R36.reuse, RZ ;  /* 0x000000240e0e7224 */ /* 0x080fe200078e02ff */
[----:B----4-:R-:W-:Y:S01]  /*1860*/  LEA.HI R8, R8, R45, RZ, 0x5 ;  /* 0x0000002d08087211 */ /* 0x010fe200078f28ff */
[----:B------:R-:W-:-:S03]  /*1870*/  IMAD.WIDE.U32 R6, R9, R36, R242 ;  /* 0x0000002409067225 */ /* 0x000fc600078e00f2 */
[----:B------:R-:W-:Y:S01]  /*1880*/  SHF.R.S32.HI R8, RZ, 0x5, R8 ;  /* 0x00000005ff087819 */ /* 0x000fe20000011408 */
[----:B------:R-:W-:Y:S01]  /*1890*/  IMAD R14, R9, R37, R14 ;  /* 0x00000025090e7224 */ /* 0x000fe200078e020e */
[----:B------:R-:W-:Y:S01]  /*18a0*/  IADD3 R6, P2, R34, R6, RZ ;  /* 0x0000000622067210 */ /* 0x000fe20007f5e0ff */
[C---:B------:R-:W-:Y:S02]  /*18b0*/  IMAD R9, R44.reuse, UR6, RZ ;  /* 0x000000062c097c24 */ /* 0x040fe4000f8e02ff */
[----:B------:R-:W-:Y:S01]  /*18c0*/  IMAD.IADD R5, R5, 0x1, R11 ;  /* 0x0000000105057824 */ /* 0x000fe200078e020b */
[----:B------:R-:W-:Y:S01]  /*18d0*/  IADD3.X R7, R31, R7, R14, P2, !PT ;  /* 0x000000071f077210 */ /* 0x000fe200017fe40e */
[----:B------:R-:W-:Y:S02]  /*18e0*/  IMAD R0, R44, UR4, RZ ;  /* 0x000000042c007c24 */ /* 0x000fe4000f8e02ff */
[C---:B------:R-:W-:Y:S02]  /*18f0*/  IMAD R9, R46.reuse, UR7, R9 ;  /* 0x000000072e097c24 */ /* 0x040fe4000f8e0209 */
[----:B------:R-:W-:Y:S01]  /*1900*/  IMAD.WIDE.U32 R6, R46, UR6, R6 ;  /* 0x000000062e067c25 */ /* 0x000fe2000f8e0006 */
[----:B------:R-:W-:-:S03]  /*1910*/  ULDC.64 UR6, c[0x0][0x210] ;  /* 0x0000840000067ab9 */ /* 0x000fc60000000a00 */
[----:B------:R-:W-:Y:S01]  /*1920*/  IMAD R0, R46, UR5, R0 ;  /* 0x000000052e007c24 */ /* 0x000fe2000f8e0200 */
[----:B------:R-:W-:Y:S01]  /*1930*/  LEA R186, P2, R6, UR6, 0x1 ;  /* 0x0000000606ba7c11 */ /* 0x000fe2000f8408ff */
[----:B------:R-:W-:Y:S01]  /*1940*/  IMAD.WIDE.U32 R4, R46, UR4, R4 ;  /* 0x000000042e047c25 */ /* 0x000fe2000f8e0004 */
[----:B------:R-:W-:-:S03]  /*1950*/  ULDC.64 UR4, c[0x0][0x400] ;  /* 0x0001000000047ab9 */ /* 0x000fc60000000a00 */
[----:B------:R-:W-:Y:S01]  /*1960*/  IMAD.IADD R9, R7, 0x1, R9 ;  /* 0x0000000107097824 */ /* 0x000fe200078e0209 */
[----:B------:R-:W-:Y:S01]  /*1970*/  IADD3 R5, R5, R0, RZ ;  /* 0x0000000005057210 */ /* 0x000fe20007ffe0ff */
[----:B------:R-:W-:-:S03]  /*1980*/  IMAD R0, R42, R22, RZ ;  /* 0x000000162a007224 */ /* 0x000fc600078e02ff */
[----:B------:R-:W-:Y:S01]  /*1990*/  LEA.HI.X R187, R6, UR7, R9, 0x1, P2 ;  /* 0x0000000706bb7c11 */ /* 0x000fe200090f0c09 */
[C---:B------:R-:W-:Y:S02]  /*19a0*/  IMAD R0, R216.reuse, R23, R0 ;  /* 0x00000017d8007224 */ /* 0x040fe400078e0200 */
[----:B------:R-:W-:-:S04]  /*19b0*/  IMAD.WIDE.U32 R4, R216, R22, R4 ;  /* 0x00000016d8047225 */ /* 0x000fc800078e0004 */
[----:B------:R-:W-:Y:S02]  /*19c0*/  IMAD.IADD R0, R5, 0x1, R0 ;  /* 0x0000000105007824 */ /* 0x000fe400078e0200 */
[----:B-1----:R-:W-:-:S04]  /*19d0*/  IMAD.WIDE R6, R24, 0x4, R26 ;  /* 0x0000000418067825 */ /* 0x002fc800078e021a */
[----:B------:R-:W-:Y:S01]  /*19e0*/  IMAD.MOV.U32 R213, RZ, RZ, R6 ;  /* 0x000000ffffd57224 */ /* 0x000fe200078e0006 */
[----:B------:R-:W-:Y:S01]  /*19f0*/  MOV R212, R7 ;  /* 0x0000000700d47202 */ /* 0x000fe20000000f00 */
[----:B--2---:R-:W-:-:S05]  /*1a00*/  IMAD R8, R8, R221, R47 ;  /* 0x000000dd08087224 */ /* 0x004fca00078e022f */
[----:B------:R-:W-:-:S04]  /*1a10*/  IADD3 R10, P1, R8, R10, RZ ;  /* 0x0000000a080a7210 */ /* 0x000fc80007f3e0ff */
[----:B------:R-:W-:Y:S02]  /*1a20*/  LEA.HI.X.SX32 R16, R8, R16, 0x1, P1 ;  /* 0x0000001008107211 */ /* 0x000fe400008f0eff */
[----:B------:R-:W-:Y:S02]  /*1a30*/  SHF.R.S32.HI R8, RZ, 0x6, R15 ;  /* 0x00000006ff087819 */ /* 0x000fe4000001140f */
[C---:B------:R-:W-:Y:S02]  /*1a40*/  LEA R195, P1, R10.reuse, UR4, 0x2 ;  /* 0x000000040ac37c11 */ /* 0x040fe4000f8210ff */
[----:B------:R-:W-:Y:S02]  /*1a50*/  VIMNMX R227, RZ, R8, !PT ;  /* 0x00000008ffe37248 */ /* 0x000fe40007fe0100 */
[----:B------:R-:W-:Y:S01]  /*1a60*/  LEA.HI.X R194, R10, UR5, R16, 0x2, P1 ;  /* 0x000000050ac27c11 */ /* 0x000fe200088f1410 */
[----:B------:R-:W-:Y:S01]  /*1a70*/  ULDC.64 UR4, c[0x0][0x3e0] ;  /* 0x0000f80000047ab9 */ /* 0x000fe20000000a00 */
[----:B------:R-:W-:Y:S01]  /*1a80*/  ISETP.GT.AND P2, PT, R183, R227, PT ;  /* 0x000000e3b700720c */ /* 0x000fe20003f44270 */
[----:B-----5:R-:W-:Y:S01]  /*1a90*/  IMAD.WIDE R10, R17, 0x4, R28 ;  /* 0x00000004110a7825 */ /* 0x020fe200078e021c */
[----:B------:R-:W-:-:S03]  /*1aa0*/  LEA R184, P1, R4, UR4, 0x1 ;  /* 0x0000000404b87c11 */ /* 0x000fc6000f8208ff */
[----:B------:R-:W-:Y:S01]  /*1ab0*/  IMAD.MOV.U32 R210, RZ, RZ, R11 ;  /* 0x000000ffffd27224 */ /* 0x000fe200078e000b */
[----:B------:R-:W-:Y:S01]  /*1ac0*/  LEA.HI.X R185, R4, UR5, R0, 0x1, P1 ;  /* 0x0000000504b97c11 */ /* 0x000fe200088f0c00 */
[----:B------:R-:W-:Y:S01]  /*1ad0*/  VIADD R183, R183, 0xffffffff ;  /* 0xffffffffb7b77836 */ /* 0x000fe20000000000 */
[----:B------:R-:W-:-:S05]  /*1ae0*/  MOV R211, R10 ;  /* 0x0000000a00d37202 */ /* 0x000fca0000000f00 */
[----:B------:R-:W-:Y:S05]  /*1af0*/  @P2 BRA `(.L_x_86) ;  /* 0x0000000800d02947 */ /* 0x000fea0003800000 */
[----:B------:R-:W1:Y:S01]  /*1b00*/  @P0 LDC.64 R4, c[0x0][0x450] ;  /* 0x00011400ff040b82 */ /* 0x000e620000000a00 */
[CC--:B------:R-:W-:Y:S02]  /*1b10*/  @P0 IADD3 R8, R228.reuse, R241.reuse, RZ ;  /* 0x000000f1e4080210 */ /* 0x0c0fe40007ffe0ff */
[----:B------:R-:W-:Y:S02]  /*1b20*/  @P0 IADD3 R0, R228, R241, RZ ;  /* 0x000000f1e4000210 */ /* 0x000fe40007ffe0ff */
[----:B------:R-:W-:-:S03]  /*1b30*/  IADD3 R17, R216, 0x20, RZ ;  /* 0x00000020d8117810 */ /* 0x000fc60007ffe0ff */
[----:B------:R-:W2:Y:S01]  /*1b40*/  @P0 LDC.64 R12, c[0x0][0x458] ;  /* 0x00011600ff0c0b82 */ /* 0x000ea20000000a00 */
[C---:B-1----:R-:W-:Y:S02]  /*1b50*/  @P0 IMAD R11, R8.reuse, R5, RZ ;  /* 0x00000005080b0224 */ /* 0x042fe400078e02ff */
[----:B------:R-:W-:-:S05]  /*1b60*/  @P0 IMAD.WIDE.U32 R8, R8, R4, RZ ;  /* 0x0000000408080225 */ /* 0x000fca00078e00ff */
[----:B------:R-:W-:Y:S01]  /*1b70*/  @P0 IADD3 R14, R9, R11, RZ ;  /* 0x0000000b090e0210 */ /* 0x000fe20007ffe0ff */
[C---:B--2---:R-:W-:Y:S01]  /*1b80*/  @P0 IMAD R10, R0.reuse, R13, RZ ;  /* 0x0000000d000a0224 */ /* 0x044fe200078e02ff */
[----:B------:R-:W-:Y:S01]  /*1b90*/  @P0 MOV R11, R8 ;  /* 0x00000008000b0202 */ /* 0x000fe20000000f00 */
[----:B------:R-:W-:-:S04]  /*1ba0*/  @P0 IMAD.WIDE.U32 R6, R0, R12, RZ ;  /* 0x0000000c00060225 */ /* 0x000fc800078e00ff */
[----:B------:R-:W-:Y:S01]  /*1bb0*/  IMAD R0, R229, -0x80, R192 ;  /* 0xffffff80e5007824 */ /* 0x000fe200078e02c0 */
        /* <DEDUP_REMOVED lines=15> */
.L_x_87:
        /* <DEDUP_REMOVED lines=13> */
.L_x_88:
[----:B------:R-:W-:Y:S01]  /*1d80*/  IMAD R8, R38, R4, RZ ;  /* 0x0000000426087224 */ /* 0x000fe200078e02ff */
[----:B------:R-:W-:Y:S01]  /*1d90*/  ISETP.GE.AND P3, PT, R216, R0, PT ;  /* 0x00000000d800720c */ /* 0x000fe20003f66270 */
[----:B------:R-:W-:Y:S01]  /*1da0*/  IMAD.WIDE.U32 R6, R236, R4, R242 ;  /* 0x00000004ec067225 */ /* 0x000fe200078e00f2 */
[----:B------:R-:W-:Y:S01]  /*1db0*/  ULDC.64 UR4, c[0x0][0x468] ;  /* 0x00011a0000047ab9 */ /* 0x000fe20000000a00 */
[----:B------:R-:W-:Y:S01]  /*1dc0*/  IADD3 R10, R216, 0x40, RZ ;  /* 0x00000040d80a7810 */ /* 0x000fe20007ffe0ff */
[----:B------:R-:W-:Y:S01]  /*1dd0*/  BSSY B0, `(.L_x_89) ;  /* 0x0000017000007945 */ /* 0x000fe20003800000 */
[----:B------:R-:W-:Y:S01]  /*1de0*/  IMAD R8, R236, R5, R8 ;  /* 0x00000005ec087224 */ /* 0x000fe200078e0208 */
[----:B------:R-:W-:Y:S02]  /*1df0*/  IADD3 R6, P0, R11, R6, RZ ;  /* 0x000000060b067210 */ /* 0x000fe40007f1e0ff */
[----:B------:R-:W-:Y:S02]  /*1e00*/  IADD3 R9, R216, 0x60, RZ ;  /* 0x00000060d8097810 */ /* 0x000fe40007ffe0ff */
[----:B------:R-:W-:Y:S01]  /*1e10*/  IADD3.X R7, R14, R7, R8, P0, !PT ;  /* 0x000000070e077210 */ /* 0x000fe200007fe408 */
[----:B------:R-:W-:Y:S01]  /*1e20*/  IMAD R8, R44, UR4, RZ ;  /* 0x000000042c087c24 */ /* 0x000fe2000f8e02ff */
[----:B------:R-:W-:-:S02]  /*1e30*/  ISETP.GE.AND P2, PT, R17, R0, PT ;  /* 0x000000001100720c */ /* 0x000fc40003f46270 */
[-C--:B------:R-:W-:Y:S01]  /*1e40*/  ISETP.GE.AND P1, PT, R10, R0.reuse, PT ;  /* 0x000000000a00720c */ /* 0x080fe20003f26270 */
[----:B------:R-:W-:Y:S01]  /*1e50*/  IMAD.WIDE.U32 R6, R46, UR4, R6 ;  /* 0x000000042e067c25 */ /* 0x000fe2000f8e0006 */
[----:B------:R-:W-:-:S03]  /*1e60*/  ISETP.GE.AND P0, PT, R9, R0, PT ;  /* 0x000000000900720c */ /* 0x000fc60003f06270 */
        /* <DEDUP_REMOVED lines=13> */
.L_x_90:
[----:B------:R-:W-:Y:S05]  /*1f40*/  BSYNC B0 ;  /* 0x0000000000007941 */ /* 0x000fea0003800000 */
.L_x_89:
        /* <DEDUP_REMOVED lines=14> */
.L_x_92:
[----:B------:R-:W-:Y:S05]  /*2030*/  BSYNC B0 ;  /* 0x0000000000007941 */ /* 0x000fea0003800000 */
.L_x_91:
        /* <DEDUP_REMOVED lines=14> */
.L_x_94:
[----:B------:R-:W-:Y:S05]  /*2120*/  BSYNC B0 ;  /* 0x0000000000007941 */ /* 0x000fea0003800000 */
.L_x_93:
        /* <DEDUP_REMOVED lines=13> */
.L_x_96:
[----:B------:R-:W-:Y:S05]  /*2200*/  BSYNC B0 ;  /* 0x0000000000007941 */ /* 0x000fea0003800000 */
.L_x_95:
        /* <DEDUP_REMOVED lines=22> */
.L_x_98:
[----:B------:R-:W-:Y:S05]  /*2370*/  BSYNC B0 ;  /* 0x0000000000007941 */ /* 0x000fea0003800000 */
.L_x_97:
        /* <DEDUP_REMOVED lines=14> */
.L_x_100:
[----:B------:R-:W-:Y:S05]  /*2460*/  BSYNC B0 ;  /* 0x0000000000007941 */ /* 0x000fea0003800000 */
.L_x_99:
        /* <DEDUP_REMOVED lines=14> */
.L_x_102:
[----:B------:R-:W-:Y:S05]  /*2550*/  BSYNC B0 ;  /* 0x0000000000007941 */ /* 0x000fea0003800000 */
.L_x_101:
        /* <DEDUP_REMOVED lines=14> */
.L_x_86:
[----:B------:R-:W-:Y:S01]  /*2640*/  IMAD R0, R229, -0x80, R192 ;  /* 0xffffff80e5007824 */ /* 0x000fe200078e02c0 */
[----:B------:R-:W-:Y:S01]  /*2650*/  ULDC.64 UR4, c[0x0][0x268] ;  /* 0x00009a0000047ab9 */ /* 0x000fe20000000a00 */
[C---:B------:R-:W-:Y:S01]  /*2660*/  VIADD R9, R216.reuse, 0x20 ;  /* 0x00000020d8097836 */ /* 0x040fe20000000000 */
[----:B------:R-:W-:Y:S01]  /*2670*/  SHF.R.S32.HI R43, RZ, 0x1f, R244 ;  /* 0x0000001fff2b7819 */ /* 0x000fe200000114f4 */
[C---:B------:R-:W-:Y:S01]  /*2680*/  VIADD R7, R216.reuse, 0x40 ;  /* 0x00000040d8077836 */ /* 0x040fe20000000000 */
[----:B------:R-:W-:Y:S01]  /*2690*/  ISETP.GE.AND P5, PT, R216, R0, PT ;  /* 0x00000000d800720c */ /* 0x000fe20003fa6270 */
[----:B------:R-:W-:Y:S01]  /*26a0*/  IMAD R6, R38, R12, RZ ;  /* 0x0000000c26067224 */ /* 0x000fe200078e02ff */
[----:B------:R-:W-:Y:S01]  /*26b0*/  ISETP.GE.AND P4, PT, R9, R0, PT ;  /* 0x000000000900720c */ /* 0x000fe20003f86270 */
[----:B------:R-:W-:Y:S01]  /*26c0*/  IMAD.WIDE.U32 R4, R236, R12, R242 ;  /* 0x0000000cec047225 */ /* 0x000fe200078e00f2 */
[----:B------:R-:W-:-:S03]  /*26d0*/  ISETP.GE.AND P3, PT, R7, R0, PT ;  /* 0x000000000700720c */ /* 0x000fc60003f66270 */
[----:B------:R-:W-:Y:S01]  /*26e0*/  VIADD R8, R216, 0x60 ;  /* 0x00000060d8087836 */ /* 0x000fe20000000000 */
[----:B------:R-:W-:Y:S01]  /*26f0*/  IADD3 R4, P0, R32, R4, RZ ;  /* 0x0000000420047210 */ /* 0x000fe20007f1e0ff */
[----:B------:R-:W-:Y:S02]  /*2700*/  IMAD R6, R236, R13, R6 ;  /* 0x0000000dec067224 */ /* 0x000fe400078e0206 */
[----:B------:R-:W-:Y:S01]  /*2710*/  IMAD R34, R183, -0x40, R35 ;  /* 0xffffffc0b7227824 */ /* 0x000fe200078e0223 */
[----:B------:R-:W-:Y:S01]  /*2720*/  ISETP.GE.AND P1, PT, R8, R0, PT ;  /* 0x000000000800720c */ /* 0x000fe20003f26270 */
[----:B------:R-:W1:Y:S01]  /*2730*/  @!P5 LDC.64 R26, c[0x0][0x220] ;  /* 0x00008800ff1adb82 */ /* 0x000e620000000a00 */
[----:B------:R-:W-:Y:S01]  /*2740*/  IADD3.X R5, R33, R5, R6, P0, !PT ;  /* 0x0000000521057210 */ /* 0x000fe200007fe406 */
[----:B------:R-:W-:Y:S01]  /*2750*/  IMAD R0, R39, UR4, RZ ;  /* 0x0000000427007c24 */ /* 0x000fe2000f8e02ff */
[----:B------:R-:W-:-:S05]  /*2760*/  @!P4 IADD3 R8, P2, R216, 0x20, RZ ;  /* 0x00000020d808c810 */ /* 0x000fca0007f5e0ff */
[----:B------:R-:W-:Y:S01]  /*2770*/  @P6 BAR.SYNC.DEFER_BLOCKING 0x0 ;  /* 0x0000000000006b1d */ /* 0x000fe20000010000 */
[-C--:B------:R-:W-:Y:S01]  /*2780*/  ISETP.GE.AND P0, PT, R9, R34.reuse, PT ;  /* 0x000000220900720c */ /* 0x080fe20003f06270 */
[----:B------:R-:W-:Y:S01]  /*2790*/  IMAD R10, R21, UR5, R0 ;  /* 0x00000005150a7c24 */ /* 0x000fe2000f8e0200 */
[C---:B------:R-:W-:Y:S01]  /*27a0*/  ISETP.GE.AND P6, PT, R216.reuse, R34, PT ;  /* 0x00000022d800720c */ /* 0x040fe20003fc6270 */
[----:B------:R-:W-:Y:S01]  /*27b0*/  @!P4 IMAD.X R6, RZ, RZ, R42, P2 ;  /* 0x000000ffff06c224 */ /* 0x000fe200010e062a */
[----:B------:R-:W-:-:S03]  /*27c0*/  @!P3 IADD3 R0, P2, R216, 0x40, RZ ;  /* 0x00000040d800b810 */ /* 0x000fc60007f5e0ff */
[----:B------:R-:W2:Y:S01]  /*27d0*/  @!P4 LDC.64 R28, c[0x0][0x220] ;  /* 0x00008800ff1ccb82 */ /* 0x000ea20000000a00 */
[----:B------:R-:W-:Y:S01]  /*27e0*/  IMAD.WIDE.U32 R4, R21, UR4, R4 ;  /* 0x0000000415047c25 */ /* 0x000fe2000f8e0004 */
[----:B------:R-:W-:-:S03]  /*27f0*/  ULDC.64 UR4, c[0x0][0x260] ;  /* 0x0000980000047ab9 */ /* 0x000fc60000000a00 */
[----:B------:R-:W-:Y:S02]  /*2800*/  IMAD.IADD R5, R5, 0x1, R10 ;  /* 0x0000000105057824 */ /* 0x000fe400078e020a */
[-C--:B------:R-:W-:Y:S01]  /*2810*/  @!P5 IMAD R9, R42, R12.reuse, RZ ;  /* 0x0000000c2a09d224 */ /* 0x080fe200078e02ff */
[----:B------:R-:W3:Y:S01]  /*2820*/  @!P3 LDC.64 R30, c[0x0][0x220] ;  /* 0x00008800ff1ebb82 */ /* 0x000ee20000000a00 */
[----:B------:R-:W-:Y:S01]  /*2830*/  @!P3 IMAD.X R7, RZ, RZ, R42, P2 ;  /* 0x000000ffff07b224 */ /* 0x000fe200010e062a */
[----:B------:R-:W-:Y:S01]  /*2840*/  @!P4 MOV R11, R5 ;  /* 0x00000005000bc202 */ /* 0x000fe20000000f00 */
[-C--:B------:R-:W-:Y:S01]  /*2850*/  @!P4 IMAD R6, R6, R12.reuse, RZ ;  /* 0x0000000c0606c224 */ /* 0x080fe200078e02ff */
[C---:B------:R-:W-:Y:S01]  /*2860*/  @!P1 IADD3 R15, P2, R216.reuse, 0x60, RZ ;  /* 0x00000060d80f9810 */ /* 0x040fe20007f5e0ff */
[----:B------:R-:W-:Y:S02]  /*2870*/  @!P5 IMAD R14, R216, R13, R9 ;  /* 0x0000000dd80ed224 */ /* 0x000fe400078e0209 */
[----:B------:R-:W-:Y:S01]  /*2880*/  @!P3 IMAD R9, R7, R12, RZ ;  /* 0x0000000c0709b224 */ /* 0x000fe200078e02ff */
[----:B------:R-:W4:Y:S01]  /*2890*/  @!P1 LDC.64 R32, c[0x0][0x220] ;  /* 0x00008800ff209b82 */ /* 0x000f220000000a00 */
[----:B------:R-:W-:-:S02]  /*28a0*/  @!P4 IMAD.MOV.U32 R10, RZ, RZ, R4 ;  /* 0x000000ffff0ac224 */ /* 0x000fc400078e0004 */
[----:B------:R-:W-:Y:S02]  /*28b0*/  @!P4 IMAD R20, R8, R13, R6 ;  /* 0x0000000d0814c224 */ /* 0x000fe400078e0206 */
[----:B------:R-:W-:-:S04]  /*28c0*/  @!P5 IMAD.WIDE.U32 R6, R216, R12, R4 ;  /* 0x0000000cd806d225 */ /* 0x000fc800078e0004 */
[----:B------:R-:W-:-:S04]  /*28d0*/  @!P4 IMAD.WIDE.U32 R10, R8, R12, R10 ;  /* 0x0000000c080ac225 */ /* 0x000fc800078e000a */
[----:B------:R-:W-:Y:S02]  /*28e0*/  @!P3 IMAD R24, R0, R13, R9 ;  /* 0x0000000d0018b224 */ /* 0x000fe400078e0209 */
[----:B------:R-:W-:Y:S02]  /*28f0*/  @!P3 IMAD.MOV.U32 R8, RZ, RZ, R4 ;  /* 0x000000ffff08b224 */ /* 0x000fe400078e0004 */
[----:B------:R-:W-:Y:S02]  /*2900*/  @!P3 IMAD.MOV.U32 R9, RZ, RZ, R5 ;  /* 0x000000ffff09b224 */ /* 0x000fe400078e0005 */
[----:B------:R-:W-:Y:S01]  /*2910*/  @!P1 IMAD.X R17, RZ, RZ, R42, P2 ;  /* 0x000000ffff119224 */ /* 0x000fe200010e062a */
[----:B-1----:R-:W-:Y:S01]  /*2920*/  @!P5 LEA R16, P2, R6, R26, 0x1 ;  /* 0x0000001a0610d211 */ /* 0x002fe200078408ff */
[----:B------:R-:W-:Y:S02]  /*2930*/  @!P5 IMAD.IADD R14, R7, 0x1, R14 ;  /* 0x00000001070ed824 */ /* 0x000fe400078e020e */
[----:B------:R-:W-:-:S04]  /*2940*/  @!P3 IMAD.WIDE.U32 R8, R0, R12, R8 ;  /* 0x0000000c0008b225 */ /* 0x000fc800078e0008 */
[----:B------:R-:W-:Y:S01]  /*2950*/  @!P1 IMAD R0, R17, R12, RZ ;  /* 0x0000000c11009224 */ /* 0x000fe200078e02ff */
[----:B------:R-:W-:Y:S01]  /*2960*/  @!P5 LEA.HI.X R17, R6, R27, R14, 0x1, P2 ;  /* 0x0000001b0611d211 */ /* 0x000fe200010f0c0e */
[----:B------:R-:W-:Y:S01]  /*2970*/  @!P4 IMAD.IADD R6, R11, 0x1, R20 ;  /* 0x000000010b06c824 */ /* 0x000fe200078e0214 */
[C---:B--2---:R-:W-:Y:S01]  /*2980*/  @!P4 LEA R14, P2, R10.reuse, R28, 0x1 ;  /* 0x0000001c0a0ec211 */ /* 0x044fe200078408ff */
[C---:B------:R-:W-:Y:S01]  /*2990*/  @!P1 IMAD R13, R15.reuse, R13, R0 ;  /* 0x0000000d0f0d9224 */ /* 0x040fe200078e0200 */
[----:B------:R-:W1:Y:S01]  /*29a0*/  @!P3 LDC.64 R26, c[0x0][0x218] ;  /* 0x00008600ff1abb82 */ /* 0x000e620000000a00 */
[----:B------:R-:W-:Y:S01]  /*29b0*/  @!P1 IMAD.WIDE.U32 R4, R15, R12, R4 ;  /* 0x0000000c0f049225 */ /* 0x000fe200078e0004 */
[----:B------:R-:W-:Y:S02]  /*29c0*/  @!P4 LEA.HI.X R15, R10, R29, R6, 0x1, P2 ;  /* 0x0000001d0a0fc211 */ /* 0x000fe400010f0c06 */
[----:B---3--:R-:W-:Y:S01]  /*29d0*/  @!P3 LEA R10, P2, R8, R30, 0x1 ;  /* 0x0000001e080ab211 */ /* 0x008fe200078408ff */
[----:B------:R-:W-:-:S02]  /*29e0*/  @!P3 IMAD.IADD R0, R9, 0x1, R24 ;  /* 0x000000010900b824 */ /* 0x000fc400078e0218 */
[----:B------:R-:W-:Y:S01]  /*29f0*/  IMAD.SHL.U32 R23, R23, 0x40, RZ ;  /* 0x0000004017177824 */ /* 0x000fe200078e00ff */
[----:B------:R-:W2:Y:S01]  /*2a00*/  @!P4 LDC.64 R24, c[0x0][0x218] ;  /* 0x00008600ff18cb82 */ /* 0x000ea20000000a00 */
[----:B------:R-:W-:Y:S01]  /*2a10*/  IMAD.MOV.U32 R208, RZ, RZ, 0x7f800000 ;  /* 0x7f800000ffd07424 */ /* 0x000fe200078e00ff */
[----:B------:R-:W-:Y:S01]  /*2a20*/  @!P3 LEA.HI.X R11, R8, R31, R0, 0x1, P2 ;  /* 0x0000001f080bb211 */ /* 0x000fe200010f0c00 */
[----:B------:R-:W-:Y:S01]  /*2a30*/  IMAD.WIDE.U32 R8, R22, 0x40, RZ ;  /* 0x0000004016087825 */ /* 0x000fe200078e00ff */
[----:B------:R-:W-:Y:S02]  /*2a40*/  @!P1 IADD3 R0, R5, R13, RZ ;  /* 0x0000000d05009210 */ /* 0x000fe40007ffe0ff */
[----:B----4-:R-:W-:Y:S01]  /*2a50*/  @!P1 LEA R6, P2, R4, R32, 0x1 ;  /* 0x0000002004069211 */ /* 0x010fe200078408ff */
[----:B------:R-:W-:Y:S01]  /*2a60*/  IMAD.WIDE.U32 R12, R36, 0x40, RZ ;  /* 0x00000040240c7825 */ /* 0x000fe200078e00ff */
[----:B------:R-:W3:Y:S02]  /*2a70*/  @!P1 LDC.64 R28, c[0x0][0x218] ;  /* 0x00008600ff1c9b82 */ /* 0x000ee40000000a00 */
[----:B------:R-:W-:Y:S01]  /*2a80*/  @!P1 LEA.HI.X R7, R4, R33, R0, 0x1, P2 ;  /* 0x0000002104079211 */ /* 0x000fe200010f0c00 */
[----:B------:R-:W-:Y:S01]  /*2a90*/  IMAD.MOV.U32 R209, RZ, RZ, 0x7f800000 ;  /* 0x7f800000ffd17424 */ /* 0x000fe200078e00ff */
[----:B------:R-:W-:Y:S01]  /*2aa0*/  LEA.HI R0, R183, R183, RZ, 0x1 ;  /* 0x000000b7b7007211 */ /* 0x000fe200078f08ff */
[----:B------:R-:W-:Y:S01]  /*2ab0*/  IMAD.MOV.U32 R206, RZ, RZ, 0x7f800000 ;  /* 0x7f800000ffce7424 */ /* 0x000fe200078e00ff */
[----:B------:R-:W-:Y:S01]  /*2ac0*/  @!P0 IADD3 R4, P2, R184, R8, RZ ;  /* 0x00000008b8048210 */ /* 0x000fe20007f5e0ff */
[----:B------:R-:W-:Y:S01]  /*2ad0*/  IMAD.MOV.U32 R207, RZ, RZ, 0x7f800000 ;  /* 0x7f800000ffcf7424 */ /* 0x000fe200078e00ff */
[----:B------:R-:W-:-:S02]  /*2ae0*/  LOP3.LUT R0, R0, 0xfffffffe, RZ, 0xc0, !PT ;  /* 0xfffffffe00007812 */ /* 0x000fc400078ec0ff */
[----:B------:R-:W-:Y:S01]  /*2af0*/  @!P0 IADD3.X R5, R185, R9, R23, P2, !PT ;  /* 0x00000009b9058210 */ /* 0x000fe200017fe417 */
[----:B------:R-:W-:Y:S01]  /*2b00*/  IMAD.SHL.U32 R9, R37, 0x40, RZ ;  /* 0x0000004025097824 */ /* 0x000fe200078e00ff */
[----:B------:R-:W-:Y:S01]  /*2b10*/  @!P0 IADD3 R8, P2, R186, R12, RZ ;  /* 0x0000000cba088210 */ /* 0x000fe20007f5e0ff */
[----:B------:R-:W-:Y:S01]  /*2b20*/  IMAD.IADD R0, R183, 0x1, -R0 ;  /* 0x00000001b7007824 */ /* 0x000fe200078e0a00 */
[----:B------:R-:W4:Y:S01]  /*2b30*/  @!P5 LDC.64 R22, c[0x0][0x218] ;  /* 0x00008600ff16db82 */ /* 0x000f220000000a00 */
[----:B------:R-:W-:Y:S01]  /*2b40*/  IMAD R12, R237, 0x2, R181 ;  /* 0x00000002ed0c7824 */ /* 0x000fe200078e02b5 */
[----:B------:R-:W-:Y:S02]  /*2b50*/  @!P0 IADD3.X R9, R187, R13, R9, P2, !PT ;  /* 0x0000000dbb098210 */ /* 0x000fe400017fe409 */
[----:B------:R-:W-:Y:S01]  /*2b60*/  ISETP.NE.AND P2, PT, R0, 0x1, PT ;  /* 0x000000010000780c */ /* 0x000fe20003f45270 */
[----:B------:R-:W-:Y:S01]  /*2b70*/  VIADD R0, R237, 0x1000 ;  /* 0x00001000ed007836 */ /* 0x000fe20000000000 */
[----:B------:R1:W-:Y:S04]  /*2b80*/  @P5 STS.128 [R12+0xa000], RZ ;  /* 0x00a000ff0c005388 */ /* 0x0003e80000000c00 */
[----:B------:R-:W-:Y:S01]  /*2b90*/  @!PT LDS RZ, [RZ] ;  /* 0x00000000fffff984 */ /* 0x000fe20000000800 */
[----:B------:R-:W-:Y:S01]  /*2ba0*/  @!PT LDS RZ, [RZ] ;  /* 0x00000000fffff984 */ /* 0x000fe20000000800 */
[----:B------:R-:W-:Y:S01]  /*2bb0*/  @!PT LDS RZ, [RZ] ;  /* 0x00000000fffff984 */ /* 0x000fe20000000800 */
[----:B------:R-:W-:Y:S01]  /*2bc0*/  @!P5 LDGSTS.E.BYPASS.LTC128B.128 [R12+0xa000], desc[UR12][R16.64] ;  /* 0x0a000000100cdfae */ /* 0x000fe2000b901d4c */
[----:B------:R-:W-:-:S03]  /*2bd0*/  SEL R0, R0, R237, !P2 ;  /* 0x000000ed00007207 */ /* 0x000fc60005000000 */
[----:B------:R1:W-:Y:S02]  /*2be0*/  @P4 STS.128 [R12+0xb000], RZ ;  /* 0x00b000ff0c004388 */ /* 0x0003e40000000c00 */
[----:B------:R-:W-:Y:S01]  /*2bf0*/  IMAD R193, R0, 0x2, R181 ;  /* 0x0000000200c17824 */ /* 0x000fe200078e02b5 */
[----:B------:R-:W-:Y:S01]  /*2c00*/  IADD3 R0, R244, 0x28, RZ ;  /* 0x00000028f4007810 */ /* 0x000fe20007ffe0ff */
[----:B------:R-:W-:Y:S01]  /*2c10*/  @!PT LDS RZ, [RZ] ;  /* 0x00000000fffff984 */ /* 0x000fe20000000800 */
[----:B------:R-:W-:Y:S01]  /*2c20*/  @!PT LDS RZ, [RZ] ;  /* 0x00000000fffff984 */ /* 0x000fe20000000800 */
[----:B------:R-:W-:Y:S01]  /*2c30*/  @!PT LDS RZ, [RZ] ;  /* 0x00000000fffff984 */ /* 0x000fe20000000800 */
[----:B------:R-:W-:Y:S04]  /*2c40*/  @!P4 LDGSTS.E.BYPASS.LTC128B.128 [R12+0xb000], desc[UR12][R14.64] ;  /* 0x0b0000000e0ccfae */ /* 0x000fe8000b901d4c */
[----:B------:R1:W-:Y:S04]  /*2c50*/  @P3 STS.128 [R12+0xc000], RZ ;  /* 0x00c000ff0c003388 */ /* 0x0003e80000000c00 */
        /* <DEDUP_REMOVED lines=8> */
[----:B------:R2:W-:Y:S04]  /*2ce0*/  @!P1 LDGSTS.E.BYPASS.LTC128B.128 [R12+0xd000], desc[UR12][R6.64] ;  /* 0x0d000000060c9fae */ /* 0x0005e8000b901d4c */
[----:B------:R-:W0:Y:S04]  /*2cf0*/  LDGDEPBAR ;  /* 0x00000000000079af */ /* 0x000e280000000000 */
        /* <DEDUP_REMOVED lines=10> */
[----:B------:R1:W-:Y:S01]  /*2da0*/  @P6 STS [R193], RZ ;  /* 0x000000ffc1006388 */ /* 0x0003e20000000800 */
[----:B--2---:R-:W-:-:S03]  /*2db0*/  SHF.R.S32.HI R6, RZ, 0x1f, R0 ;  /* 0x0000001fff067819 */ /* 0x004fc60000011400 */
[----:B------:R2:W-:Y:S01]  /*2dc0*/  @P6 STS [R193+0x4], RZ ;  /* 0x000004ffc1006388 */ /* 0x0005e20000000800 */
[----:B------:R-:W-:-:S03]  /*2dd0*/  IMAD R7, R38, R18, RZ ;  /* 0x0000001226077224 */ /* 0x000fc600078e02ff */
[----:B------:R2:W-:Y:S04]  /*2de0*/  @P6 STS [R193+0x8], RZ ;  /* 0x000008ffc1006388 */ /* 0x0005e80000000800 */
[----:B------:R2:W-:Y:S04]  /*2df0*/  @P6 STS [R193+0xc], RZ ;  /* 0x00000cffc1006388 */ /* 0x0005e80000000800 */
[----:B------:R-:W-:Y:S01]  /*2e00*/  @!PT LDS RZ, [RZ] ;  /* 0x00000000fffff984 */ /* 0x000fe20000000800 */
[----:B------:R-:W-:Y:S01]  /*2e10*/  @!PT LDS RZ, [RZ] ;  /* 0x00000000fffff984 */ /* 0x000fe20000000800 */
[----:B------:R-:W-:Y:S01]  /*2e20*/  @!PT LDS RZ, [RZ] ;  /* 0x00000000fffff984 */ /* 0x000fe20000000800 */
[----:B------:R-:W-:Y:S01]  /*2e30*/  @!P6 LDGSTS.E.BYPASS.LTC128B.128 [R193], desc[UR12][R186.64] ;  /* 0x00000000bac1efae */ /* 0x000fe2000b901d4c */
[----:B------:R-:W-:-:S03]  /*2e40*/  ISETP.GE.AND P6, PT, R0, R34, PT ;  /* 0x000000220000720c */ /* 0x000fc60003fc6270 */
[----:B------:R2:W-:Y:S01]  /*2e50*/  @P0 STS [R193+0x1000], RZ ;  /* 0x001000ffc1000388 */ /* 0x0005e20000000800 */
[----:B---3--:R-:W-:-:S03]  /*2e60*/  IMAD.WIDE.U32 R4, R236, R18, R242 ;  /* 0x00000012ec047225 */ /* 0x008fc600078e00f2 */
[----:B------:R2:W-:Y:S04]  /*2e70*/  @P0 STS [R193+0x1004], RZ ;  /* 0x001004ffc1000388 */ /* 0x0005e80000000800 */
[----:B------:R2:W-:Y:S04]  /*2e80*/  @P0 STS [R193+0x1008], RZ ;  /* 0x001008ffc1000388 */ /* 0x0005e80000000800 */
[----:B------:R2:W-:Y:S04]  /*2e90*/  @P0 STS [R193+0x100c], RZ ;  /* 0x00100cffc1000388 */ /* 0x0005e80000000800 */
[----:B------:R-:W-:Y:S01]  /*2ea0*/  @!PT LDS RZ, [RZ] ;  /* 0x00000000fffff984 */ /* 0x000fe20000000800 */
[----:B------:R-:W-:Y:S01]  /*2eb0*/  @!PT LDS RZ, [RZ] ;  /* 0x00000000fffff984 */ /* 0x000fe20000000800 */
[----:B------:R-:W-:Y:S01]  /*2ec0*/  @!PT LDS RZ, [RZ] ;  /* 0x00000000fffff984 */ /* 0x000fe20000000800 */
[----:B------:R3:W-:Y:S01]  /*2ed0*/  @!P0 LDGSTS.E.BYPASS.LTC128B.128 [R193+0x1000], desc[UR12][R8.64] ;  /* 0x0100000008c18fae */ /* 0x0007e2000b901d4c */
[----:B------:R-:W-:-:S03]  /*2ee0*/  @!P6 LEA R16, P0, R0, R211, 0x2 ;  /* 0x000000d30010e211 */ /* 0x000fc600078010ff */
[----:B------:R2:W-:Y:S01]  /*2ef0*/  @P5 STS.128 [R12+0x6000], RZ ;  /* 0x006000ff0c005388 */ /* 0x0005e20000000c00 */
[----:B------:R-:W-:Y:S01]  /*2f00*/  @!P6 LEA.HI.X R17, R0, R210, R6, 0x2, P0 ;  /* 0x000000d20011e211 */ /* 0x000fe200000f1406 */
[----:B------:R-:W-:Y:S01]  /*2f10*/  IMAD R0, R236, R19, R7 ;  /* 0x00000013ec007224 */ /* 0x000fe200078e0207 */
[----:B------:R-:W-:Y:S01]  /*2f20*/  IADD3 R4, P0, R40, R4, RZ ;  /* 0x0000000428047210 */ /* 0x000fe20007f1e0ff */
[----:B------:R-:W-:Y:S02]  /*2f30*/  IMAD R6, R39, UR4, RZ ;  /* 0x0000000427067c24 */ /* 0x000fe4000f8e02ff */
[----:B------:R-:W5:Y:S01]  /*2f40*/  @!P6 LDG.E R207, desc[UR12][R16.64] ;  /* 0x0000000c10cfe981 */ /* 0x000f62000c1e1900 */
[----:B------:R-:W-:Y:S01]  /*2f50*/  IADD3.X R5, R41, R5, R0, P0, !PT ;  /* 0x0000000529057210 */ /* 0x000fe200007fe400 */
[C---:B------:R-:W-:Y:S02]  /*2f60*/  IMAD R6, R21.reuse, UR5, R6 ;  /* 0x0000000515067c24 */ /* 0x040fe4000f8e0206 */
[----:B------:R-:W-:-:S04]  /*2f70*/  IMAD.WIDE.U32 R4, R21, UR4, R4 ;  /* 0x0000000415047c25 */ /* 0x000fc8000f8e0004 */
[----:B------:R-:W-:Y:S02]  /*2f80*/  IMAD R140, R182, 0x2, R181 ;  /* 0x00000002b68c7824 */ /* 0x000fe400078e02b5 */
[C---:B------:R-:W-:Y:S02]  /*2f90*/  IMAD.SHL.U32 R215, R221.reuse, 0x10, RZ ;  /* 0x00000010ddd77824 */ /* 0x040fe400078e00ff */
[----:B------:R-:W-:Y:S02]  /*2fa0*/  IMAD.SHL.U32 R214, R221, 0x8, RZ ;  /* 0x00000008ddd67824 */ /* 0x000fe400078e00ff */
[----:B------:R-:W-:Y:S01]  /*2fb0*/  IMAD.MOV.U32 R178, RZ, RZ, 0x20 ;  /* 0x00000020ffb27424 */ /* 0x000fe200078e00ff */
[----:B---3--:R-:W-:Y:S01]  /*2fc0*/  @!P4 IADD3 R8, P0, R216, 0x20, RZ ;  /* 0x00000020d808c810 */ /* 0x008fe20007f1e0ff */
[----:B------:R-:W-:Y:S02]  /*2fd0*/  IMAD.IADD R5, R5, 0x1, R6 ;  /* 0x0000000105057824 */ /* 0x000fe400078e0206 */
[----:B------:R-:W-:-:S02]  /*2fe0*/  IMAD.MOV.U32 R132, RZ, RZ, 0x40 ;  /* 0x00000040ff847424 */ /* 0x000fc400078e00ff */
[----:B------:R-:W-:Y:S01]  /*2ff0*/  IMAD R170, R180, 0x2, R181 ;  /* 0x00000002b4aa7824 */ /* 0x000fe200078e02b5 */
[----:B------:R-:W-:Y:S01]  /*3000*/  SHF.L.U64.HI R232, R244, 0x2, R43 ;  /* 0x00000002f4e87819 */ /* 0x000fe2000001022b */
[--C-:B------:R-:W-:Y:S01]  /*3010*/  @!P4 IMAD.X R0, RZ, RZ, R42.reuse, P0 ;  /* 0x000000ffff00c224 */ /* 0x100fe200000e062a */
[----:B------:R-:W-:Y:S01]  /*3020*/  @!P3 IADD3 R11, P0, R216, 0x40, RZ ;  /* 0x00000040d80bb810 */ /* 0x000fe20007f1e0ff */
[-C--:B------:R-:W-:Y:S01]  /*3030*/  @!P5 IMAD R6, R42, R18.reuse, RZ ;  /* 0x000000122a06d224 */ /* 0x080fe200078e02ff */
[----:B------:R-:W-:Y:S01]  /*3040*/  IADD3 R231, R236, 0x80, RZ ;  /* 0x00000080ece77810 */ /* 0x000fe20007ffe0ff */
[-C--:B------:R-:W-:Y:S01]  /*3050*/  @!P4 IMAD R0, R0, R18.reuse, RZ ;  /* 0x000000120000c224 */ /* 0x080fe200078e02ff */
[----:B------:R-:W-:Y:S01]  /*3060*/  CS2R R94, SRZ ;  /* 0x00000000005e7805 */ /* 0x000fe2000001ff00 */
[----:B------:R-:W-:Y:S01]  /*3070*/  @!P3 IMAD.X R15, RZ, RZ, R42, P0 ;  /* 0x000000ffff0fb224 */ /* 0x000fe200000e062a */
[C---:B------:R-:W-:Y:S01]  /*3080*/  @!P1 IADD3 R13, P0, R216.reuse, 0x60, RZ ;  /* 0x00000060d80d9810 */ /* 0x040fe20007f1e0ff */
[-C--:B------:R-:W-:Y:S01]  /*3090*/  @!P5 IMAD R10, R216, R19.reuse, R6 ;  /* 0x00000013d80ad224 */ /* 0x080fe200078e0206 */
[----:B------:R-:W-:Y:S01]  /*30a0*/  CS2R R92, SRZ ;  /* 0x00000000005c7805 */ /* 0x000fe2000001ff00 */
[----:B------:R-:W-:Y:S01]  /*30b0*/  @!P5 IMAD.MOV.U32 R6, RZ, RZ, R4 ;  /* 0x000000ffff06d224 */ /* 0x000fe200078e0004 */
[----:B------:R-:W-:Y:S01]  /*30c0*/  CS2R R98, SRZ ;  /* 0x0000000000627805 */ /* 0x000fe2000001ff00 */
[----:B------:R-:W-:Y:S01]  /*30d0*/  @!P5 IMAD.MOV.U32 R7, RZ, RZ, R5 ;  /* 0x000000ffff07d224 */ /* 0x000fe200078e0005 */
[----:B------:R-:W-:Y:S01]  /*30e0*/  CS2R R96, SRZ ;  /* 0x0000000000607805 */ /* 0x000fe2000001ff00 */
[----:B------:R-:W-:Y:S01]  /*30f0*/  @!P4 IMAD R20, R8, R19, R0 ;  /* 0x000000130814c224 */ /* 0x000fe200078e0200 */
[----:B------:R-:W-:Y:S01]  /*3100*/  CS2R R90, SRZ ;  /* 0x00000000005a7805 */ /* 0x000fe2000001ff00 */
[----:B------:R-:W-:Y:S01]  /*3110*/  @!P5 IMAD.WIDE.U32 R6, R216, R18, R6 ;  /* 0x00000012d806d225 */ /* 0x000fe200078e0006 */
[----:B------:R-:W-:-:S02]  /*3120*/  CS2R R88, SRZ ;  /* 0x0000000000587805 */ /* 0x000fc4000001ff00 */
[----:B------:R-:W-:Y:S02]  /*3130*/  CS2R R86, SRZ ;  /* 0x0000000000567805 */ /* 0x000fe4000001ff00 */
[----:B------:R-:W-:Y:S01]  /*3140*/  CS2R R84, SRZ ;  /* 0x0000000000547805 */ /* 0x000fe2000001ff00 */
[----:B------:R-:W-:Y:S01]  /*3150*/  @!P1 IMAD.X R0, RZ, RZ, R42, P0 ;  /* 0x000000ffff009224 */ /* 0x000fe200000e062a */
[----:B------:R-:W-:Y:S01]  /*3160*/  @!P5 IADD3 R7, R7, R10, RZ ;  /* 0x0000000a0707d210 */ /* 0x000fe20007ffe0ff */
[----:B------:R-:W-:Y:S01]  /*3170*/  @!P3 IMAD R15, R15, R18, RZ ;  /* 0x000000120f0fb224 */ /* 0x000fe200078e02ff */
[----:B----4-:R-:W-:Y:S01]  /*3180*/  @!P5 LEA R14, P0, R6, R22, 0x1 ;  /* 0x00000016060ed211 */ /* 0x010fe200078008ff */
[-C--:B------:R-:W-:Y:S01]  /*3190*/  @!P1 IMAD R0, R0, R18.reuse, RZ ;  /* 0x0000001200009224 */ /* 0x080fe200078e02ff */
[----:B------:R-:W-:Y:S01]  /*31a0*/  CS2R R78, SRZ ;  /* 0x00000000004e7805 */ /* 0x000fe2000001ff00 */
[----:B------:R-:W-:Y:S01]  /*31b0*/  @!P4 IMAD.WIDE.U32 R8, R8, R18, R4 ;  /* 0x000000120808c225 */ /* 0x000fe200078e0004 */
[----:B------:R-:W-:-:S02]  /*31c0*/  CS2R R76, SRZ ;  /* 0x00000000004c7805 */ /* 0x000fc4000001ff00 */
[----:B------:R-:W-:Y:S02]  /*31d0*/  CS2R R82, SRZ ;  /* 0x0000000000527805 */ /* 0x000fe4000001ff00 */
[----:B------:R-:W-:Y:S01]  /*31e0*/  CS2R R80, SRZ ;  /* 0x0000000000507805 */ /* 0x000fe2000001ff00 */
[----:B------:R-:W-:Y:S01]  /*31f0*/  @!P3 IMAD R21, R11, R19, R15 ;  /* 0x000000130b15b224 */ /* 0x000fe200078e020f */
[----:B------:R-:W-:Y:S01]  /*3200*/  @!P5 LEA.HI.X R15, R6, R23, R7, 0x1, P0 ;  /* 0x00000017060fd211 */ /* 0x000fe200000f0c07 */
[----:B------:R-:W-:Y:S01]  /*3210*/  @!P1 IMAD R19, R13, R19, R0 ;  /* 0x000000130d139224 */ /* 0x000fe200078e0200 */
[----:B------:R-:W-:Y:S01]  /*3220*/  @!P4 LEA R10, P0, R8, R24, 0x1 ;  /* 0x00000018080ac211 */ /* 0x000fe200078008ff */
[----:B------:R-:W-:Y:S01]  /*3230*/  @!P4 IMAD.IADD R0, R9, 0x1, R20 ;  /* 0x000000010900c824 */ /* 0x000fe200078e0214 */
[----:B------:R-:W-:Y:S01]  /*3240*/  CS2R R74, SRZ ;  /* 0x00000000004a7805 */ /* 0x000fe2000001ff00 */
[--C-:B------:R-:W-:Y:S01]  /*3250*/  @!P3 IMAD.MOV.U32 R6, RZ, RZ, R4.reuse ;  /* 0x000000ffff06b224 */ /* 0x100fe200078e0004 */
[----:B------:R-:W-:Y:S01]  /*3260*/  @!PT LDS RZ, [RZ] ;  /* 0x00000000fffff984 */ /* 0x000fe20000000800 */
[----:B------:R-:W-:Y:S01]  /*3270*/  @!PT LDS RZ, [RZ] ;  /* 0x00000000fffff984 */ /* 0x000fe20000000800 */
[----:B------:R-:W-:Y:S01]  /*3280*/  @!PT LDS RZ, [RZ] ;  /* 0x00000000fffff984 */ /* 0x000fe20000000800 */
[----:B------:R-:W-:Y:S01]  /*3290*/  @!P5 LDGSTS.E.BYPASS.LTC128B.128 [R12+0x6000], desc[UR12][R14.64] ;  /* 0x060000000e0cdfae */ /* 0x000fe2000b901d4c */
[--C-:B------:R-:W-:Y:S01]  /*32a0*/  @!P3 IMAD.MOV.U32 R7, RZ, RZ, R5.reuse ;  /* 0x000000ffff07b224 */ /* 0x100fe200078e0005 */
[----:B------:R-:W-:Y:S01]  /*32b0*/  CS2R R72, SRZ ;  /* 0x0000000000487805 */ /* 0x000fe2000001ff00 */
[----:B------:R-:W-:Y:S01]  /*32c0*/  @!P1 IMAD.WIDE.U32 R4, R13, R18, R4 ;  /* 0x000000120d049225 */ /* 0x000fe200078e0004 */
[----:B------:R2:W-:Y:S01]  /*32d0*/  @P4 STS.128 [R12+0x7000], RZ ;  /* 0x007000ff0c004388 */ /* 0x0005e20000000c00 */
[----:B------:R-:W-:-:S02]  /*32e0*/  CS2R R70, SRZ ;  /* 0x0000000000467805 */ /* 0x000fc4000001ff00 */
[----:B------:R-:W-:Y:S01]  /*32f0*/  CS2R R68, SRZ ;  /* 0x0000000000447805 */ /* 0x000fe2000001ff00 */
[----:B------:R-:W-:Y:S01]  /*3300*/  @!P3 IMAD.WIDE.U32 R6, R11, R18, R6 ;  /* 0x000000120b06b225 */ /* 0x000fe200078e0006 */
[----:B------:R-:W-:Y:S02]  /*3310*/  @!P4 LEA.HI.X R11, R8, R25, R0, 0x1, P0 ;  /* 0x00000019080bc211 */ /* 0x000fe400000f0c00 */
[----:B------:R-:W-:Y:S02]  /*3320*/  CS2R R62, SRZ ;  /* 0x00000000003e7805 */ /* 0x000fe4000001ff00 */
[----:B------:R-:W-:Y:S01]  /*3330*/  @!P1 IADD3 R5, R5, R19, RZ ;  /* 0x0000001305059210 */ /* 0x000fe20007ffe0ff */
[----:B------:R-:W-:Y:S01]  /*3340*/  @!P3 IMAD.IADD R9, R7, 0x1, R21 ;  /* 0x000000010709b824 */ /* 0x000fe200078e0215 */
[----:B------:R-:W-:Y:S01]  /*3350*/  CS2R R60, SRZ ;  /* 0x00000000003c7805 */ /* 0x000fe2000001ff00 */
[----:B------:R-:W-:Y:S01]  /*3360*/  @!PT LDS RZ, [RZ] ;  /* 0x00000000fffff984 */ /* 0x000fe20000000800 */
[----:B------:R-:W-:Y:S01]  /*3370*/  @!PT LDS RZ, [RZ] ;  /* 0x00000000fffff984 */ /* 0x000fe20000000800 */
[----:B------:R-:W-:Y:S01]  /*3380*/  @!PT LDS RZ, [RZ] ;  /* 0x00000000fffff984 */ /* 0x000fe20000000800 */
[----:B------:R3:W-:Y:S01]  /*3390*/  @!P4 LDGSTS.E.BYPASS.LTC128B.128 [R12+0x7000], desc[UR12][R10.64] ;  /* 0x070000000a0ccfae */ /* 0x0007e2000b901d4c */
[----:B-1----:R-:W-:Y:S01]  /*33a0*/  @!P3 LEA R8, P4, R6, R26, 0x1 ;  /* 0x0000001a0608b211 */ /* 0x002fe200078808ff */
[C---:B------:R-:W-:Y:S01]  /*33b0*/  VIADD R0, R244.reuse, 0x8 ;  /* 0x00000008f4007836 */ /* 0x040fe20000000000 */
[----:B------:R-:W-:Y:S01]  /*33c0*/  CS2R R66, SRZ ;  /* 0x0000000000427805 */ /* 0x000fe2000001ff00 */
[----:B------:R-:W-:Y:S01]  /*33d0*/  VIADD R7, R244, 0x20 ;  /* 0x00000020f4077836 */ /* 0x000fe20000000000 */
[----:B------:R-:W-:Y:S01]  /*33e0*/  @!P3 LEA.HI.X R9, R6, R27, R9, 0x1, P4 ;  /* 0x0000001b0609b211 */ /* 0x000fe200020f0c09 */
[----:B------:R2:W-:Y:S01]  /*33f0*/  @P3 STS.128 [R12+0x8000], RZ ;  /* 0x008000ff0c003388 */ /* 0x0005e20000000c00 */
[-C--:B------:R-:W-:Y:S01]  /*3400*/  ISETP.GE.AND P5, PT, R0, R34.reuse, PT ;  /* 0x000000220000720c */ /* 0x080fe20003fa6270 */
[----:B------:R-:W-:Y:S01]  /*3410*/  IMAD R225, R221, 0x18, RZ ;  /* 0x00000018dde17824 */ /* 0x000fe200078e02ff */
[-C--:B------:R-:W-:Y:S01]  /*3420*/  ISETP.GE.AND P4, PT, R7, R34.reuse, PT ;  /* 0x000000220700720c */ /* 0x080fe20003f86270 */
[----:B------:R-:W-:Y:S01]  /*3430*/  @!PT LDS RZ, [RZ] ;  /* 0x00000000fffff984 */ /* 0x000fe20000000800 */
[----:B------:R-:W-:Y:S01]  /*3440*/  @!PT LDS RZ, [RZ] ;  /* 0x00000000fffff984 */ /* 0x000fe20000000800 */
[----:B------:R-:W-:Y:S01]  /*3450*/  @!PT LDS RZ, [RZ] ;  /* 0x00000000fffff984 */ /* 0x000fe20000000800 */
[----:B------:R-:W-:Y:S01]  /*3460*/  @!P3 LDGSTS.E.BYPASS.LTC128B.128 [R12+0x8000], desc[UR12][R8.64] ;  /* 0x08000000080cbfae */ /* 0x000fe2000b901d4c */
[C---:B------:R-:W-:Y:S01]  /*3470*/  ISETP.GE.AND P3, PT, R244.reuse, R34, PT ;  /* 0x00000022f400720c */ /* 0x040fe20003f66270 */
[C---:B------:R-:W-:Y:S01]  /*3480*/  IMAD.SHL.U32 R224, R221.reuse, 0x20, RZ ;  /* 0x00000020dde07824 */ /* 0x040fe200078e00ff */
[----:B------:R-:W-:Y:S01]  /*3490*/  SHF.L.U64.HI R0, R244, 0x2, R43 ;  /* 0x00000002f4007819 */ /* 0x000fe2000001022b */
[----:B------:R2:W-:Y:S01]  /*34a0*/  @P1 STS.128 [R12+0x9000], RZ ;  /* 0x009000ff0c001388 */ /* 0x0005e20000000c00 */
[C---:B------:R-:W-:Y:S01]  /*34b0*/  IMAD R223, R221.reuse, 0x28, RZ ;  /* 0x00000028dddf7824 */ /* 0x040fe200078e02ff */
[----:B------:R-:W-:Y:S01]  /*34c0*/  CS2R R64, SRZ ;  /* 0x0000000000407805 */ /* 0x000fe2000001ff00 */
[----:B------:R-:W-:Y:S01]  /*34d0*/  IMAD R222, R221, 0x30, RZ ;  /* 0x00000030ddde7824 */ /* 0x000fe200078e02ff */
[----:B------:R-:W-:Y:S01]  /*34e0*/  CS2R R58, SRZ ;  /* 0x00000000003a7805 */ /* 0x000fe2000001ff00 */
[----:B------:R-:W-:Y:S01]  /*34f0*/  IMAD.MOV R226, RZ, RZ, -R226 ;  /* 0x000000ffffe27224 */ /* 0x000fe200078e0ae2 */
[----:B------:R-:W-:Y:S01]  /*3500*/  CS2R R56, SRZ ;  /* 0x0000000000387805 */ /* 0x000fe2000001ff00 */
[----:B------:R-:W-:Y:S01]  /*3510*/  IMAD R177, R182, 0x2, R181 ;  /* 0x00000002b6b17824 */ /* 0x000fe200078e02b5 */
[----:B------:R-:W-:Y:S01]  /*3520*/  CS2R R54, SRZ ;  /* 0x0000000000367805 */ /* 0x000fe2000001ff00 */
[----:B------:R-:W-:Y:S01]  /*3530*/  IMAD.SHL.U32 R233, R244, 0x4, RZ ;  /* 0x00000004f4e97824 */ /* 0x000fe200078e00ff */
[----:B------:R-:W-:-:S02]  /*3540*/  CS2R R52, SRZ ;  /* 0x0000000000347805 */ /* 0x000fc4000001ff00 */
[----:B------:R-:W-:Y:S02]  /*3550*/  CS2R R46, SRZ ;  /* 0x00000000002e7805 */ /* 0x000fe4000001ff00 */
[----:B------:R-:W-:Y:S02]  /*3560*/  CS2R R44, SRZ ;  /* 0x00000000002c7805 */ /* 0x000fe4000001ff00 */
[----:B---3--:R-:W-:Y:S02]  /*3570*/  @!P1 LEA R10, P0, R4, R28, 0x1 ;  /* 0x0000001c040a9211 */ /* 0x008fe400078008ff */
[----:B------:R-:W-:Y:S02]  /*3580*/  CS2R R50, SRZ ;  /* 0x0000000000327805 */ /* 0x000fe4000001ff00 */
[----:B------:R-:W-:Y:S02]  /*3590*/  CS2R R48, SRZ ;  /* 0x0000000000307805 */ /* 0x000fe4000001ff00 */
[----:B------:R-:W-:-:S02]  /*35a0*/  CS2R R40, SRZ ;  /* 0x0000000000287805 */ /* 0x000fc4000001ff00 */
[----:B------:R-:W-:Y:S01]  /*35b0*/  @!P1 LEA.HI.X R11, R4, R29, R5, 0x1, P0 ;  /* 0x0000001d040b9211 */ /* 0x000fe200000f0c05 */
[----:B------:R-:W-:Y:S01]  /*35c0*/  IMAD.SHL.U32 R4, R244, 0x4, RZ ;  /* 0x00000004f4047824 */ /* 0x000fe200078e00ff */
[----:B------:R-:W-:Y:S02]  /*35d0*/  CS2R R38, SRZ ;  /* 0x0000000000267805 */ /* 0x000fe4000001ff00 */
[----:B------:R-:W-:Y:S01]  /*35e0*/  CS2R R36, SRZ ;  /* 0x0000000000247805 */ /* 0x000fe2000001ff00 */
[----:B------:R-:W-:Y:S01]  /*35f0*/  ULDC UR4, c[0x0][0x2ec] ;  /* 0x0000bb0000047ab9 */ /* 0x000fe20000000800 */
[----:B------:R-:W-:Y:S01]  /*3600*/  @!PT LDS RZ, [RZ] ;  /* 0x00000000fffff984 */ /* 0x000fe20000000800 */
[----:B------:R-:W-:Y:S01]  /*3610*/  @!PT LDS RZ, [RZ] ;  /* 0x00000000fffff984 */ /* 0x000fe20000000800 */
[----:B------:R-:W-:Y:S01]  /*3620*/  @!PT LDS RZ, [RZ] ;  /* 0x00000000fffff984 */ /* 0x000fe20000000800 */
[----:B------:R-:W-:Y:S01]  /*3630*/  @!P1 LDGSTS.E.BYPASS.LTC128B.128 [R12+0x9000], desc[UR12][R10.64] ;  /* 0x090000000a0c9fae */ /* 0x000fe2000b901d4c */
[----:B------:R-:W-:-:S03]  /*3640*/  IADD3 R4, P0, R4, R211, RZ ;  /* 0x000000d304047210 */ /* 0x000fc60007f1e0ff */
[----:B------:R-:W0:Y:S02]  /*3650*/  LDGDEPBAR ;  /* 0x00000000000079af */ /* 0x000e240000000000 */
[----:B------:R-:W-:-:S05]  /*3660*/  IMAD.X R5, R0, 0x1, R210, P0 ;  /* 0x0000000100057824 */ /* 0x000fca00000e06d2 */
[----:B------:R-:W5:Y:S04]  /*3670*/  @!P3 LDG.E R208, desc[UR12][R4.64] ;  /* 0x0000000c04d0b981 */ /* 0x000f68000c1e1900 */
[----:B------:R-:W5:Y:S04]  /*3680*/  @!P5 LDG.E R209, desc[UR12][R4.64+0x20] ;  /* 0x0000200c04d1d981 */ /* 0x000f68000c1e1900 */
[----:B------:R1:W5:Y:S01]  /*3690*/  @!P4 LDG.E R206, desc[UR12][R4.64+0x80] ;  /* 0x0000800c04cec981 */ /* 0x000362000c1e1900 */
[----:B------:R-:W-:-:S04]  /*36a0*/  DEPBAR.LE SB0, 0x1 ;  /* 0x000080400000791a */ /* 0x000fc80000000000 */
[----:B------:R-:W-:Y:S06]  /*36b0*/  BAR.SYNC.DEFER_BLOCKING 0x0 ;  /* 0x0000000000007b1d */ /* 0x000fec0000010000 */
[----:B-1----:R-:W1:Y:S01]  /*36c0*/  S2R R4, SR_TID.X ;  /* 0x0000000000047919 */ /* 0x002e620000002100 */
[----:B------:R2:W3:Y:S04]  /*36d0*/  LDSM.16.M88.4 R136, [R140+0xa000] ;  /* 0x00a000008c88783b */ /* 0x0004e80000000200 */
[----:B------:R-:W4:Y:S04]  /*36e0*/  LDSM.16.M88.4 R140, [R140+0xa800] ;  /* 0x00a800008c8c783b */ /* 0x000f280000000200 */
[----:B------:R2:W2:Y:S04]  /*36f0*/  LDSM.16.M88.4 R144, [R176] ;  /* 0x00000000b090783b */ /* 0x0004a80000000200 */
[----:B------:R2:W2:Y:S04]  /*3700*/  LDSM.16.M88.4 R148, [R176+0x800] ;  /* 0x00080000b094783b */ /* 0x0004a80000000200 */
[----:B------:R2:W2:Y:S01]  /*3710*/  LDSM.16.M88.4 R152, [R174] ;  /* 0x00000000ae98783b */ /* 0x0004a20000000200 */
[----:B-1----:R-:W-:-:S03]  /*3720*/  SHF.R.S32.HI R0, RZ, 0x1f, R4 ;  /* 0x0000001fff007819 */ /* 0x002fc60000011404 */
[----:B------:R1:W1:Y:S01]  /*3730*/  LDSM.16.M88.4 R156, [R174+0x800] ;  /* 0x00080000ae9c783b */ /* 0x0002620000000200 */
[----:B------:R-:W-:-:S03]  /*3740*/  LEA.HI R0, R0, R4, RZ, 0x4 ;  /* 0x0000000400007211 */ /* 0x000fc600078f20ff */
[----:B------:R1:W1:Y:S01]  /*3750*/  LDSM.16.M88.4 R160, [R175] ;  /* 0x00000000afa0783b */ /* 0x0002620000000200 */
[----:B------:R-:W-:-:S03]  /*3760*/  LOP3.LUT R0, R0, 0xfffffff0, RZ, 0xc0, !PT ;  /* 0xfffffff000007812 */ /* 0x000fc600078ec0ff */
[----:B------:R1:W1:Y:S01]  /*3770*/  LDSM.16.M88.4 R164, [R175+0x800] ;  /* 0x00080000afa4783b */ /* 0x0002620000000200 */
[----:B------:R-:W-:-:S04]  /*3780*/  IADD3 R0, -R0, R4, RZ ;  /* 0x0000000400007210 */ /* 0x000fc80007ffe1ff */
[----:B------:R-:W-:Y:S01]  /*3790*/  SHF.R.S32.HI R4, RZ, 0x1f, R0 ;  /* 0x0000001fff047819 */ /* 0x000fe20000011400 */
[----:B------:R-:W-:-:S03]  /*37a0*/  VIADD R235, R215, 0x20 ;  /* 0x00000020d7eb7836 */ /* 0x000fc60000000000 */
[----:B------:R-:W-:Y:S01]  /*37b0*/  LEA.HI R4, R4, R0, RZ, 0x3 ;  /* 0x0000000004047211 */ /* 0x000fe200078f18ff */
[----:B------:R-:W-:-:S03]  /*37c0*/  IMAD.IADD R249, R214, 0x1, R235 ;  /* 0x00000001d6f97824 */ /* 0x000fc600078e02eb */
[----:B------:R-:W-:Y:S01]  /*37d0*/  LOP3.LUT R4, R4, 0xfffffff8, RZ, 0xc0, !PT ;  /* 0xfffffff804047812 */ /* 0x000fe200078ec0ff */
[----:B------:R-:W-:-:S04]  /*37e0*/  IMAD.IADD R219, R214, 0x1, R249 ;  /* 0x00000001d6db7824 */ /* 0x000fc800078e02f9 */
[----:B------:R-:W-:Y:S02]  /*37f0*/  IMAD.IADD R0, R0, 0x1, -R4 ;  /* 0x0000000100007824 */ /* 0x000fe400078e0a04 */
[----:B------:R-:W-:Y:S02]  /*3800*/  VIADD R4, R244, 0x1 ;  /* 0x00000001f4047836 */ /* 0x000fe40000000000 */
[----:B------:R-:W-:Y:S01]  /*3810*/  IMAD.IADD R218, R214, 0x1, R219 ;  /* 0x00000001d6da7824 */ /* 0x000fe200078e02db */
[C---:B------:R-:W-:Y:S02]  /*3820*/  LOP3.LUT P0, RZ, R0.reuse, 0x2, RZ, 0xc0, !PT ;  /* 0x0000000200ff7812 */ /* 0x040fe4000780c0ff */
[----:B------:R-:W-:Y:S01]  /*3830*/  LOP3.LUT P1, RZ, R0, 0x4, RZ, 0xc0, !PT ;  /* 0x0000000400ff7812 */ /* 0x000fe2000782c0ff */
[----:B------:R-:W-:Y:S01]  /*3840*/  VIADD R0, R252, 0x1000 ;  /* 0x00001000fc007836 */ /* 0x000fe20000000000 */
[----:B------:R-:W-:Y:S02]  /*3850*/  IADD3 R234, R192, R4, -R35 ;  /* 0x00000004c0ea7210 */ /* 0x000fe40007ffe823 */
[----:B------:R-:W-:-:S02]  /*3860*/  IADD3 R4, R180, 0x1000, RZ ;  /* 0x00001000b4047810 */ /* 0x000fc40007ffe0ff */
[----:B------:R-:W-:Y:S02]  /*3870*/  IADD3 R35, R35, 0x80, R236 ;  /* 0x0000008023237810 */ /* 0x000fe40007ffe0ec */
[----:B------:R-:W-:Y:S02]  /*3880*/  SEL R4, R4, R180, !P2 ;  /* 0x000000b404047207 */ /* 0x000fe40005000000 */
[----:B------:R-:W-:Y:S02]  /*3890*/  SEL R0, R0, R252, !P2 ;  /* 0x000000fc00007207 */ /* 0x000fe40005000000 */
[----:B------:R-:W-:Y:S02]  /*38a0*/  IADD3 R217, R214, R218, RZ ;  /* 0x000000dad6d97210 */ /* 0x000fe40007ffe0ff */
[----:B------:R-:W-:Y:S01]  /*38b0*/  SEL R178, R178, 0xffffffe0, !P0 ;  /* 0xffffffe0b2b27807 */ /* 0x000fe20004000000 */
[----:B------:R-:W-:Y:S01]  /*38c0*/  IMAD R221, R221, 0x38, RZ ;  /* 0x00000038dddd7824 */ /* 0x000fe200078e02ff */
[----:B------:R-:W-:Y:S01]  /*38d0*/  CS2R R42, SRZ ;  /* 0x00000000002a7805 */ /* 0x000fe2000001ff00 */
[----:B------:R-:W-:Y:S01]  /*38e0*/  IMAD.IADD R230, R35, 0x1, -R192 ;  /* 0x0000000123e67824 */ /* 0x000fe200078e0ac0 */
[----:B------:R-:W-:Y:S01]  /*38f0*/  SEL R132, R132, 0xffffffc0, !P1 ;  /* 0xffffffc084847807 */ /* 0x000fe20004800000 */
[----:B------:R-:W-:-:S02]  /*3900*/  IMAD R169, R4, 0x2, R181 ;  /* 0x0000000204a97824 */ /* 0x000fc400078e02b5 */
[----:B------:R-:W-:Y:S02]  /*3910*/  IMAD R168, R0, 0x2, R181 ;  /* 0x0000000200a87824 */ /* 0x000fe400078e02b5 */
[----:B------:R-:W-:Y:S02]  /*3920*/  IMAD.IADD R220, R214, 0x1, R217 ;  /* 0x00000001d6dc7824 */ /* 0x000fe400078e02d9 */
[----:B------:R-:W-:Y:S02]  /*3930*/  IMAD.IADD R172, R178, 0x1, R170 ;  /* 0x00000001b2ac7824 */ /* 0x000fe400078e02aa */
[----:B-1234-:R-:W-:-:S07]  /*3940*/  IMAD.IADD R171, R173, 0x1, R178 ;  /* 0x00000001adab7824 */ /* 0x01efce00078e02b2 */
.L_x_106:
[----:B------:R-:W0:Y:S01]  /*3950*/  LDGDEPBAR ;  /* 0x00000000000079af */ /* 0x000e220000000000 */
[C---:B------:R-:W-:Y:S01]  /*3960*/  IMAD.IADD R0, R169.reuse, 0x1, R178 ;  /* 0x00000001a9007824 */ /* 0x040fe200078e02b2 */
[----:B-----5:R-:W-:Y:S01]  /*3970*/  FSETP.NEU.FTZ.AND P0, PT, R208, -INF , PT ;  /* 0xff800000d000780b */ /* 0x020fe20003f1d000 */
[--C-:B------:R-:W-:Y:S01]  /*3980*/  IMAD.IADD R128, R169, 0x1, R132.reuse ;  /* 0x00000001a9807824 */ /* 0x100fe200078e0284 */
[C---:B------:R-:W-:Y:S01]  /*3990*/  ISETP.GT.AND P6, PT, R183.reuse, R227, PT ;  /* 0x000000e3b700720c */ /* 0x040fe20003fc4270 */
        /* <DEDUP_REMOVED lines=48> */
[----:B------:R-:W-:Y:S01]  /*3ca0*/  @!P3 IMAD R100, R229, 0x80, R240 ;  /* 0x00000080e564b824 */ /* 0x000fe200078e02f0 */
[----:B------:R-:W-:Y:S01]  /*3cb0*/  @!P3 VIMNMX R116, R0, R192, PT ;  /* 0x000000c00074b248 */ /* 0x000fe20003fe0100 */
[----:B------:R-:W-:Y:S01]  /*3cc0*/  FMUL.FTZ R103, R208, 1.4426950216293334961 ;  /* 0x3fb8aa3bd0677820 */ /* 0x000fe20000410000 */
[----:B------:R-:W-:Y:S01]  /*3cd0*/  FMUL.FTZ R102, R209, 1.4426950216293334961 ;  /* 0x3fb8aa3bd1667820 */ /* 0x000fe20000410000 */
[C---:B------:R-:W-:Y:S04]  /*3ce0*/  HMMA.16816.F32 R8, R104.reuse, R132, R8 ;  /* 0x000000846808723c */ /* 0x040fe80000001808 */
[CC--:B------:R-:W-:Y:S01]  /*3cf0*/  @!P3 ISETP.GE.AND P2, PT, R100.reuse, R116.reuse, PT ;  /* 0x000000746400b20c */ /* 0x0c0fe20003f46270 */
[----:B------:R-:W-:Y:S01]  /*3d00*/  @!P3 VIADD R112, R100, 0x1 ;  /* 0x000000016470b836 */ /* 0x000fe20000000000 */
[----:B------:R-:W-:Y:S01]  /*3d10*/  FSEL R103, R103, RZ, P0 ;  /* 0x000000ff67677208 */ /* 0x000fe20000000000 */
[-C--:B------:R-:W-:Y:S01]  /*3d20*/  HMMA.16816.F32 R12, R104, R134.reuse, R12 ;  /* 0x00000086680c723c */ /* 0x080fe2000000180c */
[----:B------:R-:W-:Y:S02]  /*3d30*/  IMAD.MOV.U32 R132, RZ, RZ, 0x40 ;  /* 0x00000040ff847424 */ /* 0x000fe400078e00ff */
[----:B------:R-:W-:Y:S02]  /*3d40*/  FSETP.NEU.FTZ.AND P0, PT, R209, -INF , PT ;  /* 0xff800000d100780b */ /* 0x000fe40003f1d000 */
[----:B------:R-:W-:Y:S01]  /*3d50*/  @!P3 VIADDMNMX R115, R0, 0x8, R192, PT ;  /* 0x000000080073b846 */ /* 0x000fe200038001c0 */
[C---:B------:R-:W-:Y:S05]  /*3d60*/  HMMA.16816.F32 R16, R108.reuse, R134, R16 ;  /* 0x000000866c10723c */ /* 0x040fea0000001810 */
[----:B------:R-:W-:Y:S02]  /*3d70*/  @!P3 FSEL R4, R4, -INF , !P2 ;  /* 0xff8000000404b808 */ /* 0x000fe40005000000 */
[----:B------:R-:W-:Y:S04]  /*3d80*/  @!P3 ISETP.GE.AND P2, PT, R112, R116, PT ;  /* 0x000000747000b20c */ /* 0x000fe80003f46270 */
[----:B------:R-:W-:Y:S01]  /*3d90*/  @!P3 FSEL R5, R5, -INF , !P2 ;  /* 0xff8000000505b808 */ /* 0x000fe20005000000 */
[--C-:B------:R-:W-:Y:S01]  /*3da0*/  FFMA.FTZ R4, R4, UR4, -R103.reuse ;  /* 0x0000000404047c23 */ /* 0x100fe20008010867 */
[----:B------:R-:W-:Y:S02]  /*3db0*/  FSEL R102, R102, RZ, P0 ;  /* 0x000000ff66667208 */ /* 0x000fe40000000000 */
[-C--:B------:R-:W-:Y:S01]  /*3dc0*/  @!P3 ISETP.GE.AND P2, PT, R100, R115.reuse, PT ;  /* 0x000000736400b20c */ /* 0x080fe20003f46270 */
[----:B------:R1:W-:Y:S01]  /*3dd0*/  MUFU.EX2 R199, R4 ;  /* 0x0000000400c77308 */ /* 0x0003e20000000800 */
[----:B------:R-:W-:Y:S01]  /*3de0*/  @!P3 ISETP.GE.AND P0, PT, R112, R115, PT ;  /* 0x000000737000b20c */ /* 0x000fe20003f06270 */
[----:B------:R-:W-:Y:S01]  /*3df0*/  FFMA.FTZ R5, R5, UR4, -R103 ;  /* 0x0000000405057c23 */ /* 0x000fe20008010867 */
[----:B------:R-:W-:Y:S02]  /*3e00*/  @!P3 FSEL R6, R6, -INF , !P2 ;  /* 0xff8000000606b808 */ /* 0x000fe40005000000 */
[----:B------:R-:W-:Y:S02]  /*3e10*/  @!P3 FSEL R7, R7, -INF , !P0 ;  /* 0xff8000000707b808 */ /* 0x000fe40004000000 */
[----:B------:R-:W-:Y:S03]  /*3e20*/  FSETP.NEU.FTZ.AND P0, PT, R206, -INF , PT ;  /* 0xff800000ce00780b */ /* 0x000fe60003f1d000 */
[----:B------:R-:W2:Y:S01]  /*3e30*/  MUFU.EX2 R198, R5 ;  /* 0x0000000500c67308 */ /* 0x000ea20000000800 */
[--C-:B------:R-:W-:Y:S01]  /*3e40*/  FFMA.FTZ R6, R6, UR4, -R102.reuse ;  /* 0x0000000406067c23 */ /* 0x100fe20008010866 */
[----:B------:R-:W-:Y:S01]  /*3e50*/  FFMA.FTZ R7, R7, UR4, -R102 ;  /* 0x0000000407077c23 */ /* 0x000fe20008010866 */
[--C-:B------:R-:W-:Y:S02]  /*3e60*/  @!P3 VIADDMNMX R114, R0, 0x20, R192.reuse, PT ;  /* 0x000000200072b846 */ /* 0x100fe400038001c0 */
[----:B------:R-:W-:Y:S02]  /*3e70*/  FSEL R101, R101, RZ, P0 ;  /* 0x000000ff65657208 */ /* 0x000fe40000000000 */
[-C--:B------:R-:W-:Y:S03]  /*3e80*/  @!P3 ISETP.GE.AND P0, PT, R112, R114.reuse, PT ;  /* 0x000000727000b20c */ /* 0x080fe60003f06270 */
[----:B------:R-:W-:Y:S01]  /*3e90*/  MUFU.EX2 R196, R6 ;  /* 0x0000000600c47308 */ /* 0x000fe20000000800 */
[----:B-1----:R-:W-:Y:S01]  /*3ea0*/  FMUL.FTZ R4, R207, 1.4426950216293334961 ;  /* 0x3fb8aa3bcf047820 */ /* 0x002fe20000410000 */
[-C--:B------:R-:W-:Y:S02]  /*3eb0*/  @!P3 ISETP.GE.AND P2, PT, R100, R114.reuse, PT ;  /* 0x000000726400b20c */ /* 0x080fe40003f46270 */
[----:B------:R-:W-:Y:S02]  /*3ec0*/  @!P3 VIADDMNMX R113, R0, 0x28, R192, PT ;  /* 0x000000280071b846 */ /* 0x000fe400038001c0 */
[----:B------:R-:W-:Y:S04]  /*3ed0*/  SEL R132, R132, 0xffffffc0, !P1 ;  /* 0xffffffc084847807 */ /* 0x000fe80004800000 */
[----:B------:R1:W-:Y:S01]  /*3ee0*/  MUFU.EX2 R200, R7 ;  /* 0x0000000700c87308 */ /* 0x0003e20000000800 */
[----:B------:R-:W-:Y:S02]  /*3ef0*/  @!P3 FSEL R9, R9, -INF , !P0 ;  /* 0xff8000000909b808 */ /* 0x000fe40004000000 */
[----:B------:R-:W-:Y:S02]  /*3f00*/  FSETP.NEU.FTZ.AND P0, PT, R207, -INF , PT ;  /* 0xff800000cf00780b */ /* 0x000fe40003f1d000 */
[----:B------:R-:W-:Y:S01]  /*3f10*/  @!P3 FSEL R8, R8, -INF , !P2 ;  /* 0xff8000000808b808 */ /* 0x000fe20005000000 */
[--C-:B------:R-:W-:Y:S01]  /*3f20*/  FFMA.FTZ R9, R9, UR4, -R101.reuse ;  /* 0x0000000409097c23 */ /* 0x100fe20008010865 */
[----:B------:R-:W-:Y:S02]  /*3f30*/  FSEL R0, R4, RZ, P0 ;  /* 0x000000ff04007208 */ /* 0x000fe40000000000 */
[-C--:B------:R-:W-:Y:S01]  /*3f40*/  @!P3 ISETP.GE.AND P0, PT, R112, R113.reuse, PT ;  /* 0x000000717000b20c */ /* 0x080fe20003f06270 */
[----:B------:R3:W-:Y:S01]  /*3f50*/  MUFU.EX2 R123, R9 ;  /* 0x00000009007b7308 */ /* 0x0007e20000000800 */
[--C-:B------:R-:W-:Y:S01]  /*3f60*/  FFMA.FTZ R8, R8, UR4, -R101.reuse ;  /* 0x0000000408087c23 */ /* 0x100fe20008010865 */
[-C--:B------:R-:W-:Y:S02]  /*3f70*/  @!P3 ISETP.GE.AND P2, PT, R100, R113.reuse, PT ;  /* 0x000000716400b20c */ /* 0x080fe40003f46270 */
[----:B------:R-:W-:Y:S02]  /*3f80*/  @!P3 FSEL R11, R11, -INF , !P0 ;  /* 0xff8000000b0bb808 */ /* 0x000fe40004000000 */
[----:B------:R-:W-:Y:S01]  /*3f90*/  @!P3 FSEL R10, R10, -INF , !P2 ;  /* 0xff8000000a0ab808 */ /* 0x000fe20005000000 */
[----:B-1----:R-:W1:Y:S03]  /*3fa0*/  LDSM.16.M88.4 R4, [R175+-0x3800] ;  /* 0xffc80000af04783b */ /* 0x002e660000000200 */
[----:B------:R4:W2:Y:S01]  /*3fb0*/  MUFU.EX2 R124, R8 ;  /* 0x00000008007c7308 */ /* 0x0008a20000000800 */
[--C-:B------:R-:W-:Y:S01]  /*3fc0*/  FFMA.FTZ R11, R11, UR4, -R0.reuse ;  /* 0x000000040b0b7c23 */ /* 0x100fe20008010800 */
[--C-:B------:R-:W-:Y:S08]  /*3fd0*/  FFMA.FTZ R10, R10, UR4, -R0.reuse ;  /* 0x000000040a0a7c23 */ /* 0x100ff00008010800 */
[----:B------:R-:W-:Y:S01]  /*3fe0*/  MUFU.EX2 R128, R10 ;  /* 0x0000000a00807308 */ /* 0x000fe20000000800 */
[C---:B---3--:R-:W-:Y:S05]  /*3ff0*/  @!P3 VIADD R9, R100.reuse, 0x8 ;  /* 0x000000086409b836 */ /* 0x048fea0000000000 */
        /* <DEDUP_REMOVED lines=14> */
[----:B------:R-:W-:Y:S01]  /*40e0*/  @!P3 FSEL R15, R15, -INF , !P0 ;  /* 0xff8000000f0fb808 */ /* 0x000fe20004000000 */
[-C--:B-1----:R-:W-:Y:S03]  /*40f0*/  HMMA.16816.F32 R20, R108, R4.reuse, R20 ;  /* 0x000000046c14723c */ /* 0x082fe60000001814 */
[-C--:B------:R-:W-:Y:S01]  /*4100*/  @!P3 ISETP.GE.AND P0, PT, R9, R116.reuse, PT ;  /* 0x000000740900b20c */ /* 0x080fe20003f06270 */
[----:B------:R-:W-:Y:S03]  /*4110*/  FFMA.FTZ R15, R15, UR4, -R0 ;  /* 0x000000040f0f7c23 */ /* 0x000fe60008010800 */
[----:B------:R-:W-:Y:S01]  /*4120*/  MUFU.EX2 R126, R14 ;  /* 0x0000000e007e7308 */ /* 0x000fe20000000800 */
[C---:B------:R-:W-:Y:S04]  /*4130*/  HMMA.16816.F32 R24, R104.reuse, R4, R24 ;  /* 0x000000046818723c */ /* 0x040fe80000001818 */
[----:B------:R-:W-:Y:S02]  /*4140*/  @!P3 FSEL R16, R16, -INF , !P0 ;  /* 0xff8000001010b808 */ /* 0x000fe40004000000 */
[-C--:B------:R-:W-:Y:S03]  /*4150*/  HMMA.16816.F32 R28, R104, R6.reuse, R28 ;  /* 0x00000006681c723c */ /* 0x080fe6000000181c */
[----:B------:R-:W-:Y:S01]  /*4160*/  MUFU.EX2 R125, R15 ;  /* 0x0000000f007d7308 */ /* 0x000fe20000000800 */
[-C--:B------:R-:W-:Y:S02]  /*4170*/  @!P3 ISETP.GE.AND P0, PT, R8, R116.reuse, PT ;  /* 0x000000740800b20c */ /* 0x080fe40003f06270 */
[----:B--2---:R-:W-:Y:S01]  /*4180*/  F2FP.F16.F32.PACK_AB R5, R198, R199 ;  /* 0x000000c7c605723e */ /* 0x004fe200000000ff */
[----:B------:R-:W-:Y:S04]  /*4190*/  HMMA.16816.F32 R32, R108, R6, R32 ;  /* 0x000000066c20723c */ /* 0x000fe80000001820 */
[----:B------:R1:W-:Y:S01]  /*41a0*/  STS [R189+0xe000], R5 ;  /* 0x00e00005bd007388 */ /* 0x0003e20000000800 */
[----:B------:R-:W-:Y:S01]  /*41b0*/  @!P3 FSEL R17, R17, -INF , !P0 ;  /* 0xff8000001111b808 */ /* 0x000fe20004000000 */
[C---:B------:R-:W-:Y:S01]  /*41c0*/  @!P3 VIADD R4, R100.reuse, 0x18 ;  /* 0x000000186404b836 */ /* 0x040fe20000000000 */
[-C--:B------:R-:W-:Y:S01]  /*41d0*/  @!P3 ISETP.GE.AND P0, PT, R9, R115.reuse, PT ;  /* 0x000000730900b20c */ /* 0x080fe20003f06270 */
[----:B------:R-:W-:Y:S03]  /*41e0*/  @!P3 VIADD R9, R100, 0x10 ;  /* 0x000000106409b836 */ /* 0x000fe60000000000 */
[----:B------:R-:W-:Y:S01]  /*41f0*/  @!P3 FSEL R18, R18, -INF , !P0 ;  /* 0xff8000001212b808 */ /* 0x000fe20004000000 */
[--C-:B------:R-:W-:Y:S01]  /*4200*/  FFMA.FTZ R16, R16, UR4, -R103.reuse ;  /* 0x0000000410107c23 */ /* 0x100fe20008010867 */
[-C--:B------:R-:W-:Y:S01]  /*4210*/  @!P3 ISETP.GE.AND P0, PT, R8, R115.reuse, PT ;  /* 0x000000730800b20c */ /* 0x080fe20003f06270 */
[C---:B------:R-:W-:Y:S02]  /*4220*/  @!P3 VIADD R8, R100.reuse, 0x11 ;  /* 0x000000116408b836 */ /* 0x040fe40000000000 */
[--C-:B------:R-:W-:Y:S01]  /*4230*/  FFMA.FTZ R17, R17, UR4, -R103.reuse ;  /* 0x0000000411117c23 */ /* 0x100fe20008010867 */
[----:B------:R-:W-:Y:S01]  /*4240*/  @!P3 VIADD R100, R100, 0x19 ;  /* 0x000000196464b836 */ /* 0x000fe20000000000 */
[----:B------:R-:W-:Y:S01]  /*4250*/  @!P3 FSEL R19, R19, -INF , !P0 ;  /* 0xff8000001313b808 */ /* 0x000fe20004000000 */
[--C-:B------:R-:W-:Y:S01]  /*4260*/  FFMA.FTZ R18, R18, UR4, -R102.reuse ;  /* 0x0000000412127c23 */ /* 0x100fe20008010866 */
[-C--:B------:R-:W-:Y:S01]  /*4270*/  @!P3 ISETP.GE.AND P0, PT, R9, R116.reuse, PT ;  /* 0x000000740900b20c */ /* 0x080fe20003f06270 */
[----:B------:R-:W-:Y:S02]  /*4280*/  MUFU.EX2 R201, R16 ;  /* 0x0000001000c97308 */ /* 0x000fe40000000800 */
[--C-:B------:R-:W-:Y:S01]  /*4290*/  FFMA.FTZ R19, R19, UR4, -R102.reuse ;  /* 0x0000000413137c23 */ /* 0x100fe20008010866 */
[----:B------:R-:W-:Y:S02]  /*42a0*/  @!P3 FSEL R20, R20, -INF , !P0 ;  /* 0xff8000001414b808 */ /* 0x000fe40004000000 */
[----:B------:R-:W-:Y:S05]  /*42b0*/  @!P3 ISETP.GE.AND P0, PT, R8, R116, PT ;  /* 0x000000740800b20c */ /* 0x000fea0003f06270 */
[----:B------:R-:W2:Y:S01]  /*42c0*/  MUFU.EX2 R197, R17 ;  /* 0x0000001100c57308 */ /* 0x000ea20000000800 */
[----:B------:R-:W-:Y:S01]  /*42d0*/  @!P3 FSEL R21, R21, -INF , !P0 ;  /* 0xff8000001515b808 */ /* 0x000fe20004000000 */
[--C-:B------:R-:W-:Y:S01]  /*42e0*/  FFMA.FTZ R20, R20, UR4, -R103.reuse ;  /* 0x0000000414147c23 */ /* 0x100fe20008010867 */
[-C--:B------:R-:W-:Y:S02]  /*42f0*/  @!P3 ISETP.GE.AND P0, PT, R9, R115.reuse, PT ;  /* 0x000000730900b20c */ /* 0x080fe40003f06270 */
[----:B-1----:R-:W-:Y:S01]  /*4300*/  F2FP.F16.F32.PACK_AB R5, R123, R124 ;  /* 0x0000007c7b05723e */ /* 0x002fe200000000ff */
[----:B------:R-:W-:Y:S01]  /*4310*/  FFMA.FTZ R21, R21, UR4, -R103 ;  /* 0x0000000415157c23 */ /* 0x000fe20008010867 */
[----:B------:R-:W-:Y:S03]  /*4320*/  @!P3 FSEL R22, R22, -INF , !P0 ;  /* 0xff8000001616b808 */ /* 0x000fe60004000000 */
[----:B------:R-:W-:Y:S01]  /*4330*/  MUFU.EX2 R205, R18 ;  /* 0x0000001200cd7308 */ /* 0x000fe20000000800 */
[----:B------:R-:W-:Y:S01]  /*4340*/  @!P3 ISETP.GE.AND P0, PT, R8, R115, PT ;  /* 0x000000730800b20c */ /* 0x000fe20003f06270 */
[--C-:B------:R-:W-:Y:S03]  /*4350*/  FFMA.FTZ R22, R22, UR4, -R102.reuse ;  /* 0x0000000416167c23 */ /* 0x100fe60008010866 */
[----:B------:R-:W-:Y:S02]  /*4360*/  @!P3 FSEL R23, R23, -INF , !P0 ;  /* 0xff8000001717b808 */ /* 0x000fe40004000000 */
[-C--:B------:R-:W-:Y:S03]  /*4370*/  @!P3 ISETP.GE.AND P0, PT, R9, R114.reuse, PT ;  /* 0x000000720900b20c */ /* 0x080fe60003f06270 */
[----:B------:R-:W1:Y:S01]  /*4380*/  MUFU.EX2 R204, R19 ;  /* 0x0000001300cc7308 */ /* 0x000e620000000800 */
[----:B--2---:R-:W-:Y:S01]  /*4390*/  F2FP.F16.F32.PACK_AB R7, R197, R201 ;  /* 0x000000c9c507723e */ /* 0x004fe200000000ff */
[----:B------:R-:W-:Y:S01]  /*43a0*/  FFMA.FTZ R23, R23, UR4, -R102 ;  /* 0x0000000417177c23 */ /* 0x000fe20008010866 */
[----:B------:R-:W-:Y:S02]  /*43b0*/  @!P3 FSEL R24, R24, -INF , !P0 ;  /* 0xff8000001818b808 */ /* 0x000fe40004000000 */
[-C--:B------:R-:W-:Y:S05]  /*43c0*/  @!P3 ISETP.GE.AND P0, PT, R8, R114.reuse, PT ;  /* 0x000000720800b20c */ /* 0x080fea0003f06270 */
[----:B------:R-:W-:Y:S01]  /*43d0*/  MUFU.EX2 R134, R20 ;  /* 0x0000001400867308 */ /* 0x000fe20000000800 */
[----:B------:R-:W-:Y:S01]  /*43e0*/  @!P3 FSEL R25, R25, -INF , !P0 ;  /* 0xff8000001919b808 */ /* 0x000fe20004000000 */
[--C-:B------:R-:W-:Y:S01]  /*43f0*/  FFMA.FTZ R24, R24, UR4, -R101.reuse ;  /* 0x0000000418187c23 */ /* 0x100fe20008010865 */
[-C--:B------:R-:W-:Y:S03]  /*4400*/  @!P3 ISETP.GE.AND P0, PT, R9, R113.reuse, PT ;  /* 0x000000710900b20c */ /* 0x080fe60003f06270 */
[--C-:B------:R-:W-:Y:S01]  /*4410*/  FFMA.FTZ R25, R25, UR4, -R101.reuse ;  /* 0x0000000419197c23 */ /* 0x100fe20008010865 */
[----:B------:R-:W-:Y:S03]  /*4420*/  @!P3 FSEL R26, R26, -INF , !P0 ;  /* 0xff8000001a1ab808 */ /* 0x000fe60004000000 */
[----:B------:R-:W2:Y:S01]  /*4430*/  MUFU.EX2 R135, R21 ;  /* 0x0000001500877308 */ /* 0x000ea20000000800 */
[----:B------:R-:W-:Y:S02]  /*4440*/  @!P3 ISETP.GE.AND P0, PT, R8, R113, PT ;  /* 0x000000710800b20c */ /* 0x000fe40003f06270 */
[----:B-1----:R-:W-:Y:S01]  /*4450*/  F2FP.F16.F32.PACK_AB R6, R204, R205 ;  /* 0x000000cdcc06723e */ /* 0x002fe200000000ff */
[--C-:B------:R-:W-:Y:S01]  /*4460*/  FFMA.FTZ R26, R26, UR4, -R0.reuse ;  /* 0x000000041a1a7c23 */ /* 0x100fe20008010800 */
[----:B------:R-:W-:Y:S02]  /*4470*/  @!P3 FSEL R27, R27, -INF , !P0 ;  /* 0xff8000001b1bb808 */ /* 0x000fe40004000000 */
[-C--:B------:R-:W-:Y:S03]  /*4480*/  @!P3 ISETP.GE.AND P0, PT, R4, R114.reuse, PT ;  /* 0x000000720400b20c */ /* 0x080fe60003f06270 */
[----:B------:R-:W-:Y:S01]  /*4490*/  MUFU.EX2 R203, R22 ;  /* 0x0000001600cb7308 */ /* 0x000fe20000000800 */
[--C-:B------:R-:W-:Y:S01]  /*44a0*/  FFMA.FTZ R27, R27, UR4, -R0.reuse ;  /* 0x000000041b1b7c23 */ /* 0x100fe20008010800 */
[----:B------:R-:W-:Y:S02]  /*44b0*/  @!P3 FSEL R28, R28, -INF , !P0 ;  /* 0xff8000001c1cb808 */ /* 0x000fe40004000000 */
[----:B------:R-:W-:Y:S06]  /*44c0*/  @!P3 ISETP.GE.AND P0, PT, R100, R114, PT ;  /* 0x000000726400b20c */ /* 0x000fec0003f06270 */
        /* <DEDUP_REMOVED lines=14> */
[-C--:B------:R-:W-:Y:S02]  /*45b0*/  @!P3 ISETP.GE.AND P0, PT, R4, R115.reuse, PT ;  /* 0x000000730400b20c */ /* 0x080fe40003f06270 */
        /* <DEDUP_REMOVED lines=27> */
[----:B------:R3:W-:Y:S04]  /*4770*/  STS [R191+0xf400], R6 ;  /* 0x00f40006bf007388 */ /* 0x0007e80000000800 */
[----:B------:R-:W-:Y:S01]  /*4780*/  MUFU.EX2 R120, R26 ;  /* 0x0000001a00787308 */ /* 0x000fe20000000800 */
[----:B------:R-:W-:Y:S01]  /*4790*/  F2FP.F16.F32.PACK_AB R0, R129, R130 ;  /* 0x000000828100723e */ /* 0x000fe200000000ff */
[----:B------:R4:W-:Y:S08]  /*47a0*/  STS [R188+0xe000], R5 ;  /* 0x00e00005bc007388 */ /* 0x0009f00000000800 */
[----:B------:R-:W3:Y:S01]  /*47b0*/  MUFU.EX2 R119, R27 ;  /* 0x0000001b00777308 */ /* 0x000ee20000000800 */
[----:B-1----:R-:W-:Y:S09]  /*47c0*/  F2FP.F16.F32.PACK_AB R4, R202, R203 ;  /* 0x000000cbca04723e */ /* 0x002ff200000000ff */
[----:B------:R-:W-:Y:S01]  /*47d0*/  MUFU.EX2 R112, R28 ;  /* 0x0000001c00707308 */ /* 0x000fe20000000800 */
[----:B--2---:R-:W-:Y:S01]  /*47e0*/  F2FP.F16.F32.PACK_AB R7, R117, R118 ;  /* 0x000000767507723e */ /* 0x004fe200000000ff */
[----:B------:R1:W-:Y:S04]  /*47f0*/  STS [R188+0xe400], R4 ;  /* 0x00e40004bc007388 */ /* 0x0003e80000000800 */
[----:B------:R2:W-:Y:S04]  /*4800*/  STS [R190+0xe000], R0 ;  /* 0x00e00000be007388 */ /* 0x0005e80000000800 */
[----:B------:R-:W1:Y:S01]  /*4810*/  MUFU.EX2 R111, R101 ;  /* 0x00000065006f7308 */ /* 0x000e620000000800 */
[----:B---3--:R-:W-:Y:S02]  /*4820*/  F2FP.F16.F32.PACK_AB R6, R119, R120 ;  /* 0x000000787706723e */ /* 0x008fe400000000ff */
[----:B----4-:R-:W-:Y:S07]  /*4830*/  F2FP.F16.F32.PACK_AB R5, R131, R133 ;  /* 0x000000858305723e */ /* 0x010fee00000000ff */
[----:B------:R-:W2:Y:S01]  /*4840*/  MUFU.EX2 R114, R30 ;  /* 0x0000001e00727308 */ /* 0x000ea20000000800 */
[----:B------:R-:W-:Y:S04]  /*4850*/  STS [R190+0xe400], R5 ;  /* 0x00e40005be007388 */ /* 0x000fe80000000800 */
[----:B------:R-:W-:Y:S04]  /*4860*/  STS [R188+0xf000], R7 ;  /* 0x00f00007bc007388 */ /* 0x000fe80000000800 */
[----:B------:R-:W-:Y:S01]  /*4870*/  STS [R188+0xf400], R6 ;  /* 0x00f40006bc007388 */ /* 0x000fe20000000800 */
[----:B-1----:R-:W-:Y:S02]  /*4880*/  F2FP.F16.F32.PACK_AB R4, R111, R112 ;  /* 0x000000706f04723e */ /* 0x002fe400000000ff */
[----:B--2---:R-:W-:Y:S03]  /*4890*/  F2FP.F16.F32.PACK_AB R0, R110, R114 ;  /* 0x000000726e00723e */ /* 0x004fe600000000ff */
[----:B------:R-:W-:Y:S04]  /*48a0*/  STS [R190+0xf000], R4 ;  /* 0x00f00004be007388 */ /* 0x000fe80000000800 */
        /* <DEDUP_REMOVED lines=88> */
[----:B------:R-:W-:Y:S04]  /*4e30*/  LOP3.LUT R0, R183, 0x1, RZ, 0xc0, !PT ;  /* 0x00000001b7007812 */ /* 0x000fe800078ec0ff */
[----:B------:R-:W-:Y:S01]  /*4e40*/  ISETP.NE.U32.AND P2, PT, R0, 0x1, PT ;  /* 0x000000010000780c */ /* 0x000fe20003f45070 */
[----:B------:R-:W-:Y:S02]  /*4e50*/  IMAD.MOV.U32 R0, RZ, RZ, -0x2000 ;  /* 0xffffe000ff007424 */ /* 0x000fe400078e00ff */
[----:B------:R-:W2:Y:S03]  /*4e60*/  LDC R34, c[0x0][0x244] ;  /* 0x00009100ff227b82 */ /* 0x000ea60000000800 */
[----:B------:R-:W-:Y:S05]  /*4e70*/  SEL R0, R0, 0x2000, !P2 ;  /* 0x0000200000007807 */ /* 0x000fea0005000000 */
[--C-:B------:R-:W-:Y:S02]  /*4e80*/  IMAD.IADD R193, R193, 0x1, R0.reuse ;  /* 0x00000001c1c17824 */ /* 0x100fe400078e0200 */
[----:B------:R-:W-:Y:S02]  /*4e90*/  IMAD.IADD R169, R169, 0x1, R0 ;  /* 0x00000001a9a97824 */ /* 0x000fe400078e0200 */
[C---:B-1----:R-:W-:Y:S05]  /*4ea0*/  IMAD.U32 R4, R23.reuse, -0x40, RZ ;  /* 0xffffffc017047824 */ /* 0x042fea00078e00ff */
[C---:B------:R-:W-:Y:S04]  /*4eb0*/  LEA R5, P0, R4.reuse, R186, 0x1 ;  /* 0x000000ba04057211 */ /* 0x040fe800078008ff */
[----:B------:R-:W-:Y:S01]  /*4ec0*/  LEA.HI.X.SX32 R4, R4, R187, 0x1, P0 ;  /* 0x000000bb04047211 */ /* 0x000fe200000f0eff */
[----:B------:R-:W-:Y:S04]  /*4ed0*/  IMAD.MOV.U32 R186, RZ, RZ, R5 ;  /* 0x000000ffffba7224 */ /* 0x000fe800078e0005 */
[----:B------:R-:W-:Y:S01]  /*4ee0*/  IMAD.MOV.U32 R187, RZ, RZ, R4 ;  /* 0x000000ffffbb7224 */ /* 0x000fe200078e0004 */
[C---:B------:R-:W-:Y:S04]  /*4ef0*/  LEA R4, P0, R23.reuse, R186, 0x6 ;  /* 0x000000ba17047211 */ /* 0x040fe800078030ff */
[----:B------:R-:W-:Y:S01]  /*4f00*/  @!PT LDS RZ, [RZ] ;  /* 0x00000000fffff984 */ /* 0x000fe20000000800 */
[----:B------:R-:W-:Y:S01]  /*4f10*/  @!PT LDS RZ, [RZ] ;  /* 0x00000000fffff984 */ /* 0x000fe20000000800 */
[----:B------:R-:W-:Y:S01]  /*4f20*/  @!PT LDS RZ, [RZ] ;  /* 0x00000000fffff984 */ /* 0x000fe20000000800 */
[----:B------:R1:W-:Y:S01]  /*4f30*/  LDGSTS.E.BYPASS.LTC128B.128 [R193], desc[UR12][R186.64] ;  /* 0x00000000bac17fae */ /* 0x0003e2000b901d4c */
[----:B--2---:R-:W-:Y:S05]  /*4f40*/  LEA.HI.X R5, R23, R187, R34, 0x6, P0 ;  /* 0x000000bb17057211 */ /* 0x004fea00000f3422 */
[----:B------:R1:W-:Y:S04]  /*4f50*/  LDGSTS.E.BYPASS.LTC128B.128 [R193+0x1000], desc[UR12][R4.64] ;  /* 0x0100000004c17fae */ /* 0x0003e8000b901d4c */
[----:B------:R-:W0:Y:S02]  /*4f60*/  LDGDEPBAR ;  /* 0x00000000000079af */ /* 0x000e240000000000 */
.L_x_104:
[----:B------:R-:W-:Y:S01]  /*4f70*/  F2FP.F16.F32.PACK_AB R0, R32, R33 ;  /* 0x000000212000723e */ /* 0x000fe200000000ff */
[----:B------:R2:W-:Y:S01]  /*4f80*/  STS [R189+0xa000], R6 ;  /* 0x00a00006bd007388 */ /* 0x0005e20000000800 */
[C---:B-----5:R-:W-:Y:S01]  /*4f90*/  FADD.FTZ R8, -R105.reuse, R8 ;  /* 0x0000000869087221 */ /* 0x060fe20000010100 */
[----:B------:R-:W-:Y:S01]  /*4fa0*/  FADD.FTZ R9, -R105, R9 ;  /* 0x0000000969097221 */ /* 0x000fe20000010100 */
[----:B------:R-:W-:Y:S01]  /*4fb0*/  FADD.FTZ R11, -R104, R11 ;  /* 0x0000000b680b7221 */ /* 0x000fe20000010100 */
[----:B------:R3:W-:Y:S01]  /*4fc0*/  STS [R189+0xa400], R7 ;  /* 0x00a40007bd007388 */ /* 0x0007e20000000800 */
[----:B-1----:R-:W-:Y:S01]  /*4fd0*/  FMUL.FTZ R5, R124, R8 ;  /* 0x000000087c057220 */ /* 0x002fe20000410000 */
        /* <DEDUP_REMOVED lines=22> */
[----:B--2---:R-:W-:Y:S01]  /*5140*/  FMUL.FTZ R6, R119, R27 ;  /* 0x0000001b77067220 */ /* 0x004fe20000410000 */
[----:B---3--:R-:W-:Y:S01]  /*5150*/  FMUL.FTZ R7, R121, R13 ;  /* 0x0000000d79077220 */ /* 0x008fe20000410000 */
[----:B------:R-:W-:Y:S01]  /*5160*/  FADD.FTZ R28, -R105, R28 ;  /* 0x0000001c691c7221 */ /* 0x000fe20000010100 */
[----:B------:R-:W-:Y:S01]  /*5170*/  FADD.FTZ R30, -R104, R30 ;  /* 0x0000001e681e7221 */ /* 0x000fe20000010100 */
[----:B------:R-:W-:Y:S01]  /*5180*/  F2FP.F16.F32.PACK_AB R17, R19, R22 ;  /* 0x000000161311723e */ /* 0x000fe200000000ff */
[----:B------:R-:W-:Y:S01]  /*5190*/  FMUL.FTZ R8, R111, R29 ;  /* 0x0000001d6f087220 */ /* 0x000fe20000410000 */
[----:B-1----:R-:W-:Y:S01]  /*51a0*/  F2FP.F16.F32.PACK_AB R0, R4, R5 ;  /* 0x000000050400723e */ /* 0x002fe200000000ff */
        /* <DEDUP_REMOVED lines=92> */
[----:B------:R1:W-:Y:S01]  /*5770*/  LDGSTS.E.BYPASS.LTC128B.128 [R120+0x4000], desc[UR12][R184.64] ;  /* 0x04000000b8787fae */ /* 0x0003e2000b901d4c */
[----:B--2---:R-:W-:Y:S05]  /*5780*/  LEA.HI.X R5, R5, R185, R6, 0x6, P0 ;  /* 0x000000b905057211 */ /* 0x004fea00000f3406 */
[----:B------:R1:W-:Y:S04]  /*5790*/  LDGSTS.E.BYPASS.LTC128B.128 [R120+0x5000], desc[UR12][R4.64] ;  /* 0x0500000004787fae */ /* 0x0003e8000b901d4c */
[----:B------:R-:W0:Y:S02]  /*57a0*/  LDGDEPBAR ;  /* 0x00000000000079af */ /* 0x000e240000000000 */
.L_x_105:
[----:B------:R-:W-:Y:S01]  /*57b0*/  LDSM.16.M88.4 R16, [R173] ;  /* 0x00000000ad10783b */ /* 0x000fe20000000200 */
[--C-:B------:R-:W-:Y:S01]  /*57c0*/  IMAD.IADD R0, R179, 0x1, R132.reuse ;  /* 0x00000001b3007824 */ /* 0x100fe200078e0284 */
[----:B------:R-:W-:Y:S01]  /*57d0*/  LEA R195, P0, R226, R118, 0x2 ;  /* 0x00000076e2c37211 */ /* 0x000fe200078010ff */
[----:B------:R-:W-:Y:S01]  /*57e0*/  IMAD.IADD R116, R173, 0x1, R132 ;  /* 0x00000001ad747824 */ /* 0x000fe200078e0284 */
[----:B------:R-:W1:Y:S01]  /*57f0*/  LDSM.16.MT88.4 R8, [R3+0x2000] ;  /* 0x002000000308783b */ /* 0x000e620000004200 */
[----:B------:R-:W-:Y:S01]  /*5800*/  IMAD.IADD R117, R132, 0x1, R171 ;  /* 0x0000000184757824 */ /* 0x000fe200078e02ab */
[----:B------:R-:W-:Y:S02]  /*5810*/  LEA.HI.X.SX32 R194, R226, R119, 0x2, P0 ;  /* 0x00000077e2c27211 */ /* 0x000fe400000f16ff */
[----:B------:R-:W2:Y:S04]  /*5820*/  LDSM.16.MT88.4 R20, [R0] ;  /* 0x000000000014783b */ /* 0x000ea80000004200 */
[----:B------:R-:W-:Y:S04]  /*5830*/  LDSM.16.M88.4 R24, [R171] ;  /* 0x00000000ab18783b */ /* 0x000fe80000000200 */
        /* <DEDUP_REMOVED lines=62> */
[----:B------:R-:W-:Y:S03]  /*5c20*/  IMAD.IADD R0, R132, 0x1, R168 ;  /* 0x0000000184007824 */ /* 0x000fe600078e02a8 */
[----:B------:R1:W5:Y:S01]  /*5c30*/  @P6 LDG.E R207, desc[UR12][R22.64+0xa0] ;  /* 0x0000a00c16cf6981 */ /* 0x000362000c1e1900 */
[-C--:B------:R-:W-:Y:S03]  /*5c40*/  LEA.HI.X.SX32 R25, R214, R21.reuse, 0x2, P2 ;  /* 0x00000015d6197211 */ /* 0x080fe600010f16ff */
[----:B------:R2:W-:Y:S04]  /*5c50*/  REDG.E.ADD.F32.FTZ.RN.STRONG.GPU desc[UR12][R20.64], R4 ;  /* 0x00000004140079a6 */ /* 0x0005e8000c10f38c */
[----:B------:R3:W-:Y:S04]  /*5c60*/  REDG.E.ADD.F32.FTZ.RN.STRONG.GPU desc[UR12][R24.64], R5 ;  /* 0x00000005180079a6 */ /* 0x0007e8000c10f38c */
[----:B------:R-:W-:Y:S01]  /*5c70*/  LDSM.16.MT88.4 R28, [R2+0xa800] ;  /* 0x00a80000021c783b */ /* 0x000fe20000004200 */
[CC--:B-1----:R-:W-:Y:S04]  /*5c80*/  LEA R22, P0, R215.reuse, R20.reuse, 0x2 ;  /* 0x00000014d7167211 */ /* 0x0c2fe800078010ff */
[-C--:B------:R-:W-:Y:S02]  /*5c90*/  LEA.HI.X.SX32 R23, R215, R21.reuse, 0x2, P0 ;  /* 0x00000015d7177211 */ /* 0x080fe400000f16ff */
[CC--:B--2---:R-:W-:Y:S02]  /*5ca0*/  LEA R4, P2, R225.reuse, R20.reuse, 0x2 ;  /* 0x00000014e1047211 */ /* 0x0c4fe400078410ff */
[CC--:B------:R-:W-:Y:S01]  /*5cb0*/  LEA R26, P0, R224.reuse, R20.reuse, 0x2 ;  /* 0x00000014e01a7211 */ /* 0x0c0fe200078010ff */
[----:B------:R1:W-:Y:S01]  /*5cc0*/  REDG.E.ADD.F32.FTZ.RN.STRONG.GPU desc[UR12][R22.64], R6 ;  /* 0x00000006160079a6 */ /* 0x0003e2000c10f38c */
[-C--:B---3--:R-:W-:Y:S02]  /*5cd0*/  LEA.HI.X.SX32 R5, R225, R21.reuse, 0x2, P2 ;  /* 0x00000015e1057211 */ /* 0x088fe400010f16ff */
[-C--:B------:R-:W-:Y:S03]  /*5ce0*/  LEA.HI.X.SX32 R27, R224, R21.reuse, 0x2, P0 ;  /* 0x00000015e01b7211 */ /* 0x080fe600000f16ff */
        /* <DEDUP_REMOVED lines=69> */
[C---:B--2---:R-:W-:Y:S01]  /*6140*/  LOP3.LUT R0, R183.reuse, 0x1, RZ, 0xc0, !PT ;  /* 0x00000001b7007812 */ /* 0x044fe200078ec0ff */
[-C--:B------:R-:W-:Y:S03]  /*6150*/  HMMA.16816.F32 R84, R8, R4.reuse, R84 ;  /* 0x000000040854723c */ /* 0x080fe60000001854 */
[----:B------:R-:W-:Y:S02]  /*6160*/  ISETP.NE.U32.AND P0, PT, R0, 0x1, PT ;  /* 0x000000010000780c */ /* 0x000fe40003f05070 */
[C---:B------:R-:W-:Y:S01]  /*6170*/  VIADD R0, R168.reuse, 0xffffe000 ;  /* 0xffffe000a8007836 */ /* 0x040fe20000000000 */
        /* <DEDUP_REMOVED lines=71> */
[----:B------:R1:W-:Y:S01]  /*65f0*/  STS [R248], R13 ;  /* 0x0000000df8007388 */ /* 0x0003e20000000800 */
[----:B------:R-:W-:Y:S02]  /*6600*/  F2FP.F16.F32.PACK_AB R6, R6, R90 ;  /* 0x0000005a0606723e */ /* 0x000fe400000000ff */
[----:B------:R-:W-:Y:S01]  /*6610*/  F2FP.F16.F32.PACK_AB R0, R0, R92 ;  /* 0x0000005c0000723e */ /* 0x000fe200000000ff */
[----:B------:R-:W-:Y:S01]  /*6620*/  STS [R251], R12 ;  /* 0x0000000cfb007388 */ /* 0x000fe20000000800 */
        /* <DEDUP_REMOVED lines=66> */
.L_x_107:
        /* <DEDUP_REMOVED lines=13> */
.L_x_108:
[----:B------:R1:W-:Y:S01]  /*6b20*/  STS [R247+0x6000], R60 ;  /* 0x0060003cf7007388 */ /* 0x0003e20000000800 */
[--C-:B------:R-:W-:Y:S01]  /*6b30*/  SHF.R.S32.HI R9, RZ, 0x1f, R242.reuse ;  /* 0x0000001fff097819 */ /* 0x100fe200000114f2 */
[----:B------:R-:W-:Y:S01]  /*6b40*/  IMAD.MOV.U32 R8, RZ, RZ, R242 ;  /* 0x000000ffff087224 */ /* 0x000fe200078e00f2 */
[----:B------:R-:W-:Y:S01]  /*6b50*/  SHF.R.S32.HI R24, RZ, 0x1f, R236 ;  /* 0x0000001fff187819 */ /* 0x000fe200000114ec */
[----:B------:R1:W-:Y:S01]  /*6b60*/  STS [R247+0x6400], R62 ;  /* 0x0064003ef7007388 */ /* 0x0003e20000000800 */
[----:B------:R-:W-:Y:S01]  /*6b70*/  IMAD R0, R229, -0x80, R192 ;  /* 0xffffff80e5007824 */ /* 0x000fe200078e02c0 */
[----:B------:R-:W-:Y:S01]  /*6b80*/  ULDC.64 UR4, c[0x0][0x468] ;  /* 0x00011a0000047ab9 */ /* 0x000fe20000000a00 */
[-C--:B------:R-:W-:Y:S01]  /*6b90*/  IMAD.WIDE.U32 R6, R236, R4.reuse, R8 ;  /* 0x00000004ec067225 */ /* 0x080fe200078e0008 */
[----:B------:R-:W-:Y:S01]  /*6ba0*/  BAR.SYNC.DEFER_BLOCKING 0x0 ;  /* 0x0000000000007b1d */ /* 0x000fe20000010000 */
[----:B------:R-:W-:Y:S02]  /*6bb0*/  SHF.R.S32.HI R27, RZ, 0x1f, R216 ;  /* 0x0000001fff1b7819 */ /* 0x000fe400000114d8 */
[----:B------:R-:W-:Y:S01]  /*6bc0*/  IMAD R10, R24, R4, RZ ;  /* 0x00000004180a7224 */ /* 0x000fe200078e02ff */
[C---:B------:R-:W-:Y:S01]  /*6bd0*/  ISETP.GE.AND P4, PT, R216.reuse, R0, PT ;  /* 0x00000000d800720c */ /* 0x040fe20003f86270 */
[----:B------:R-:W-:Y:S01]  /*6be0*/  VIADD R13, R216, 0x20 ;  /* 0x00000020d80d7836 */ /* 0x000fe20000000000 */
[----:B------:R-:W-:Y:S01]  /*6bf0*/  IADD3 R6, P0, R11, R6, RZ ;  /* 0x000000060b067210 */ /* 0x000fe20007f1e0ff */
[----:B------:R-:W-:Y:S01]  /*6c00*/  IMAD R10, R236, R5, R10 ;  /* 0x00000005ec0a7224 */ /* 0x000fe200078e020a */
[----:B------:R-:W3:Y:S01]  /*6c10*/  S2R R41, SR_CTAID.Z ;  /* 0x0000000000297919 */ /* 0x000ee20000002700 */
[C---:B------:R-:W-:Y:S01]  /*6c20*/  VIADD R11, R216.reuse, 0x60 ;  /* 0x00000060d80b7836 */ /* 0x040fe20000000000 */
[----:B------:R-:W-:Y:S01]  /*6c30*/  ISETP.GE.AND P3, PT, R13, R0, PT ;  /* 0x000000000d00720c */ /* 0x000fe20003f66270 */
[----:B------:R-:W-:Y:S01]  /*6c40*/  BSSY B0, `(.L_x_109) ;  /* 0x000001a000007945 */ /* 0x000fe20003800000 */
[----:B------:R-:W-:-:S02]  /*6c50*/  IADD3 R13, R216, 0x40, RZ ;  /* 0x00000040d80d7810 */ /* 0x000fc40007ffe0ff */
[----:B------:R-:W-:Y:S02]  /*6c60*/  IADD3.X R7, R12, R7, R10, P0, !PT ;  /* 0x000000070c077210 */ /* 0x000fe400007fe40a */
[-C--:B------:R-:W-:Y:S02]  /*6c70*/  ISETP.GE.AND P2, PT, R13, R0.reuse, PT ;  /* 0x000000000d00720c */ /* 0x080fe40003f46270 */
[----:B------:R-:W-:Y:S01]  /*6c80*/  ISETP.GE.AND P1, PT, R11, R0, PT ;  /* 0x000000000b00720c */ /* 0x000fe20003f26270 */
        /* <DEDUP_REMOVED lines=21> */
.L_x_110:
[----:B------:R-:W-:Y:S05]  /*6de0*/  BSYNC B0 ;  /* 0x0000000000007941 */ /* 0x000fea0003800000 */
.L_x_109:
        /* <DEDUP_REMOVED lines=14> */
.L_x_112:
[----:B------:R-:W-:Y:S05]  /*6ed0*/  BSYNC B0 ;  /* 0x0000000000007941 */ /* 0x000fea0003800000 */
.L_x_111:
        /* <DEDUP_REMOVED lines=15> */
.L_x_114:
[----:B------:R-:W-:Y:S05]  /*6fd0*/  BSYNC B0 ;  /* 0x0000000000007941 */ /* 0x000fea0003800000 */
.L_x_113:
        /* <DEDUP_REMOVED lines=14> */
.L_x_116:
[----:B------:R-:W-:Y:S05]  /*70c0*/  BSYNC B0 ;  /* 0x0000000000007941 */ /* 0x000fea0003800000 */
.L_x_115:
        /* <DEDUP_REMOVED lines=23> */
.L_x_118:
[----:B------:R-:W-:Y:S05]  /*7240*/  BSYNC B0 ;  /* 0x0000000000007941 */ /* 0x000fea0003800000 */
.L_x_117:
        /* <DEDUP_REMOVED lines=14> */
.L_x_120:
[----:B------:R-:W-:Y:S05]  /*7330*/  BSYNC B0 ;  /* 0x0000000000007941 */ /* 0x000fea0003800000 */
.L_x_119:
        /* <DEDUP_REMOVED lines=14> */
.L_x_122:
[----:B------:R-:W-:Y:S05]  /*7420*/  BSYNC B0 ;  /* 0x0000000000007941 */ /* 0x000fea0003800000 */
.L_x_121:
        /* <DEDUP_REMOVED lines=13> */
.L_x_103:
[----:B------:R-:W-:Y:S05]  /*7500*/  BSYNC B1 ;  /* 0x0000000000017941 */ /* 0x000fea0003800000 */
.L_x_81:
[----:B------:R-:W1:Y:S02]  /*7510*/  LDC R0, c[0x0][0xc] ;  /* 0x00000300ff007b82 */ /* 0x000e640000000800 */
[----:B-1----:R-:W-:-:S04]  /*7520*/  IADD3 R229, R0, R229, RZ ;  /* 0x000000e500e57210 */ /* 0x002fc80007ffe0ff */
[----:B------:R-:W-:-:S13]  /*7530*/  ISETP.GE.AND P0, PT, R229, UR10, PT ;  /* 0x0000000ae5007c0c */ /* 0x000fda000bf06270 */
[----:B------:R-:W-:Y:S05]  /*7540*/  @P0 BRA `(.L_x_123) ;  /* 0x0000000000040947 */ /* 0x000fea0003800000 */
[----:B------:R-:W-:Y:S05]  /*7550*/  BRA `(.L_x_124) ;  /* 0xffffff9400087947 */ /* 0x000fea000383ffff */
.L_x_123:
[----:B------:R-:W-:Y:S05]  /*7560*/  EXIT ;  /* 0x000000000000794d */ /* 0x000fea0003800000 */
.L_x_125:
        /* <DEDUP_REMOVED lines=9> */
.L_x_1257:


//--------------------- .text._ZN5flash44flash_bwd_dq_dk_dv_loop_seqk_parallel_kernelI23Flash_bwd_kernel_traitsILi64ELi64ELi128ELi8ELi2ELi4ELi4ELb1ELb0EN7cutlass6half_tE19Flash_kernel_traitsILi64ELi64ELi128ELi8ES3_EELb0ELb1ELb0ELb1ELb0ELb0ELb0EEEvNS_16Flash_bwd_paramsE --------------------------
	.section	.text._ZN5flash44flash_bwd_dq_dk_dv_loop_seqk_parallel_kernelI23Flash_bwd_kernel_traitsILi64ELi64ELi128ELi8ELi2ELi4ELi4ELb1ELb0EN7cutlass6half_tE19Flash_kernel_traitsILi64ELi64ELi128ELi8ES3_EELb0ELb1ELb0ELb1ELb0ELb0ELb0EEEvNS_16Flash_bwd_paramsE,"ax",@progbits
	.align	128
        .global         _ZN5flash44flash_bwd_dq_dk_dv_loop_seqk_parallel_kernelI23Flash_bwd_kernel_traitsILi64ELi64ELi128ELi8ELi2ELi4ELi4ELb1ELb0EN7cutlass6half_tE19Flash_kernel_traitsILi64ELi64ELi128ELi8ES3_EELb0ELb1ELb0ELb1ELb0ELb0ELb0EEEvNS_16Flash_bwd_paramsE
        .type           _ZN5flash44flash_bwd_dq_dk_dv_loop_seqk_parallel_kernelI23Flash_bwd_kernel_traitsILi64ELi64ELi128ELi8ELi2ELi4ELi4ELb1ELb0EN7cutlass6half_tE19Flash_kernel_traitsILi64ELi64ELi128ELi8ES3_EELb0ELb1ELb0ELb1ELb0ELb0ELb0EEEvNS_16Flash_bwd_paramsE,@function
        .size           _ZN5flash44flash_bwd_dq_dk_dv_loop_seqk_parallel_kernelI23Flash_bwd_kernel_traitsILi64ELi64ELi128ELi8ELi2ELi4ELi4ELb1ELb0EN7cutlass6half_tE19Flash_kernel_traitsILi64ELi64ELi128ELi8ES3_EELb0ELb1ELb0ELb1ELb0ELb0ELb0EEEvNS_16Flash_bwd_paramsE,(.L_x_1258 - _ZN5flash44flash_bwd_dq_dk_dv_loop_seqk_parallel_kernelI23Flash_bwd_kernel_traitsILi64ELi64ELi128ELi8ELi2ELi4ELi4ELb1ELb0EN7cutlass6half_tE19Flash_kernel_traitsILi64ELi64ELi128ELi8ES3_EELb0ELb1ELb0ELb1ELb0ELb0ELb0EEEvNS_16Flash_bwd_paramsE)
        .other          _ZN5flash44flash_bwd_dq_dk_dv_loop_seqk_parallel_kernelI23Flash_bwd_kernel_traitsILi64ELi64ELi128ELi8ELi2ELi4ELi4ELb1ELb0EN7cutlass6half_tE19Flash_kernel_traitsILi64ELi64ELi128ELi8ES3_EELb0ELb1ELb0ELb1ELb0ELb0ELb0EEEvNS_16Flash_bwd_paramsE,@"STO_CUDA_ENTRY STV_DEFAULT"
_ZN5flash44flash_bwd_dq_dk_dv_loop_seqk_parallel_kernelI23Flash_bwd_kernel_traitsILi64ELi64ELi128ELi8ELi2ELi4ELi4ELb1ELb0EN7cutlass6half_tE19Flash_kernel_traitsILi64ELi64ELi128ELi8ES3_EELb0ELb1ELb0ELb1ELb0ELb0ELb0EEEvNS_16Flash_bwd_paramsE:
.text._ZN5flash44flash_bwd_dq_dk_dv_loop_seqk_parallel_kernelI23Flash_bwd_kernel_traitsILi64ELi64ELi128ELi8ELi2ELi4ELi4ELb1ELb0EN7cutlass6half_tE19Flash_kernel_traitsILi64ELi64ELi128ELi8ES3_EELb0ELb1ELb0ELb1ELb0ELb0ELb0EEEvNS_16Flash_bwd_paramsE:
        /* <DEDUP_REMOVED lines=15> */
[----:B------:R-:W-:Y:S01]  /*00f0*/  IMAD.MOV.U32 R194, RZ, RZ, -0x10 ;  /* 0xfffffff0ffc27424 */ /* 0x000fe200078e00ff */
[----:B------:R-:W-:Y:S01]  /*0100*/  ULDC.64 UR8, c[0x0][0x300] ;  /* 0x0000c00000087ab9 */ /* 0x000fe20000000a00 */
[----:B------:R-:W3:Y:S01]  /*0110*/  S2R R248, SR_CTAID.Z ;  /* 0x0000000000f87919 */ /* 0x000ee20000002700 */
[----:B-1----:R-:W-:-:S04]  /*0120*/  SHF.R.S32.HI R15, RZ, 0x1f, R17 ;  /* 0x0000001fff0f7819 */ /* 0x002fc80000011411 */
[CC--:B------:R-:W-:Y:S02]  /*0130*/  LEA.HI R4, R15.reuse, R17.reuse, RZ, 0x4 ;  /* 0x000000110f047211 */ /* 0x0c0fe400078f20ff */
[----:B------:R-:W-:Y:S02]  /*0140*/  LEA.HI R19, R15, R17, RZ, 0x3 ;  /* 0x000000110f137211 */ /* 0x000fe400078f18ff */
[----:B------:R-:W-:Y:S02]  /*0150*/  SHF.R.S32.HI R3, RZ, 0x4, R4 ;  /* 0x00000004ff037819 */ /* 0x000fe40000011404 */
[----:B--2---:R-:W-:Y:S02]  /*0160*/  LEA R181, R181, R0, 0x18 ;  /* 0x00000000b5b57211 */ /* 0x004fe400078ec0ff */
[----:B------:R-:W-:Y:S02]  /*0170*/  LEA.HI R2, R4, R3, RZ, 0x1 ;  /* 0x0000000304027211 */ /* 0x000fe400078f08ff */
[----:B------:R-:W-:-:S02]  /*0180*/  SHF.R.S32.HI R234, RZ, 0x3, R19 ;  /* 0x00000003ffea7819 */ /* 0x000fc40000011413 */
[----:B------:R-:W-:Y:S02]  /*0190*/  LOP3.LUT R2, R2, 0xfffffffe, RZ, 0xc0, !PT ;  /* 0xfffffffe02027812 */ /* 0x000fe400078ec0ff */
[----:B------:R-:W-:Y:S02]  /*01a0*/  LOP3.LUT R0, R19, 0xfffffff8, RZ, 0xc0, !PT ;  /* 0xfffffff813007812 */ /* 0x000fe400078ec0ff */
[-C--:B------:R-:W-:Y:S01]  /*01b0*/  LEA.HI R18, R15, R17.reuse, RZ, 0x2 ;  /* 0x000000110f127211 */ /* 0x080fe200078f10ff */
[----:B------:R-:W-:Y:S01]  /*01c0*/  IMAD.IADD R13, R3, 0x1, -R2 ;  /* 0x00000001030d7824 */ /* 0x000fe200078e0a02 */
[----:B------:R-:W-:Y:S01]  /*01d0*/  LEA.HI R11, R15, R17, RZ, 0x5 ;  /* 0x000000110f0b7211 */ /* 0x000fe200078f28ff */
[----:B------:R-:W-:Y:S01]  /*01e0*/  IMAD.SHL.U32 R2, R234, 0x40, RZ ;  /* 0x00000040ea027824 */ /* 0x000fe200078e00ff */
[----:B------:R-:W-:Y:S01]  /*01f0*/  SHF.R.S32.HI R9, RZ, 0x2, R18 ;  /* 0x00000002ff097819 */ /* 0x000fe20000011412 */
[----:B------:R-:W-:Y:S01]  /*0200*/  IMAD.IADD R0, R17, 0x1, -R0 ;  /* 0x0000000111007824 */ /* 0x000fe200078e0a00 */
[----:B------:R-:W-:-:S02]  /*0210*/  SHF.R.S32.HI R3, RZ, 0x1f, R18 ;  /* 0x0000001fff037819 */ /* 0x000fc40000011412 */
[----:B------:R-:W-:Y:S01]  /*0220*/  LOP3.LUT R2, R2, 0x1c0, RZ, 0xc0, !PT ;  /* 0x000001c002027812 */ /* 0x000fe200078ec0ff */
[----:B------:R-:W-:Y:S01]  /*0230*/  IMAD.SHL.U32 R226, R0, 0x8, RZ ;  /* 0x0000000800e27824 */ /* 0x000fe200078e00ff */
[----:B------:R-:W-:Y:S02]  /*0240*/  LEA.HI R3, R3, R9, RZ, 0x3 ;  /* 0x0000000903037211 */ /* 0x000fe400078f18ff */
[--C-:B------:R-:W-:Y:S02]  /*0250*/  SHF.R.S32.HI R22, RZ, 0x5, R11.reuse ;  /* 0x00000005ff167819 */ /* 0x100fe4000001140b */
[----:B------:R-:W-:Y:S02]  /*0260*/  SHF.R.S32.HI R7, RZ, 0x1f, R11 ;  /* 0x0000001fff077819 */ /* 0x000fe4000001140b */
[----:B------:R-:W-:Y:S02]  /*0270*/  LOP3.LUT R5, R3, 0xfffffff8, RZ, 0xc0, !PT ;  /* 0xfffffff803057812 */ /* 0x000fe400078ec0ff */
[----:B------:R-:W-:-:S02]  /*0280*/  SHF.R.U32.HI R6, RZ, 0x3, R2 ;  /* 0x00000003ff067819 */ /* 0x000fc40000011602 */
[----:B------:R-:W-:Y:S01]  /*0290*/  LOP3.LUT R3, R2, 0x38, R226, 0xf8, !PT ;  /* 0x0000003802037812 */ /* 0x000fe200078ef8e2 */
[----:B------:R-:W-:Y:S01]  /*02a0*/  IMAD.IADD R9, R9, 0x1, -R5 ;  /* 0x0000000109097824 */ /* 0x000fe200078e0a05 */
[----:B------:R-:W-:Y:S02]  /*02b0*/  LOP3.LUT R2, R4, 0xfffffff0, RZ, 0xc0, !PT ;  /* 0xfffffff004027812 */ /* 0x000fe400078ec0ff */
[----:B------:R-:W-:Y:S02]  /*02c0*/  LEA.HI R4, R7, R22, RZ, 0x2 ;  /* 0x0000001607047211 */ /* 0x000fe400078f10ff */
[----:B------:R-:W-:Y:S01]  /*02d0*/  LOP3.LUT R14, R3, R6, RZ, 0x3c, !PT ;  /* 0x00000006030e7212 */ /* 0x000fe200078e3cff */
[----:B------:R-:W-:Y:S01]  /*02e0*/  IMAD.IADD R2, R17, 0x1, -R2 ;  /* 0x0000000111027824 */ /* 0x000fe200078e0a02 */
[----:B------:R-:W-:Y:S02]  /*02f0*/  LOP3.LUT R3, R4, 0xfffffffc, RZ, 0xc0, !PT ;  /* 0xfffffffc04037812 */ /* 0x000fe400078ec0ff */
[----:B------:R-:W-:-:S02]  /*0300*/  LOP3.LUT P4, RZ, R0, 0x2, RZ, 0xc0, !PT ;  /* 0x0000000200ff7812 */ /* 0x000fc4000788c0ff */
[C---:B------:R-:W-:Y:S01]  /*0310*/  LOP3.LUT P3, RZ, R0.reuse, 0x4, RZ, 0xc0, !PT ;  /* 0x0000000400ff7812 */ /* 0x040fe2000786c0ff */
[----:B------:R-:W-:Y:S01]  /*0320*/  IMAD.SHL.U32 R0, R0, 0x40, RZ ;  /* 0x0000004000007824 */ /* 0x000fe200078e00ff */
[----:B------:R-:W-:Y:S01]  /*0330*/  SHF.R.S32.HI R5, RZ, 0x1f, R2 ;  /* 0x0000001fff057819 */ /* 0x000fe20000011402 */
[----:B------:R-:W-:Y:S01]  /*0340*/  IMAD.IADD R10, R22, 0x1, -R3 ;  /* 0x00000001160a7824 */ /* 0x000fe200078e0a03 */
[----:B------:R-:W-:Y:S02]  /*0350*/  LEA.HI R3, R15, R17, RZ, 0x6 ;  /* 0x000000110f037211 */ /* 0x000fe400078f30ff */
[----:B------:R-:W-:Y:S01]  /*0360*/  LOP3.LUT R0, R0, 0x1c0, RZ, 0xc0, !PT ;  /* 0x000001c000007812 */ /* 0x000fe200078ec0ff */
[----:B------:R-:W-:Y:S01]  /*0370*/  IMAD.SHL.U32 R4, R10, 0x10, RZ ;  /* 0x000000100a047824 */ /* 0x000fe200078e00ff */
[----:B------:R-:W-:Y:S02]  /*0380*/  LEA.HI R12, R5, R2, RZ, 0x3 ;  /* 0x00000002050c7211 */ /* 0x000fe400078f18ff */
[----:B------:R-:W-:-:S02]  /*0390*/  LOP3.LUT R183, R0, 0x8, R19, 0xf8, !PT ;  /* 0x0000000800b77812 */ /* 0x000fc400078ef813 */
[----:B------:R-:W-:Y:S01]  /*03a0*/  LOP3.LUT R8, R0, 0x30, R4, 0xf8, !PT ;  /* 0x0000003000087812 */ /* 0x000fe200078ef804 */
[----:B------:R-:W-:Y:S01]  /*03b0*/  IMAD.SHL.U32 R4, R13, 0x200, RZ ;  /* 0x000002000d047824 */ /* 0x000fe200078e00ff */
[----:B------:R-:W-:Y:S02]  /*03c0*/  SHF.R.S32.HI R3, RZ, 0x6, R3 ;  /* 0x00000006ff037819 */ /* 0x000fe40000011403 */
[----:B------:R-:W-:Y:S02]  /*03d0*/  SHF.R.U32.HI R0, RZ, 0x3, R0 ;  /* 0x00000003ff007819 */ /* 0x000fe40000011600 */
[----:B------:R-:W-:Y:S01]  /*03e0*/  LOP3.LUT R7, R12, 0xfffffff8, RZ, 0xc0, !PT ;  /* 0xfffffff80c077812 */ /* 0x000fe200078ec0ff */
[----:B------:R-:W-:Y:S01]  /*03f0*/  IMAD R6, R3, 0x800, R4 ;  /* 0x0000080003067824 */ /* 0x000fe200078e0204 */
[----:B------:R-:W-:Y:S02]  /*0400*/  LOP3.LUT R183, R183, R0, RZ, 0x3c, !PT ;  /* 0x00000000b7b77212 */ /* 0x000fe400078e3cff */
[----:B------:R-:W-:Y:S01]  /*0410*/  LOP3.LUT R5, R9, 0x1, RZ, 0xc0, !PT ;  /* 0x0000000109057812 */ /* 0x000fe200078ec0ff */
[----:B------:R-:W-:Y:S01]  /*0420*/  IMAD.IADD R16, R2, 0x1, -R7 ;  /* 0x0000000102107824 */ /* 0x000fe200078e0a07 */
[----:B------:R-:W-:Y:S01]  /*0430*/  LOP3.LUT R2, R8, 0x8, R19, 0xf8, !PT ;  /* 0x0000000808027812 */ /* 0x000fe200078ef813 */
[----:B------:R-:W-:Y:S01]  /*0440*/  IMAD.IADD R183, R6, 0x1, R183 ;  /* 0x0000000106b77824 */ /* 0x000fe200078e02b7 */
[----:B------:R-:W-:Y:S01]  /*0450*/  LOP3.LUT R6, R11, 0xffffffe0, RZ, 0xc0, !PT ;  /* 0xffffffe00b067812 */ /* 0x000fe200078ec0ff */
[----:B------:R-:W-:Y:S01]  /*0460*/  IMAD R8, R3, 0x200, R14 ;  /* 0x0000020003087824 */ /* 0x000fe200078e020e */
[----:B------:R-:W-:-:S02]  /*0470*/  LOP3.LUT R4, R4, R2, R0, 0xf6, !PT ;  /* 0x0000000204047212 */ /* 0x000fc400078ef600 */
[----:B------:R-:W-:Y:S01]  /*0480*/  LEA.HI R0, R15, R17, RZ, 0x7 ;  /* 0x000000110f007211 */ /* 0x000fe200078f38ff */
[----:B------:R-:W-:Y:S01]  /*0490*/  IMAD.IADD R21, R17, 0x1, -R6 ;  /* 0x0000000111157824 */ /* 0x000fe200078e0a06 */
[----:B------:R-:W-:Y:S01]  /*04a0*/  ISETP.NE.U32.AND P0, PT, R5, 0x1, PT ;  /* 0x000000010500780c */ /* 0x000fe20003f05070 */
[----:B------:R-:W-:Y:S01]  /*04b0*/  IMAD.SHL.U32 R6, R3, 0x20, RZ ;  /* 0x0000002003067824 */ /* 0x000fe200078e00ff */
[----:B------:R-:W-:Y:S02]  /*04c0*/  LOP3.LUT R5, R18, 0x7ffffffc, RZ, 0xc0, !PT ;  /* 0x7ffffffc12057812 */ /* 0x000fe400078ec0ff */
[----:B------:R-:W-:Y:S01]  /*04d0*/  SHF.R.S32.HI R7, RZ, 0x7, R0 ;  /* 0x00000007ff077819 */ /* 0x000fe20000011400 */
[----:B------:R-:W-:Y:S01]  /*04e0*/  STL [R1+0x2c], R21 ;  /* 0x00002c1501007387 */ /* 0x000fe20000100800 */
[----:B------:R-:W-:Y:S01]  /*04f0*/  LEA.HI R0, R11, R22, RZ, 0x1 ;  /* 0x000000160b007211 */ /* 0x000fe200078f08ff */
[----:B------:R-:W-:Y:S01]  /*0500*/  IMAD.IADD R5, R17, 0x1, -R5 ;  /* 0x0000000111057824 */ /* 0x000fe200078e0a05 */
[----:B------:R-:W-:Y:S01]  /*0510*/  R2P PR, R9, 0x6 ;  /* 0x0000000609007804 */ /* 0x000fe20000000000 */
[----:B------:R-:W-:Y:S01]  /*0520*/  IMAD.SHL.U32 R17, R17, 0x2, RZ ;  /* 0x0000000211117824 */ /* 0x000fe200078e00ff */
[----:B------:R1:W-:Y:S01]  /*0530*/  STL [R1+0x8], R8 ;  /* 0x0000080801007387 */ /* 0x0003e20000100800 */
[----:B------:R-:W-:Y:S01]  /*0540*/  IMAD.SHL.U32 R2, R7, 0x8, RZ ;  /* 0x0000000807027824 */ /* 0x000fe200078e00ff */
[----:B------:R-:W-:Y:S01]  /*0550*/  SHF.R.S32.HI R14, RZ, 0x1f, R21 ;  /* 0x0000001fff0e7819 */ /* 0x000fe20000011415 */
[----:B------:R-:W-:Y:S01]  /*0560*/  IMAD.SHL.U32 R5, R5, 0x2, RZ ;  /* 0x0000000205057824 */ /* 0x000fe200078e00ff */
[----:B------:R-:W-:-:S02]  /*0570*/  LOP3.LUT R3, R6, 0x6, R17, 0xf8, !PT ;  /* 0x0000000606037812 */ /* 0x000fc400078ef811 */
[----:B------:R-:W-:Y:S01]  /*0580*/  LOP3.LUT R2, R2, 0x8, RZ, 0xc0, !PT ;  /* 0x0000000802027812 */ /* 0x000fe200078ec0ff */
[--C-:B------:R-:W-:Y:S01]  /*0590*/  IMAD R7, R7, 0x1000, R5.reuse ;  /* 0x0000100007077824 */ /* 0x100fe200078e0205 */
[----:B------:R-:W-:Y:S01]  /*05a0*/  SEL R174, R174, 0xffffffc0, !P3 ;  /* 0xffffffc0aeae7807 */ /* 0x000fe20005800000 */
[----:B------:R2:W-:Y:S01]  /*05b0*/  STL [R1+0x30], R3 ;  /* 0x0000300301007387 */ /* 0x0005e20000100800 */
[----:B------:R-:W-:Y:S01]  /*05c0*/  IMAD R5, R10, 0x400, R5 ;  /* 0x000004000a057824 */ /* 0x000fe200078e0205 */
[----:B------:R-:W-:Y:S02]  /*05d0*/  SEL R194, R194, 0x10, !P0 ;  /* 0x00000010c2c27807 */ /* 0x000fe40004000000 */
[----:B-1----:R-:W-:Y:S01]  /*05e0*/  LOP3.LUT R8, R0, 0xfffffffe, RZ, 0xc0, !PT ;  /* 0xfffffffe00087812 */ /* 0x002fe200078ec0ff */
[----:B------:R-:W-:Y:S02]  /*05f0*/  IMAD.SHL.U32 R0, R9, 0x40, RZ ;  /* 0x0000004009007824 */ /* 0x000fe400078e00ff */
[----:B------:R-:W-:-:S02]  /*0600*/  IMAD.SHL.U32 R9, R13, 0x10, RZ ;  /* 0x000000100d097824 */ /* 0x000fc400078e00ff */
[----:B------:R-:W-:Y:S01]  /*0610*/  IMAD.IADD R8, R22, 0x1, -R8 ;  /* 0x0000000116087824 */ /* 0x000fe200078e0a08 */
[----:B------:R-:W-:Y:S02]  /*0620*/  LOP3.LUT R0, R0, 0x1c0, RZ, 0xc0, !PT ;  /* 0x000001c000007812 */ /* 0x000fe400078ec0ff */
[----:B------:R-:W-:Y:S02]  /*0630*/  LOP3.LUT R11, R2, 0x10, R9, 0xf8, !PT ;  /* 0x00000010020b7812 */ /* 0x000fe400078ef809 */
[----:B--2---:R-:W-:Y:S02]  /*0640*/  SHF.R.U32.HI R3, RZ, 0x3, R0 ;  /* 0x00000003ff037819 */ /* 0x004fe40000011600 */
[----:B------:R-:W-:Y:S02]  /*0650*/  LOP3.LUT R6, R0, 0x20, R6, 0xf8, !PT ;  /* 0x0000002000067812 */ /* 0x000fe400078ef806 */
[----:B------:R-:W-:Y:S01]  /*0660*/  LOP3.LUT R9, R3, R0, R2, 0x1e, !PT ;  /* 0x0000000003097212 */ /* 0x000fe200078e1e02 */
[----:B------:R-:W-:Y:S01]  /*0670*/  IMAD R2, R8, 0x400, R7 ;  /* 0x0000040008027824 */ /* 0x000fe200078e0207 */
[----:B------:R-:W-:-:S02]  /*0680*/  LEA.HI R0, R14, R21, RZ, 0x2 ;  /* 0x000000150e007211 */ /* 0x000fc400078f10ff */
[----:B------:R-:W-:Y:S01]  /*0690*/  LOP3.LUT R6, R6, R3, RZ, 0x3c, !PT ;  /* 0x0000000306067212 */ /* 0x000fe200078e3cff */
[----:B------:R-:W-:Y:S01]  /*06a0*/  IMAD.SHL.U32 R3, R16, 0x40, RZ ;  /* 0x0000004010037824 */ /* 0x000fe200078e00ff */
[----:B------:R-:W-:Y:S01]  /*06b0*/  SHF.R.S32.HI R0, RZ, 0x2, R0 ;  /* 0x00000002ff007819 */ /* 0x000fe20000011400 */
[----:B------:R-:W-:Y:S02]  /*06c0*/  IMAD.IADD R9, R5, 0x1, R9 ;  /* 0x0000000105097824 */ /* 0x000fe400078e0209 */
[----:B------:R-:W-:Y:S01]  /*06d0*/  IMAD.IADD R193, R6, 0x1, R2 ;  /* 0x0000000106c17824 */ /* 0x000fe200078e0202 */
[----:B------:R-:W-:Y:S01]  /*06e0*/  LOP3.LUT R2, R3, 0x1c0, RZ, 0xc0, !PT ;  /* 0x000001c003027812 */ /* 0x000fe200078ec0ff */
[----:B------:R-:W-:Y:S02]  /*06f0*/  IMAD.SHL.U32 R5, R12, 0x40, RZ ;  /* 0x000000400c057824 */ /* 0x000fe400078e00ff */
[----:B------:R-:W-:Y:S01]  /*0700*/  IMAD R7, R8, 0x10, R0 ;  /* 0x0000001008077824 */ /* 0x000fe200078e0200 */
[----:B------:R-:W-:Y:S01]  /*0710*/  SHF.R.U32.HI R3, RZ, 0x3, R2 ;  /* 0x00000003ff037819 */ /* 0x000fe20000011602 */
[----:B------:R-:W-:Y:S01]  /*0720*/  IMAD.SHL.U32 R6, R13, 0x8, RZ ;  /* 0x000000080d067824 */ /* 0x000fe200078e00ff */
[----:B------:R-:W-:Y:S01]  /*0730*/  LOP3.LUT R0, R5, 0xfffffe00, RZ, 0xc0, !PT ;  /* 0xfffffe0005007812 */ /* 0x000fe200078ec0ff */
[----:B------:R-:W-:Y:S01]  /*0740*/  VIADD R5, R7, 0xffffffc0 ;  /* 0xffffffc007057836 */ /* 0x000fe20000000000 */
[----:B------:R1:W-:Y:S01]  /*0750*/  STL [R1+0x14], R7 ;  /* 0x0000140701007387 */ /* 0x0003e20000100800 */
[----:B------:R-:W-:-:S02]  /*0760*/  IMAD R193, R193, 0x2, R181 ;  /* 0x00000002c1c17824 */ /* 0x000fc400078e02b5 */
[--C-:B------:R-:W-:Y:S02]  /*0770*/  IMAD R182, R8, 0x400, R0.reuse ;  /* 0x0000040008b67824 */ /* 0x100fe400078e0200 */
[----:B------:R-:W-:Y:S02]  /*0780*/  IMAD R8, R10, 0x400, R0 ;  /* 0x000004000a087824 */ /* 0x000fe400078e0200 */
[----:B------:R-:W-:Y:S01]  /*0790*/  IMAD.IADD R195, R193, 0x1, R194 ;  /* 0x00000001c1c37824 */ /* 0x000fe200078e02c2 */
[----:B-1----:R-:W-:Y:S02]  /*07a0*/  LOP3.LUT R7, R2, 0x8, R6, 0xf8, !PT ;  /* 0x0000000802077812 */ /* 0x002fe400078ef806 */
[----:B------:R-:W-:Y:S02]  /*07b0*/  LOP3.LUT R2, R3, R11, R2, 0x1e, !PT ;  /* 0x0000000b03027212 */ /* 0x000fe400078e1e02 */
[----:B------:R-:W-:Y:S02]  /*07c0*/  SHF.R.S32.HI R6, RZ, 0x1f, R5 ;  /* 0x0000001fff067819 */ /* 0x000fe40000011405 */
[----:B------:R-:W-:-:S02]  /*07d0*/  LOP3.LUT R179, R2, R0, RZ, 0xfc, !PT ;  /* 0x0000000002b37212 */ /* 0x000fc400078efcff */
[----:B------:R-:W-:Y:S01]  /*07e0*/  LOP3.LUT R2, R7, R3, RZ, 0x3c, !PT ;  /* 0x0000000307027212 */ /* 0x000fe200078e3cff */
[----:B------:R-:W-:Y:S01]  /*07f0*/  VIADD R3, R181, 0x6000 ;  /* 0x00006000b5037836 */ /* 0x000fe20000000000 */
[----:B------:R-:W-:Y:S01]  /*0800*/  SHF.L.U64.HI R5, R5, 0x2, R6 ;  /* 0x0000000205057819 */ /* 0x000fe20000010206 */
[----:B------:R-:W-:Y:S02]  /*0810*/  IMAD.SHL.U32 R0, R179, 0x2, RZ ;  /* 0x00000002b3007824 */ /* 0x000fe400078e00ff */
[----:B------:R-:W-:Y:S02]  /*0820*/  IMAD R7, R9, 0x2, R3 ;  /* 0x0000000209077824 */ /* 0x000fe400078e0203 */
[----:B------:R-:W-:Y:S01]  /*0830*/  IMAD.IADD R180, R3, 0x1, R0 ;  /* 0x0000000103b47824 */ /* 0x000fe200078e0200 */
[----:B------:R1:W-:Y:S01]  /*0840*/  STL [R1+0xc], R5 ;  /* 0x00000c0501007387 */ /* 0x0003e20000100800 */
[----:B------:R-:W-:Y:S02]  /*0850*/  IMAD.IADD R182, R182, 0x1, R2 ;  /* 0x00000001b6b67824 */ /* 0x000fe400078e0202 */
[----:B------:R-:W-:Y:S01]  /*0860*/  IMAD.MOV.U32 R3, RZ, RZ, 0x20 ;  /* 0x00000020ff037424 */ /* 0x000fe200078e00ff */
[----:B------:R-:W-:Y:S01]  /*0870*/  STL [R1+0x4], R20 ;  /* 0x0000041401007387 */ /* 0x000fe20000100800 */
[----:B------:R-:W-:-:S02]  /*0880*/  IMAD.IADD R2, R2, 0x1, R8 ;  /* 0x0000000102027824 */ /* 0x000fc400078e0208 */
[----:B------:R-:W-:Y:S01]  /*0890*/  VIADD R0, R181, 0xa000 ;  /* 0x0000a000b5007836 */ /* 0x000fe20000000000 */
[----:B------:R-:W-:Y:S01]  /*08a0*/  SEL R175, R3, 0xffffffe0, !P4 ;  /* 0xffffffe003af7807 */ /* 0x000fe20006000000 */
[----:B------:R-:W-:Y:S01]  /*08b0*/  STL [R1+0x18], R7 ;  /* 0x0000180701007387 */ /* 0x000fe20000100800 */
[----:B------:R-:W-:Y:S02]  /*08c0*/  VIADD R6, R7, 0x420 ;  /* 0x0000042007067836 */ /* 0x000fe40000000000 */
[--C-:B------:R-:W-:Y:S01]  /*08d0*/  IMAD R171, R2, 0x2, R0.reuse ;  /* 0x0000000202ab7824 */ /* 0x100fe200078e0200 */
[----:B------:R-:W-:Y:S01]  /*08e0*/  SEL R2, R3, 0xffffffe0, !P1 ;  /* 0xffffffe003027807 */ /* 0x000fe20004800000 */
[----:B------:R-:W-:Y:S02]  /*08f0*/  IMAD R0, R183, 0x2, R0 ;  /* 0x00000002b7007824 */ /* 0x000fe400078e0200 */
[----:B------:R-:W-:Y:S02]  /*0900*/  @P1 VIADD R6, R7, 0x3e0 ;  /* 0x000003e007061836 */ /* 0x000fe40000000000 */
[----:B------:R-:W-:-:S02]  /*0910*/  IMAD.IADD R174, R0, 0x1, R174 ;  /* 0x0000000100ae7824 */ /* 0x000fc400078e02ae */
[----:B------:R-:W-:Y:S02]  /*0920*/  IMAD.IADD R176, R0, 0x1, R175 ;  /* 0x0000000100b07824 */ /* 0x000fe400078e02af */
[----:B------:R-:W-:Y:S02]  /*0930*/  IMAD.IADD R0, R2, 0x1, R7 ;  /* 0x0000000102007824 */ /* 0x000fe400078e0207 */
[----:B------:R-:W-:Y:S02]  /*0940*/  IMAD.IADD R192, R193, 0x1, R2 ;  /* 0x00000001c1c07824 */ /* 0x000fe400078e0202 */
[C---:B-1----:R-:W-:Y:S01]  /*0950*/  VIADD R5, R7.reuse, 0x40 ;  /* 0x0000004007057836 */ /* 0x042fe20000000000 */
[----:B------:R1:W-:Y:S01]  /*0960*/  STL [R1+0x24], R0 ;  /* 0x0000240001007387 */ /* 0x0003e20000100800 */
[----:B------:R-:W-:Y:S02]  /*0970*/  @P2 VIADD R5, R7, 0xffffffc0 ;  /* 0xffffffc007052836 */ /* 0x000fe40000000000 */
[----:B------:R-:W-:-:S02]  /*0980*/  IMAD R3, R4, 0x2, R181 ;  /* 0x0000000204037824 */ /* 0x000fc400078e02b5 */
[----:B------:R-:W-:Y:S01]  /*0990*/  IMAD.IADD R175, R175, 0x1, R174 ;  /* 0x00000001afaf7824 */ /* 0x000fe200078e02ae */
[----:B------:R2:W-:Y:S01]  /*09a0*/  STL [R1+0x1c], R5 ;  /* 0x00001c0501007387 */ /* 0x0005e20000100800 */
[----:B------:R-:W-:-:S03]  /*09b0*/  IMAD.IADD R194, R194, 0x1, R192 ;  /* 0x00000001c2c27824 */ /* 0x000fc600078e02c0 */
[----:B------:R2:W-:Y:S01]  /*09c0*/  STL [R1+0x28], R6 ;  /* 0x0000280601007387 */ /* 0x0005e20000100800 */
[----:B-1----:R-:W-:-:S05]  /*09d0*/  IMAD.IADD R0, R2, 0x1, R5 ;  /* 0x0000000102007824 */ /* 0x002fca00078e0205 */
[----:B---3--:R2:W-:Y:S02]  /*09e0*/  STL [R1+0x20], R0 ;  /* 0x0000200001007387 */ /* 0x0085e40000100800 */
.L_x_194:
[----:B-1----:R-:W1:Y:S01]  /*09f0*/  S2R R45, SR_CTAID.Y ;  /* 0x00000000002d7919 */ /* 0x002e620000002600 */
[----:B--2---:R-:W2:Y:S01]  /*0a00*/  LDC.64 R4, c[0x0][0x2f0] ;  /* 0x0000bc00ff047b82 */ /* 0x004ea20000000a00 */
[----:B------:R-:W-:Y:S01]  /*0a10*/  ISETP.NE.U32.AND P3, PT, RZ, UR8, PT ;  /* 0x00000008ff007c0c */ /* 0x000fe2000bf65070 */
[----:B------:R-:W-:-:S03]  /*0a20*/  IMAD.MOV.U32 R0, RZ, RZ, -0x1 ;  /* 0xffffffffff007424 */ /* 0x000fc600078e00ff */
[----:B------:R-:W-:-:S03]  /*0a30*/  ISETP.NE.AND.EX P3, PT, RZ, UR9, PT, P3 ;  /* 0x00000009ff007c0c */ /* 0x000fc6000bf65330 */
[----:B---3--:R-:W3:Y:S08]  /*0a40*/  LDC.64 R10, c[0x0][0x308] ;  /* 0x0000c200ff0a7b82 */ /* 0x008ef00000000a00 */
[----:B----4-:R-:W4:Y:S08]  /*0a50*/  LDC.U8 R15, c[0x0][0x3c2] ;  /* 0x0000f080ff0f7b82 */ /* 0x010f300000000000 */
[----:B-----5:R-:W5:Y:S01]  /*0a60*/  LDC.64 R6, c[0x0][0x2f8] ;  /* 0x0000be00ff067b82 */ /* 0x020f620000000a00 */
[----:B--2---:R-:W-:-:S04]  /*0a70*/  ISETP.NE.U32.AND P4, PT, R4, RZ, PT ;  /* 0x000000ff0400720c */ /* 0x004fc80003f85070 */
[----:B------:R-:W-:Y:S01]  /*0a80*/  ISETP.NE.AND.EX P4, PT, R5, RZ, PT, P4 ;  /* 0x000000ff0500720c */ /* 0x000fe20003f85340 */
[----:B-1----:R-:W-:Y:S01]  /*0a90*/  IMAD.SHL.U32 R14, R45, 0x4, RZ ;  /* 0x000000042d0e7824 */ /* 0x002fe200078e00ff */
[----:B---3--:R-:W-:Y:S02]  /*0aa0*/  ISETP.NE.U32.AND P2, PT, R10, RZ, PT ;  /* 0x000000ff0a00720c */ /* 0x008fe40003f45070 */
[----:B------:R-:W-:Y:S02]  /*0ab0*/  SHF.R.S32.HI R41, RZ, 0x1f, R45 ;  /* 0x0000001fff297819 */ /* 0x000fe4000001142d */
[----:B------:R-:W-:Y:S02]  /*0ac0*/  ISETP.NE.AND.EX P2, PT, R11, RZ, PT, P2 ;  /* 0x000000ff0b00720c */ /* 0x000fe40003f45320 */
[----:B------:R-:W-:Y:S02]  /*0ad0*/  SHF.L.U64.HI R13, R45, 0x2, R41 ;  /* 0x000000022d0d7819 */ /* 0x000fe40000010229 */
[----:B------:R-:W-:-:S02]  /*0ae0*/  IADD3 R4, P0, R14, R4, RZ ;  /* 0x000000040e047210 */ /* 0x000fc40007f1e0ff */
[----:B------:R-:W-:-:S03]  /*0af0*/  @P3 IADD3 R8, P1, R14, UR8, RZ ;  /* 0x000000080e083c10 */ /* 0x000fc6000ff3e0ff */
[C---:B------:R-:W-:Y:S01]  /*0b00*/  IMAD.X R5, R13.reuse, 0x1, R5, P0 ;  /* 0x000000010d057824 */ /* 0x040fe200000e0605 */
[----:B------:R-:W-:Y:S01]  /*0b10*/  @P3 IADD3.X R9, R13, UR9, RZ, P1, !PT ;  /* 0x000000090d093c10 */ /* 0x000fe20008ffe4ff */
[----:B------:R-:W-:-:S03]  /*0b20*/  IMAD.MOV.U32 R246, RZ, RZ, RZ ;  /* 0x000000fffff67224 */ /* 0x000fc600078e00ff */
[----:B------:R-:W2:Y:S04]  /*0b30*/  @P4 LDG.E R0, desc[UR12][R4.64] ;  /* 0x0000000c04004981 */ /* 0x000ea8000c1e1900 */
[----:B------:R1:W2:Y:S01]  /*0b40*/  @P4 LDG.E R12, desc[UR12][R4.64+0x4] ;  /* 0x0000040c040c4981 */ /* 0x0002a2000c1e1900 */
[----:B-----5:R-:W-:-:S03]  /*0b50*/  ISETP.EQ.U32.AND P1, PT, R6, RZ, PT ;  /* 0x000000ff0600720c */ /* 0x020fc60003f22070 */
[----:B------:R3:W5:Y:S01]  /*0b60*/  @P3 LDG.E R246, desc[UR12][R8.64] ;  /* 0x0000000c08f63981 */ /* 0x000762000c1e1900 */
[----:B----4-:R-:W-:-:S04]  /*0b70*/  ISETP.NE.AND P3, PT, R15, RZ, PT ;  /* 0x000000ff0f00720c */ /* 0x010fc80003f65270 */
[----:B------:R-:W-:Y:S01]  /*0b80*/  ISETP.EQ.OR.EX P1, PT, R7, RZ, !P3, P1 ;  /* 0x000000ff0700720c */ /* 0x000fe20005f22710 */
[----:B------:R-:W-:Y:S01]  /*0b90*/  IMAD.MOV.U32 R46, RZ, RZ, -0x1 ;  /* 0xffffffffff2e7424 */ /* 0x000fe200078e00ff */
[----:B-1----:R-:W-:Y:S02]  /*0ba0*/  @P2 IADD3 R4, P0, R14, R10, RZ ;  /* 0x0000000a0e042210 */ /* 0x002fe40007f1e0ff */
[----:B------:R-:W1:Y:S03]  /*0bb0*/  @!P2 LDC R10, c[0x0][0x2cc] ;  /* 0x0000b300ff0aab82 */ /* 0x000e660000000800 */
[----:B------:R-:W-:-:S05]  /*0bc0*/  @P2 IMAD.X R5, R13, 0x1, R11, P0 ;  /* 0x000000010d052824 */ /* 0x000fca00000e060b */
[----:B------:R4:W5:Y:S01]  /*0bd0*/  @P2 LDG.E R2, desc[UR12][R4.64] ;  /* 0x0000000c04022981 */ /* 0x000962000c1e1900 */
[----:B---3--:R-:W3:Y:S01]  /*0be0*/  @!P2 LDC.64 R8, c[0x0][0x318] ;  /* 0x0000c600ff08ab82 */ /* 0x008ee20000000a00 */
[----:B----4-:R-:W-:-:S05]  /*0bf0*/  IADD3 R4, P0, R14, R6, RZ ;  /* 0x000000060e047210 */ /* 0x010fca0007f1e0ff */
[----:B------:R-:W-:-:S05]  /*0c00*/  IMAD.X R5, R13, 0x1, R7, P0 ;  /* 0x000000010d057824 */ /* 0x000fca00000e0607 */
[----:B------:R-:W4:Y:S01]  /*0c10*/  @!P1 LDG.E R46, desc[UR12][R4.64] ;  /* 0x0000000c042e9981 */ /* 0x000f22000c1e1900 */
[----:B------:R-:W-:-:S04]  /*0c20*/  ISETP.NE.U32.AND P1, PT, R6, RZ, PT ;  /* 0x000000ff0600720c */ /* 0x000fc80003f25070 */
[----:B------:R-:W-:Y:S02]  /*0c30*/  ISETP.NE.AND.EX P1, PT, R7, RZ, PT, P1 ;  /* 0x000000ff0700720c */ /* 0x000fe40003f25310 */
[----:B---3--:R-:W-:-:S04]  /*0c40*/  @!P2 ISETP.NE.U32.AND P0, PT, R8, RZ, PT ;  /* 0x000000ff0800a20c */ /* 0x008fc80003f05070 */
[----:B------:R-:W-:-:S04]  /*0c50*/  @!P2 ISETP.NE.AND.EX P0, PT, R9, RZ, PT, P0 ;  /* 0x000000ff0900a20c */ /* 0x000fc80003f05300 */
[----:B-1----:R-:W-:Y:S01]  /*0c60*/  @!P2 SEL R6, R10, RZ, P0 ;  /* 0x000000ff0a06a207 */ /* 0x002fe20000000000 */
[----:B--2---:R-:W-:-:S06]  /*0c70*/  @P4 IMAD.IADD R32, R12, 0x1, -R0 ;  /* 0x000000010c204824 */ /* 0x004fcc00078e0a00 */
[----:B------:R-:W1:Y:S01]  /*0c80*/  @!P4 LDC R32, c[0x0][0x2c4] ;  /* 0x0000b100ff20cb82 */ /* 0x000e620000000800 */
[----:B-----5:R-:W-:-:S07]  /*0c90*/  @P2 IMAD.IADD R200, R2, 0x1, -R246 ;  /* 0x0000000102c82824 */ /* 0x020fce00078e0af6 */
[----:B------:R-:W2:Y:S01]  /*0ca0*/  LDC R2, c[0x0][0x2c8] ;  /* 0x0000b200ff027b82 */ /* 0x000ea20000000800 */
[----:B----4-:R3:W-:Y:S01]  /*0cb0*/  STL [R1+0x10], R46 ;  /* 0x0000102e01007387 */ /* 0x0107e20000100800 */
[----:B-1----:R-:W-:Y:S05]  /*0cc0*/  @!P1 BRA `(.L_x_126) ;  /* 0x00000000000c9947 */ /* 0x002fea0003800000 */
[----:B--2---:R-:W2:Y:S02]  /*0cd0*/  @P3 LDG.E R2, desc[UR12][R4.64+0x4] ;  /* 0x0000040c04023981 */ /* 0x004ea4000c1e1900 */
[----:B--2---:R-:W-:-:S06]  /*0ce0*/  @P3 IADD3 R2, R2, -R46, RZ ;  /* 0x8000002e02023210 */ /* 0x004fcc0007ffe0ff */
[----:B------:R1:W5:Y:S02]  /*0cf0*/  @!P3 LDG.E R2, desc[UR12][R4.64] ;  /* 0x0000000c0402b981 */ /* 0x000364000c1e1900 */
.L_x_126:
[----:B------:R-:W4:Y:S01]  /*0d00*/  LDL R44, [R1+0x4] ;  /* 0x00000400012c7983 */ /* 0x000f220000100800 */
[----:B--2--5:R-:W-:Y:S01]  /*0d10*/  @!P2 IADD3 R200, R6, R2, -R246 ;  /* 0x0000000206c8a210 */ /* 0x024fe20007ffe8f6 */
[----:B----4-:R-:W-:-:S05]  /*0d20*/  IMAD.SHL.U32 R24, R44, 0x80, RZ ;  /* 0x000000802c187824 */ /* 0x010fca00078e00ff */
[----:B------:R-:W-:-:S13]  /*0d30*/  ISETP.GT.AND P0, PT, R200, R24, PT ;  /* 0x00000018c800720c */ /* 0x000fda0003f04270 */
[----:B------:R-:W-:Y:S05]  /*0d40*/  @!P0 BRA `(.L_x_127) ;  /* 0x0000007400388947 */ /* 0x000fea0003800000 */
[----:B------:R-:W2:Y:S01]  /*0d50*/  LDC R18, c[0x0][0x278] ;  /* 0x00009e00ff127b82 */ /* 0x000ea20000000800 */
[----:B------:R-:W-:Y:S01]  /*0d60*/  IABS R6, R248 ;  /* 0x000000f800067213 */ /* 0x000fe20000000000 */
[----:B------:R-:W4:Y:S01]  /*0d70*/  S2R R30, SR_CTAID.X ;  /* 0x00000000001e7919 */ /* 0x000f220000002500 */
[----:B------:R-:W-:Y:S02]  /*0d80*/  ISETP.NE.AND P0, PT, R46, -0x1, PT ;  /* 0xffffffff2e00780c */ /* 0x000fe40003f05270 */
[----:B------:R-:W-:Y:S02]  /*0d90*/  ISETP.NE.AND P2, PT, R0, -0x1, PT ;  /* 0xffffffff0000780c */ /* 0x000fe40003f45270 */
[----:B------:R-:W-:Y:S01]  /*0da0*/  SHF.R.S32.HI R249, RZ, 0x1f, R248 ;  /* 0x0000001ffff97819 */ /* 0x000fe200000114f8 */
[----:B------:R-:W5:Y:S08]  /*0db0*/  LDC.64 R8, c[0x0][0x228] ;  /* 0x00008a00ff087b82 */ /* 0x000f700000000a00 */
[----:B------:R-:W3:Y:S01]  /*0dc0*/  LDC.64 R34, c[0x0][0x240] ;  /* 0x00009000ff227b82 */ /* 0x000ee20000000a00 */
[----:B--2---:R-:W-:-:S07]  /*0dd0*/  IABS R11, R18 ;  /* 0x00000012000b7213 */ /* 0x004fce0000000000 */
[----:B------:R-:W2:Y:S01]  /*0de0*/  LDC R42, c[0x0][0x2d4] ;  /* 0x0000b500ff2a7b82 */ /* 0x000ea20000000800 */
[----:B-1----:R-:W1:Y:S01]  /*0df0*/  I2F.RP R4, R11 ;  /* 0x0000000b00047306 */ /* 0x002e620000209400 */
[----:B-----5:R-:W-:-:S06]  /*0e00*/  IMAD R10, R41, R8, RZ ;  /* 0x00000008290a7224 */ /* 0x020fcc00078e02ff */
[----:B------:R-:W5:Y:S01]  /*0e10*/  LDC.U8 R19, c[0x0][0x3d8] ;  /* 0x0000f600ff137b82 */ /* 0x000f620000000000 */
[C---:B------:R-:W-:Y:S02]  /*0e20*/  IMAD R10, R45.reuse, R9, R10 ;  /* 0x000000092d0a7224 */ /* 0x040fe400078e020a */
[----:B------:R-:W-:-:S05]  /*0e30*/  IMAD.WIDE.U32 R8, R45, R8, RZ ;  /* 0x000000082d087225 */ /* 0x000fca00078e00ff */
[----:B------:R-:W4:Y:S01]  /*0e40*/  LDC R40, c[0x0][0x2dc] ;  /* 0x0000b700ff287b82 */ /* 0x000f220000000800 */
[----:B------:R-:W-:Y:S01]  /*0e50*/  IMAD.IADD R33, R9, 0x1, R10 ;  /* 0x0000000109217824 */ /* 0x000fe200078e020a */
[----:B-1----:R-:W1:Y:S01]  /*0e60*/  MUFU.RCP R4, R4 ;  /* 0x0000000400047308 */ /* 0x002e620000001000 */
[----:B------:R-:W-:-:S04]  /*0e70*/  SHF.L.U64.HI R9, R45, 0x7, R41 ;  /* 0x000000072d097819 */ /* 0x000fc80000010229 */
[----:B------:R-:W-:Y:S01]  /*0e80*/  SEL R9, R9, RZ, P4 ;  /* 0x000000ff09097207 */ /* 0x000fe20002000000 */
[----:B------:R-:W4:Y:S08]  /*0e90*/  LDC R240, c[0x0][0x270] ;  /* 0x00009c00fff07b82 */ /* 0x000f300000000800 */
[----:B------:R-:W5:Y:S01]  /*0ea0*/  @P0 LDC.64 R14, c[0x0][0x250] ;  /* 0x00009400ff0e0b82 */ /* 0x000f620000000a00 */
[----:B-1----:R-:W-:-:S04]  /*0eb0*/  IADD3 R4, R4, 0xffffffe, RZ ;  /* 0x0ffffffe04047810 */ /* 0x002fc80007ffe0ff */
[----:B------:R-:W1:Y:S03]  /*0ec0*/  F2I.FTZ.U32.TRUNC.NTZ R5, R4 ;  /* 0x0000000400057305 */ /* 0x000e66000021f000 */
[----:B------:R-:W5:Y:S01]  /*0ed0*/  @!P2 LDC.64 R12, c[0x0][0x418] ;  /* 0x00010600ff0cab82 */ /* 0x000f620000000a00 */
[----:B----4-:R-:W-:-:S07]  /*0ee0*/  IMAD.WIDE R26, R40, R240, RZ ;  /* 0x000000f0281a7225 */ /* 0x010fce00078e02ff */
[----:B------:R-:W4:Y:S01]  /*0ef0*/  @P2 LDC.64 R16, c[0x0][0x420] ;  /* 0x00010800ff102b82 */ /* 0x000f220000000a00 */
[----:B-1----:R-:W-:Y:S01]  /*0f00*/  IMAD.MOV R2, RZ, RZ, -R5 ;  /* 0x000000ffff027224 */ /* 0x002fe200078e0a05 */
[----:B------:R-:W-:-:S06]  /*0f10*/  MOV R4, RZ ;  /* 0x000000ff00047202 */ /* 0x000fcc0000000f00 */
[----:B------:R-:W1:Y:S01]  /*0f20*/  LDC R29, c[0x0][0x2c4] ;  /* 0x0000b100ff1d7b82 */ /* 0x000e620000000800 */
[----:B------:R-:W-:-:S04]  /*0f30*/  IMAD R2, R2, R11, RZ ;  /* 0x0000000b02027224 */ /* 0x000fc800078e02ff */
[----:B------:R-:W-:Y:S01]  /*0f40*/  IMAD.HI.U32 R2, R5, R2, R4 ;  /* 0x0000000205027227 */ /* 0x000fe200078e0004 */
[----:B------:R-:W-:Y:S02]  /*0f50*/  IADD3 R5, R32, 0x3f, RZ ;  /* 0x0000003f20057810 */ /* 0x000fe40007ffe0ff */
[----:B------:R-:W1:Y:S03]  /*0f60*/  LDC.64 R20, c[0x0][0x488] ;  /* 0x00012200ff147b82 */ /* 0x000e660000000a00 */
[----:B------:R-:W-:-:S04]  /*0f70*/  IMAD.HI.U32 R2, R2, R6, RZ ;  /* 0x0000000602027227 */ /* 0x000fc800078e00ff */
[----:B------:R-:W-:Y:S01]  /*0f80*/  IMAD.MOV R4, RZ, RZ, -R2 ;  /* 0x000000ffff047224 */ /* 0x000fe200078e0a02 */
[----:B------:R-:W1:Y:S03]  /*0f90*/  LDC.U8 R31, c[0x0][0x480] ;  /* 0x00012000ff1f7b82 */ /* 0x000e660000000000 */
[----:B------:R-:W-:Y:S01]  /*0fa0*/  IMAD R4, R11, R4, R6 ;  /* 0x000000040b047224 */ /* 0x000fe200078e0206 */
[----:B------:R-:W-:-:S04]  /*0fb0*/  SHF.R.S32.HI R6, RZ, 0x1f, R5 ;  /* 0x0000001fff067819 */ /* 0x000fc80000011405 */
[----:B------:R-:W-:Y:S02]  /*0fc0*/  ISETP.GT.U32.AND P5, PT, R11, R4, PT ;  /* 0x000000040b00720c */ /* 0x000fe40003fa4070 */
[----:B------:R-:W-:Y:S01]  /*0fd0*/  LEA.HI R23, R6, R5, RZ, 0x6 ;  /* 0x0000000506177211 */ /* 0x000fe200078f30ff */
[----:B---3--:R-:W-:-:S03]  /*0fe0*/  IMAD.WIDE.U32 R6, R0, R34, RZ ;  /* 0x0000002200067225 */ /* 0x008fc600078e00ff */
[----:B------:R-:W-:Y:S01]  /*0ff0*/  SHF.R.S32.HI R187, RZ, 0x6, R23 ;  /* 0x00000006ffbb7819 */ /* 0x000fe20000011417 */
[----:B------:R-:W-:Y:S01]  /*1000*/  IMAD R5, R0, R35, RZ ;  /* 0x0000002300057224 */ /* 0x000fe200078e02ff */
[----:B------:R-:W-:Y:S02]  /*1010*/  SEL R39, R8, R6, !P2 ;  /* 0x0000000608277207 */ /* 0x000fe40005000000 */
[----:B--2---:R-:W-:Y:S01]  /*1020*/  SHF.R.S32.HI R6, RZ, 0x1f, R42 ;  /* 0x0000001fff067819 */ /* 0x004fe2000001142a */
[----:B------:R-:W-:Y:S01]  /*1030*/  @P2 IMAD.IADD R33, R7, 0x1, R5 ;  /* 0x0000000107212824 */ /* 0x000fe200078e0205 */
[----:B------:R-:W-:Y:S02]  /*1040*/  LOP3.LUT R7, R248, R18, RZ, 0x3c, !PT ;  /* 0x00000012f8077212 */ /* 0x000fe400078e3cff */
[----:B------:R-:W-:Y:S01]  /*1050*/  @!P5 IADD3 R4, R4, -R11, RZ ;  /* 0x8000000b0404d210 */ /* 0x000fe20007ffe0ff */
[----:B------:R-:W-:Y:S01]  /*1060*/  IMAD R6, R6, R45, RZ ;  /* 0x0000002d06067224 */ /* 0x000fe200078e02ff */
[----:B------:R-:W-:-:S02]  /*1070*/  @!P5 IADD3 R2, R2, 0x1, RZ ;  /* 0x000000010202d810 */ /* 0x000fc40007ffe0ff */
[----:B------:R-:W-:Y:S01]  /*1080*/  ISETP.GE.U32.AND P3, PT, R4, R11, PT ;  /* 0x0000000b0400720c */ /* 0x000fe20003f66070 */
[----:B------:R-:W-:Y:S01]  /*1090*/  IMAD.WIDE.U32 R10, R45, R42, RZ ;  /* 0x0000002a2d0a7225 */ /* 0x000fe200078e00ff */
[----:B------:R-:W-:Y:S02]  /*10a0*/  @P0 IADD3 R4, R246, R46, RZ ;  /* 0x0000002ef6040210 */ /* 0x000fe40007ffe0ff */
[----:B------:R-:W-:Y:S01]  /*10b0*/  ISETP.GE.AND P1, PT, R7, RZ, PT ;  /* 0x000000ff0700720c */ /* 0x000fe20003f26270 */
[----:B------:R-:W-:Y:S01]  /*10c0*/  IMAD R6, R41, R42, R6 ;  /* 0x0000002a29067224 */ /* 0x000fe200078e0206 */
[----:B------:R-:W-:Y:S01]  /*10d0*/  ISETP.NE.AND P5, PT, R18, RZ, PT ;  /* 0x000000ff1200720c */ /* 0x000fe20003fa5270 */
[C---:B-----5:R-:W-:Y:S02]  /*10e0*/  @P0 IMAD R8, R4.reuse, R15, RZ ;  /* 0x0000000f04080224 */ /* 0x060fe400078e02ff */
[----:B------:R-:W-:-:S04]  /*10f0*/  @P0 IMAD.WIDE.U32 R4, R4, R14, RZ ;  /* 0x0000000e04040225 */ /* 0x000fc800078e00ff */
[----:B------:R-:W-:Y:S01]  /*1100*/  @P3 IADD3 R2, R2, 0x1, RZ ;  /* 0x0000000102023810 */ /* 0x000fe20007ffe0ff */
[----:B------:R-:W-:Y:S01]  /*1110*/  IMAD R7, R27, R10, RZ ;  /* 0x0000000a1b077224 */ /* 0x000fe200078e02ff */
[----:B------:R-:W-:Y:S01]  /*1120*/  ISETP.NE.AND P3, PT, R19, RZ, PT ;  /* 0x000000ff1300720c */ /* 0x000fe20003f65270 */
[----:B------:R-:W-:Y:S01]  /*1130*/  IMAD.IADD R6, R11, 0x1, R6 ;  /* 0x000000010b067824 */ /* 0x000fe200078e0206 */
[----:B------:R-:W-:Y:S01]  /*1140*/  @P0 IADD3 R38, R5, R8, RZ ;  /* 0x0000000805260210 */ /* 0x000fe20007ffe0ff */
[----:B------:R-:W-:Y:S01]  /*1150*/  @P0 IMAD.MOV.U32 R37, RZ, RZ, R4 ;  /* 0x000000ffff250224 */ /* 0x000fe200078e0004 */
[----:B------:R-:W-:Y:S01]  /*1160*/  MOV R22, R2 ;  /* 0x0000000200167202 */ /* 0x000fe20000000f00 */
[C---:B------:R-:W-:Y:S02]  /*1170*/  IMAD R8, R26.reuse, R6, R7 ;  /* 0x000000061a087224 */ /* 0x040fe400078e0207 */
[----:B------:R-:W-:-:S04]  /*1180*/  IMAD.WIDE.U32 R6, R26, R10, RZ ;  /* 0x0000000a1a067225 */ /* 0x000fc800078e00ff */
[----:B------:R-:W-:Y:S01]  /*1190*/  IMAD.WIDE.U32 R4, R26, R0, RZ ;  /* 0x000000001a047225 */ /* 0x000fe200078e00ff */
[----:B------:R-:W-:Y:S01]  /*11a0*/  IADD3 R25, R7, R8, RZ ;  /* 0x0000000807197210 */ /* 0x000fe20007ffe0ff */
[----:B------:R-:W2:Y:S02]  /*11b0*/  @P3 LDC R28, c[0x0][0x2e4] ;  /* 0x0000b900ff1c3b82 */ /* 0x000ea40000000800 */
[----:B------:R-:W-:Y:S01]  /*11c0*/  IMAD R2, R27, R0, RZ ;  /* 0x000000001b027224 */ /* 0x000fe200078e02ff */
[----:B------:R-:W-:Y:S01]  /*11d0*/  SEL R36, R6, R4, !P2 ;  /* 0x0000000406247207 */ /* 0x000fe20005000000 */
[----:B------:R-:W-:Y:S01]  /*11e0*/  @!P1 IMAD.MOV R22, RZ, RZ, -R22 ;  /* 0x000000ffff169224 */ /* 0x000fe200078e0a16 */
[----:B------:R-:W-:Y:S01]  /*11f0*/  @!P5 LOP3.LUT R22, RZ, R18, RZ, 0x33, !PT ;  /* 0x00000012ff16d212 */ /* 0x000fe200078e33ff */
[----:B------:R-:W-:Y:S01]  /*1200*/  IMAD.SHL.U32 R8, R45, 0x80, RZ ;  /* 0x000000802d087824 */ /* 0x000fe200078e00ff */
[----:B------:R-:W-:Y:S01]  /*1210*/  @P2 IADD3 R25, R5, R2, RZ ;  /* 0x0000000205192210 */ /* 0x000fe20007ffe0ff */
[----:B------:R-:W-:Y:S01]  /*1220*/  @!P2 IMAD R2, R41, R12, RZ ;  /* 0x0000000c2902a224 */ /* 0x000fe200078e02ff */
[----:B------:R-:W3:Y:S01]  /*1230*/  @P0 LDC.64 R18, c[0x0][0x248] ;  /* 0x00009200ff120b82 */ /* 0x000ee20000000a00 */
[----:B------:R-:W-:Y:S01]  /*1240*/  LOP3.LUT R4, R23, 0xffffffc0, RZ, 0xc0, !PT ;  /* 0xffffffc017047812 */ /* 0x000fe200078ec0ff */
[----:B----4-:R-:W-:Y:S01]  /*1250*/  @P2 IMAD.WIDE.U32 R6, R0, R16, RZ ;  /* 0x0000001000062225 */ /* 0x010fe200078e00ff */
[----:B------:R-:W-:-:S03]  /*1260*/  SEL R8, R8, RZ, P4 ;  /* 0x000000ff08087207 */ /* 0x000fc60002000000 */
[C---:B------:R-:W-:Y:S01]  /*1270*/  @!P2 IMAD R10, R45.reuse, R13, R2 ;  /* 0x0000000d2d0aa224 */ /* 0x040fe200078e0202 */
[----:B------:R-:W-:Y:S01]  /*1280*/  IADD3 R2, R4, -0x40, RZ ;  /* 0xffffffc004027810 */ /* 0x000fe20007ffe0ff */
[C---:B-1----:R-:W-:Y:S02]  /*1290*/  @P3 IMAD R13, R45.reuse, R29, RZ ;  /* 0x0000001d2d0d3224 */ /* 0x042fe400078e02ff */
[----:B------:R-:W-:Y:S01]  /*12a0*/  @!P2 IMAD.WIDE.U32 R4, R45, R12, RZ ;  /* 0x0000000c2d04a225 */ /* 0x000fe200078e00ff */
[----:B------:R-:W-:Y:S02]  /*12b0*/  IADD3 R8, P1, R2, R8, RZ ;  /* 0x0000000802087210 */ /* 0x000fe40007f3e0ff */
[----:B------:R-:W-:Y:S01]  /*12c0*/  SHF.R.S32.HI R11, RZ, 0x1f, R2 ;  /* 0x0000001fff0b7819 */ /* 0x000fe20000011402 */
[----:B------:R-:W-:Y:S01]  /*12d0*/  @P2 IMAD R17, R0, R17, R7 ;  /* 0x0000001100112224 */ /* 0x000fe200078e0207 */
[----:B------:R-:W-:Y:S01]  /*12e0*/  @!P2 IADD3 R17, R5, R10, RZ ;  /* 0x0000000a0511a210 */ /* 0x000fe20007ffe0ff */
[----:B------:R-:W-:Y:S01]  /*12f0*/  @P2 IMAD.MOV.U32 R16, RZ, RZ, R6 ;  /* 0x000000ffff102224 */ /* 0x000fe200078e0006 */
[----:B------:R-:W-:Y:S01]  /*1300*/  IADD3.X R9, R11, R9, RZ, P1, !PT ;  /* 0x000000090b097210 */ /* 0x000fe20000ffe4ff */
[----:B------:R-:W-:Y:S01]  /*1310*/  IMAD R7, R27, R8, RZ ;  /* 0x000000081b077224 */ /* 0x000fe200078e02ff */
[----:B------:R-:W-:Y:S01]  /*1320*/  @P3 SEL R6, R13, R0, !P2 ;  /* 0x000000000d063207 */ /* 0x000fe20005000000 */
[----:B------:R-:W-:Y:S01]  /*1330*/  IMAD.WIDE.U32 R12, R26, R8, RZ ;  /* 0x000000081a0c7225 */ /* 0x000fe200078e00ff */
[----:B------:R-:W-:-:S02]  /*1340*/  @!P2 MOV R16, R4 ;  /* 0x000000040010a202 */ /* 0x000fc40000000f00 */
[----:B------:R-:W-:Y:S01]  /*1350*/  ISETP.NE.AND P1, PT, R31, RZ, PT ;  /* 0x000000ff1f00720c */ /* 0x000fe20003f25270 */
[----:B------:R-:W-:Y:S02]  /*1360*/  IMAD R27, R26, R9, R7 ;  /* 0x000000091a1b7224 */ /* 0x000fe400078e0207 */
[----:B------:R-:W-:-:S04]  /*1370*/  IMAD.WIDE.U32 R4, R30, R20, RZ ;  /* 0x000000141e047225 */ /* 0x000fc800078e00ff */
[----:B--2---:R-:W-:Y:S01]  /*1380*/  @P3 IMAD R10, R248, R28, R6 ;  /* 0x0000001cf80a3224 */ /* 0x004fe200078e0206 */
[----:B------:R-:W-:Y:S01]  /*1390*/  SEL R28, R4, RZ, P1 ;  /* 0x000000ff041c7207 */ /* 0x000fe20000800000 */
[----:B------:R-:W-:Y:S02]  /*13a0*/  @!P3 IMAD R7, R45, R240, R248 ;  /* 0x000000f02d07b224 */ /* 0x000fe400078e02f8 */
[----:B------:R-:W-:Y:S02]  /*13b0*/  @P0 IMAD.IADD R6, R246, 0x1, R46 ;  /* 0x00000001f6060824 */ /* 0x000fe400078e022e */
[----:B------:R-:W-:Y:S02]  /*13c0*/  @!P3 IMAD R10, R7, R29, RZ ;  /* 0x0000001d070ab224 */ /* 0x000fe400078e02ff */
[----:B------:R-:W-:Y:S01]  /*13d0*/  IMAD R8, R30, R21, R5 ;  /* 0x000000151e087224 */ /* 0x000fe200078e0205 */
[----:B------:R-:W-:Y:S01]  /*13e0*/  SHF.R.S32.HI R30, RZ, 0x1f, R24 ;  /* 0x0000001fff1e7819 */ /* 0x000fe20000011418 */
        /* <DEDUP_REMOVED lines=20> */
.L_x_128:
        /* <DEDUP_REMOVED lines=13> */
.L_x_129:
        /* <DEDUP_REMOVED lines=10> */
.L_x_130:
[----:B------:R-:W-:-:S04]  /*16a0*/  IMAD R0, R45, R240, R248 ;  /* 0x000000f02d007224 */ /* 0x000fc800078e02f8 */
[----:B------:R-:W-:-:S07]  /*16b0*/  IMAD R0, R0, R42, RZ ;  /* 0x0000002a00007224 */ /* 0x000fce00078e02ff */
.L_x_131:
[----:B------:R-:W2:Y:S01]  /*16c0*/  LDL R48, [R1+0x2c] ;  /* 0x00002c0001307983 */ /* 0x000ea20000100800 */
[----:B------:R-:W-:Y:S01]  /*16d0*/  IMAD R240, R40, R240, RZ ;  /* 0x000000f028f07224 */ /* 0x000fe200078e02ff */
[----:B------:R-:W1:Y:S01]  /*16e0*/  LDC.64 R20, c[0x0][0x420] ;  /* 0x00010800ff147b82 */ /* 0x000e620000000a00 */
[----:B------:R-:W-:Y:S01]  /*16f0*/  IMAD.IADD R13, R2, 0x1, R10 ;  /* 0x00000001020d7824 */ /* 0x000fe200078e020a */
[----:B------:R-:W3:Y:S01]  /*1700*/  S2R R8, SR_TID.X ;  /* 0x0000000000087919 */ /* 0x000ee20000002100 */
[----:B------:R-:W-:Y:S01]  /*1710*/  IMAD.SHL.U32 R239, R240, 0x40, RZ ;  /* 0x00000040f0ef7824 */ /* 0x000fe200078e00ff */
[----:B------:R-:W-:Y:S01]  /*1720*/  SHF.R.S32.HI R227, RZ, 0x1f, R226 ;  /* 0x0000001fffe37819 */ /* 0x000fe200000114e2 */
[----:B------:R-:W-:Y:S01]  /*1730*/  ULDC UR4, c[0x0][0x398] ;  /* 0x0000e60000047ab9 */ /* 0x000fe20000000800 */
[----:B------:R-:W4:Y:S01]  /*1740*/  S2R R47, SR_TID.X ;  /* 0x00000000002f7919 */ /* 0x000f220000002100 */
[----:B------:R-:W-:Y:S01]  /*1750*/  ULDC.64 UR6, c[0x0][0x258] ;  /* 0x0000960000067ab9 */ /* 0x000fe20000000a00 */
[----:B------:R-:W-:Y:S01]  /*1760*/  IADD3 R5, P3, P2, R12, R239, R9 ;  /* 0x000000ef0c057210 */ /* 0x000fe20007a7e009 */
[----:B------:R-:W5:Y:S01]  /*1770*/  LDC.64 R42, c[0x0][0x2b0] ;  /* 0x0000ac00ff2a7b82 */ /* 0x000f620000000a00 */
[----:B------:R-:W-:Y:S01]  /*1780*/  SHF.R.S32.HI R4, RZ, 0x1f, R239 ;  /* 0x0000001fff047819 */ /* 0x000fe200000114ef */
[----:B------:R-:W-:Y:S03]  /*1790*/  BSSY B1, `(.L_x_127) ;  /* 0x00006a9000017945 */ /* 0x000fe60003800000 */
[----:B------:R-:W-:Y:S01]  /*17a0*/  IADD3.X R4, R6, R4, R26, P3, P2 ;  /* 0x0000000406047210 */ /* 0x000fe20001fe441a */
[----:B------:R-:W-:Y:S01]  /*17b0*/  IMAD.IADD R26, R2, 0x1, R0 ;  /* 0x00000001021a7824 */ /* 0x000fe200078e0200 */
[----:B------:R-:W-:-:S02]  /*17c0*/  IADD3 R9, P3, P2, R28, R5, R36 ;  /* 0x000000051c097210 */ /* 0x000fc40007a7e024 */
[----:B------:R-:W-:Y:S02]  /*17d0*/  IADD3 R0, -R200, R32, R24 ;  /* 0x00000020c8007210 */ /* 0x000fe40007ffe118 */
[----:B------:R-:W-:Y:S02]  /*17e0*/  IADD3.X R12, R23, R4, R25, P3, P2 ;  /* 0x00000004170c7210 */ /* 0x000fe40001fe4419 */
[----:B------:R-:W-:Y:S01]  /*17f0*/  SHF.R.S32.HI R23, RZ, 0x1f, R234 ;  /* 0x0000001fff177819 */ /* 0x000fe200000114ea */
[----:B------:R-:W-:Y:S01]  /*1800*/  VIADD R0, R0, -UR4 ;  /* 0x8000000400007c36 */ /* 0x000fe20008000000 */
[----:B------:R-:W-:Y:S01]  /*1810*/  IADD3 R7, P3, R234, R2, RZ ;  /* 0x00000002ea077210 */ /* 0x000fe20007f7e0ff */
[----:B------:R-:W-:Y:S01]  /*1820*/  ULDC.64 UR4, c[0x0][0x428] ;  /* 0x00010a0000047ab9 */ /* 0x000fe20000000a00 */
[----:B------:R-:W-:-:S03]  /*1830*/  IADD3 R4, P2, R226, R16, RZ ;  /* 0x00000010e2047210 */ /* 0x000fc60007f5e0ff */
[----:B------:R-:W-:Y:S01]  /*1840*/  IMAD.X R10, R23, 0x1, R11, P3 ;  /* 0x00000001170a7824 */ /* 0x000fe200018e060b */
[----:B------:R-:W-:Y:S02]  /*1850*/  IADD3.X R5, R227, R17, RZ, P2, !PT ;  /* 0x00000011e3057210 */ /* 0x000fe400017fe4ff */
[----:B------:R-:W5:Y:S01]  /*1860*/  LDC.64 R16, c[0x0][0x478] ;  /* 0x00011e00ff107b82 */ /* 0x000f620000000a00 */
[----:B------:R-:W-:Y:S01]  /*1870*/  IMAD R10, R10, R34, RZ ;  /* 0x000000220a0a7224 */ /* 0x000fe200078e02ff */
[----:B---3--:R-:W-:Y:S01]  /*1880*/  SHF.R.S32.HI R8, RZ, 0x1f, R8 ;  /* 0x0000001fff087819 */ /* 0x008fe20000011408 */
[----:B-1----:R-:W-:-:S03]  /*1890*/  IMAD.WIDE.U32 R4, R2, R20, R4 ;  /* 0x0000001402047225 */ /* 0x002fc600078e0004 */
[----:B----4-:R-:W-:Y:S01]  /*18a0*/  LEA.HI R8, R8, R47, RZ, 0x5 ;  /* 0x0000002f08087211 */ /* 0x010fe200078f28ff */
[----:B------:R-:W-:-:S03]  /*18b0*/  IMAD R10, R7, R35, R10 ;  /* 0x00000023070a7224 */ /* 0x000fc600078e020a */
[----:B------:R-:W-:-:S05]  /*18c0*/  SHF.R.S32.HI R8, RZ, 0x5, R8 ;  /* 0x00000005ff087819 */ /* 0x000fca0000011408 */
[----:B--2---:R-:W-:Y:S02]  /*18d0*/  IMAD R6, R8, R240, R48 ;  /* 0x000000f008067224 */ /* 0x004fe400078e0230 */
[----:B------:R-:W-:Y:S01]  /*18e0*/  IMAD R8, R11, R20, RZ ;  /* 0x000000140b087224 */ /* 0x000fe200078e02ff */
[----:B------:R-:W-:Y:S02]  /*18f0*/  SHF.R.S32.HI R11, RZ, 0x1f, R0 ;  /* 0x0000001fff0b7819 */ /* 0x000fe40000011400 */
[----:B------:R-:W-:Y:S01]  /*1900*/  IADD3 R9, P2, R6, R9, RZ ;  /* 0x0000000906097210 */ /* 0x000fe20007f5e0ff */
[----:B------:R-:W-:Y:S01]  /*1910*/  IMAD R8, R2, R21, R8 ;  /* 0x0000001502087224 */ /* 0x000fe200078e0208 */
[----:B------:R-:W-:Y:S01]  /*1920*/  LEA.HI R11, R11, R0, RZ, 0x6 ;  /* 0x000000000b0b7211 */ /* 0x000fe200078f30ff */
[----:B------:R-:W-:Y:S01]  /*1930*/  IMAD R2, R249, UR6, RZ ;  /* 0x00000006f9027c24 */ /* 0x000fe2000f8e02ff */
[----:B------:R-:W-:Y:S01]  /*1940*/  LEA.HI.X.SX32 R12, R6, R12, 0x1, P2 ;  /* 0x0000000c060c7211 */ /* 0x000fe200010f0eff */
[----:B------:R-:W-:-:S04]  /*1950*/  IMAD.WIDE.U32 R6, R7, R34, R226 ;  /* 0x0000002207067225 */ /* 0x000fc800078e00e2 */
[----:B------:R-:W-:Y:S01]  /*1960*/  IMAD.IADD R5, R5, 0x1, R8 ;  /* 0x0000000105057824 */ /* 0x000fe200078e0208 */
[----:B------:R-:W-:Y:S01]  /*1970*/  IADD3 R6, P3, R39, R6, RZ ;  /* 0x0000000627067210 */ /* 0x000fe20007f7e0ff */
[----:B------:R-:W-:Y:S02]  /*1980*/  IMAD R0, R249, UR4, RZ ;  /* 0x00000004f9007c24 */ /* 0x000fe4000f8e02ff */
[C---:B------:R-:W-:Y:S01]  /*1990*/  IMAD R8, R248.reuse, UR7, R2 ;  /* 0x00000007f8087c24 */ /* 0x040fe2000f8e0202 */
[----:B------:R-:W-:Y:S01]  /*19a0*/  IADD3.X R7, R33, R7, R10, P3, !PT ;  /* 0x0000000721077210 */ /* 0x000fe20001ffe40a */
[C---:B------:R-:W-:Y:S01]  /*19b0*/  IMAD R0, R248.reuse, UR5, R0 ;  /* 0x00000005f8007c24 */ /* 0x040fe2000f8e0200 */
[----:B------:R-:W-:Y:S01]  /*19c0*/  SHF.R.S32.HI R2, RZ, 0x6, R11 ;  /* 0x00000006ff027819 */ /* 0x000fe2000001140b */
[C---:B------:R-:W-:Y:S01]  /*19d0*/  IMAD.WIDE.U32 R4, R248.reuse, UR4, R4 ;  /* 0x00000004f8047c25 */ /* 0x040fe2000f8e0004 */
[----:B------:R-:W-:Y:S02]  /*19e0*/  ULDC.64 UR4, c[0x0][0x400] ;  /* 0x0001000000047ab9 */ /* 0x000fe40000000a00 */
[----:B------:R-:W-:Y:S01]  /*19f0*/  VIMNMX R245, RZ, R2, !PT ;  /* 0x00000002fff57248 */ /* 0x000fe20007fe0100 */
[----:B------:R-:W-:Y:S01]  /*1a00*/  IMAD.WIDE.U32 R6, R248, UR6, R6 ;  /* 0x00000006f8067c25 */ /* 0x000fe2000f8e0006 */
[----:B------:R-:W-:Y:S01]  /*1a10*/  ULDC.64 UR6, c[0x0][0x210] ;  /* 0x0000840000067ab9 */ /* 0x000fe20000000a00 */
[----:B------:R-:W-:-:S02]  /*1a20*/  IADD3 R5, R5, R0, RZ ;  /* 0x0000000005057210 */ /* 0x000fc40007ffe0ff */
[----:B------:R-:W-:Y:S01]  /*1a30*/  IMAD.IADD R8, R7, 0x1, R8 ;  /* 0x0000000107087824 */ /* 0x000fe200078e0208 */
[----:B------:R-:W-:Y:S01]  /*1a40*/  LEA R190, P3, R6, UR6, 0x1 ;  /* 0x0000000606be7c11 */ /* 0x000fe2000f8608ff */
[-C--:B------:R-:W-:Y:S01]  /*1a50*/  IMAD R0, R23, R20.reuse, RZ ;  /* 0x0000001417007224 */ /* 0x080fe200078e02ff */
[----:B------:R-:W-:Y:S01]  /*1a60*/  LEA R203, P2, R9, UR4, 0x2 ;  /* 0x0000000409cb7c11 */ /* 0x000fe2000f8410ff */
[----:B------:R-:W-:Y:S01]  /*1a70*/  IMAD.WIDE.U32 R4, R234, R20, R4 ;  /* 0x00000014ea047225 */ /* 0x000fe200078e0004 */
[----:B------:R-:W-:Y:S02]  /*1a80*/  LEA.HI.X R191, R6, UR7, R8, 0x1, P3 ;  /* 0x0000000706bf7c11 */ /* 0x000fe400098f0c08 */
[----:B------:R-:W-:Y:S01]  /*1a90*/  ISETP.GT.AND P3, PT, R187, R245, PT ;  /* 0x000000f5bb00720c */ /* 0x000fe20003f64270 */
[----:B------:R-:W-:Y:S01]  /*1aa0*/  IMAD R0, R234, R21, R0 ;  /* 0x00000015ea007224 */ /* 0x000fe200078e0200 */
[----:B------:R-:W-:Y:S01]  /*1ab0*/  LEA.HI.X R201, R9, UR5, R12, 0x2, P2 ;  /* 0x0000000509c97c11 */ /* 0x000fe200090f140c */
[----:B------:R-:W-:Y:S01]  /*1ac0*/  ULDC.64 UR4, c[0x0][0x3e0] ;  /* 0x0000f80000047ab9 */ /* 0x000fe20000000a00 */
[----:B-----5:R-:W-:Y:S01]  /*1ad0*/  IMAD.WIDE R12, R13, 0x4, R42 ;  /* 0x000000040d0c7825 */ /* 0x020fe200078e022a */
[----:B------:R-:W-:-:S03]  /*1ae0*/  LEA R188, P2, R4, UR4, 0x1 ;  /* 0x0000000404bc7c11 */ /* 0x000fc6000f8408ff */
[----:B------:R-:W-:Y:S01]  /*1af0*/  IMAD.IADD R0, R5, 0x1, R0 ;  /* 0x0000000105007824 */ /* 0x000fe200078e0200 */
[----:B------:R-:W-:Y:S01]  /*1b00*/  MOV R229, R12 ;  /* 0x0000000c00e57202 */ /* 0x000fe20000000f00 */
[----:B------:R-:W-:-:S03]  /*1b10*/  IMAD.WIDE R6, R26, 0x4, R16 ;  /* 0x000000041a067825 */ /* 0x000fc600078e0210 */
        /* <DEDUP_REMOVED lines=31> */
.L_x_133:
        /* <DEDUP_REMOVED lines=13> */
.L_x_134:
[-C--:B------:R-:W-:Y:S01]  /*1de0*/  IMAD R0, R30, R4.reuse, RZ ;  /* 0x000000041e007224 */ /* 0x080fe200078e02ff */
[----:B------:R-:W-:Y:S01]  /*1df0*/  ULDC UR4, c[0x0][0x2d0] ;  /* 0x0000b40000047ab9 */ /* 0x000fe20000000800 */
[----:B------:R-:W-:Y:S01]  /*1e00*/  IMAD.WIDE.U32 R6, R24, R4, R226 ;  /* 0x0000000418067225 */ /* 0x000fe200078e00e2 */
[----:B------:R-:W-:Y:S01]  /*1e10*/  ISETP.GE.AND P3, PT, R226, UR4, PT ;  /* 0x00000004e2007c0c */ /* 0x000fe2000bf66270 */
[----:B------:R-:W-:Y:S01]  /*1e20*/  ULDC.64 UR4, c[0x0][0x468] ;  /* 0x00011a0000047ab9 */ /* 0x000fe20000000a00 */
[----:B------:R-:W-:Y:S01]  /*1e30*/  BSSY B0, `(.L_x_135) ;  /* 0x000001b000007945 */ /* 0x000fe20003800000 */
[----:B------:R-:W-:Y:S01]  /*1e40*/  IMAD R8, R24, R5, R0 ;  /* 0x0000000518087224 */ /* 0x000fe200078e0200 */
[----:B------:R-:W-:Y:S01]  /*1e50*/  IADD3 R6, P0, R2, R6, RZ ;  /* 0x0000000602067210 */ /* 0x000fe20007f1e0ff */
[----:B------:R-:W-:Y:S02]  /*1e60*/  IMAD R0, R44, -0x80, R200 ;  /* 0xffffff802c007824 */ /* 0x000fe400078e02c8 */
[----:B------:R-:W-:Y:S01]  /*1e70*/  VIADD R2, R234, 0x20 ;  /* 0x00000020ea027836 */ /* 0x000fe20000000000 */
[----:B------:R-:W-:Y:S01]  /*1e80*/  IADD3.X R7, R10, R7, R8, P0, !PT ;  /* 0x000000070a077210 */ /* 0x000fe200007fe408 */
[C---:B------:R-:W-:Y:S01]  /*1e90*/  VIADD R9, R234.reuse, 0x40 ;  /* 0x00000040ea097836 */ /* 0x040fe20000000000 */
[----:B------:R-:W-:-:S02]  /*1ea0*/  IADD3 R8, R234, 0x60, RZ ;  /* 0x00000060ea087810 */ /* 0x000fc40007ffe0ff */
[-C--:B------:R-:W-:Y:S01]  /*1eb0*/  ISETP.GE.OR P2, PT, R2, R0.reuse, P3 ;  /* 0x000000000200720c */ /* 0x080fe20001f46670 */
[----:B------:R-:W-:Y:S01]  /*1ec0*/  IMAD R2, R249, UR4, RZ ;  /* 0x00000004f9027c24 */ /* 0x000fe2000f8e02ff */
[-C--:B------:R-:W-:Y:S01]  /*1ed0*/  ISETP.GE.OR P1, PT, R9, R0.reuse, P3 ;  /* 0x000000000900720c */ /* 0x080fe20001f26670 */
[----:B------:R-:W-:Y:S01]  /*1ee0*/  IMAD.WIDE.U32 R6, R248, UR4, R6 ;  /* 0x00000004f8067c25 */ /* 0x000fe2000f8e0006 */
[-C--:B------:R-:W-:Y:S02]  /*1ef0*/  ISETP.GE.OR P0, PT, R8, R0.reuse, P3 ;  /* 0x000000000800720c */ /* 0x080fe40001f06670 */
[----:B------:R-:W-:Y:S01]  /*1f00*/  ISETP.GE.OR P3, PT, R234, R0, P3 ;  /* 0x00000000ea00720c */ /* 0x000fe20001f66670 */
[----:B------:R-:W-:-:S05]  /*1f10*/  IMAD R0, R248, UR5, R2 ;  /* 0x00000005f8007c24 */ /* 0x000fca000f8e0202 */
[----:B------:R-:W-:-:S07]  /*1f20*/  IADD3 R0, R7, R0, RZ ;  /* 0x0000000007007210 */ /* 0x000fce0007ffe0ff */
        /* <DEDUP_REMOVED lines=11> */
.L_x_136:
[----:B------:R-:W-:Y:S05]  /*1fe0*/  BSYNC B0 ;  /* 0x0000000000007941 */ /* 0x000fea0003800000 */
.L_x_135:
[----:B------:R-:W-:Y:S04]  /*1ff0*/  BSSY B0, `(.L_x_137) ;  /* 0x000000e000007945 */ /* 0x000fe80003800000 */
[----:B------:R-:W-:Y:S05]  /*2000*/  @P2 BRA `(.L_x_138) ;  /* 0x0000000000302947 */ /* 0x000fea0003800000 */
[----:B------:R-:W-:Y:S01]  /*2010*/  IADD3 R2, P4, R234, 0x20, RZ ;  /* 0x00000020ea027810 */ /* 0x000fe20007f9e0ff */
[----:B------:R-:W-:Y:S01]  /*2020*/  ULDC.64 UR4, c[0x0][0x3f0] ;  /* 0x0000fc0000047ab9 */ /* 0x000fe20000000a00 */
[----:B------:R-:W-:-:S03]  /*2030*/  MOV R9, R0 ;  /* 0x0000000000097202 */ /* 0x000fc60000000f00 */
[----:B------:R-:W-:-:S04]  /*2040*/  IMAD.X R8, RZ, RZ, R23, P4 ;  /* 0x000000ffff087224 */ /* 0x000fc800020e0617 */
[----:B-1----:R-:W-:Y:S02]  /*2050*/  IMAD R10, R8, R4, RZ ;  /* 0x00000004080a7224 */ /* 0x002fe400078e02ff */
[----:B------:R-:W-:-:S04]  /*2060*/  IMAD.MOV.U32 R8, RZ, RZ, R6 ;  /* 0x000000ffff087224 */ /* 0x000fc800078e0006 */
[----:B------:R-:W-:-:S04]  /*2070*/  IMAD.WIDE.U32 R8, R2, R4, R8 ;  /* 0x0000000402087225 */ /* 0x000fc800078e0008 */
[----:B------:R-:W-:Y:S01]  /*2080*/  IMAD R2, R2, R5, R10 ;  /* 0x0000000502027224 */ /* 0x000fe200078e020a */
[----:B------:R-:W-:-:S04]  /*2090*/  LEA R10, P4, R8, UR4, 0x1 ;  /* 0x00000004080a7c11 */ /* 0x000fc8000f8808ff */
[----:B------:R-:W-:-:S04]  /*20a0*/  IADD3 R2, R9, R2, RZ ;  /* 0x0000000209027210 */ /* 0x000fc80007ffe0ff */
[----:B------:R-:W-:-:S05]  /*20b0*/  LEA.HI.X R11, R8, UR5, R2, 0x1, P4 ;  /* 0x00000005080b7c11 */ /* 0x000fca000a0f0c02 */
[----:B------:R2:W-:Y:S02]  /*20c0*/  STG.E.128 desc[UR12][R10.64], RZ ;  /* 0x000000ff0a007986 */ /* 0x0005e4000c101d0c */
.L_x_138:
[----:B------:R-:W-:Y:S05]  /*20d0*/  BSYNC B0 ;  /* 0x0000000000007941 */ /* 0x000fea0003800000 */
.L_x_137:
[----:B------:R-:W-:Y:S04]  /*20e0*/  BSSY B0, `(.L_x_139) ;  /* 0x000000e000007945 */ /* 0x000fe80003800000 */
[----:B------:R-:W-:Y:S05]  /*20f0*/  @P1 BRA `(.L_x_140) ;  /* 0x0000000000301947 */ /* 0x000fea0003800000 */
[----:B------:R-:W-:Y:S01]  /*2100*/  IADD3 R2, P4, R234, 0x40, RZ ;  /* 0x00000040ea027810 */ /* 0x000fe20007f9e0ff */
[----:B------:R-:W-:Y:S01]  /*2110*/  ULDC.64 UR4, c[0x0][0x3f0] ;  /* 0x0000fc0000047ab9 */ /* 0x000fe20000000a00 */
[----:B------:R-:W-:-:S03]  /*2120*/  MOV R9, R0 ;  /* 0x0000000000097202 */ /* 0x000fc60000000f00 */
[----:B------:R-:W-:-:S04]  /*2130*/  IMAD.X R8, RZ, RZ, R23, P4 ;  /* 0x000000ffff087224 */ /* 0x000fc800020e0617 */
[----:B-12---:R-:W-:Y:S02]  /*2140*/  IMAD R10, R8, R4, RZ ;  /* 0x00000004080a7224 */ /* 0x006fe400078e02ff */
[----:B------:R-:W-:-:S04]  /*2150*/  IMAD.MOV.U32 R8, RZ, RZ, R6 ;  /* 0x000000ffff087224 */ /* 0x000fc800078e0006 */
[----:B------:R-:W-:-:S04]  /*2160*/  IMAD.WIDE.U32 R8, R2, R4, R8 ;  /* 0x0000000402087225 */ /* 0x000fc800078e0008 */
[----:B------:R-:W-:Y:S01]  /*2170*/  IMAD R2, R2, R5, R10 ;  /* 0x0000000502027224 */ /* 0x000fe200078e020a */
[----:B------:R-:W-:-:S04]  /*2180*/  LEA R10, P4, R8, UR4, 0x1 ;  /* 0x00000004080a7c11 */ /* 0x000fc8000f8808ff */
[----:B------:R-:W-:-:S04]  /*2190*/  IADD3 R2, R9, R2, RZ ;  /* 0x0000000209027210 */ /* 0x000fc80007ffe0ff */
[----:B------:R-:W-:-:S05]  /*21a0*/  LEA.HI.X R11, R8, UR5, R2, 0x1, P4 ;  /* 0x00000005080b7c11 */ /* 0x000fca000a0f0c02 */
[----:B------:R3:W-:Y:S02]  /*21b0*/  STG.E.128 desc[UR12][R10.64], RZ ;  /* 0x000000ff0a007986 */ /* 0x0007e4000c101d0c */
.L_x_140:
[----:B------:R-:W-:Y:S05]  /*21c0*/  BSYNC B0 ;  /* 0x0000000000007941 */ /* 0x000fea0003800000 */
.L_x_139:
[----:B------:R-:W-:Y:S04]  /*21d0*/  BSSY B0, `(.L_x_141) ;  /* 0x000000d000007945 */ /* 0x000fe80003800000 */
[----:B------:R-:W-:Y:S05]  /*21e0*/  @P0 BRA `(.L_x_142) ;  /* 0x00000000002c0947 */ /* 0x000fea0003800000 */
[----:B------:R-:W-:Y:S01]  /*21f0*/  IADD3 R2, P4, R234, 0x60, RZ ;  /* 0x00000060ea027810 */ /* 0x000fe20007f9e0ff */
[----:B------:R-:W-:-:S03]  /*2200*/  ULDC.64 UR4, c[0x0][0x3f0] ;  /* 0x0000fc0000047ab9 */ /* 0x000fc60000000a00 */
[----:B------:R-:W-:-:S05]  /*2210*/  IADD3.X R7, RZ, R23, RZ, P4, !PT ;  /* 0x00000017ff077210 */ /* 0x000fca00027fe4ff */
[----:B------:R-:W-:Y:S01]  /*2220*/  IMAD R8, R7, R4, RZ ;  /* 0x0000000407087224 */ /* 0x000fe200078e02ff */
[----:B------:R-:W-:-:S03]  /*2230*/  MOV R7, R0 ;  /* 0x0000000000077202 */ /* 0x000fc60000000f00 */
[----:B------:R-:W-:-:S04]  /*2240*/  IMAD.WIDE.U32 R6, R2, R4, R6 ;  /* 0x0000000402067225 */ /* 0x000fc800078e0006 */
[----:B------:R-:W-:Y:S01]  /*2250*/  IMAD R2, R2, R5, R8 ;  /* 0x0000000502027224 */ /* 0x000fe200078e0208 */
[----:B------:R-:W-:-:S04]  /*2260*/  LEA R4, P4, R6, UR4, 0x1 ;  /* 0x0000000406047c11 */ /* 0x000fc8000f8808ff */
[----:B------:R-:W-:-:S04]  /*2270*/  IADD3 R2, R7, R2, RZ ;  /* 0x0000000207027210 */ /* 0x000fc80007ffe0ff */
[----:B------:R-:W-:-:S05]  /*2280*/  LEA.HI.X R5, R6, UR5, R2, 0x1, P4 ;  /* 0x0000000506057c11 */ /* 0x000fca000a0f0c02 */
[----:B------:R4:W-:Y:S02]  /*2290*/  STG.E.128 desc[UR12][R4.64], RZ ;  /* 0x000000ff04007986 */ /* 0x0009e4000c101d0c */
.L_x_142:
[----:B------:R-:W-:Y:S05]  /*22a0*/  BSYNC B0 ;  /* 0x0000000000007941 */ /* 0x000fea0003800000 */
.L_x_141:
[-C--:B----4-:R-:W-:Y:S01]  /*22b0*/  IMAD.WIDE.U32 R4, R24, R12.reuse, R226 ;  /* 0x0000000c18047225 */ /* 0x090fe200078e00e2 */
[----:B------:R-:W-:Y:S01]  /*22c0*/  ULDC.64 UR4, c[0x0][0x470] ;  /* 0x00011c0000047ab9 */ /* 0x000fe20000000a00 */
[----:B------:R-:W-:Y:S02]  /*22d0*/  BSSY B0, `(.L_x_143) ;  /* 0x0000014000007945 */ /* 0x000fe40003800000 */
[----:B------:R-:W-:Y:S01]  /*22e0*/  IMAD R0, R30, R12, RZ ;  /* 0x0000000c1e007224 */ /* 0x000fe200078e02ff */
[----:B------:R-:W-:-:S03]  /*22f0*/  IADD3 R4, P4, R14, R4, RZ ;  /* 0x000000040e047210 */ /* 0x000fc60007f9e0ff */
[----:B------:R-:W-:Y:S02]  /*2300*/  IMAD R2, R24, R13, R0 ;  /* 0x0000000d18027224 */ /* 0x000fe400078e0200 */
[----:B------:R-:W-:-:S03]  /*2310*/  IMAD R0, R249, UR4, RZ ;  /* 0x00000004f9007c24 */ /* 0x000fc6000f8e02ff */
        /* <DEDUP_REMOVED lines=15> */
.L_x_144:
[----:B------:R-:W-:Y:S05]  /*2410*/  BSYNC B0 ;  /* 0x0000000000007941 */ /* 0x000fea0003800000 */
.L_x_143:
[----:B------:R-:W-:Y:S04]  /*2420*/  BSSY B0, `(.L_x_145) ;  /* 0x000000e000007945 */ /* 0x000fe80003800000 */
        /* <DEDUP_REMOVED lines=12> */
[----:B------:R4:W-:Y:S02]  /*24f0*/  STG.E.128 desc[UR12][R8.64], RZ ;  /* 0x000000ff08007986 */ /* 0x0009e4000c101d0c */
.L_x_146:
[----:B------:R-:W-:Y:S05]  /*2500*/  BSYNC B0 ;  /* 0x0000000000007941 */ /* 0x000fea0003800000 */
.L_x_145:
        /* <DEDUP_REMOVED lines=14> */
.L_x_148:
[----:B------:R-:W-:Y:S05]  /*25f0*/  BSYNC B0 ;  /* 0x0000000000007941 */ /* 0x000fea0003800000 */
.L_x_147:
[----:B------:R-:W-:Y:S05]  /*2600*/  @P0 BRA `(.L_x_149) ;  /* 0x0000005c00040947 */ /* 0x000fea0003800000 */
[----:B------:R-:W-:Y:S01]  /*2610*/  IADD3 R2, P0, R234, 0x60, RZ ;  /* 0x00000060ea027810 */ /* 0x000fe20007f1e0ff */
[----:B------:R-:W-:Y:S01]  /*2620*/  IMAD.MOV.U32 R6, RZ, RZ, R4 ;  /* 0x000000ffff067224 */ /* 0x000fe200078e0004 */
[----:B------:R-:W-:Y:S01]  /*2630*/  MOV R7, R0 ;  /* 0x0000000000077202 */ /* 0x000fe20000000f00 */
[----:B------:R-:W-:Y:S02]  /*2640*/  ULDC.64 UR4, c[0x0][0x3f8] ;  /* 0x0000fe0000047ab9 */ /* 0x000fe40000000a00 */
[----:B------:R-:W-:Y:S02]  /*2650*/  IMAD.X R5, RZ, RZ, R23, P0 ;  /* 0x000000ffff057224 */ /* 0x000fe400000e0617 */
[----:B------:R-:W-:-:S04]  /*2660*/  IMAD.WIDE.U32 R6, R2, R12, R6 ;  /* 0x0000000c02067225 */ /* 0x000fc800078e0006 */
[----:B------:R-:W-:Y:S01]  /*2670*/  IMAD R5, R5, R12, RZ ;  /* 0x0000000c05057224 */ /* 0x000fe200078e02ff */
[----:B------:R-:W-:-:S03]  /*2680*/  LEA R4, P0, R6, UR4, 0x1 ;  /* 0x0000000406047c11 */ /* 0x000fc6000f8008ff */
[----:B------:R-:W-:-:S05]  /*2690*/  IMAD R2, R2, R13, R5 ;  /* 0x0000000d02027224 */ /* 0x000fca00078e0205 */
[----:B------:R-:W-:-:S04]  /*26a0*/  IADD3 R2, R7, R2, RZ ;  /* 0x0000000207027210 */ /* 0x000fc80007ffe0ff */
[----:B------:R-:W-:-:S05]  /*26b0*/  LEA.HI.X R5, R6, UR5, R2, 0x1, P0 ;  /* 0x0000000506057c11 */ /* 0x000fca00080f0c02 */
[----:B------:R1:W-:Y:S01]  /*26c0*/  STG.E.128 desc[UR12][R4.64], RZ ;  /* 0x000000ff04007986 */ /* 0x0003e2000c101d0c */
[----:B------:R-:W-:Y:S05]  /*26d0*/  BRA `(.L_x_149) ;  /* 0x0000005800d07947 */ /* 0x000fea0003800000 */
.L_x_132:
[----:B------:R-:W2:Y:S01]  /*26e0*/  LDL R17, [R1+0x8] ;  /* 0x0000080001117983 */ /* 0x000ea20000100800 */
[----:B------:R-:W-:Y:S01]  /*26f0*/  IMAD R0, R44, -0x80, R200 ;  /* 0xffffff802c007824 */ /* 0x000fe200078e02c8 */
[----:B------:R-:W-:Y:S01]  /*2700*/  ULDC.64 UR4, c[0x0][0x268] ;  /* 0x00009a0000047ab9 */ /* 0x000fe20000000a00 */
[C---:B------:R-:W-:Y:S01]  /*2710*/  VIADD R6, R234.reuse, 0x60 ;  /* 0x00000060ea067836 */ /* 0x040fe20000000000 */
[C---:B------:R-:W-:Y:S01]  /*2720*/  LEA.HI R10, R187.reuse, R187, RZ, 0x1 ;  /* 0x000000bbbb0a7211 */ /* 0x040fe200078f08ff */
[C---:B------:R-:W-:Y:S01]  /*2730*/  VIADD R4, R234.reuse, 0x40 ;  /* 0x00000040ea047836 */ /* 0x040fe20000000000 */
[----:B------:R-:W-:Y:S01]  /*2740*/  ISETP.GE.AND P3, PT, R234, R0, PT ;  /* 0x00000000ea00720c */ /* 0x000fe20003f66270 */
[----:B------:R-:W-:Y:S01]  /*2750*/  IMAD R2, R30, R14, RZ ;  /* 0x0000000e1e027224 */ /* 0x000fe200078e02ff */
[-C--:B------:R-:W-:Y:S01]  /*2760*/  ISETP.GE.AND P4, PT, R6, R0.reuse, PT ;  /* 0x000000000600720c */ /* 0x080fe20003f86270 */
[----:B------:R-:W-:Y:S01]  /*2770*/  IMAD R11, R187, -0x40, R32 ;  /* 0xffffffc0bb0b7824 */ /* 0x000fe200078e0220 */
[----:B------:R-:W-:Y:S01]  /*2780*/  P2R R16, PR, RZ, 0x8 ;  /* 0x00000008ff107803 */ /* 0x000fe20000000000 */
[----:B------:R-:W-:Y:S01]  /*2790*/  @P1 BAR.SYNC.DEFER_BLOCKING 0x0 ;  /* 0x0000000000001b1d */ /* 0x000fe20000010000 */
[----:B------:R-:W-:Y:S01]  /*27a0*/  IADD3 R6, R234, 0x20, RZ ;  /* 0x00000020ea067810 */ /* 0x000fe20007ffe0ff */
[----:B------:R-:W-:Y:S01]  /*27b0*/  IMAD R2, R24, R15, R2 ;  /* 0x0000000f18027224 */ /* 0x000fe200078e0202 */
[----:B------:R-:W-:Y:S01]  /*27c0*/  ISETP.NE.AND P1, PT, R16, RZ, PT ;  /* 0x000000ff1000720c */ /* 0x000fe20003f25270 */
[----:B------:R-:W-:Y:S01]  /*27d0*/  IMAD R8, R27, UR4, RZ ;  /* 0x000000041b087c24 */ /* 0x000fe2000f8e02ff */
[----:B------:R-:W-:Y:S01]  /*27e0*/  ISETP.GE.AND P5, PT, R4, R0, PT ;  /* 0x000000000400720c */ /* 0x000fe20003fa6270 */
[--C-:B------:R-:W-:Y:S01]  /*27f0*/  IMAD.WIDE.U32 R4, R24, R14, R226.reuse ;  /* 0x0000000e18047225 */ /* 0x100fe200078e00e2 */
[C---:B------:R-:W-:Y:S01]  /*2800*/  ISETP.GE.AND P6, PT, R6.reuse, R0, PT ;  /* 0x000000000600720c */ /* 0x040fe20003fc6270 */
[----:B------:R-:W-:Y:S01]  /*2810*/  BSSY B0, `(.L_x_150) ;  /* 0x0000022000007945 */ /* 0x000fe20003800000 */
[----:B------:R-:W-:Y:S01]  /*2820*/  ISETP.GE.AND P2, PT, R6, R11, PT ;  /* 0x0000000b0600720c */ /* 0x000fe20003f46270 */
[----:B------:R-:W-:Y:S01]  /*2830*/  IMAD.WIDE.U32 R6, R24, R18, R226 ;  /* 0x0000001218067225 */ /* 0x000fe200078e00e2 */
[----:B------:R-:W-:-:S02]  /*2840*/  IADD3 R4, P0, R37, R4, RZ ;  /* 0x0000000425047210 */ /* 0x000fc40007f1e0ff */
[----:B------:R-:W-:Y:S02]  /*2850*/  ISETP.GE.AND P3, PT, R234, R11, PT ;  /* 0x0000000bea00720c */ /* 0x000fe40003f66270 */
[----:B------:R-:W-:Y:S01]  /*2860*/  IADD3.X R5, R38, R5, R2, P0, !PT ;  /* 0x0000000526057210 */ /* 0x000fe200007fe402 */
[----:B------:R-:W-:Y:S01]  /*2870*/  IMAD R2, R30, R18, RZ ;  /* 0x000000121e027224 */ /* 0x000fe200078e02ff */
[----:B------:R-:W-:Y:S02]  /*2880*/  IADD3 R12, P0, R29, R6, RZ ;  /* 0x000000061d0c7210 */ /* 0x000fe40007f1e0ff */
[----:B------:R-:W-:Y:S01]  /*2890*/  LOP3.LUT R10, R10, 0xfffffffe, RZ, 0xc0, !PT ;  /* 0xfffffffe0a0a7812 */ /* 0x000fe200078ec0ff */
[----:B------:R-:W-:Y:S02]  /*28a0*/  IMAD R9, R24, R19, R2 ;  /* 0x0000001318097224 */ /* 0x000fe400078e0202 */
[C---:B------:R-:W-:Y:S02]  /*28b0*/  IMAD R2, R22.reuse, UR5, R8 ;  /* 0x0000000516027c24 */ /* 0x040fe4000f8e0208 */
[----:B------:R-:W-:Y:S01]  /*28c0*/  IMAD.WIDE.U32 R4, R22, UR4, R4 ;  /* 0x0000000416047c25 */ /* 0x000fe2000f8e0004 */
[----:B------:R-:W-:-:S04]  /*28d0*/  IADD3.X R13, R31, R7, R9, P0, !PT ;  /* 0x000000071f0d7210 */ /* 0x000fc800007fe409 */
[----:B------:R-:W-:Y:S01]  /*28e0*/  IADD3 R2, R5, R2, RZ ;  /* 0x0000000205027210 */ /* 0x000fe20007ffe0ff */
[----:B--2---:R-:W-:-:S05]  /*28f0*/  IMAD R0, R17, 0x2, R181 ;  /* 0x0000000211007824 */ /* 0x004fca00078e02b5 */
[----:B------:R1:W-:Y:S01]  /*2900*/  @P1 STS.128 [R0+0xa000], RZ ;  /* 0x00a000ff00001388 */ /* 0x0003e20000000c00 */
[----:B------:R-:W-:Y:S05]  /*2910*/  @P1 BRA `(.L_x_151) ;  /* 0x0000000000441947 */ /* 0x000fea0003800000 */
        /* <DEDUP_REMOVED lines=17> */
.L_x_151:
[----:B------:R-:W-:Y:S05]  /*2a30*/  BSYNC B0 ;  /* 0x0000000000007941 */ /* 0x000fea0003800000 */
.L_x_150:
[----:B------:R4:W-:Y:S01]  /*2a40*/  @P6 STS.128 [R0+0xb000], RZ ;  /* 0x00b000ff00006388 */ /* 0x0009e20000000c00 */
[----:B------:R-:W-:Y:S04]  /*2a50*/  BSSY B0, `(.L_x_152) ;  /* 0x0000015000007945 */ /* 0x000fe80003800000 */
[----:B------:R-:W-:Y:S05]  /*2a60*/  @P6 BRA `(.L_x_153) ;  /* 0x00000000004c6947 */ /* 0x000fea0003800000 */
        /* <DEDUP_REMOVED lines=15> */
[----:B------:R-:W-:Y:S01]  /*2b60*/  @!PT LDS RZ, [RZ] ;  /* 0x00000000fffff984 */ /* 0x000fe20000000800 */
[----:B------:R-:W-:Y:S01]  /*2b70*/  @!PT LDS RZ, [RZ] ;  /* 0x00000000fffff984 */ /* 0x000fe20000000800 */
[----:B------:R-:W-:Y:S01]  /*2b80*/  @!PT LDS RZ, [RZ] ;  /* 0x00000000fffff984 */ /* 0x000fe20000000800 */
[----:B------:R3:W-:Y:S02]  /*2b90*/  LDGSTS.E.BYPASS.LTC128B.128 [R0+0xb000], desc[UR12][R8.64] ;  /* 0x0b00000008007fae */ /* 0x0007e4000b901d4c */
.L_x_153:
[----:B------:R-:W-:Y:S05]  /*2ba0*/  BSYNC B0 ;  /* 0x0000000000007941 */ /* 0x000fea0003800000 */
.L_x_152:
        /* <DEDUP_REMOVED lines=22> */
.L_x_155:
[----:B------:R-:W-:Y:S05]  /*2d10*/  BSYNC B0 ;  /* 0x0000000000007941 */ /* 0x000fea0003800000 */
.L_x_154:
        /* <DEDUP_REMOVED lines=22> */
.L_x_157:
[----:B------:R-:W-:Y:S05]  /*2e80*/  BSYNC B0 ;  /* 0x0000000000007941 */ /* 0x000fea0003800000 */
.L_x_156:
[----:B------:R-:W0:Y:S01]  /*2e90*/  LDGDEPBAR ;  /* 0x00000000000079af */ /* 0x000e220000000000 */
[----:B------:R-:W-:Y:S01]  /*2ea0*/  BSSY B0, `(.L_x_158) ;  /* 0x000000c000007945 */ /* 0x000fe20003800000 */
[----:B------:R-:W-:Y:S02]  /*2eb0*/  IADD3 R2, R187, -R10, RZ ;  /* 0x8000000abb027210 */ /* 0x000fe40007ffe0ff */
        /* <DEDUP_REMOVED lines=10> */
.L_x_159:
[----:B------:R-:W-:Y:S05]  /*2f60*/  BSYNC B0 ;  /* 0x0000000000007941 */ /* 0x000fea0003800000 */
.L_x_158:
[----:B------:R1:W-:Y:S01]  /*2f70*/  @P2 STS.128 [R0+0x5000], RZ ;  /* 0x005000ff00002388 */ /* 0x0003e20000000c00 */
[----:B------:R-:W-:Y:S01]  /*2f80*/  ISETP.NE.AND P1, PT, R2, 0x1, PT ;  /* 0x000000010200780c */ /* 0x000fe20003f25270 */
[----:B------:R-:W-:Y:S01]  /*2f90*/  VIADD R2, R17, 0x1000 ;  /* 0x0000100011027836 */ /* 0x000fe20000000000 */
[----:B------:R-:W-:Y:S04]  /*2fa0*/  BSSY B0, `(.L_x_160) ;  /* 0x000000e000007945 */ /* 0x000fe80003800000 */
[----:B------:R-:W-:-:S05]  /*2fb0*/  SEL R2, R2, R17, !P1 ;  /* 0x0000001102027207 */ /* 0x000fca0004800000 */
[----:B------:R-:W-:Y:S01]  /*2fc0*/  IMAD R185, R2, 0x2, R181 ;  /* 0x0000000202b97824 */ /* 0x000fe200078e02b5 */
[----:B------:R-:W-:Y:S05]  /*2fd0*/  @P2 BRA `(.L_x_161) ;  /* 0x0000000000282947 */ /* 0x000fea0003800000 */
[----:B------:R-:W-:Y:S02]  /*2fe0*/  ULDC UR4, c[0x0][0x2d0] ;  /* 0x0000b40000047ab9 */ /* 0x000fe40000000800 */
[----:B------:R-:W-:-:S13]  /*2ff0*/  ISETP.GE.AND P0, PT, R226, UR4, PT ;  /* 0x00000004e2007c0c */ /* 0x000fda000bf06270 */
[----:B------:R1:W-:Y:S01]  /*3000*/  @P0 STS.128 [R0+0x5000], RZ ;  /* 0x005000ff00000388 */ /* 0x0003e20000000c00 */
[----:B------:R-:W-:Y:S05]  /*3010*/  @P0 BRA `(.L_x_161) ;  /* 0x0000000000180947 */ /* 0x000fea0003800000 */
[----:B---3--:R-:W-:-:S04]  /*3020*/  LEA R4, P0, R20, R188, 0x6 ;  /* 0x000000bc14047211 */ /* 0x008fc800078030ff */
[----:B------:R-:W-:-:S05]  /*3030*/  LEA.HI.X R5, R20, R189, R21, 0x6, P0 ;  /* 0x000000bd14057211 */ /* 0x000fca00000f3415 */
[----:B------:R-:W-:Y:S01]  /*3040*/  @!PT LDS RZ, [RZ] ;  /* 0x00000000fffff984 */ /* 0x000fe20000000800 */
[----:B------:R-:W-:Y:S01]  /*3050*/  @!PT LDS RZ, [RZ] ;  /* 0x00000000fffff984 */ /* 0x000fe20000000800 */
[----:B------:R-:W-:Y:S01]  /*3060*/  @!PT LDS RZ, [RZ] ;  /* 0x00000000fffff984 */ /* 0x000fe20000000800 */
[----:B------:R3:W-:Y:S04]  /*3070*/  LDGSTS.E.BYPASS.LTC128B.128 [R0+0x5000], desc[UR12][R4.64] ;  /* 0x0500000004007fae */ /* 0x0007e8000b901d4c */
.L_x_161:
[----:B------:R-:W-:Y:S05]  /*3080*/  BSYNC B0 ;  /* 0x0000000000007941 */ /* 0x000fea0003800000 */
.L_x_160:
[----:B------:R1:W-:Y:S01]  /*3090*/  @P3 STS [R185], RZ ;  /* 0x000000ffb9003388 */ /* 0x0003e20000000800 */
[----:B------:R-:W-:Y:S03]  /*30a0*/  BSSY B0, `(.L_x_162) ;  /* 0x0000010000007945 */ /* 0x000fe60003800000 */
        /* <DEDUP_REMOVED lines=15> */
.L_x_163:
[----:B------:R-:W-:Y:S05]  /*31a0*/  BSYNC B0 ;  /* 0x0000000000007941 */ /* 0x000fea0003800000 */
.L_x_162:
[----:B------:R1:W-:Y:S01]  /*31b0*/  @P2 STS [R185+0x1000], RZ ;  /* 0x001000ffb9002388 */ /* 0x0003e20000000800 */
[----:B------:R-:W-:Y:S03]  /*31c0*/  BSSY B0, `(.L_x_164) ;  /* 0x0000012000007945 */ /* 0x000fe60003800000 */
[----:B------:R1:W-:Y:S04]  /*31d0*/  @P2 STS [R185+0x1004], RZ ;  /* 0x001004ffb9002388 */ /* 0x0003e80000000800 */
[----:B------:R1:W-:Y:S04]  /*31e0*/  @P2 STS [R185+0x1008], RZ ;  /* 0x001008ffb9002388 */ /* 0x0003e80000000800 */
[----:B------:R1:W-:Y:S01]  /*31f0*/  @P2 STS [R185+0x100c], RZ ;  /* 0x00100cffb9002388 */ /* 0x0003e20000000800 */
[----:B------:R-:W-:Y:S05]  /*3200*/  @P2 BRA `(.L_x_165) ;  /* 0x0000000000342947 */ /* 0x000fea0003800000 */
[----:B------:R-:W-:Y:S02]  /*3210*/  ULDC UR4, c[0x0][0x2d0] ;  /* 0x0000b40000047ab9 */ /* 0x000fe40000000800 */
[----:B------:R-:W-:-:S13]  /*3220*/  ISETP.GE.AND P0, PT, R226, UR4, PT ;  /* 0x00000004e2007c0c */ /* 0x000fda000bf06270 */
[----:B------:R1:W-:Y:S04]  /*3230*/  @P0 STS [R185+0x1000], RZ ;  /* 0x001000ffb9000388 */ /* 0x0003e80000000800 */
[----:B------:R1:W-:Y:S04]  /*3240*/  @P0 STS [R185+0x1004], RZ ;  /* 0x001004ffb9000388 */ /* 0x0003e80000000800 */
[----:B------:R1:W-:Y:S04]  /*3250*/  @P0 STS [R185+0x1008], RZ ;  /* 0x001008ffb9000388 */ /* 0x0003e80000000800 */
[----:B------:R1:W-:Y:S01]  /*3260*/  @P0 STS [R185+0x100c], RZ ;  /* 0x00100cffb9000388 */ /* 0x0003e20000000800 */
[----:B------:R-:W-:Y:S05]  /*3270*/  @P0 BRA `(.L_x_165) ;  /* 0x0000000000180947 */ /* 0x000fea0003800000 */
[----:B---3--:R-:W-:-:S04]  /*3280*/  LEA R4, P0, R34, R190, 0x6 ;  /* 0x000000be22047211 */ /* 0x008fc800078030ff */
[----:B------:R-:W-:-:S05]  /*3290*/  LEA.HI.X R5, R34, R191, R35, 0x6, P0 ;  /* 0x000000bf22057211 */ /* 0x000fca00000f3423 */
[----:B------:R-:W-:Y:S01]  /*32a0*/  @!PT LDS RZ, [RZ] ;  /* 0x00000000fffff984 */ /* 0x000fe20000000800 */
[----:B------:R-:W-:Y:S01]  /*32b0*/  @!PT LDS RZ, [RZ] ;  /* 0x00000000fffff984 */ /* 0x000fe20000000800 */
[----:B------:R-:W-:Y:S01]  /*32c0*/  @!PT LDS RZ, [RZ] ;  /* 0x00000000fffff984 */ /* 0x000fe20000000800 */
[----:B------:R3:W-:Y:S04]  /*32d0*/  LDGSTS.E.BYPASS.LTC128B.128 [R185+0x1000], desc[UR12][R4.64] ;  /* 0x0100000004b97fae */ /* 0x0007e8000b901d4c */
.L_x_165:
[----:B------:R-:W-:Y:S05]  /*32e0*/  BSYNC B0 ;  /* 0x0000000000007941 */ /* 0x000fea0003800000 */
.L_x_164:
[----:B------:R-:W-:Y:S01]  /*32f0*/  ISETP.NE.AND P0, PT, R16, RZ, PT ;  /* 0x000000ff1000720c */ /* 0x000fe20003f05270 */
[----:B------:R-:W-:Y:S01]  /*3300*/  ULDC.64 UR4, c[0x0][0x260] ;  /* 0x0000980000047ab9 */ /* 0x000fe20000000a00 */
[----:B------:R-:W-:Y:S01]  /*3310*/  BSSY B0, `(.L_x_166) ;  /* 0x0000018000007945 */ /* 0x000fe20003800000 */
[----:B------:R-:W-:Y:S02]  /*3320*/  IMAD R2, R27, UR4, RZ ;  /* 0x000000041b027c24 */ /* 0x000fe4000f8e02ff */
[----:B---3--:R-:W-:-:S04]  /*3330*/  IMAD.WIDE.U32 R4, R22, UR4, R12 ;  /* 0x0000000416047c25 */ /* 0x008fc8000f8e000c */
[----:B------:R-:W-:-:S04]  /*3340*/  IMAD R2, R22, UR5, R2 ;  /* 0x0000000516027c24 */ /* 0x000fc8000f8e0202 */
[----:B------:R3:W-:Y:S01]  /*3350*/  @P0 STS.128 [R0+0x6000], RZ ;  /* 0x006000ff00000388 */ /* 0x0007e20000000c00 */
[----:B------:R-:W-:Y:S01]  /*3360*/  IADD3 R2, R5, R2, RZ ;  /* 0x0000000205027210 */ /* 0x000fe20007ffe0ff */
        /* <DEDUP_REMOVED lines=18> */
.L_x_167:
[----:B------:R-:W-:Y:S05]  /*3490*/  BSYNC B0 ;  /* 0x0000000000007941 */ /* 0x000fea0003800000 */
.L_x_166:
[----:B------:R1:W-:Y:S01]  /*34a0*/  @P6 STS.128 [R0+0x7000], RZ ;  /* 0x007000ff00006388 */ /* 0x0003e20000000c00 */
[----:B------:R-:W-:Y:S04]  /*34b0*/  BSSY B0, `(.L_x_168) ;  /* 0x0000015000007945 */ /* 0x000fe80003800000 */
[----:B------:R-:W-:Y:S05]  /*34c0*/  @P6 BRA `(.L_x_169) ;  /* 0x00000000004c6947 */ /* 0x000fea0003800000 */
[----:B------:R-:W-:Y:S02]  /*34d0*/  ULDC UR4, c[0x0][0x2d0] ;  /* 0x0000b40000047ab9 */ /* 0x000fe40000000800 */
[----:B------:R-:W-:-:S13]  /*34e0*/  ISETP.GE.AND P0, PT, R226, UR4, PT ;  /* 0x00000004e2007c0c */ /* 0x000fda000bf06270 */
[----:B------:R1:W-:Y:S01]  /*34f0*/  @P0 STS.128 [R0+0x7000], RZ ;  /* 0x007000ff00000388 */ /* 0x0003e20000000c00 */
        /* <DEDUP_REMOVED lines=16> */
.L_x_169:
[----:B------:R-:W-:Y:S05]  /*3600*/  BSYNC B0 ;  /* 0x0000000000007941 */ /* 0x000fea0003800000 */
.L_x_168:
        /* <DEDUP_REMOVED lines=22> */
.L_x_171:
[----:B------:R-:W-:Y:S05]  /*3770*/  BSYNC B0 ;  /* 0x0000000000007941 */ /* 0x000fea0003800000 */
.L_x_170:
        /* <DEDUP_REMOVED lines=22> */
.L_x_173:
[----:B------:R-:W-:Y:S05]  /*38e0*/  BSYNC B0 ;  /* 0x0000000000007941 */ /* 0x000fea0003800000 */
.L_x_172:
[----:B------:R-:W2:Y:S01]  /*38f0*/  LDL R13, [R1+0x14] ;  /* 0x00001400010d7983 */ /* 0x000ea20000100800 */
[----:B------:R-:W-:Y:S02]  /*3900*/  ULDC.64 UR4, c[0x0][0x3c8] ;  /* 0x0000f20000047ab9 */ /* 0x000fe40000000a00 */
[----:B------:R-:W-:Y:S01]  /*3910*/  ISETP.NE.U32.AND P3, PT, RZ, UR4, PT ;  /* 0x00000004ff007c0c */ /* 0x000fe2000bf65070 */
[----:B------:R-:W0:Y:S03]  /*3920*/  LDGDEPBAR ;  /* 0x00000000000079af */ /* 0x000e260000000000 */
[----:B------:R-:W-:Y:S01]  /*3930*/  ISETP.NE.AND.EX P3, PT, RZ, UR5, PT, P3 ;  /* 0x00000005ff007c0c */ /* 0x000fe2000bf65330 */
[----:B------:R-:W-:Y:S01]  /*3940*/  IMAD.MOV.U32 R224, RZ, RZ, 0x7f800000 ;  /* 0x7f800000ffe07424 */ /* 0x000fe200078e00ff */
[----:B------:R-:W2:Y:S11]  /*3950*/  LDL R14, [R1+0x30] ;  /* 0x00003000010e7983 */ /* 0x000eb60000100800 */
[----:B-1----:R-:W1:Y:S01]  /*3960*/  @P3 LDC.64 R8, c[0x0][0x3d0] ;  /* 0x0000f400ff083b82 */ /* 0x002e620000000a00 */
[----:B------:R-:W-:-:S02]  /*3970*/  IMAD.MOV.U32 R225, RZ, RZ, 0x7f800000 ;  /* 0x7f800000ffe17424 */ /* 0x000fc400078e00ff */
[----:B------:R-:W-:Y:S02]  /*3980*/  IMAD.MOV.U32 R223, RZ, RZ, 0x7f800000 ;  /* 0x7f800000ffdf7424 */ /* 0x000fe400078e00ff */
[----:B------:R-:W-:Y:S01]  /*3990*/  IMAD.MOV.U32 R222, RZ, RZ, 0x7f800000 ;  /* 0x7f800000ffde7424 */ /* 0x000fe200078e00ff */
[----:B------:R-:W-:-:S04]  /*39a0*/  DEPBAR.LE SB0, 0x1 ;  /* 0x000080400000791a */ /* 0x000fc80000000000 */
[----:B-1----:R-:W-:-:S04]  /*39b0*/  @P3 IMAD.WIDE.U32 R6, R45, R8, R248 ;  /* 0x000000082d063225 */ /* 0x002fc800078e00f8 */
[C---:B--234-:R-:W-:Y:S01]  /*39c0*/  VIADD R0, R13.reuse, 0x28 ;  /* 0x000000280d007836 */ /* 0x05cfe20000000000 */
[----:B------:R-:W-:Y:S01]  /*39d0*/  SHF.R.S32.HI R12, RZ, 0x1f, R13 ;  /* 0x0000001fff0c7819 */ /* 0x000fe2000001140d */
[C---:B------:R-:W-:Y:S01]  /*39e0*/  VIADD R2, R13.reuse, 0x8 ;  /* 0x000000080d027836 */ /* 0x040fe20000000000 */
[CC--:B------:R-:W-:Y:S01]  /*39f0*/  ISETP.GE.AND P6, PT, R13.reuse, R11.reuse, PT ;  /* 0x0000000b0d00720c */ /* 0x0c0fe20003fc6270 */
[C---:B------:R-:W-:Y:S01]  /*3a00*/  VIADD R4, R13.reuse, 0x20 ;  /* 0x000000200d047836 */ /* 0x040fe20000000000 */
[-C--:B------:R-:W-:Y:S02]  /*3a10*/  ISETP.GE.AND P2, PT, R0, R11.reuse, PT ;  /* 0x0000000b0000720c */ /* 0x080fe40003f46270 */
[-C--:B------:R-:W-:Y:S02]  /*3a20*/  ISETP.GE.AND P5, PT, R2, R11.reuse, PT ;  /* 0x0000000b0200720c */ /* 0x080fe40003fa6270 */
[----:B------:R-:W-:Y:S01]  /*3a30*/  ISETP.GE.AND P4, PT, R4, R11, PT ;  /* 0x0000000b0400720c */ /* 0x000fe20003f86270 */
[----:B------:R-:W-:Y:S01]  /*3a40*/  IMAD.SHL.U32 R4, R13, 0x4, RZ ;  /* 0x000000040d047824 */ /* 0x000fe200078e00ff */
[----:B------:R-:W-:-:S07]  /*3a50*/  SHF.R.S32.HI R2, RZ, 0x1f, R0 ;  /* 0x0000001fff027819 */ /* 0x000fce0000011400 */
[----:B------:R-:W-:-:S04]  /*3a60*/  @!P2 LEA R10, P0, R0, R229, 0x2 ;  /* 0x000000e5000aa211 */ /* 0x000fc800078010ff */
[----:B------:R-:W-:Y:S01]  /*3a70*/  @!P2 LEA.HI.X R11, R0, R228, R2, 0x2, P0 ;  /* 0x000000e4000ba211 */ /* 0x000fe200000f1402 */
[----:B------:R-:W-:Y:S01]  /*3a80*/  @P3 IMAD R0, R41, R8, RZ ;  /* 0x0000000829003224 */ /* 0x000fe200078e02ff */
[----:B------:R-:W-:Y:S02]  /*3a90*/  IADD3 R4, P0, R4, R229, RZ ;  /* 0x000000e504047210 */ /* 0x000fe40007f1e0ff */
[----:B------:R-:W-:Y:S01]  /*3aa0*/  SHF.L.U64.HI R2, R13, 0x2, R12 ;  /* 0x000000020d027819 */ /* 0x000fe2000001020c */
[----:B------:R-:W5:Y:S01]  /*3ab0*/  @!P2 LDG.E R223, desc[UR12][R10.64] ;  /* 0x0000000c0adfa981 */ /* 0x000f62000c1e1900 */
[----:B------:R-:W-:-:S03]  /*3ac0*/  @P3 IMAD R9, R45, R9, R0 ;  /* 0x000000092d093224 */ /* 0x000fc600078e0200 */
[----:B------:R-:W-:-:S05]  /*3ad0*/  IMAD.X R5, R2, 0x1, R228, P0 ;  /* 0x0000000102057824 */ /* 0x000fca00000e06e4 */
[----:B------:R-:W5:Y:S04]  /*3ae0*/  @!P6 LDG.E R224, desc[UR12][R4.64] ;  /* 0x0000000c04e0e981 */ /* 0x000f68000c1e1900 */
[----:B------:R-:W5:Y:S04]  /*3af0*/  @!P5 LDG.E R225, desc[UR12][R4.64+0x20] ;  /* 0x0000200c04e1d981 */ /* 0x000f68000c1e1900 */
[----:B------:R1:W5:Y:S01]  /*3b00*/  @!P4 LDG.E R222, desc[UR12][R4.64+0x80] ;  /* 0x0000800c04dec981 */ /* 0x000362000c1e1900 */
[----:B------:R-:W-:Y:S01]  /*3b10*/  BAR.SYNC.DEFER_BLOCKING 0x0 ;  /* 0x0000000000007b1d */ /* 0x000fe20000010000 */
[----:B------:R-:W-:Y:S01]  /*3b20*/  @P3 IMAD.IADD R9, R7, 0x1, R9 ;  /* 0x0000000107093824 */ /* 0x000fe200078e0209 */
[----:B------:R-:W-:-:S04]  /*3b30*/  @P3 LEA R8, P0, R6, UR4, 0x2 ;  /* 0x0000000406083c11 */ /* 0x000fc8000f8010ff */
[----:B------:R-:W-:Y:S01]  /*3b40*/  @P3 LEA.HI.X R9, R6, UR5, R9, 0x2, P0 ;  /* 0x0000000506093c11 */ /* 0x000fe200080f1409 */
[----:B------:R-:W-:Y:S01]  /*3b50*/  IMAD R140, R183, 0x2, R181 ;  /* 0x00000002b78c7824 */ /* 0x000fe200078e02b5 */
[----:B------:R-:W2:Y:S01]  /*3b60*/  S2R R2, SR_TID.X ;  /* 0x0000000000027919 */ /* 0x000ea20000002100 */
[C---:B------:R-:W-:Y:S02]  /*3b70*/  IMAD.SHL.U32 R233, R240.reuse, 0x10, RZ ;  /* 0x00000010f0e97824 */ /* 0x040fe400078e00ff */
[----:B------:R-:W-:Y:S02]  /*3b80*/  IMAD.SHL.U32 R232, R240, 0x8, RZ ;  /* 0x00000008f0e87824 */ /* 0x000fe400078e00ff */
[----:B------:R-:W-:Y:S02]  /*3b90*/  VIADD R168, R179, 0x1000 ;  /* 0x00001000b3a87836 */ /* 0x000fe40000000000 */
[----:B------:R-:W-:Y:S02]  /*3ba0*/  VIADD R169, R182, 0x1000 ;  /* 0x00001000b6a97836 */ /* 0x000fe40000000000 */
[----:B------:R-:W-:-:S02]  /*3bb0*/  IMAD.MOV.U32 R178, RZ, RZ, 0x20 ;  /* 0x00000020ffb27424 */ /* 0x000fc400078e00ff */
[----:B------:R-:W-:Y:S01]  /*3bc0*/  IMAD R186, R44, 0x80, R14 ;  /* 0x000000802cba7824 */ /* 0x000fe200078e020e */
[----:B------:R-:W-:Y:S01]  /*3bd0*/  IADD3 R24, R32, 0x80, R24 ;  /* 0x0000008020187810 */ /* 0x000fe20007ffe018 */
[----:B-1----:R-:W1:Y:S01]  /*3be0*/  @P3 LDC R5, c[0x0][0x2e8] ;  /* 0x0000ba00ff053b82 */ /* 0x002e620000000800 */
[----:B------:R-:W-:Y:S02]  /*3bf0*/  VIADD R4, R13, 0x1 ;  /* 0x000000010d047836 */ /* 0x000fe40000000000 */
[----:B------:R-:W-:Y:S01]  /*3c00*/  IMAD.MOV.U32 R128, RZ, RZ, 0x40 ;  /* 0x00000040ff807424 */ /* 0x000fe200078e00ff */
[----:B------:R-:W3:Y:S01]  /*3c10*/  @P3 LDG.E R8, desc[UR12][R8.64] ;  /* 0x0000000c08083981 */ /* 0x000ee2000c1e1900 */
[----:B------:R-:W-:Y:S01]  /*3c20*/  IMAD R170, R182, 0x2, R181 ;  /* 0x00000002b6aa7824 */ /* 0x000fe200078e02b5 */
[----:B------:R-:W-:Y:S01]  /*3c30*/  CS2R R94, SRZ ;  /* 0x00000000005e7805 */ /* 0x000fe2000001ff00 */
[----:B------:R-:W-:Y:S01]  /*3c40*/  IMAD.MOV.U32 R184, RZ, RZ, RZ ;  /* 0x000000ffffb87224 */ /* 0x000fe200078e00ff */
[----:B------:R-:W4:Y:S01]  /*3c50*/  LDSM.16.M88.4 R136, [R140+0xa000] ;  /* 0x00a000008c88783b */ /* 0x000f220000000200 */
[C---:B------:R-:W-:Y:S01]  /*3c60*/  IMAD R244, R240.reuse, 0x18, RZ ;  /* 0x00000018f0f47824 */ /* 0x040fe200078e02ff */
[----:B------:R-:W-:Y:S01]  /*3c70*/  CS2R R92, SRZ ;  /* 0x00000000005c7805 */ /* 0x000fe2000001ff00 */
[C---:B------:R-:W-:Y:S01]  /*3c80*/  IMAD.SHL.U32 R243, R240.reuse, 0x20, RZ ;  /* 0x00000020f0f37824 */ /* 0x040fe200078e00ff */
[----:B------:R-:W1:Y:S01]  /*3c90*/  LDSM.16.M88.4 R140, [R140+0xa800] ;  /* 0x00a800008c8c783b */ /* 0x000e620000000200 */
[C---:B------:R-:W-:Y:S01]  /*3ca0*/  IMAD R242, R240.reuse, 0x28, RZ ;  /* 0x00000028f0f27824 */ /* 0x040fe200078e02ff */
[----:B------:R-:W-:Y:S01]  /*3cb0*/  CS2R R98, SRZ ;  /* 0x0000000000627805 */ /* 0x000fe2000001ff00 */
[----:B------:R-:W-:Y:S01]  /*3cc0*/  IMAD R241, R240, 0x30, RZ ;  /* 0x00000030f0f17824 */ /* 0x000fe200078e02ff */
[----:B------:R-:W1:Y:S01]  /*3cd0*/  LDSM.16.M88.4 R144, [R176] ;  /* 0x00000000b090783b */ /* 0x000e620000000200 */
[----:B------:R-:W-:Y:S01]  /*3ce0*/  IMAD.MOV R239, RZ, RZ, -R239 ;  /* 0x000000ffffef7224 */ /* 0x000fe200078e0aef */
[----:B------:R-:W-:-:S02]  /*3cf0*/  CS2R R96, SRZ ;  /* 0x0000000000607805 */ /* 0x000fc4000001ff00 */
[----:B--2---:R-:W-:Y:S01]  /*3d00*/  SHF.R.S32.HI R0, RZ, 0x1f, R2 ;  /* 0x0000001fff007819 */ /* 0x004fe20000011402 */
[----:B------:R-:W2:Y:S01]  /*3d10*/  LDSM.16.M88.4 R148, [R176+0x800] ;  /* 0x00080000b094783b */ /* 0x000ea20000000200 */
[----:B------:R-:W-:Y:S01]  /*3d20*/  IMAD R177, R183, 0x2, R181 ;  /* 0x00000002b7b17824 */ /* 0x000fe200078e02b5 */
[----:B------:R-:W-:Y:S02]  /*3d30*/  CS2R R90, SRZ ;  /* 0x00000000005a7805 */ /* 0x000fe4000001ff00 */
[----:B------:R-:W-:Y:S01]  /*3d40*/  LEA.HI R0, R0, R2, RZ, 0x4 ;  /* 0x0000000200007211 */ /* 0x000fe200078f20ff */
[----:B------:R-:W1:Y:S01]  /*3d50*/  LDSM.16.M88.4 R152, [R174] ;  /* 0x00000000ae98783b */ /* 0x000e620000000200 */
[----:B------:R-:W-:Y:S01]  /*3d60*/  IMAD.SHL.U32 R252, R13, 0x4, RZ ;  /* 0x000000040dfc7824 */ /* 0x000fe200078e00ff */
[----:B------:R-:W-:Y:S02]  /*3d70*/  CS2R R88, SRZ ;  /* 0x0000000000587805 */ /* 0x000fe4000001ff00 */
[----:B------:R-:W-:Y:S01]  /*3d80*/  LOP3.LUT R0, R0, 0xfffffff0, RZ, 0xc0, !PT ;  /* 0xfffffff000007812 */ /* 0x000fe200078ec0ff */
[----:B------:R-:W1:Y:S01]  /*3d90*/  LDSM.16.M88.4 R156, [R174+0x800] ;  /* 0x00080000ae9c783b */ /* 0x000e620000000200 */
[----:B------:R-:W-:-:S02]  /*3da0*/  CS2R R86, SRZ ;  /* 0x0000000000567805 */ /* 0x000fc4000001ff00 */
[----:B------:R-:W-:Y:S02]  /*3db0*/  CS2R R84, SRZ ;  /* 0x0000000000547805 */ /* 0x000fe4000001ff00 */
[----:B------:R-:W-:Y:S01]  /*3dc0*/  CS2R R78, SRZ ;  /* 0x00000000004e7805 */ /* 0x000fe2000001ff00 */
[----:B------:R-:W-:Y:S01]  /*3dd0*/  IMAD.IADD R0, R2, 0x1, -R0 ;  /* 0x0000000102007824 */ /* 0x000fe200078e0a00 */
[----:B------:R-:W1:Y:S01]  /*3de0*/  LDSM.16.M88.4 R160, [R175] ;  /* 0x00000000afa0783b */ /* 0x000e620000000200 */
[----:B------:R-:W-:Y:S02]  /*3df0*/  CS2R R76, SRZ ;  /* 0x00000000004c7805 */ /* 0x000fe4000001ff00 */
[----:B------:R-:W-:Y:S02]  /*3e00*/  CS2R R82, SRZ ;  /* 0x0000000000527805 */ /* 0x000fe4000001ff00 */
[----:B------:R-:W-:Y:S02]  /*3e10*/  CS2R R80, SRZ ;  /* 0x0000000000507805 */ /* 0x000fe4000001ff00 */
[----:B------:R-:W-:Y:S01]  /*3e20*/  SHF.R.S32.HI R2, RZ, 0x1f, R0 ;  /* 0x0000001fff027819 */ /* 0x000fe20000011400 */
[----:B------:R-:W2:Y:S01]  /*3e30*/  LDSM.16.M88.4 R164, [R175+0x800] ;  /* 0x00080000afa4783b */ /* 0x000ea20000000200 */
[----:B------:R-:W-:-:S02]  /*3e40*/  CS2R R74, SRZ ;  /* 0x00000000004a7805 */ /* 0x000fc4000001ff00 */
[----:B------:R-:W-:Y:S02]  /*3e50*/  CS2R R72, SRZ ;  /* 0x0000000000487805 */ /* 0x000fe4000001ff00 */
[----:B------:R-:W-:Y:S02]  /*3e60*/  LEA.HI R2, R2, R0, RZ, 0x3 ;  /* 0x0000000002027211 */ /* 0x000fe400078f18ff */
[----:B------:R-:W-:Y:S02]  /*3e70*/  CS2R R70, SRZ ;  /* 0x0000000000467805 */ /* 0x000fe4000001ff00 */
[----:B------:R-:W-:Y:S02]  /*3e80*/  CS2R R68, SRZ ;  /* 0x0000000000447805 */ /* 0x000fe4000001ff00 */
[----:B------:R-:W-:Y:S02]  /*3e90*/  CS2R R62, SRZ ;  /* 0x00000000003e7805 */ /* 0x000fe4000001ff00 */
[----:B------:R-:W-:-:S02]  /*3ea0*/  LOP3.LUT R2, R2, 0xfffffff8, RZ, 0xc0, !PT ;  /* 0xfffffff802027812 */ /* 0x000fc400078ec0ff */
[----:B------:R-:W-:Y:S02]  /*3eb0*/  CS2R R60, SRZ ;  /* 0x00000000003c7805 */ /* 0x000fe4000001ff00 */
[----:B------:R-:W-:Y:S02]  /*3ec0*/  CS2R R66, SRZ ;  /* 0x0000000000427805 */ /* 0x000fe4000001ff00 */
[----:B------:R-:W-:Y:S02]  /*3ed0*/  CS2R R64, SRZ ;  /* 0x0000000000407805 */ /* 0x000fe4000001ff00 */
[----:B------:R-:W-:Y:S01]  /*3ee0*/  CS2R R58, SRZ ;  /* 0x00000000003a7805 */ /* 0x000fe2000001ff00 */
[----:B------:R-:W-:Y:S01]  /*3ef0*/  IMAD.IADD R0, R0, 0x1, -R2 ;  /* 0x0000000100007824 */ /* 0x000fe200078e0a02 */
[----:B------:R-:W-:Y:S02]  /*3f00*/  IADD3 R2, R200, R4, -R32 ;  /* 0x00000004c8027210 */ /* 0x000fe40007ffe820 */
[----:B------:R-:W-:-:S02]  /*3f10*/  CS2R R56, SRZ ;  /* 0x0000000000387805 */ /* 0x000fc4000001ff00 */
[----:B------:R-:W-:Y:S02]  /*3f20*/  CS2R R54, SRZ ;  /* 0x0000000000367805 */ /* 0x000fe4000001ff00 */
[----:B------:R-:W-:Y:S02]  /*3f30*/  CS2R R52, SRZ ;  /* 0x0000000000347805 */ /* 0x000fe4000001ff00 */
[C---:B------:R-:W-:Y:S01]  /*3f40*/  LOP3.LUT P0, RZ, R0.reuse, 0x2, RZ, 0xc0, !PT ;  /* 0x0000000200ff7812 */ /* 0x040fe2000780c0ff */
[----:B------:R4:W-:Y:S01]  /*3f50*/  STL [R1], R2 ;  /* 0x0000000201007387 */ /* 0x0009e20000100800 */
[----:B------:R-:W-:Y:S01]  /*3f60*/  LOP3.LUT P2, RZ, R0, 0x4, RZ, 0xc0, !PT ;  /* 0x0000000400ff7812 */ /* 0x000fe2000784c0ff */
[----:B------:R-:W-:Y:S01]  /*3f70*/  VIADD R0, R13, 0xffffffc0 ;  /* 0xffffffc00d007836 */ /* 0x000fe20000000000 */
[----:B-1----:R-:W3:Y:S01]  /*3f80*/  @P3 MUFU.RCP R5, R5 ;  /* 0x0000000500053308 */ /* 0x002ee20000001000 */
[----:B------:R-:W-:Y:S02]  /*3f90*/  CS2R R46, SRZ ;  /* 0x00000000002e7805 */ /* 0x000fe4000001ff00 */
[----:B------:R-:W-:Y:S01]  /*3fa0*/  CS2R R50, SRZ ;  /* 0x0000000000327805 */ /* 0x000fe2000001ff00 */
[----:B------:R-:W-:Y:S01]  /*3fb0*/  IMAD.SHL.U32 R247, R0, 0x4, RZ ;  /* 0x0000000400f77824 */ /* 0x000fe200078e00ff */
[----:B------:R-:W-:Y:S01]  /*3fc0*/  SEL R168, R168, R179, !P1 ;  /* 0x000000b3a8a87207 */ /* 0x000fe20004800000 */
[C---:B------:R-:W-:Y:S01]  /*3fd0*/  VIADD R211, R186.reuse, 0x8 ;  /* 0x00000008bad37836 */ /* 0x040fe20000000000 */
[----:B------:R-:W-:Y:S01]  /*3fe0*/  SEL R169, R169, R182, !P1 ;  /* 0x000000b6a9a97207 */ /* 0x000fe20004800000 */
[----:B------:R-:W-:Y:S01]  /*3ff0*/  VIADD R210, R186, 0x1 ;  /* 0x00000001bad27836 */ /* 0x000fe20000000000 */
[----:B------:R-:W-:-:S02]  /*4000*/  CS2R R48, SRZ ;  /* 0x0000000000307805 */ /* 0x000fc4000001ff00 */
[----:B------:R-:W-:Y:S02]  /*4010*/  CS2R R42, SRZ ;  /* 0x00000000002a7805 */ /* 0x000fe4000001ff00 */
[----:B------:R-:W-:Y:S02]  /*4020*/  CS2R R40, SRZ ;  /* 0x0000000000287805 */ /* 0x000fe4000001ff00 */
[----:B------:R-:W-:Y:S02]  /*4030*/  CS2R R38, SRZ ;  /* 0x0000000000267805 */ /* 0x000fe4000001ff00 */
[----:B------:R-:W-:Y:S02]  /*4040*/  CS2R R36, SRZ ;  /* 0x0000000000247805 */ /* 0x000fe4000001ff00 */
[----:B------:R-:W-:Y:S01]  /*4050*/  SHF.L.U64.HI R250, R13, 0x2, R12 ;  /* 0x000000020dfa7819 */ /* 0x000fe2000001020c */
[----:B------:R-:W-:Y:S01]  /*4060*/  IMAD.MOV.U32 R212, RZ, RZ, R185 ;  /* 0x000000ffffd47224 */ /* 0x000fe200078e00b9 */
[----:B------:R-:W-:Y:S01]  /*4070*/  ULDC UR4, c[0x0][0x2d0] ;  /* 0x0000b40000047ab9 */ /* 0x000fe20000000800 */
[----:B------:R-:W-:Y:S01]  /*4080*/  ULDC UR5, c[0x0][0x2ec] ;  /* 0x0000bb0000057ab9 */ /* 0x000fe20000000800 */
[----:B----4-:R-:W-:-:S04]  /*4090*/  VIADD R2, R233, 0x20 ;  /* 0x00000020e9027836 */ /* 0x010fc80000000000 */
[----:B------:R-:W-:-:S04]  /*40a0*/  IMAD.IADD R0, R232, 0x1, R2 ;  /* 0x00000001e8007824 */ /* 0x000fc800078e0202 */
[----:B------:R-:W-:Y:S01]  /*40b0*/  IMAD.IADD R237, R232, 0x1, R0 ;  /* 0x00000001e8ed7824 */ /* 0x000fe200078e0200 */
[----:B------:R-:W-:-:S03]  /*40c0*/  SEL R178, R178, 0xffffffe0, !P0 ;  /* 0xffffffe0b2b27807 */ /* 0x000fc60004000000 */
[----:B------:R-:W-:Y:S02]  /*40d0*/  IMAD.IADD R236, R232, 0x1, R237 ;  /* 0x00000001e8ec7824 */ /* 0x000fe400078e02ed */
[C---:B------:R-:W-:Y:S02]  /*40e0*/  VIADD R199, R186.reuse, 0x9 ;  /* 0x00000009bac77836 */ /* 0x040fe40000000000 */
[C---:B------:R-:W-:Y:S02]  /*40f0*/  VIADD R202, R186.reuse, 0x19 ;  /* 0x00000019baca7836 */ /* 0x040fe40000000000 */
[C---:B------:R-:W-:Y:S02]  /*4100*/  VIADD R198, R186.reuse, 0x18 ;  /* 0x00000018bac67836 */ /* 0x040fe40000000000 */
[C---:B------:R-:W-:Y:S02]  /*4110*/  VIADD R197, R186.reuse, 0x11 ;  /* 0x00000011bac57836 */ /* 0x040fe40000000000 */
[----:B------:R-:W-:-:S02]  /*4120*/  VIADD R196, R186, 0x10 ;  /* 0x00000010bac47836 */ /* 0x000fc40000000000 */
[----:B------:R-:W-:Y:S01]  /*4130*/  IMAD.IADD R235, R232, 0x1, R236 ;  /* 0x00000001e8eb7824 */ /* 0x000fe200078e02ec */
[----:B------:R-:W-:Y:S01]  /*4140*/  CS2R R44, SRZ ;  /* 0x00000000002c7805 */ /* 0x000fe2000001ff00 */
[----:B------:R-:W-:Y:S01]  /*4150*/  IMAD R240, R240, 0x38, RZ ;  /* 0x00000038f0f07824 */ /* 0x000fe200078e02ff */
[----:B------:R-:W-:Y:S01]  /*4160*/  I2FP.F32.S32 R209, R186 ;  /* 0x000000ba00d17245 */ /* 0x000fe20000201400 */
[----:B------:R-:W-:Y:S01]  /*4170*/  IMAD.IADD R251, R24, 0x1, -R200 ;  /* 0x0000000118fb7824 */ /* 0x000fe200078e0ac8 */
[----:B------:R-:W-:Y:S01]  /*4180*/  I2FP.F32.S32 R211, R211 ;  /* 0x000000d300d37245 */ /* 0x000fe20000201400 */
[--C-:B------:R-:W-:Y:S01]  /*4190*/  IMAD R168, R168, 0x2, R181.reuse ;  /* 0x00000002a8a87824 */ /* 0x100fe200078e02b5 */
[----:B------:R-:W-:Y:S01]  /*41a0*/  I2FP.F32.S32 R210, R210 ;  /* 0x000000d200d27245 */ /* 0x000fe20000201400 */
[----:B------:R-:W-:Y:S01]  /*41b0*/  IMAD R169, R169, 0x2, R181 ;  /* 0x00000002a9a97824 */ /* 0x000fe200078e02b5 */
[----:B------:R-:W-:Y:S01]  /*41c0*/  I2FP.F32.S32 R208, R199 ;  /* 0x000000c700d07245 */ /* 0x000fe20000201400 */
[----:B------:R-:W-:Y:S01]  /*41d0*/  IMAD.IADD R238, R232, 0x1, R235 ;  /* 0x00000001e8ee7824 */ /* 0x000fe200078e02eb */
[----:B------:R-:W-:Y:S01]  /*41e0*/  I2FP.F32.S32 R207, R202 ;  /* 0x000000ca00cf7245 */ /* 0x000fe20000201400 */
[----:B------:R-:W-:Y:S01]  /*41f0*/  IMAD.IADD R173, R178, 0x1, R170 ;  /* 0x00000001b2ad7824 */ /* 0x000fe200078e02aa */
[----:B------:R-:W-:Y:S01]  /*4200*/  I2FP.F32.S32 R206, R198 ;  /* 0x000000c600ce7245 */ /* 0x000fe20000201400 */
[----:B------:R-:W-:Y:S01]  /*4210*/  IMAD.IADD R172, R171, 0x1, R178 ;  /* 0x00000001abac7824 */ /* 0x000fe200078e02b2 */
[----:B------:R-:W-:-:S02]  /*4220*/  I2FP.F32.S32 R205, R197 ;  /* 0x000000c500cd7245 */ /* 0x000fc40000201400 */
[----:B------:R-:W-:Y:S02]  /*4230*/  I2FP.F32.S32 R204, R196 ;  /* 0x000000c400cc7245 */ /* 0x000fe40000201400 */
[----:B------:R-:W-:Y:S01]  /*4240*/  SEL R128, R128, 0xffffffc0, !P2 ;  /* 0xffffffc080807807 */ /* 0x000fe20005000000 */
[----:B--23--:R-:W-:-:S07]  /*4250*/  @P3 FMUL.FTZ R184, R8, R5 ;  /* 0x0000000508b83220 */ /* 0x00cfce0000410000 */
.L_x_176:
[----:B------:R-:W2:Y:S01]  /*4260*/  LDL R2, [R1+0x4] ;  /* 0x0000040001027983 */ /* 0x000ea20000100800 */
[C---:B------:R-:W-:Y:S01]  /*4270*/  IMAD.IADD R0, R169.reuse, 0x1, R178 ;  /* 0x00000001a9007824 */ /* 0x040fe200078e02b2 */
[----:B------:R-:W-:Y:S02]  /*4280*/  IADD3 R124, R169, R128, RZ ;  /* 0x00000080a97c7210 */ /* 0x000fe40007ffe0ff */
[----:B------:R-:W3:Y:S01]  /*4290*/  LDL R213, [R1] ;  /* 0x0000000001d57983 */ /* 0x000ee20000100800 */
[----:B-----5:R-:W-:Y:S02]  /*42a0*/  FSETP.NEU.FTZ.AND P0, PT, R224, -INF , PT ;  /* 0xff800000e000780b */ /* 0x020fe40003f1d000 */
[----:B------:R-:W-:Y:S01]  /*42b0*/  ISETP.GT.AND P6, PT, R187, R245, PT ;  /* 0x000000f5bb00720c */ /* 0x000fe20003fc4270 */
[----:B------:R-:W0:Y:S01]  /*42c0*/  LDGDEPBAR ;  /* 0x00000000000079af */ /* 0x000e220000000000 */
[----:B------:R-:W-:Y:S04]  /*42d0*/  DEPBAR.LE SB0, 0x0 ;  /* 0x000080000000791a */ /* 0x000fe80000000000 */
[----:B------:R-:W-:Y:S06]  /*42e0*/  BAR.SYNC.DEFER_BLOCKING 0x0 ;  /* 0x0000000000007b1d */ /* 0x000fec0000010000 */
[----:B------:R-:W-:Y:S08]  /*42f0*/  LDSM.16.M88.4 R32, [R169] ;  /* 0x00000000a920783b */ /* 0x000ff00000000200 */
[----:B------:R-:W1:Y:S08]  /*4300*/  LDSM.16.M88.4 R16, [R177+0x6000] ;  /* 0x00600000b110783b */ /* 0x000e700000000200 */
[----:B------:R-:W4:Y:S08]  /*4310*/  LDSM.16.M88.4 R28, [R169+0x1000] ;  /* 0x00100000a91c783b */ /* 0x000f300000000200 */
[----:B------:R-:W4:Y:S08]  /*4320*/  LDSM.16.M88.4 R100, [R177+0x6800] ;  /* 0x00680000b164783b */ /* 0x000f300000000200 */
[----:B------:R-:W-:Y:S08]  /*4330*/  LDSM.16.M88.4 R104, [R0] ;  /* 0x000000000068783b */ /* 0x000ff00000000200 */
[----:B------:R-:W4:Y:S01]  /*4340*/  LDSM.16.M88.4 R108, [R176+-0x4000] ;  /* 0xffc00000b06c783b */ /* 0x000f220000000200 */
[-C--:B-1----:R-:W-:Y:S07]  /*4350*/  HMMA.16816.F32 R4, R32, R16.reuse, RZ ;  /* 0x000000102004723c */ /* 0x082fee00000018ff */
[----:B------:R1:W1:Y:S01]  /*4360*/  LDSM.16.M88.4 R112, [R0+0x1000] ;  /* 0x001000000070783b */ /* 0x0002620000000200 */
[C---:B----4-:R-:W-:Y:S07]  /*4370*/  HMMA.16816.F32 R8, R28.reuse, R16, RZ ;  /* 0x000000101c08723c */ /* 0x050fee00000018ff */
[----:B------:R-:W4:Y:S01]  /*4380*/  LDSM.16.M88.4 R116, [R176+-0x3800] ;  /* 0xffc80000b074783b */ /* 0x000f220000000200 */
[-C--:B------:R-:W-:Y:S07]  /*4390*/  HMMA.16816.F32 R12, R28, R18.reuse, RZ ;  /* 0x000000121c0c723c */ /* 0x080fee00000018ff */
[----:B------:R-:W-:Y:S01]  /*43a0*/  LDSM.16.M88.4 R120, [R174+-0x4000] ;  /* 0xffc00000ae78783b */ /* 0x000fe20000000200 */
[C---:B------:R-:W-:Y:S07]  /*43b0*/  HMMA.16816.F32 R16, R32.reuse, R18, RZ ;  /* 0x000000122010723c */ /* 0x040fee00000018ff */
[----:B------:R-:W-:Y:S01]  /*43c0*/  LDSM.16.M88.4 R132, [R175+-0x4000] ;  /* 0xffc00000af84783b */ /* 0x000fe20000000200 */
[-C--:B------:R-:W-:Y:S03]  /*43d0*/  HMMA.16816.F32 R20, R32, R100.reuse, RZ ;  /* 0x000000642014723c */ /* 0x080fe600000018ff */
[----:B-1----:R-:W-:Y:S03]  /*43e0*/  IMAD.IADD R0, R0, 0x1, R128 ;  /* 0x0000000100007824 */ /* 0x002fe600078e0280 */
[C---:B------:R-:W-:Y:S02]  /*43f0*/  HMMA.16816.F32 R24, R28.reuse, R100, RZ ;  /* 0x000000641c18723c */ /* 0x040fe400000018ff */
[----:B------:R-:W-:Y:S04]  /*4400*/  LDSM.16.M88.4 R128, [R0] ;  /* 0x000000000080783b */ /* 0x000fe80000000200 */
[-C--:B------:R-:W-:Y:S06]  /*4410*/  HMMA.16816.F32 R28, R28, R102.reuse, RZ ;  /* 0x000000661c1c723c */ /* 0x080fec00000018ff */
[----:B------:R-:W-:Y:S01]  /*4420*/  HMMA.16816.F32 R32, R32, R102, RZ ;  /* 0x000000662020723c */ /* 0x000fe200000018ff */
[----:B------:R-:W1:Y:S05]  /*4430*/  LDSM.16.M88.4 R100, [R124] ;  /* 0x000000007c64783b */ /* 0x000e6a0000000200 */
[-C--:B------:R-:W-:Y:S03]  /*4440*/  HMMA.16816.F32 R4, R104, R108.reuse, R4 ;  /* 0x0000006c6804723c */ /* 0x080fe60000001804 */
[----:B------:R-:W1:Y:S03]  /*4450*/  LDSM.16.M88.4 R124, [R124+0x1000] ;  /* 0x001000007c7c783b */ /* 0x000e660000000200 */
[C---:B------:R-:W-:Y:S06]  /*4460*/  HMMA.16816.F32 R8, R112.reuse, R108, R8 ;  /* 0x0000006c7008723c */ /* 0x040fec0000001808 */
[-C--:B------:R-:W-:Y:S06]  /*4470*/  HMMA.16816.F32 R12, R112, R110.reuse, R12 ;  /* 0x0000006e700c723c */ /* 0x080fec000000180c */
[C---:B------:R-:W-:Y:S01]  /*4480*/  HMMA.16816.F32 R16, R104.reuse, R110, R16 ;  /* 0x0000006e6810723c */ /* 0x040fe20000001810 */
[----:B------:R-:W1:Y:S05]  /*4490*/  LDSM.16.M88.4 R108, [R174+-0x3800] ;  /* 0xffc80000ae6c783b */ /* 0x000e6a0000000200 */
[-C--:B----4-:R-:W-:Y:S06]  /*44a0*/  HMMA.16816.F32 R20, R104, R116.reuse, R20 ;  /* 0x000000746814723c */ /* 0x090fec0000001814 */
[C---:B------:R-:W-:Y:S06]  /*44b0*/  HMMA.16816.F32 R24, R112.reuse, R116, R24 ;  /* 0x000000747018723c */ /* 0x040fec0000001818 */
[-C--:B------:R-:W-:Y:S06]  /*44c0*/  HMMA.16816.F32 R28, R112, R118.reuse, R28 ;  /* 0x00000076701c723c */ /* 0x080fec000000181c */
[----:B------:R-:W-:Y:S01]  /*44d0*/  HMMA.16816.F32 R32, R104, R118, R32 ;  /* 0x000000766820723c */ /* 0x000fe20000001820 */
[----:B------:R-:W4:Y:S05]  /*44e0*/  LDSM.16.M88.4 R104, [R0+0x1000] ;  /* 0x001000000068783b */ /* 0x000f2a0000000200 */
[-C--:B-1----:R-:W-:Y:S06]  /*44f0*/  HMMA.16816.F32 R4, R100, R120.reuse, R4 ;  /* 0x000000786404723c */ /* 0x082fec0000001804 */
[C---:B------:R-:W-:Y:S06]  /*4500*/  HMMA.16816.F32 R8, R124.reuse, R120, R8 ;  /* 0x000000787c08723c */ /* 0x040fec0000001808 */
[-C--:B------:R-:W-:Y:S06]  /*4510*/  HMMA.16816.F32 R12, R124, R122.reuse, R12 ;  /* 0x0000007a7c0c723c */ /* 0x080fec000000180c */
[C---:B------:R-:W-:Y:S06]  /*4520*/  HMMA.16816.F32 R16, R100.reuse, R122, R16 ;  /* 0x0000007a6410723c */ /* 0x040fec0000001810 */
[-C--:B------:R-:W-:Y:S06]  /*4530*/  HMMA.16816.F32 R20, R100, R108.reuse, R20 ;  /* 0x0000006c6414723c */ /* 0x080fec0000001814 */
[C---:B------:R-:W-:Y:S06]  /*4540*/  HMMA.16816.F32 R24, R124.reuse, R108, R24 ;  /* 0x0000006c7c18723c */ /* 0x040fec0000001818 */
[-C--:B------:R-:W-:Y:S05]  /*4550*/  HMMA.16816.F32 R28, R124, R110.reuse, R28 ;  /* 0x0000006e7c1c723c */ /* 0x080fea000000181c */
[----:B------:R-:W-:Y:S01]  /*4560*/  FMUL.FTZ R108, R224, 1.4426950216293334961 ;  /* 0x3fb8aa3be06c7820 */ /* 0x000fe20000410000 */
[----:B------:R-:W-:Y:S05]  /*4570*/  HMMA.16816.F32 R32, R100, R110, R32 ;  /* 0x0000006e6420723c */ /* 0x000fea0000001820 */
[----:B------:R-:W-:Y:S01]  /*4580*/  FSEL R108, R108, RZ, P0 ;  /* 0x000000ff6c6c7208 */ /* 0x000fe20000000000 */
[-C--:B------:R-:W-:Y:S01]  /*4590*/  HMMA.16816.F32 R4, R128, R132.reuse, R4 ;  /* 0x000000848004723c */ /* 0x080fe20000001804 */
[----:B------:R-:W-:Y:S04]  /*45a0*/  MOV R111, 0x40 ;  /* 0x00000040006f7802 */ /* 0x000fe80000000f00 */
[C---:B------:R-:W-:Y:S01]  /*45b0*/  FMUL.FTZ R102, R225.reuse, 1.4426950216293334961 ;  /* 0x3fb8aa3be1667820 */ /* 0x040fe20000410000 */
[C---:B----4-:R-:W-:Y:S04]  /*45c0*/  HMMA.16816.F32 R8, R104.reuse, R132, R8 ;  /* 0x000000846808723c */ /* 0x050fe80000001808 */
[----:B------:R-:W-:Y:S01]  /*45d0*/  FSETP.NEU.FTZ.AND P0, PT, R225, -INF , PT ;  /* 0xff800000e100780b */ /* 0x000fe20003f1d000 */
[----:B------:R-:W-:Y:S01]  /*45e0*/  FMUL.FTZ R100, R222, 1.4426950216293334961 ;  /* 0x3fb8aa3bde647820 */ /* 0x000fe20000410000 */
[-C--:B------:R-:W-:Y:S05]  /*45f0*/  HMMA.16816.F32 R12, R104, R134.reuse, R12 ;  /* 0x00000086680c723c */ /* 0x080fea000000180c */
[----:B------:R-:W-:Y:S01]  /*4600*/  FSEL R102, R102, RZ, P0 ;  /* 0x000000ff66667208 */ /* 0x000fe20000000000 */
[C---:B------:R-:W-:Y:S04]  /*4610*/  HMMA.16816.F32 R16, R128.reuse, R134, R16 ;  /* 0x000000868010723c */ /* 0x040fe80000001810 */
[----:B------:R-:W-:Y:S02]  /*4620*/  FSETP.NEU.FTZ.AND P0, PT, R222, -INF , PT ;  /* 0xff800000de00780b */ /* 0x000fe40003f1d000 */
[CC--:B------:R-:W-:Y:S01]  /*4630*/  FFMA.FTZ R4, R209.reuse, R184.reuse, R4 ;  /* 0x000000b8d1047223 */ /* 0x0c0fe20000010004 */
[CC--:B------:R-:W-:Y:S01]  /*4640*/  FFMA.FTZ R5, R210.reuse, R184.reuse, R5 ;  /* 0x000000b8d2057223 */ /* 0x0c0fe20000010005 */
[CC--:B------:R-:W-:Y:S03]  /*4650*/  FFMA.FTZ R6, R209.reuse, R184.reuse, R6 ;  /* 0x000000b8d1067223 */ /* 0x0c0fe60000010006 */
[-C--:B------:R-:W-:Y:S01]  /*4660*/  FFMA.FTZ R7, R210, R184.reuse, R7 ;  /* 0x000000b8d2077223 */ /* 0x080fe20000010007 */
[-C--:B------:R-:W-:Y:S01]  /*4670*/  FFMA.FTZ R8, R209, R184.reuse, R8 ;  /* 0x000000b8d1087223 */ /* 0x080fe20000010008 */
[----:B------:R-:W-:Y:S01]  /*4680*/  FSEL R100, R100, RZ, P0 ;  /* 0x000000ff64647208 */ /* 0x000fe20000000000 */
[CC--:B------:R-:W-:Y:S01]  /*4690*/  FFMA.FTZ R11, R210.reuse, R184.reuse, R11 ;  /* 0x000000b8d20b7223 */ /* 0x0c0fe2000001000b */
[----:B------:R-:W-:Y:S01]  /*46a0*/  FSETP.NEU.FTZ.AND P0, PT, R223, -INF , PT ;  /* 0xff800000df00780b */ /* 0x000fe20003f1d000 */
[-C--:B------:R-:W-:Y:S01]  /*46b0*/  FFMA.FTZ R9, R210, R184.reuse, R9 ;  /* 0x000000b8d2097223 */ /* 0x080fe20000010009 */
[-C--:B------:R-:W-:Y:S01]  /*46c0*/  FFMA.FTZ R10, R209, R184.reuse, R10 ;  /* 0x000000b8d10a7223 */ /* 0x080fe2000001000a */
[CC--:B------:R-:W-:Y:S01]  /*46d0*/  FFMA.FTZ R12, R211.reuse, R184.reuse, R12 ;  /* 0x000000b8d30c7223 */ /* 0x0c0fe2000001000c */
[CC--:B------:R-:W-:Y:S01]  /*46e0*/  FFMA.FTZ R13, R208.reuse, R184.reuse, R13 ;  /* 0x000000b8d00d7223 */ /* 0x0c0fe2000001000d */
[CC--:B------:R-:W-:Y:S01]  /*46f0*/  FFMA.FTZ R14, R211.reuse, R184.reuse, R14 ;  /* 0x000000b8d30e7223 */ /* 0x0c0fe2000001000e */
[CC--:B------:R-:W-:Y:S03]  /*4700*/  FFMA.FTZ R15, R208.reuse, R184.reuse, R15 ;  /* 0x000000b8d00f7223 */ /* 0x0c0fe6000001000f */
[CC--:B------:R-:W-:Y:S01]  /*4710*/  FFMA.FTZ R16, R211.reuse, R184.reuse, R16 ;  /* 0x000000b8d3107223 */ /* 0x0c0fe20000010010 */
[CC--:B------:R-:W-:Y:S01]  /*4720*/  FFMA.FTZ R17, R208.reuse, R184.reuse, R17 ;  /* 0x000000b8d0117223 */ /* 0x0c0fe20000010011 */
[-C--:B------:R-:W-:Y:S01]  /*4730*/  FFMA.FTZ R18, R211, R184.reuse, R18 ;  /* 0x000000b8d3127223 */ /* 0x080fe20000010012 */
[----:B------:R-:W-:Y:S01]  /*4740*/  FFMA.FTZ R19, R208, R184, R19 ;  /* 0x000000b8d0137223 */ /* 0x000fe20000010013 */
[----:B--2---:R-:W-:Y:S01]  /*4750*/  SHF.L.U32 R0, R2, 0x7, RZ ;  /* 0x0000000702007819 */ /* 0x004fe200000006ff */
[----:B------:R-:W-:Y:S03]  /*4760*/  IMAD.SHL.U32 R2, R187, 0x40, RZ ;  /* 0x00000040bb027824 */ /* 0x000fe600078e00ff */
[----:B------:R-:W-:Y:S02]  /*4770*/  IADD3 R0, R0, 0x80, RZ ;  /* 0x0000008000007810 */ /* 0x000fe40007ffe0ff */
[----:B------:R-:W-:Y:S04]  /*4780*/  ISETP.GE.AND P3, PT, R2, R251, PT ;  /* 0x000000fb0200720c */ /* 0x000fe80003f66270 */
[-C--:B------:R-:W-:Y:S01]  /*4790*/  ISETP.LT.AND P3, PT, R0, R200.reuse, P3 ;  /* 0x000000c80000720c */ /* 0x080fe20001f61270 */
[----:B------:R-:W-:Y:S05]  /*47a0*/  FMUL.FTZ R0, R223, 1.4426950216293334961 ;  /* 0x3fb8aa3bdf007820 */ /* 0x000fea0000410000 */
[----:B------:R-:W-:Y:S07]  /*47b0*/  FSEL R0, R0, RZ, P0 ;  /* 0x000000ff00007208 */ /* 0x000fee0000000000 */
[----:B---3--:R-:W-:Y:S01]  /*47c0*/  @!P3 IMAD.IADD R2, R213, 0x1, R2 ;  /* 0x00000001d502b824 */ /* 0x008fe200078e0202 */
[----:B------:R-:W-:Y:S04]  /*47d0*/  @!P3 IADD3 R110, R186, 0x1, RZ ;  /* 0x00000001ba6eb810 */ /* 0x000fe80007ffe0ff */
[C---:B------:R-:W-:Y:S02]  /*47e0*/  @!P3 VIMNMX R109, R2.reuse, R200, PT ;  /* 0x000000c8026db248 */ /* 0x040fe40003fe0100 */
[--C-:B------:R-:W-:Y:S02]  /*47f0*/  @!P3 VIADDMNMX R103, R2, 0x8, R200.reuse, PT ;  /* 0x000000080267b846 */ /* 0x100fe400038001c8 */
[-C--:B------:R-:W-:Y:S02]  /*4800*/  @!P3 ISETP.GE.AND P1, PT, R186, R109.reuse, PT ;  /* 0x0000006dba00b20c */ /* 0x080fe40003f26270 */
[--C-:B------:R-:W-:Y:S02]  /*4810*/  @!P3 VIADDMNMX R101, R2, 0x20, R200.reuse, PT ;  /* 0x000000200265b846 */ /* 0x100fe400038001c8 */
[----:B------:R-:W-:Y:S02]  /*4820*/  @!P3 FSEL R4, R4, -INF , !P1 ;  /* 0xff8000000404b808 */ /* 0x000fe40004800000 */
[----:B------:R-:W-:Y:S02]  /*4830*/  @!P3 ISETP.GE.AND P1, PT, R110, R109, PT ;  /* 0x0000006d6e00b20c */ /* 0x000fe40003f26270 */
[----:B------:R-:W-:Y:S01]  /*4840*/  @!P3 VIADDMNMX R2, R2, 0x28, R200, PT ;  /* 0x000000280202b846 */ /* 0x000fe200038001c8 */
[--C-:B------:R-:W-:Y:S01]  /*4850*/  FFMA.FTZ R4, R4, UR5, -R108.reuse ;  /* 0x0000000504047c23 */ /* 0x100fe2000801086c */
[----:B------:R-:W-:Y:S02]  /*4860*/  @!P3 FSEL R5, R5, -INF , !P1 ;  /* 0xff8000000505b808 */ /* 0x000fe40004800000 */
[-C--:B------:R-:W-:Y:S01]  /*4870*/  @!P3 ISETP.GE.AND P1, PT, R186, R103.reuse, PT ;  /* 0x00000067ba00b20c */ /* 0x080fe20003f26270 */
[----:B------:R-:W-:Y:S01]  /*4880*/  MUFU.EX2 R120, R4 ;  /* 0x0000000400787308 */ /* 0x000fe20000000800 */
[-C--:B------:R-:W-:Y:S01]  /*4890*/  @!P3 ISETP.GE.AND P0, PT, R110, R2.reuse, PT ;  /* 0x000000026e00b20c */ /* 0x080fe20003f06270 */
[----:B------:R-:W-:Y:S01]  /*48a0*/  FFMA.FTZ R5, R5, UR5, -R108 ;  /* 0x0000000505057c23 */ /* 0x000fe2000801086c */
[----:B------:R-:W-:Y:S02]  /*48b0*/  @!P3 FSEL R6, R6, -INF , !P1 ;  /* 0xff8000000606b808 */ /* 0x000fe40004800000 */
[----:B------:R-:W-:Y:S02]  /*48c0*/  @!P3 ISETP.GE.AND P1, PT, R110, R103, PT ;  /* 0x000000676e00b20c */ /* 0x000fe40003f26270 */
[----:B------:R-:W-:Y:S03]  /*48d0*/  @!P3 FSEL R11, R11, -INF , !P0 ;  /* 0xff8000000b0bb808 */ /* 0x000fe60004000000 */
[----:B------:R-:W1:Y:S01]  /*48e0*/  MUFU.EX2 R220, R5 ;  /* 0x0000000500dc7308 */ /* 0x000e620000000800 */
[----:B------:R-:W-:Y:S01]  /*48f0*/  @!P3 FSEL R7, R7, -INF , !P1 ;  /* 0xff8000000707b808 */ /* 0x000fe20004800000 */
[----:B------:R-:W-:Y:S01]  /*4900*/  FFMA.FTZ R6, R6, UR5, -R102 ;  /* 0x0000000506067c23 */ /* 0x000fe20008010866 */
[-C--:B------:R-:W-:Y:S01]  /*4910*/  @!P3 ISETP.GE.AND P1, PT, R186, R101.reuse, PT ;  /* 0x00000065ba00b20c */ /* 0x080fe20003f26270 */
[----:B------:R-:W-:Y:S02]  /*4920*/  FFMA.FTZ R11, R11, UR5, -R0 ;  /* 0x000000050b0b7c23 */ /* 0x000fe40008010800 */
[----:B------:R-:W-:Y:S01]  /*4930*/  FFMA.FTZ R7, R7, UR5, -R102 ;  /* 0x0000000507077c23 */ /* 0x000fe20008010866 */
[----:B------:R-:W-:Y:S03]  /*4940*/  @!P3 FSEL R8, R8, -INF , !P1 ;  /* 0xff8000000808b808 */ /* 0x000fe60004800000 */
[----:B------:R-:W-:Y:S01]  /*4950*/  MUFU.EX2 R219, R6 ;  /* 0x0000000600db7308 */ /* 0x000fe20000000800 */
[----:B------:R-:W-:Y:S01]  /*4960*/  @!P3 ISETP.GE.AND P1, PT, R110, R101, PT ;  /* 0x000000656e00b20c */ /* 0x000fe20003f26270 */
[--C-:B------:R-:W-:Y:S03]  /*4970*/  FFMA.FTZ R8, R8, UR5, -R100.reuse ;  /* 0x0000000508087c23 */ /* 0x100fe60008010864 */
[----:B------:R-:W-:Y:S02]  /*4980*/  @!P3 FSEL R9, R9, -INF , !P1 ;  /* 0xff8000000909b808 */ /* 0x000fe40004800000 */
[-C--:B------:R-:W-:Y:S03]  /*4990*/  @!P3 ISETP.GE.AND P1, PT, R186, R2.reuse, PT ;  /* 0x00000002ba00b20c */ /* 0x080fe60003f26270 */
[----:B------:R2:W-:Y:S01]  /*49a0*/  MUFU.EX2 R126, R8 ;  /* 0x00000008007e7308 */ /* 0x0005e20000000800 */
[----:B------:R-:W-:Y:S01]  /*49b0*/  FFMA.FTZ R9, R9, UR5, -R100 ;  /* 0x0000000509097c23 */ /* 0x000fe20008010864 */
[----:B------:R-:W-:Y:S02]  /*49c0*/  @!P3 FSEL R10, R10, -INF , !P1 ;  /* 0xff8000000a0ab808 */ /* 0x000fe40004800000 */
[----:B------:R-:W-:Y:S06]  /*49d0*/  @!P3 ISETP.GE.AND P1, PT, R202, R103, PT ;  /* 0x00000067ca00b20c */ /* 0x000fec0003f26270 */
[----:B------:R3:W-:Y:S01]  /*49e0*/  MUFU.EX2 R221, R7 ;  /* 0x0000000700dd7308 */ /* 0x0007e20000000800 */
[----:B------:R-:W-:Y:S09]  /*49f0*/  FFMA.FTZ R10, R10, UR5, -R0 ;  /* 0x000000050a0a7c23 */ /* 0x000ff20008010800 */
[----:B------:R-:W-:Y:S01]  /*4a00*/  MUFU.EX2 R125, R9 ;  /* 0x00000009007d7308 */ /* 0x000fe20000000800 */
[----:B--2---:R-:W-:Y:S05]  /*4a10*/  @!P3 VIADD R8, R186, 0x8 ;  /* 0x00000008ba08b836 */ /* 0x004fea0000000000 */
[-C--:B------:R-:W-:Y:S04]  /*4a20*/  @!P3 ISETP.GE.AND P0, PT, R8, R101.reuse, PT ;  /* 0x000000650800b20c */ /* 0x080fe80003f06270 */
[----:B------:R-:W-:Y:S01]  /*4a30*/  MUFU.EX2 R132, R10 ;  /* 0x0000000a00847308 */ /* 0x000fe20000000800 */
[----:B---3--:R-:W2:Y:S01]  /*4a40*/  LDSM.16.M88.4 R4, [R175+-0x3800] ;  /* 0xffc80000af04783b */ /* 0x008ea20000000200 */
[----:B------:R-:W-:Y:S02]  /*4a50*/  @!P3 FSEL R12, R12, -INF , !P0 ;  /* 0xff8000000c0cb808 */ /* 0x000fe40004000000 */
[----:B------:R-:W-:Y:S03]  /*4a60*/  @!P3 ISETP.GE.AND P0, PT, R199, R101, PT ;  /* 0x00000065c700b20c */ /* 0x000fe60003f06270 */
[--C-:B------:R-:W-:Y:S01]  /*4a70*/  FFMA.FTZ R12, R12, UR5, -R100.reuse ;  /* 0x000000050c0c7c23 */ /* 0x100fe20008010864 */
[----:B------:R-:W-:Y:S02]  /*4a80*/  @!P3 FSEL R13, R13, -INF , !P0 ;  /* 0xff8000000d0db808 */ /* 0x000fe40004000000 */
[----:B------:R-:W-:Y:S01]  /*4a90*/  MUFU.EX2 R127, R11 ;  /* 0x0000000b007f7308 */ /* 0x000fe20000000800 */
[-C--:B------:R-:W-:Y:S02]  /*4aa0*/  @!P3 ISETP.GE.AND P0, PT, R8, R2.reuse, PT ;  /* 0x000000020800b20c */ /* 0x080fe40003f06270 */
[----:B------:R-:W-:Y:S02]  /*4ab0*/  FFMA.FTZ R13, R13, UR5, -R100 ;  /* 0x000000050d0d7c23 */ /* 0x000fe40008010864 */
[----:B------:R-:W-:Y:S02]  /*4ac0*/  @!P3 FSEL R14, R14, -INF , !P0 ;  /* 0xff8000000e0eb808 */ /* 0x000fe40004000000 */
[----:B------:R-:W-:Y:S03]  /*4ad0*/  @!P3 ISETP.GE.AND P0, PT, R199, R2, PT ;  /* 0x00000002c700b20c */ /* 0x000fe60003f06270 */
[----:B------:R-:W-:Y:S01]  /*4ae0*/  MUFU.EX2 R122, R12 ;  /* 0x0000000c007a7308 */ /* 0x000fe20000000800 */
[--C-:B------:R-:W-:Y:S01]  /*4af0*/  FFMA.FTZ R14, R14, UR5, -R0.reuse ;  /* 0x000000050e0e7c23 */ /* 0x100fe20008010800 */
[----:B------:R-:W-:Y:S02]  /*4b00*/  @!P3 FSEL R15, R15, -INF , !P0 ;  /* 0xff8000000f0fb808 */ /* 0x000fe40004000000 */
[-C--:B------:R-:W-:Y:S03]  /*4b10*/  @!P3 ISETP.GE.AND P0, PT, R8, R109.reuse, PT ;  /* 0x0000006d0800b20c */ /* 0x080fe60003f06270 */
[----:B------:R-:W-:Y:S01]  /*4b20*/  FFMA.FTZ R15, R15, UR5, -R0 ;  /* 0x000000050f0f7c23 */ /* 0x000fe20008010800 */
[----:B------:R-:W-:Y:S02]  /*4b30*/  @!P3 FSEL R16, R16, -INF , !P0 ;  /* 0xff8000001010b808 */ /* 0x000fe40004000000 */
[----:B------:R-:W-:Y:S01]  /*4b40*/  MUFU.EX2 R121, R13 ;  /* 0x0000000d00797308 */ /* 0x000fe20000000800 */
[----:B------:R-:W-:Y:S02]  /*4b50*/  @!P3 ISETP.GE.AND P0, PT, R199, R109, PT ;  /* 0x0000006dc700b20c */ /* 0x000fe40003f06270 */
[--C-:B------:R-:W-:Y:S02]  /*4b60*/  FFMA.FTZ R16, R16, UR5, -R108.reuse ;  /* 0x0000000510107c23 */ /* 0x100fe4000801086c */
[----:B------:R-:W-:Y:S02]  /*4b70*/  @!P3 FSEL R17, R17, -INF , !P0 ;  /* 0xff8000001111b808 */ /* 0x000fe40004000000 */
[-C--:B------:R-:W-:Y:S03]  /*4b80*/  @!P3 ISETP.GE.AND P0, PT, R8, R103.reuse, PT ;  /* 0x000000670800b20c */ /* 0x080fe60003f06270 */
[----:B------:R-:W-:Y:S01]  /*4b90*/  MUFU.EX2 R216, R16 ;  /* 0x0000001000d87308 */ /* 0x000fe20000000800 */
[----:B------:R-:W-:Y:S01]  /*4ba0*/  FFMA.FTZ R17, R17, UR5, -R108 ;  /* 0x0000000511117c23 */ /* 0x000fe2000801086c */
[----:B------:R-:W-:Y:S02]  /*4bb0*/  @!P3 FSEL R18, R18, -INF , !P0 ;  /* 0xff8000001212b808 */ /* 0x000fe40004000000 */
[----:B------:R-:W-:Y:S01]  /*4bc0*/  @!P3 ISETP.GE.AND P0, PT, R199, R103, PT ;  /* 0x00000067c700b20c */ /* 0x000fe20003f06270 */
[-C--:B--2---:R-:W-:Y:S05]  /*4bd0*/  HMMA.16816.F32 R20, R128, R4.reuse, R20 ;  /* 0x000000048014723c */ /* 0x084fea0000001814 */
[----:B------:R-:W2:Y:S01]  /*4be0*/  MUFU.EX2 R215, R17 ;  /* 0x0000001100d77308 */ /* 0x000ea20000000800 */
[----:B------:R-:W-:Y:S01]  /*4bf0*/  @!P3 FSEL R19, R19, -INF , !P0 ;  /* 0xff8000001313b808 */ /* 0x000fe20004000000 */
[--C-:B------:R-:W-:Y:S01]  /*4c00*/  FFMA.FTZ R18, R18, UR5, -R102.reuse ;  /* 0x0000000512127c23 */ /* 0x100fe20008010866 */
[-C--:B------:R-:W-:Y:S01]  /*4c10*/  @!P3 ISETP.GE.AND P0, PT, R196, R109.reuse, PT ;  /* 0x0000006dc400b20c */ /* 0x080fe20003f06270 */
[C---:B------:R-:W-:Y:S06]  /*4c20*/  HMMA.16816.F32 R24, R104.reuse, R4, R24 ;  /* 0x000000046818723c */ /* 0x040fec0000001818 */
[----:B------:R-:W-:Y:S01]  /*4c30*/  MUFU.EX2 R218, R18 ;  /* 0x0000001200da7308 */ /* 0x000fe20000000800 */
[----:B------:R-:W-:Y:S01]  /*4c40*/  FFMA.FTZ R19, R19, UR5, -R102 ;  /* 0x0000000513137c23 */ /* 0x000fe20008010866 */
[-C--:B------:R-:W-:Y:S03]  /*4c50*/  HMMA.16816.F32 R28, R104, R6.reuse, R28 ;  /* 0x00000006681c723c */ /* 0x080fe6000000181c */
[----:B-1----:R-:W-:Y:S03]  /*4c60*/  F2FP.F16.F32.PACK_AB R4, R220, R120 ;  /* 0x00000078dc04723e */ /* 0x002fe600000000ff */
[----:B------:R-:W-:Y:S02]  /*4c70*/  HMMA.16816.F32 R32, R128, R6, R32 ;  /* 0x000000068020723c */ /* 0x000fe40000001820 */
[----:B------:R-:W1:Y:S01]  /*4c80*/  MUFU.EX2 R217, R19 ;  /* 0x0000001300d97308 */ /* 0x000e620000000800 */
[----:B------:R3:W-:Y:S02]  /*4c90*/  STS [R193+0xe000], R4 ;  /* 0x00e00004c1007388 */ /* 0x0007e40000000800 */
[CC--:B------:R-:W-:Y:S01]  /*4ca0*/  FFMA.FTZ R20, R204.reuse, R184.reuse, R20 ;  /* 0x000000b8cc147223 */ /* 0x0c0fe20000010014 */
[CC--:B------:R-:W-:Y:S01]  /*4cb0*/  FFMA.FTZ R21, R205.reuse, R184.reuse, R21 ;  /* 0x000000b8cd157223 */ /* 0x0c0fe20000010015 */
[-C--:B------:R-:W-:Y:S05]  /*4cc0*/  FFMA.FTZ R22, R204, R184.reuse, R22 ;  /* 0x000000b8cc167223 */ /* 0x080fea0000010016 */
[----:B------:R-:W-:Y:S01]  /*4cd0*/  MUFU.EX2 R124, R14 ;  /* 0x0000000e007c7308 */ /* 0x000fe20000000800 */
[----:B------:R-:W-:Y:S01]  /*4ce0*/  @!P3 FSEL R20, R20, -INF , !P0 ;  /* 0xff8000001414b808 */ /* 0x000fe20004000000 */
[-C--:B------:R-:W-:Y:S01]  /*4cf0*/  FFMA.FTZ R23, R205, R184.reuse, R23 ;  /* 0x000000b8cd177223 */ /* 0x080fe20000010017 */
[----:B------:R-:W-:Y:S01]  /*4d00*/  @!P3 ISETP.GE.AND P0, PT, R197, R109, PT ;  /* 0x0000006dc500b20c */ /* 0x000fe20003f06270 */
[CC--:B------:R-:W-:Y:S01]  /*4d10*/  FFMA.FTZ R24, R204.reuse, R184.reuse, R24 ;  /* 0x000000b8cc187223 */ /* 0x0c0fe20000010018 */
[-C--:B------:R-:W-:Y:S01]  /*4d20*/  FFMA.FTZ R25, R205, R184.reuse, R25 ;  /* 0x000000b8cd197223 */ /* 0x080fe20000010019 */
[-C--:B------:R-:W-:Y:S01]  /*4d30*/  FFMA.FTZ R26, R204, R184.reuse, R26 ;  /* 0x000000b8cc1a7223 */ /* 0x080fe2000001001a */
[----:B------:R-:W-:Y:S01]  /*4d40*/  @!P3 FSEL R21, R21, -INF , !P0 ;  /* 0xff8000001515b808 */ /* 0x000fe20004000000 */
[-C--:B------:R-:W-:Y:S01]  /*4d50*/  FFMA.FTZ R27, R205, R184.reuse, R27 ;  /* 0x000000b8cd1b7223 */ /* 0x080fe2000001001b */
[-C--:B------:R-:W-:Y:S01]  /*4d60*/  @!P3 ISETP.GE.AND P0, PT, R196, R103.reuse, PT ;  /* 0x00000067c400b20c */ /* 0x080fe20003f06270 */
[CC--:B------:R-:W-:Y:S01]  /*4d70*/  FFMA.FTZ R28, R206.reuse, R184.reuse, R28 ;  /* 0x000000b8ce1c7223 */ /* 0x0c0fe2000001001c */
[-C--:B------:R-:W-:Y:S01]  /*4d80*/  FFMA.FTZ R29, R207, R184.reuse, R29 ;  /* 0x000000b8cf1d7223 */ /* 0x080fe2000001001d */
[-C--:B------:R-:W-:Y:S01]  /*4d90*/  FFMA.FTZ R30, R206, R184.reuse, R30 ;  /* 0x000000b8ce1e7223 */ /* 0x080fe2000001001e */
[----:B------:R-:W-:Y:S01]  /*4da0*/  @!P3 FSEL R22, R22, -INF , !P0 ;  /* 0xff8000001616b808 */ /* 0x000fe20004000000 */
[CC--:B------:R-:W-:Y:S01]  /*4db0*/  FFMA.FTZ R32, R206.reuse, R184.reuse, R32 ;  /* 0x000000b8ce207223 */ /* 0x0c0fe20000010020 */
[----:B------:R-:W-:Y:S01]  /*4dc0*/  @!P3 ISETP.GE.AND P0, PT, R197, R103, PT ;  /* 0x00000067c500b20c */ /* 0x000fe20003f06270 */
[-C--:B------:R-:W-:Y:S01]  /*4dd0*/  FFMA.FTZ R33, R207, R184.reuse, R33 ;  /* 0x000000b8cf217223 */ /* 0x080fe20000010021 */
[----:B------:R-:W-:Y:S01]  /*4de0*/  FFMA.FTZ R34, R206, R184, R34 ;  /* 0x000000b8ce227223 */ /* 0x000fe20000010022 */
[----:B--2---:R-:W-:Y:S01]  /*4df0*/  F2FP.F16.F32.PACK_AB R6, R215, R216 ;  /* 0x000000d8d706723e */ /* 0x004fe200000000ff */
[----:B------:R-:W-:Y:S01]  /*4e00*/  FFMA.FTZ R31, R207, R184, R31 ;  /* 0x000000b8cf1f7223 */ /* 0x000fe2000001001f */
[----:B------:R-:W-:Y:S01]  /*4e10*/  @!P3 FSEL R23, R23, -INF , !P0 ;  /* 0xff8000001717b808 */ /* 0x000fe20004000000 */
[--C-:B------:R-:W-:Y:S01]  /*4e20*/  FFMA.FTZ R20, R20, UR5, -R108.reuse ;  /* 0x0000000514147c23 */ /* 0x100fe2000801086c */
[-C--:B------:R-:W-:Y:S01]  /*4e30*/  @!P3 ISETP.GE.AND P0, PT, R196, R101.reuse, PT ;  /* 0x00000065c400b20c */ /* 0x080fe20003f06270 */
[----:B------:R-:W-:Y:S01]  /*4e40*/  MUFU.EX2 R123, R15 ;  /* 0x0000000f007b7308 */ /* 0x000fe20000000800 */
[----:B-1----:R-:W-:Y:S01]  /*4e50*/  F2FP.F16.F32.PACK_AB R5, R217, R218 ;  /* 0x000000dad905723e */ /* 0x002fe200000000ff */
[----:B------:R-:W-:Y:S01]  /*4e60*/  FFMA.FTZ R21, R21, UR5, -R108 ;  /* 0x0000000515157c23 */ /* 0x000fe2000801086c */
[----:B------:R-:W-:Y:S01]  /*4e70*/  @!P3 FSEL R24, R24, -INF , !P0 ;  /* 0xff8000001818b808 */ /* 0x000fe20004000000 */
[--C-:B------:R-:W-:Y:S01]  /*4e80*/  FFMA.FTZ R22, R22, UR5, -R102.reuse ;  /* 0x0000000516167c23 */ /* 0x100fe20008010866 */
[-C--:B------:R-:W-:Y:S01]  /*4e90*/  @!P3 ISETP.GE.AND P0, PT, R197, R101.reuse, PT ;  /* 0x00000065c500b20c */ /* 0x080fe20003f06270 */
[----:B------:R-:W-:Y:S01]  /*4ea0*/  FFMA.FTZ R23, R23, UR5, -R102 ;  /* 0x0000000517177c23 */ /* 0x000fe20008010866 */
[----:B---3--:R-:W-:Y:S03]  /*4eb0*/  F2FP.F16.F32.PACK_AB R4, R125, R126 ;  /* 0x0000007e7d04723e */ /* 0x008fe600000000ff */
[----:B------:R-:W-:Y:S01]  /*4ec0*/  MUFU.EX2 R135, R20 ;  /* 0x0000001400877308 */ /* 0x000fe20000000800 */
[----:B------:R-:W-:Y:S01]  /*4ed0*/  @!P3 FSEL R25, R25, -INF , !P0 ;  /* 0xff8000001919b808 */ /* 0x000fe20004000000 */
[----:B------:R-:W-:Y:S01]  /*4ee0*/  FFMA.FTZ R35, R207, R184, R35 ;  /* 0x000000b8cf237223 */ /* 0x000fe20000010023 */
[-C--:B------:R-:W-:Y:S01]  /*4ef0*/  @!P3 ISETP.GE.AND P0, PT, R196, R2.reuse, PT ;  /* 0x00000002c400b20c */ /* 0x080fe20003f06270 */
[--C-:B------:R-:W-:Y:S01]  /*4f00*/  FFMA.FTZ R24, R24, UR5, -R100.reuse ;  /* 0x0000000518187c23 */ /* 0x100fe20008010864 */
[----:B------:R-:W-:Y:S01]  /*4f10*/  SEL R128, R111, 0xffffffc0, !P2 ;  /* 0xffffffc06f807807 */ /* 0x000fe20005000000 */
[----:B------:R-:W-:Y:S01]  /*4f20*/  FFMA.FTZ R25, R25, UR5, -R100 ;  /* 0x0000000519197c23 */ /* 0x000fe20008010864 */
[----:B------:R-:W-:Y:S03]  /*4f30*/  @!P3 FSEL R26, R26, -INF , !P0 ;  /* 0xff8000001a1ab808 */ /* 0x000fe60004000000 */
[----:B------:R-:W-:Y:S01]  /*4f40*/  MUFU.EX2 R134, R21 ;  /* 0x0000001500867308 */ /* 0x000fe20000000800 */
[-C--:B------:R-:W-:Y:S02]  /*4f50*/  @!P3 ISETP.GE.AND P0, PT, R197, R2.reuse, PT ;  /* 0x00000002c500b20c */ /* 0x080fe40003f06270 */
[----:B------:R-:W-:Y:S01]  /*4f60*/  @!P3 FSEL R35, R35, -INF , !P1 ;  /* 0xff8000002323b808 */ /* 0x000fe20004800000 */
[--C-:B------:R-:W-:Y:S01]  /*4f70*/  FFMA.FTZ R26, R26, UR5, -R0.reuse ;  /* 0x000000051a1a7c23 */ /* 0x100fe20008010800 */
[----:B------:R-:W-:Y:S02]  /*4f80*/  @!P3 FSEL R27, R27, -INF , !P0 ;  /* 0xff8000001b1bb808 */ /* 0x000fe40004000000 */
[-C--:B------:R-:W-:Y:S03]  /*4f90*/  @!P3 ISETP.GE.AND P0, PT, R198, R101.reuse, PT ;  /* 0x00000065c600b20c */ /* 0x080fe60003f06270 */
[----:B------:R-:W-:Y:S01]  /*4fa0*/  MUFU.EX2 R214, R22 ;  /* 0x0000001600d67308 */ /* 0x000fe20000000800 */
[----:B------:R-:W-:Y:S01]  /*4fb0*/  FFMA.FTZ R27, R27, UR5, -R0 ;  /* 0x000000051b1b7c23 */ /* 0x000fe20008010800 */
[----:B------:R-:W-:Y:S02]  /*4fc0*/  @!P3 FSEL R28, R28, -INF , !P0 ;  /* 0xff8000001c1cb808 */ /* 0x000fe40004000000 */
[----:B------:R-:W-:Y:S06]  /*4fd0*/  @!P3 ISETP.GE.AND P0, PT, R202, R101, PT ;  /* 0x00000065ca00b20c */ /* 0x000fec0003f06270 */
[----:B------:R-:W-:Y:S01]  /*4fe0*/  MUFU.EX2 R213, R23 ;  /* 0x0000001700d57308 */ /* 0x000fe20000000800 */
[----:B------:R-:W-:Y:S01]  /*4ff0*/  @!P3 FSEL R29, R29, -INF , !P0 ;  /* 0xff8000001d1db808 */ /* 0x000fe20004000000 */
[--C-:B------:R-:W-:Y:S01]  /*5000*/  FFMA.FTZ R28, R28, UR5, -R100.reuse ;  /* 0x000000051c1c7c23 */ /* 0x100fe20008010864 */
[-C--:B------:R-:W-:Y:S03]  /*5010*/  @!P3 ISETP.GE.AND P0, PT, R198, R2.reuse, PT ;  /* 0x00000002c600b20c */ /* 0x080fe60003f06270 */
        /* <DEDUP_REMOVED lines=10> */
[----:B------:R-:W-:Y:S03]  /*50c0*/  @!P3 ISETP.GE.AND P0, PT, R198, R103, PT ;  /* 0x00000067c600b20c */ /* 0x000fe60003f06270 */
[----:B------:R-:W-:Y:S01]  /*50d0*/  FFMA.FTZ R108, R33, UR5, -R108 ;  /* 0x00000005216c7c23 */ /* 0x000fe2000801086c */
[----:B------:R-:W-:Y:S02]  /*50e0*/  @!P3 FSEL R34, R34, -INF , !P0 ;  /* 0xff8000002222b808 */ /* 0x000fe40004000000 */
[----:B------:R-:W-:Y:S01]  /*50f0*/  MUFU.EX2 R130, R32 ;  /* 0x0000002000827308 */ /* 0x000fe20000000800 */
[----:B------:R-:W-:Y:S02]  /*5100*/  @!P3 ISETP.GE.AND P0, PT, R202, R2, PT ;  /* 0x00000002ca00b20c */ /* 0x000fe40003f06270 */
[----:B------:R-:W-:Y:S01]  /*5110*/  F2FP.F16.F32.PACK_AB R2, R221, R219 ;  /* 0x000000dbdd02723e */ /* 0x000fe200000000ff */
[--C-:B------:R-:W-:Y:S01]  /*5120*/  FFMA.FTZ R34, R34, UR5, -R102.reuse ;  /* 0x0000000522227c23 */ /* 0x100fe20008010866 */
[----:B------:R-:W-:Y:S01]  /*5130*/  @!P3 FSEL R31, R31, -INF , !P0 ;  /* 0xff8000001f1fb808 */ /* 0x000fe20004000000 */
[----:B------:R-:W-:Y:S01]  /*5140*/  FFMA.FTZ R102, R35, UR5, -R102 ;  /* 0x0000000523667c23 */ /* 0x000fe20008010866 */
[----:B------:R-:W-:Y:S01]  /*5150*/  IADD3 R110, P0, R252, R231, RZ ;  /* 0x000000e7fc6e7210 */ /* 0x000fe20007f1e0ff */
[----:B------:R1:W-:Y:S02]  /*5160*/  STS [R193+0xe400], R2 ;  /* 0x00e40002c1007388 */ /* 0x0003e40000000800 */
[----:B------:R2:W3:Y:S01]  /*5170*/  MUFU.EX2 R129, R108 ;  /* 0x0000006c00817308 */ /* 0x0004e20000000800 */
[----:B------:R-:W-:Y:S01]  /*5180*/  FFMA.FTZ R0, R31, UR5, -R0 ;  /* 0x000000051f007c23 */ /* 0x000fe20008010800 */
[----:B------:R-:W-:Y:S01]  /*5190*/  IADD3.X R111, R250, R230, RZ, P0, !PT ;  /* 0x000000e6fa6f7210 */ /* 0x000fe200007fe4ff */
[----:B------:R4:W-:Y:S04]  /*51a0*/  STS [R195+0xe000], R6 ;  /* 0x00e00006c3007388 */ /* 0x0009e80000000800 */
[----:B------:R4:W-:Y:S03]  /*51b0*/  STS [R195+0xe400], R5 ;  /* 0x00e40005c3007388 */ /* 0x0009e60000000800 */
[----:B------:R3:W-:Y:S01]  /*51c0*/  MUFU.EX2 R112, R0 ;  /* 0x0000000000707308 */ /* 0x0007e20000000800 */
[----:B------:R4:W-:Y:S04]  /*51d0*/  STS [R193+0xf000], R4 ;  /* 0x00f00004c1007388 */ /* 0x0009e80000000800 */
[----:B------:R-:W4:Y:S05]  /*51e0*/  LDG.E R109, desc[UR12][R110.64] ;  /* 0x0000000c6e6d7981 */ /* 0x000f2a000c1e1900 */
[----:B------:R-:W-:Y:S01]  /*51f0*/  MUFU.EX2 R133, R34 ;  /* 0x0000002200857308 */ /* 0x000fe20000000800 */
[----:B--2---:R-:W2:Y:S01]  /*5200*/  LDG.E R108, desc[UR12][R110.64+0x20] ;  /* 0x0000200c6e6c7981 */ /* 0x004ea2000c1e1900 */
[----:B-1----:R-:W-:Y:S08]  /*5210*/  F2FP.F16.F32.PACK_AB R2, R127, R132 ;  /* 0x000000847f02723e */ /* 0x002ff000000000ff */
[----:B------:R-:W-:Y:S01]  /*5220*/  MUFU.EX2 R131, R102 ;  /* 0x0000006600837308 */ /* 0x000fe20000000800 */
[----:B---3--:R-:W-:Y:S02]  /*5230*/  F2FP.F16.F32.PACK_AB R0, R129, R130 ;  /* 0x000000828100723e */ /* 0x008fe400000000ff */
[----:B----4-:R-:W-:Y:S01]  /*5240*/  F2FP.F16.F32.PACK_AB R6, R121, R122 ;  /* 0x0000007a7906723e */ /* 0x010fe200000000ff */
[----:B------:R1:W-:Y:S01]  /*5250*/  STS [R193+0xf400], R2 ;  /* 0x00f40002c1007388 */ /* 0x0003e20000000800 */
[----:B------:R-:W-:Y:S03]  /*5260*/  F2FP.F16.F32.PACK_AB R5, R123, R124 ;  /* 0x0000007c7b05723e */ /* 0x000fe600000000ff */
[----:B------:R3:W-:Y:S02]  /*5270*/  STS [R195+0xf000], R6 ;  /* 0x00f00006c3007388 */ /* 0x0007e40000000800 */
[----:B------:R-:W-:Y:S01]  /*5280*/  MUFU.EX2 R119, R26 ;  /* 0x0000001a00777308 */ /* 0x000fe20000000800 */
[----:B------:R-:W-:Y:S01]  /*5290*/  F2FP.F16.F32.PACK_AB R4, R134, R135 ;  /* 0x000000878604723e */ /* 0x000fe200000000ff */
[----:B------:R4:W-:Y:S04]  /*52a0*/  STS [R195+0xf400], R5 ;  /* 0x00f40005c3007388 */ /* 0x0009e80000000800 */
[----:B------:R4:W-:Y:S04]  /*52b0*/  STS [R192+0xe000], R4 ;  /* 0x00e00004c0007388 */ /* 0x0009e80000000800 */
[----:B------:R-:W4:Y:S10]  /*52c0*/  MUFU.EX2 R118, R27 ;  /* 0x0000001b00767308 */ /* 0x000f340000000800 */
[----:B------:R-:W-:Y:S01]  /*52d0*/  MUFU.EX2 R114, R28 ;  /* 0x0000001c00727308 */ /* 0x000fe20000000800 */
[----:B-1----:R-:W-:Y:S09]  /*52e0*/  F2FP.F16.F32.PACK_AB R2, R213, R214 ;  /* 0x000000d6d502723e */ /* 0x002ff200000000ff */
[----:B------:R-:W1:Y:S01]  /*52f0*/  MUFU.EX2 R113, R100 ;  /* 0x0000006400717308 */ /* 0x000e620000000800 */
[----:B------:R1:W-:Y:S01]  /*5300*/  STS [R192+0xe400], R2 ;  /* 0x00e40002c0007388 */ /* 0x0003e20000000800 */
[----:B---3--:R-:W-:Y:S02]  /*5310*/  F2FP.F16.F32.PACK_AB R6, R116, R117 ;  /* 0x000000757406723e */ /* 0x008fe400000000ff */
[----:B----4-:R-:W-:Y:S01]  /*5320*/  F2FP.F16.F32.PACK_AB R5, R118, R119 ;  /* 0x000000777605723e */ /* 0x010fe200000000ff */
[----:B------:R3:W-:Y:S05]  /*5330*/  STS [R194+0xe000], R0 ;  /* 0x00e00000c2007388 */ /* 0x0007ea0000000800 */
[----:B------:R-:W3:Y:S01]  /*5340*/  MUFU.EX2 R115, R30 ;  /* 0x0000001e00737308 */ /* 0x000ee20000000800 */
[----:B------:R-:W-:Y:S05]  /*5350*/  F2FP.F16.F32.PACK_AB R4, R131, R133 ;  /* 0x000000858304723e */ /* 0x000fea00000000ff */
[----:B------:R-:W-:Y:S04]  /*5360*/  STS [R194+0xe400], R4 ;  /* 0x00e40004c2007388 */ /* 0x000fe80000000800 */
[----:B------:R-:W-:Y:S04]  /*5370*/  STS [R192+0xf000], R6 ;  /* 0x00f00006c0007388 */ /* 0x000fe80000000800 */
[----:B------:R-:W-:Y:S01]  /*5380*/  STS [R192+0xf400], R5 ;  /* 0x00f40005c0007388 */ /* 0x000fe20000000800 */
[----:B-1----:R-:W-:Y:S02]  /*5390*/  F2FP.F16.F32.PACK_AB R2, R113, R114 ;  /* 0x000000727102723e */ /* 0x002fe400000000ff */
[----:B---3--:R-:W-:Y:S03]  /*53a0*/  F2FP.F16.F32.PACK_AB R0, R112, R115 ;  /* 0x000000737000723e */ /* 0x008fe600000000ff */
[----:B------:R-:W-:Y:S04]  /*53b0*/  STS [R194+0xf000], R2 ;  /* 0x00f00002c2007388 */ /* 0x000fe80000000800 */
[----:B------:R1:W-:Y:S04]  /*53c0*/  STS [R194+0xf400], R0 ;  /* 0x00f40000c2007388 */ /* 0x0003e80000000800 */
[----:B------:R-:W3:Y:S08]  /*53d0*/  LDSM.16.M88.4 R32, [R170+0x4000] ;  /* 0x00400000aa20783b */ /* 0x000ef00000000200 */
[----:B------:R-:W4:Y:S08]  /*53e0*/  LDSM.16.M88.4 R28, [R170+0x5000] ;  /* 0x00500000aa1c783b */ /* 0x000f300000000200 */
[----:B------:R-:W4:Y:S01]  /*53f0*/  LDSM.16.M88.4 R100, [R173+0x4000] ;  /* 0x00400000ad64783b */ /* 0x000f220000000200 */
[C---:B-1----:R-:W-:Y:S07]  /*5400*/  IMAD.IADD R0, R128.reuse, 0x1, R170 ;  /* 0x0000000180007824 */ /* 0x042fee00078e02aa */
[----:B------:R-:W1:Y:S08]  /*5410*/  LDSM.16.M88.4 R104, [R173+0x5000] ;  /* 0x00500000ad68783b */ /* 0x000e700000000200 */
[----:B------:R-:W5:Y:S01]  /*5420*/  LDG.E R2, desc[UR12][R110.64+0xa0] ;  /* 0x0000a00c6e027981 */ /* 0x000f62000c1e1900 */
[-C--:B---3--:R-:W-:Y:S06]  /*5430*/  HMMA.16816.F32 R4, R32, R136.reuse, RZ ;  /* 0x000000882004723c */ /* 0x088fec00000018ff */
[C---:B----4-:R-:W-:Y:S06]  /*5440*/  HMMA.16816.F32 R8, R28.reuse, R136, RZ ;  /* 0x000000881c08723c */ /* 0x050fec00000018ff */
[-C--:B------:R-:W-:Y:S06]  /*5450*/  HMMA.16816.F32 R12, R28, R138.reuse, RZ ;  /* 0x0000008a1c0c723c */ /* 0x080fec00000018ff */
[C---:B------:R-:W-:Y:S06]  /*5460*/  HMMA.16816.F32 R16, R32.reuse, R138, RZ ;  /* 0x0000008a2010723c */ /* 0x040fec00000018ff */
[-C--:B------:R-:W-:Y:S06]  /*5470*/  HMMA.16816.F32 R20, R32, R140.reuse, RZ ;  /* 0x0000008c2014723c */ /* 0x080fec00000018ff */
[C---:B------:R-:W-:Y:S06]  /*5480*/  HMMA.16816.F32 R24, R28.reuse, R140, RZ ;  /* 0x0000008c1c18723c */ /* 0x040fec00000018ff */
[-C--:B------:R-:W-:Y:S06]  /*5490*/  HMMA.16816.F32 R28, R28, R142.reuse, RZ ;  /* 0x0000008e1c1c723c */ /* 0x080fec00000018ff */
[----:B------:R-:W-:Y:S06]  /*54a0*/  HMMA.16816.F32 R32, R32, R142, RZ ;  /* 0x0000008e2020723c */ /* 0x000fec00000018ff */
[-C--:B------:R-:W-:Y:S06]  /*54b0*/  HMMA.16816.F32 R4, R100, R144.reuse, R4 ;  /* 0x000000906404723c */ /* 0x080fec0000001804 */
[C---:B-1----:R-:W-:Y:S06]  /*54c0*/  HMMA.16816.F32 R8, R104.reuse, R144, R8 ;  /* 0x000000906808723c */ /* 0x042fec0000001808 */
[-C--:B------:R-:W-:Y:S06]  /*54d0*/  HMMA.16816.F32 R12, R104, R146.reuse, R12 ;  /* 0x00000092680c723c */ /* 0x080fec000000180c */
[C---:B------:R-:W-:Y:S06]  /*54e0*/  HMMA.16816.F32 R16, R100.reuse, R146, R16 ;  /* 0x000000926410723c */ /* 0x040fec0000001810 */
[-C--:B------:R-:W-:Y:S06]  /*54f0*/  HMMA.16816.F32 R20, R100, R148.reuse, R20 ;  /* 0x000000946414723c */ /* 0x080fec0000001814 */
[C---:B------:R-:W-:Y:S06]  /*5500*/  HMMA.16816.F32 R24, R104.reuse, R148, R24 ;  /* 0x000000946818723c */ /* 0x040fec0000001818 */
[-C--:B------:R-:W-:Y:S01]  /*5510*/  HMMA.16816.F32 R28, R104, R150.reuse, R28 ;  /* 0x00000096681c723c */ /* 0x080fe2000000181c */
[----:B------:R-:W1:Y:S05]  /*5520*/  LDSM.16.M88.4 R104, [R0+0x4000] ;  /* 0x004000000068783b */ /* 0x000e6a0000000200 */
[----:B------:R-:W-:Y:S03]  /*5530*/  HMMA.16816.F32 R32, R100, R150, R32 ;  /* 0x000000966420723c */ /* 0x000fe60000001820 */
[----:B------:R3:W4:Y:S02]  /*5540*/  LDSM.16.M88.4 R100, [R0+0x5000] ;  /* 0x005000000064783b */ /* 0x0007240000000200 */
[----:B---3--:R-:W-:Y:S01]  /*5550*/  IMAD.IADD R0, R128, 0x1, R173 ;  /* 0x0000000180007824 */ /* 0x008fe200078e02ad */
[-C--:B-1----:R-:W-:Y:S06]  /*5560*/  HMMA.16816.F32 R4, R104, R152.reuse, R4 ;  /* 0x000000986804723c */ /* 0x082fec0000001804 */
[C---:B----4-:R-:W-:Y:S06]  /*5570*/  HMMA.16816.F32 R8, R100.reuse, R152, R8 ;  /* 0x000000986408723c */ /* 0x050fec0000001808 */
[-C--:B------:R-:W-:Y:S06]  /*5580*/  HMMA.16816.F32 R12, R100, R154.reuse, R12 ;  /* 0x0000009a640c723c */ /* 0x080fec000000180c */
[C---:B------:R-:W-:Y:S06]  /*5590*/  HMMA.16816.F32 R16, R104.reuse, R154, R16 ;  /* 0x0000009a6810723c */ /* 0x040fec0000001810 */
[-C--:B------:R-:W-:Y:S06]  /*55a0*/  HMMA.16816.F32 R20, R104, R156.reuse, R20 ;  /* 0x0000009c6814723c */ /* 0x080fec0000001814 */
[C---:B------:R-:W-:Y:S06]  /*55b0*/  HMMA.16816.F32 R24, R100.reuse, R156, R24 ;  /* 0x0000009c6418723c */ /* 0x040fec0000001818 */
[-C--:B------:R-:W-:Y:S01]  /*55c0*/  HMMA.16816.F32 R28, R100, R158.reuse, R28 ;  /* 0x0000009e641c723c */ /* 0x080fe2000000181c */
[----:B------:R-:W1:Y:S05]  /*55d0*/  LDSM.16.M88.4 R100, [R0+0x4000] ;  /* 0x004000000064783b */ /* 0x000e6a0000000200 */
[----:B------:R-:W-:Y:S03]  /*55e0*/  HMMA.16816.F32 R32, R104, R158, R32 ;  /* 0x0000009e6820723c */ /* 0x000fe60000001820 */
[----:B------:R-:W3:Y:S03]  /*55f0*/  LDSM.16.M88.4 R104, [R0+0x5000] ;  /* 0x005000000068783b */ /* 0x000ee60000000200 */
[-C--:B-1----:R-:W-:Y:S06]  /*5600*/  HMMA.16816.F32 R4, R100, R160.reuse, R4 ;  /* 0x000000a06404723c */ /* 0x082fec0000001804 */
[C---:B---3--:R-:W-:Y:S06]  /*5610*/  HMMA.16816.F32 R8, R104.reuse, R160, R8 ;  /* 0x000000a06808723c */ /* 0x048fec0000001808 */
[-C--:B------:R-:W-:Y:S06]  /*5620*/  HMMA.16816.F32 R12, R104, R162.reuse, R12 ;  /* 0x000000a2680c723c */ /* 0x080fec000000180c */
[C---:B------:R-:W-:Y:S06]  /*5630*/  HMMA.16816.F32 R16, R100.reuse, R162, R16 ;  /* 0x000000a26410723c */ /* 0x040fec0000001810 */
[C---:B------:R-:W-:Y:S01]  /*5640*/  FADD.FTZ R4, -R109.reuse, R4 ;  /* 0x000000046d047221 */ /* 0x040fe20000010100 */
[-C--:B------:R-:W-:Y:S04]  /*5650*/  HMMA.16816.F32 R20, R100, R164.reuse, R20 ;  /* 0x000000a46414723c */ /* 0x080fe80000001814 */
[----:B------:R-:W-:Y:S02]  /*5660*/  FMUL.FTZ R120, R120, R4 ;  /* 0x0000000478787220 */ /* 0x000fe40000410000 */
[C---:B------:R-:W-:Y:S01]  /*5670*/  HMMA.16816.F32 R24, R104.reuse, R164, R24 ;  /* 0x000000a46818723c */ /* 0x040fe20000001818 */
[----:B------:R1:W5:Y:S04]  /*5680*/  LDG.E R4, desc[UR12][R110.64+0x80] ;  /* 0x0000800c6e047981 */ /* 0x000368000c1e1900 */
[C---:B------:R-:W-:Y:S01]  /*5690*/  FADD.FTZ R5, -R109.reuse, R5 ;  /* 0x000000056d057221 */ /* 0x040fe20000010100 */
[-C--:B------:R-:W-:Y:S05]  /*56a0*/  HMMA.16816.F32 R28, R104, R166.reuse, R28 ;  /* 0x000000a6681c723c */ /* 0x080fea000000181c */
[----:B------:R-:W-:Y:S01]  /*56b0*/  FMUL.FTZ R5, R220, R5 ;  /* 0x00000005dc057220 */ /* 0x000fe20000410000 */
[----:B------:R-:W-:Y:S05]  /*56c0*/  HMMA.16816.F32 R32, R100, R166, R32 ;  /* 0x000000a66420723c */ /* 0x000fea0000001820 */
[C---:B------:R-:W-:Y:S01]  /*56d0*/  FADD.FTZ R0, -R109.reuse, R16 ;  /* 0x000000106d007221 */ /* 0x040fe20000010100 */
[----:B------:R-:W-:Y:S01]  /*56e0*/  FADD.FTZ R17, -R109, R17 ;  /* 0x000000116d117221 */ /* 0x000fe20000010100 */
[----:B------:R-:W-:Y:S01]  /*56f0*/  F2FP.F16.F32.PACK_AB R100, R5, R120 ;  /* 0x000000780564723e */ /* 0x000fe200000000ff */
[C---:B------:R-:W-:Y:S03]  /*5700*/  FADD.FTZ R16, -R109.reuse, R20 ;  /* 0x000000146d107221 */ /* 0x040fe60000010100 */
[----:B--2---:R-:W-:Y:S01]  /*5710*/  FADD.FTZ R6, -R108, R6 ;  /* 0x000000066c067221 */ /* 0x004fe20000010100 */
[----:B------:R-:W-:Y:S01]  /*5720*/  FADD.FTZ R20, -R109, R21 ;  /* 0x000000156d147221 */ /* 0x000fe20000010100 */
[----:B------:R-:W-:Y:S01]  /*5730*/  FMUL.FTZ R0, R216, R0 ;  /* 0x00000000d8007220 */ /* 0x000fe20000410000 */
[----:B------:R-:W-:Y:S01]  /*5740*/  FMUL.FTZ R17, R215, R17 ;  /* 0x00000011d7117220 */ /* 0x000fe20000410000 */
[----:B-1----:R-:W-:Y:S01]  /*5750*/  FMUL.FTZ R110, R219, R6 ;  /* 0x00000006db6e7220 */ /* 0x002fe20000410000 */
[----:B------:R-:W-:Y:S01]  /*5760*/  FMUL.FTZ R16, R135, R16 ;  /* 0x0000001087107220 */ /* 0x000fe20000410000 */
[----:B------:R-:W-:Y:S01]  /*5770*/  FMUL.FTZ R20, R134, R20 ;  /* 0x0000001486147220 */ /* 0x000fe20000410000 */
[C---:B------:R-:W-:Y:S01]  /*5780*/  FADD.FTZ R18, -R108.reuse, R18 ;  /* 0x000000126c127221 */ /* 0x040fe20000010100 */
[----:B------:R-:W-:Y:S01]  /*5790*/  FADD.FTZ R6, -R108, R7 ;  /* 0x000000076c067221 */ /* 0x000fe20000010100 */
[----:B------:R-:W-:Y:S02]  /*57a0*/  F2FP.F16.F32.PACK_AB R17, R17, R0 ;  /* 0x000000001111723e */ /* 0x000fe400000000ff */
[----:B------:R-:W-:Y:S01]  /*57b0*/  F2FP.F16.F32.PACK_AB R20, R20, R16 ;  /* 0x000000101414723e */ /* 0x000fe200000000ff */
[----:B------:R-:W-:Y:S01]  /*57c0*/  FMUL.FTZ R6, R221, R6 ;  /* 0x00000006dd067220 */ /* 0x000fe20000410000 */
[C---:B------:R-:W-:Y:S01]  /*57d0*/  FADD.FTZ R33, -R109.reuse, R33 ;  /* 0x000000216d217221 */ /* 0x040fe20000010100 */
[----:B------:R-:W-:Y:S01]  /*57e0*/  FADD.FTZ R5, -R109, R32 ;  /* 0x000000206d057221 */ /* 0x000fe20000010100 */
[C---:B------:R-:W-:Y:S01]  /*57f0*/  FADD.FTZ R32, -R108.reuse, R19 ;  /* 0x000000136c207221 */ /* 0x040fe20000010100 */
[----:B------:R-:W-:Y:S01]  /*5800*/  FADD.FTZ R16, -R108, R23 ;  /* 0x000000176c107221 */ /* 0x000fe20000010100 */
        /* <DEDUP_REMOVED lines=8> */
[----:B------:R-:W-:Y:S01]  /*5890*/  F2FP.F16.F32.PACK_AB R5, R6, R110 ;  /* 0x0000006e0605723e */ /* 0x000fe200000000ff */
[----:B------:R-:W-:Y:S01]  /*58a0*/  FMUL.FTZ R18, R214, R18 ;  /* 0x00000012d6127220 */ /* 0x000fe20000410000 */
[----:B------:R-:W-:Y:S01]  /*58b0*/  FMUL.FTZ R16, R213, R16 ;  /* 0x00000010d5107220 */ /* 0x000fe20000410000 */
        /* <DEDUP_REMOVED lines=37> */
.L_x_174:
[----:B------:R1:W-:Y:S01]  /*5b10*/  STS [R193+0xa400], R5 ;  /* 0x00a40005c1007388 */ /* 0x0003e20000000800 */
[----:B------:R-:W-:Y:S01]  /*5b20*/  F2FP.F16.F32.PACK_AB R0, R32, R33 ;  /* 0x000000212000723e */ /* 0x000fe200000000ff */
[----:B-----5:R-:W-:Y:S01]  /*5b30*/  FADD.FTZ R11, -R2, R11 ;  /* 0x0000000b020b7221 */ /* 0x020fe20000010100 */
[C---:B------:R-:W-:Y:S01]  /*5b40*/  FADD.FTZ R8, -R4.reuse, R8 ;  /* 0x0000000804087221 */ /* 0x040fe20000010100 */
[----:B------:R-:W-:Y:S01]  /*5b50*/  STS [R193+0xa000], R100 ;  /* 0x00a00064c1007388 */ /* 0x000fe20000000800 */
[----:B------:R-:W-:Y:S01]  /*5b60*/  FADD.FTZ R9, -R4, R9 ;  /* 0x0000000904097221 */ /* 0x000fe20000010100 */
[----:B------:R-:W-:Y:S01]  /*5b70*/  FADD.FTZ R10, -R2, R10 ;  /* 0x0000000a020a7221 */ /* 0x000fe20000010100 */
[C---:B------:R-:W-:Y:S01]  /*5b80*/  FADD.FTZ R13, -R4.reuse, R13 ;  /* 0x0000000d040d7221 */ /* 0x040fe20000010100 */
[----:B------:R2:W-:Y:S01]  /*5b90*/  STS [R195+0xa400], R0 ;  /* 0x00a40000c3007388 */ /* 0x0005e20000000800 */
[C---:B------:R-:W-:Y:S01]  /*5ba0*/  FADD.FTZ R25, -R4.reuse, R25 ;  /* 0x0000001904197221 */ /* 0x040fe20000010100 */
[C---:B------:R-:W-:Y:S01]  /*5bb0*/  FADD.FTZ R29, -R4.reuse, R29 ;  /* 0x0000001d041d7221 */ /* 0x040fe20000010100 */
[C---:B------:R-:W-:Y:S01]  /*5bc0*/  FADD.FTZ R12, -R4.reuse, R12 ;  /* 0x0000000c040c7221 */ /* 0x040fe20000010100 */
[C---:B------:R-:W-:Y:S01]  /*5bd0*/  FADD.FTZ R24, -R4.reuse, R24 ;  /* 0x0000001804187221 */ /* 0x040fe20000010100 */
[----:B------:R-:W-:Y:S01]  /*5be0*/  FADD.FTZ R28, -R4, R28 ;  /* 0x0000001c041c7221 */ /* 0x000fe20000010100 */
[----:B------:R-:W-:Y:S01]  /*5bf0*/  FMUL.FTZ R10, R132, R10 ;  /* 0x0000000a840a7220 */ /* 0x000fe20000410000 */
[----:B------:R-:W-:Y:S01]  /*5c00*/  FMUL.FTZ R4, R127, R11 ;  /* 0x0000000b7f047220 */ /* 0x000fe20000410000 */
[----:B---3--:R-:W-:Y:S01]  /*5c10*/  FMUL.FTZ R6, R126, R8 ;  /* 0x000000087e067220 */ /* 0x008fe20000410000 */
[C---:B------:R-:W-:Y:S01]  /*5c20*/  FADD.FTZ R14, -R2.reuse, R14 ;  /* 0x0000000e020e7221 */ /* 0x040fe20000010100 */
[----:B------:R-:W-:Y:S01]  /*5c30*/  FADD.FTZ R15, -R2, R15 ;  /* 0x0000000f020f7221 */ /* 0x000fe20000010100 */
[----:B------:R-:W3:Y:S01]  /*5c40*/  LDL R101, [R1+0x8] ;  /* 0x0000080001657983 */ /* 0x000ee20000100800 */
[----:B------:R-:W-:Y:S01]  /*5c50*/  FMUL.FTZ R12, R122, R12 ;  /* 0x0000000c7a0c7220 */ /* 0x000fe20000410000 */
[----:B------:R-:W-:Y:S01]  /*5c60*/  FMUL.FTZ R7, R121, R13 ;  /* 0x0000000d79077220 */ /* 0x000fe20000410000 */
[----:B------:R-:W-:Y:S01]  /*5c70*/  FMUL.FTZ R14, R124, R14 ;  /* 0x0000000e7c0e7220 */ /* 0x000fe20000410000 */
[----:B------:R-:W-:Y:S01]  /*5c80*/  FMUL.FTZ R15, R123, R15 ;  /* 0x0000000f7b0f7220 */ /* 0x000fe20000410000 */
[----:B------:R-:W-:Y:S01]  /*5c90*/  F2FP.F16.F32.PACK_AB R4, R4, R10 ;  /* 0x0000000a0404723e */ /* 0x000fe200000000ff */
[----:B-1----:R-:W-:Y:S01]  /*5ca0*/  FMUL.FTZ R5, R125, R9 ;  /* 0x000000097d057220 */ /* 0x002fe20000410000 */
[----:B------:R-:W-:Y:S01]  /*5cb0*/  STS [R195+0xa000], R17 ;  /* 0x00a00011c3007388 */ /* 0x000fe20000000800 */
[C---:B------:R-:W-:Y:S01]  /*5cc0*/  FADD.FTZ R27, -R2.reuse, R27 ;  /* 0x0000001b021b7221 */ /* 0x040fe20000010100 */
[C---:B------:R-:W-:Y:S01]  /*5cd0*/  FADD.FTZ R31, -R2.reuse, R31 ;  /* 0x0000001f021f7221 */ /* 0x040fe20000010100 */
[C---:B------:R-:W-:Y:S01]  /*5ce0*/  FADD.FTZ R26, -R2.reuse, R26 ;  /* 0x0000001a021a7221 */ /* 0x040fe20000010100 */
[----:B------:R-:W-:Y:S01]  /*5cf0*/  FADD.FTZ R30, -R2, R30 ;  /* 0x0000001e021e7221 */ /* 0x000fe20000010100 */
[----:B------:R-:W-:Y:S01]  /*5d00*/  F2FP.F16.F32.PACK_AB R7, R7, R12 ;  /* 0x0000000c0707723e */ /* 0x000fe200000000ff */
[----:B------:R-:W-:Y:S01]  /*5d10*/  STS [R193+0xb400], R4 ;  /* 0x00b40004c1007388 */ /* 0x000fe20000000800 */
[----:B--2---:R-:W-:Y:S01]  /*5d20*/  F2FP.F16.F32.PACK_AB R0, R5, R6 ;  /* 0x000000060500723e */ /* 0x004fe200000000ff */
[----:B------:R-:W-:Y:S01]  /*5d30*/  FMUL.FTZ R24, R117, R24 ;  /* 0x0000001875187220 */ /* 0x000fe20000410000 */
[----:B------:R-:W-:Y:S01]  /*5d40*/  F2FP.F16.F32.PACK_AB R2, R15, R14 ;  /* 0x0000000e0f02723e */ /* 0x000fe200000000ff */
[----:B------:R-:W-:Y:S01]  /*5d50*/  FMUL.FTZ R9, R116, R25 ;  /* 0x0000001974097220 */ /* 0x000fe20000410000 */
[----:B------:R-:W-:Y:S01]  /*5d60*/  F2FP.F16.F32.PACK_AB R16, R16, R18 ;  /* 0x000000121010723e */ /* 0x000fe200000000ff */
[----:B------:R1:W-:Y:S01]  /*5d70*/  STS [R193+0xb000], R0 ;  /* 0x00b00000c1007388 */ /* 0x0003e20000000800 */
[----:B------:R-:W-:Y:S01]  /*5d80*/  FMUL.FTZ R26, R119, R26 ;  /* 0x0000001a771a7220 */ /* 0x000fe20000410000 */
[----:B------:R-:W-:Y:S01]  /*5d90*/  FMUL.FTZ R6, R118, R27 ;  /* 0x0000001b76067220 */ /* 0x000fe20000410000 */
[----:B------:R-:W-:Y:S01]  /*5da0*/  F2FP.F16.F32.PACK_AB R18, R21, R22 ;  /* 0x000000161512723e */ /* 0x000fe200000000ff */
[----:B------:R-:W-:Y:S01]  /*5db0*/  STS [R195+0xb000], R7 ;  /* 0x00b00007c3007388 */ /* 0x000fe20000000800 */
[----:B------:R-:W-:Y:S01]  /*5dc0*/  FMUL.FTZ R28, R114, R28 ;  /* 0x0000001c721c7220 */ /* 0x000fe20000410000 */
[----:B------:R-:W-:Y:S01]  /*5dd0*/  FMUL.FTZ R8, R113, R29 ;  /* 0x0000001d71087220 */ /* 0x000fe20000410000 */
[----:B------:R-:W-:Y:S01]  /*5de0*/  FMUL.FTZ R30, R115, R30 ;  /* 0x0000001e731e7220 */ /* 0x000fe20000410000 */
[----:B------:R2:W-:Y:S01]  /*5df0*/  STS [R195+0xb400], R2 ;  /* 0x00b40002c3007388 */ /* 0x0005e20000000800 */
[----:B------:R-:W-:Y:S01]  /*5e00*/  FMUL.FTZ R5, R112, R31 ;  /* 0x0000001f70057220 */ /* 0x000fe20000410000 */
[----:B------:R-:W-:Y:S02]  /*5e10*/  F2FP.F16.F32.PACK_AB R9, R9, R24 ;  /* 0x000000180909723e */ /* 0x000fe400000000ff */
[----:B------:R-:W-:Y:S01]  /*5e20*/  STS [R192+0xa000], R20 ;  /* 0x00a00014c0007388 */ /* 0x000fe20000000800 */
[----:B------:R-:W-:Y:S02]  /*5e30*/  F2FP.F16.F32.PACK_AB R6, R6, R26 ;  /* 0x0000001a0606723e */ /* 0x000fe400000000ff */
[----:B------:R-:W-:Y:S01]  /*5e40*/  F2FP.F16.F32.PACK_AB R8, R8, R28 ;  /* 0x0000001c0808723e */ /* 0x000fe200000000ff */
[----:B------:R-:W-:Y:S01]  /*5e50*/  STS [R192+0xa400], R16 ;  /* 0x00a40010c0007388 */ /* 0x000fe20000000800 */
[----:B------:R-:W-:Y:S02]  /*5e60*/  F2FP.F16.F32.PACK_AB R5, R5, R30 ;  /* 0x0000001e0505723e */ /* 0x000fe400000000ff */
[----:B------:R-:W-:Y:S01]  /*5e70*/  MOV R120, R203 ;  /* 0x000000cb00787202 */ /* 0x000fe20000000f00 */
[----:B------:R-:W-:Y:S01]  /*5e80*/  STS [R194+0xa000], R19 ;  /* 0x00a00013c2007388 */ /* 0x000fe20000000800 */
[----:B------:R-:W-:Y:S03]  /*5e90*/  MOV R121, R201 ;  /* 0x000000c900797202 */ /* 0x000fe60000000f00 */
[----:B------:R-:W-:Y:S01]  /*5ea0*/  STS [R194+0xa400], R18 ;  /* 0x00a40012c2007388 */ /* 0x000fe20000000800 */
[----:B-1----:R-:W-:Y:S03]  /*5eb0*/  SHF.L.U32 R0, R179, 0x1, RZ ;  /* 0x00000001b3007819 */ /* 0x002fe600000006ff */
[----:B------:R-:W-:Y:S01]  /*5ec0*/  STS [R192+0xb000], R9 ;  /* 0x00b00009c0007388 */ /* 0x000fe20000000800 */
[----:B------:R-:W-:Y:S03]  /*5ed0*/  IADD3 R0, R0, 0x4000, R181 ;  /* 0x0000400000007810 */ /* 0x000fe60007ffe0b5 */
[----:B------:R-:W-:Y:S01]  /*5ee0*/  STS [R192+0xb400], R6 ;  /* 0x00b40006c0007388 */ /* 0x000fe20000000800 */
[C---:B--2---:R-:W-:Y:S02]  /*5ef0*/  IADD3 R2, R0.reuse, 0x40, RZ ;  /* 0x0000004000027810 */ /* 0x044fe40007ffe0ff */
[----:B------:R-:W-:Y:S01]  /*5f00*/  @P2 IADD3 R2, R0, -0x40, RZ ;  /* 0xffffffc000022810 */ /* 0x000fe20007ffe0ff */
[----:B------:R-:W-:Y:S04]  /*5f10*/  STS [R194+0xb000], R8 ;  /* 0x00b00008c2007388 */ /* 0x000fe80000000800 */
[----:B------:R-:W-:Y:S01]  /*5f20*/  STS [R194+0xb400], R5 ;  /* 0x00b40005c2007388 */ /* 0x000fe20000000800 */
[----:B------:R-:W-:Y:S06]  /*5f30*/  BAR.SYNC.DEFER_BLOCKING 0x0 ;  /* 0x0000000000007b1d */ /* 0x000fec0000010000 */
[----:B------:R-:W-:Y:S04]  /*5f40*/  LDSM.16.MT88.4 R4, [R3+0xe000] ;  /* 0x00e000000304783b */ /* 0x000fe80000004200 */
[----:B------:R-:W1:Y:S04]  /*5f50*/  LDSM.16.MT88.4 R8, [R0] ;  /* 0x000000000008783b */ /* 0x000e680000004200 */
[----:B------:R-:W2:Y:S04]  /*5f60*/  LDSM.16.MT88.4 R12, [R3+0x10000] ;  /* 0x01000000030c783b */ /* 0x000ea80000004200 */
[----:B------:R-:W4:Y:S04]  /*5f70*/  LDSM.16.MT88.4 R16, [R2] ;  /* 0x000000000210783b */ /* 0x000f280000004200 */
        /* <DEDUP_REMOVED lines=9> */
[-C--:B----4-:R-:W-:Y:S06]  /*6010*/  HMMA.16816.F32 R52, R4, R16.reuse, R52 ;  /* 0x000000100434723c */ /* 0x090fec0000001834 */
[C---:B------:R-:W-:Y:S06]  /*6020*/  HMMA.16816.F32 R56, R12.reuse, R16, R56 ;  /* 0x000000100c38723c */ /* 0x040fec0000001838 */
[-C--:B------:R-:W-:Y:S01]  /*6030*/  HMMA.16816.F32 R60, R12, R18.reuse, R60 ;  /* 0x000000120c3c723c */ /* 0x080fe2000000183c */
[----:B------:R-:W-:Y:S05]  /*6040*/  LDSM.16.MT88.4 R12, [R3+0x11000] ;  /* 0x01100000030c783b */ /* 0x000fea0000004200 */
[----:B------:R-:W-:Y:S01]  /*6050*/  HMMA.16816.F32 R64, R4, R18, R64 ;  /* 0x000000120440723c */ /* 0x000fe20000001840 */
[----:B------:R-:W1:Y:S04]  /*6060*/  LDSM.16.MT88.4 R4, [R3+0xf000] ;  /* 0x00f000000304783b */ /* 0x000e680000004200 */
[----:B------:R-:W2:Y:S01]  /*6070*/  LDSM.16.MT88.4 R16, [R2+0x1000] ;  /* 0x001000000210783b */ /* 0x000ea20000004200 */
[-C--:B------:R-:W-:Y:S06]  /*6080*/  HMMA.16816.F32 R36, R20, R24.reuse, R36 ;  /* 0x000000181424723c */ /* 0x080fec0000001824 */
        /* <DEDUP_REMOVED lines=9> */
[----:B------:R-:W4:Y:S04]  /*6120*/  LDSM.16.MT88.4 R20, [R3+0xf800] ;  /* 0x00f800000314783b */ /* 0x000f280000004200 */
        /* <DEDUP_REMOVED lines=10> */
[-C--:B----4-:R-:W-:Y:S06]  /*61d0*/  HMMA.16816.F32 R36, R20, R24.reuse, R36 ;  /* 0x000000181424723c */ /* 0x090fec0000001824 */
[C---:B------:R-:W-:Y:S06]  /*61e0*/  HMMA.16816.F32 R40, R28.reuse, R24, R40 ;  /* 0x000000181c28723c */ /* 0x040fec0000001828 */
[-C--:B------:R-:W-:Y:S06]  /*61f0*/  HMMA.16816.F32 R44, R28, R26.reuse, R44 ;  /* 0x0000001a1c2c723c */ /* 0x080fec000000182c */
[C---:B------:R-:W-:Y:S06]  /*6200*/  HMMA.16816.F32 R48, R20.reuse, R26, R48 ;  /* 0x0000001a1430723c */ /* 0x040fec0000001830 */
[-C--:B------:R-:W-:Y:S05]  /*6210*/  HMMA.16816.F32 R52, R20, R32.reuse, R52 ;  /* 0x000000201434723c */ /* 0x080fea0000001834 */
[----:B---3--:R-:W-:Y:S01]  /*6220*/  LEA R118, R101, R181, 0x1 ;  /* 0x000000b565767211 */ /* 0x008fe200078e08ff */
        /* <DEDUP_REMOVED lines=28> */
.L_x_175:
[----:B------:R-:W3:Y:S01]  /*63f0*/  LDL R119, [R1+0xc] ;  /* 0x00000c0001777983 */ /* 0x000ee20000100800 */
[--C-:B------:R-:W-:Y:S01]  /*6400*/  IMAD.IADD R2, R180, 0x1, R128.reuse ;  /* 0x00000001b4027824 */ /* 0x100fe200078e0280 */
[----:B------:R-:W-:Y:S01]  /*6410*/  LEA R203, P0, R239, R120, 0x2 ;  /* 0x00000078efcb7211 */ /* 0x000fe200078010ff */
[----:B------:R-:W-:Y:S01]  /*6420*/  IMAD.IADD R116, R171, 0x1, R128 ;  /* 0x00000001ab747824 */ /* 0x000fe200078e0280 */
[----:B------:R-:W-:Y:S01]  /*6430*/  LDSM.16.M88.4 R16, [R171] ;  /* 0x00000000ab10783b */ /* 0x000fe20000000200 */
[----:B------:R-:W-:Y:S01]  /*6440*/  IMAD.IADD R117, R128, 0x1, R172 ;  /* 0x0000000180757824 */ /* 0x000fe200078e02ac */
[----:B------:R-:W-:Y:S02]  /*6450*/  LEA.HI.X.SX32 R201, R239, R121, 0x2, P0 ;  /* 0x00000079efc97211 */ /* 0x000fe400000f16ff */
[----:B------:R-:W2:Y:S04]  /*6460*/  LDSM.16.MT88.4 R8, [R0+0x2000] ;  /* 0x002000000008783b */ /* 0x000ea80000004200 */
[----:B------:R-:W1:Y:S04]  /*6470*/  LDSM.16.MT88.4 R20, [R2] ;  /* 0x000000000214783b */ /* 0x000e680000004200 */
[----:B------:R-:W-:Y:S04]  /*6480*/  LDSM.16.M88.4 R24, [R172] ;  /* 0x00000000ac18783b */ /* 0x000fe80000000200 */
[----:B------:R-:W4:Y:S04]  /*6490*/  LDSM.16.MT88.4 R28, [R0+0x2800] ;  /* 0x00280000001c783b */ /* 0x000f280000004200 */
        /* <DEDUP_REMOVED lines=10> */
[C---:B----4-:R-:W-:Y:S06]  /*6540*/  HMMA.16816.F32 R4, R24.reuse, R28, R4 ;  /* 0x0000001c1804723c */ /* 0x050fec0000001804 */
[C---:B------:R-:W-:Y:S01]  /*6550*/  HMMA.16816.F32 R8, R24.reuse, R30, R8 ;  /* 0x0000001e1808723c */ /* 0x040fe20000001808 */
[----:B------:R-:W-:Y:S05]  /*6560*/  LDSM.16.M88.4 R28, [R171+0x2000] ;  /* 0x00200000ab1c783b */ /* 0x000fea0000000200 */
[C---:B------:R-:W-:Y:S06]  /*6570*/  HMMA.16816.F32 R12, R24.reuse, R32, R12 ;  /* 0x00000020180c723c */ /* 0x040fec000000180c */
[----:B------:R-:W-:Y:S01]  /*6580*/  HMMA.16816.F32 R16, R24, R34, R16 ;  /* 0x000000221810723c */ /* 0x000fe20000001810 */
[----:B------:R-:W2:Y:S04]  /*6590*/  LDSM.16.MT88.4 R24, [R2+0x1800] ;  /* 0x001800000218783b */ /* 0x000ea80000004200 */
[----:B------:R-:W4:Y:S01]  /*65a0*/  LDSM.16.MT88.4 R32, [R0+0x4000] ;  /* 0x004000000020783b */ /* 0x000f220000004200 */
[C---:B------:R-:W-:Y:S06]  /*65b0*/  HMMA.16816.F32 R4, R100.reuse, R104, R4 ;  /* 0x000000686404723c */ /* 0x040fec0000001804 */
[C---:B------:R-:W-:Y:S01]  /*65c0*/  HMMA.16816.F32 R8, R100.reuse, R106, R8 ;  /* 0x0000006a6408723c */ /* 0x040fe20000001808 */
[----:B------:R-:W-:Y:S05]  /*65d0*/  LDSM.16.MT88.4 R104, [R0+0x4800] ;  /* 0x004800000068783b */ /* 0x000fea0000004200 */
[C---:B-1----:R-:W-:Y:S06]  /*65e0*/  HMMA.16816.F32 R12, R100.reuse, R20, R12 ;  /* 0x00000014640c723c */ /* 0x042fec000000180c */
[----:B------:R-:W-:Y:S01]  /*65f0*/  HMMA.16816.F32 R16, R100, R22, R16 ;  /* 0x000000166410723c */ /* 0x000fe20000001810 */
[----:B------:R-:W1:Y:S04]  /*6600*/  LDSM.16.MT88.4 R20, [R2+0x2000] ;  /* 0x002000000214783b */ /* 0x000e680000004200 */
[----:B------:R-:W1:Y:S01]  /*6610*/  LDSM.16.M88.4 R100, [R172+0x2000] ;  /* 0x00200000ac64783b */ /* 0x000e620000000200 */
[C---:B------:R-:W-:Y:S06]  /*6620*/  HMMA.16816.F32 R4, R108.reuse, R112, R4 ;  /* 0x000000706c04723c */ /* 0x040fec0000001804 */
[C---:B------:R-:W-:Y:S01]  /*6630*/  HMMA.16816.F32 R8, R108.reuse, R114, R8 ;  /* 0x000000726c08723c */ /* 0x040fe20000001808 */
[----:B------:R-:W-:Y:S05]  /*6640*/  LDSM.16.MT88.4 R112, [R0+0x5000] ;  /* 0x005000000070783b */ /* 0x000fea0000004200 */
[C---:B--2---:R-:W-:Y:S06]  /*6650*/  HMMA.16816.F32 R12, R108.reuse, R24, R12 ;  /* 0x000000186c0c723c */ /* 0x044fec000000180c */
[----:B------:R-:W-:Y:S01]  /*6660*/  HMMA.16816.F32 R16, R108, R26, R16 ;  /* 0x0000001a6c10723c */ /* 0x000fe20000001810 */
[----:B------:R-:W2:Y:S04]  /*6670*/  LDSM.16.MT88.4 R24, [R2+0x2800] ;  /* 0x002800000218783b */ /* 0x000ea80000004200 */
[----:B------:R-:W2:Y:S01]  /*6680*/  LDSM.16.M88.4 R108, [R116+0x2000] ;  /* 0x00200000746c783b */ /* 0x000ea20000000200 */
[C---:B----4-:R-:W-:Y:S06]  /*6690*/  HMMA.16816.F32 R4, R28.reuse, R32, R4 ;  /* 0x000000201c04723c */ /* 0x050fec0000001804 */
[C---:B------:R-:W-:Y:S01]  /*66a0*/  HMMA.16816.F32 R8, R28.reuse, R34, R8 ;  /* 0x000000221c08723c */ /* 0x040fe20000001808 */
[----:B------:R4:W-:Y:S05]  /*66b0*/  LDSM.16.MT88.4 R32, [R0+0x5800] ;  /* 0x005800000020783b */ /* 0x0009ea0000004200 */
[C---:B-1----:R-:W-:Y:S06]  /*66c0*/  HMMA.16816.F32 R12, R28.reuse, R20, R12 ;  /* 0x000000141c0c723c */ /* 0x042fec000000180c */
[----:B------:R-:W-:Y:S01]  /*66d0*/  HMMA.16816.F32 R16, R28, R22, R16 ;  /* 0x000000161c10723c */ /* 0x000fe20000001810 */
[----:B------:R-:W1:Y:S04]  /*66e0*/  LDSM.16.MT88.4 R20, [R2+0x3000] ;  /* 0x003000000214783b */ /* 0x000e680000004200 */
[----:B------:R-:W1:Y:S01]  /*66f0*/  LDSM.16.M88.4 R28, [R117+0x2000] ;  /* 0x00200000751c783b */ /* 0x000e620000000200 */
[C---:B------:R-:W-:Y:S06]  /*6700*/  HMMA.16816.F32 R4, R100.reuse, R104, R4 ;  /* 0x000000686404723c */ /* 0x040fec0000001804 */
[C---:B------:R-:W-:Y:S05]  /*6710*/  HMMA.16816.F32 R8, R100.reuse, R106, R8 ;  /* 0x0000006a6408723c */ /* 0x040fea0000001808 */
[----:B----4-:R-:W-:Y:S01]  /*6720*/  VIADD R0, R233, 0x20 ;  /* 0x00000020e9007836 */ /* 0x010fe20000000000 */
[C---:B--2---:R-:W-:Y:S05]  /*6730*/  HMMA.16816.F32 R12, R100.reuse, R24, R12 ;  /* 0x00000018640c723c */ /* 0x044fea000000180c */
[----:B------:R-:W-:Y:S01]  /*6740*/  IMAD.IADD R0, R232, 0x1, R0 ;  /* 0x00000001e8007824 */ /* 0x000fe200078e0200 */
        /* <DEDUP_REMOVED lines=8> */
[C---:B------:R-:W-:Y:S05]  /*67d0*/  HMMA.16816.F32 R4, R28.reuse, R32, R4 ;  /* 0x000000201c04723c */ /* 0x040fea0000001804 */
[----:B------:R-:W-:Y:S01]  /*67e0*/  @P6 IADD3 R22, P1, R229, R247, RZ ;  /* 0x000000f7e5166210 */ /* 0x000fe20007f3e0ff */
[C---:B------:R-:W-:Y:S01]  /*67f0*/  HMMA.16816.F32 R8, R28.reuse, R34, R8 ;  /* 0x000000221c08723c */ /* 0x040fe20000001808 */
[----:B------:R-:W-:Y:S04]  /*6800*/  LDSM.16.MT88.4 R32, [R3+0xc800] ;  /* 0x00c800000320783b */ /* 0x000fe80000004200 */
[----:B------:R-:W-:Y:S01]  /*6810*/  IMAD.MOV.U32 R21, RZ, RZ, R201 ;  /* 0x000000ffff157224 */ /* 0x000fe200078e00c9 */
[C---:B--2---:R-:W-:Y:S05]  /*6820*/  HMMA.16816.F32 R12, R28.reuse, R24, R12 ;  /* 0x000000181c0c723c */ /* 0x044fea000000180c */
[C---:B------:R-:W-:Y:S01]  /*6830*/  VIADD R2, R233.reuse, 0x20 ;  /* 0x00000020e9027836 */ /* 0x040fe20000000000 */
[----:B------:R-:W-:Y:S01]  /*6840*/  HMMA.16816.F32 R16, R28, R26, R16 ;  /* 0x0000001a1c10723c */ /* 0x000fe20000001810 */
[----:B------:R-:W-:Y:S04]  /*6850*/  LDSM.16.MT88.4 R28, [R3+0xa800] ;  /* 0x00a80000031c783b */ /* 0x000fe80000004200 */
[----:B---3--:R-:W-:Y:S01]  /*6860*/  @P6 IMAD.X R23, R228, 0x1, R119, P1 ;  /* 0x00000001e4176824 */ /* 0x008fe200008e0677 */
[CC--:B------:R-:W-:Y:S04]  /*6870*/  LEA R24, P1, R232.reuse, R20.reuse, 0x2 ;  /* 0x00000014e8187211 */ /* 0x0c0fe800078210ff */
[----:B------:R-:W5:Y:S01]  /*6880*/  @P6 LDG.E R224, desc[UR12][R22.64] ;  /* 0x0000000c16e06981 */ /* 0x000f62000c1e1900 */
[-C--:B------:R-:W-:Y:S03]  /*6890*/  LEA.HI.X.SX32 R25, R232, R21.reuse, 0x2, P1 ;  /* 0x00000015e8197211 */ /* 0x080fe600008f16ff */
[----:B------:R-:W5:Y:S04]  /*68a0*/  @P6 LDG.E R225, desc[UR12][R22.64+0x20] ;  /* 0x0000200c16e16981 */ /* 0x000f68000c1e1900 */
[----:B------:R-:W5:Y:S04]  /*68b0*/  @P6 LDG.E R222, desc[UR12][R22.64+0x80] ;  /* 0x0000800c16de6981 */ /* 0x000f68000c1e1900 */
[----:B------:R1:W5:Y:S04]  /*68c0*/  @P6 LDG.E R223, desc[UR12][R22.64+0xa0] ;  /* 0x0000a00c16df6981 */ /* 0x000368000c1e1900 */
[----:B------:R2:W-:Y:S04]  /*68d0*/  REDG.E.ADD.F32.FTZ.RN.STRONG.GPU desc[UR12][R20.64], R4 ;  /* 0x00000004140079a6 */ /* 0x0005e8000c10f38c */
[----:B------:R3:W-:Y:S01]  /*68e0*/  REDG.E.ADD.F32.FTZ.RN.STRONG.GPU desc[UR12][R24.64], R5 ;  /* 0x00000005180079a6 */ /* 0x0007e2000c10f38c */
        /* <DEDUP_REMOVED lines=16> */
[-C--:B---3--:R-:W-:Y:S01]  /*69f0*/  LEA R26, P0, R2, R20.reuse, 0x2 ;  /* 0x00000014021a7211 */ /* 0x088fe200078010ff */
[----:B------:R2:W-:Y:S01]  /*6a00*/  REDG.E.ADD.F32.FTZ.RN.STRONG.GPU desc[UR12][R6.64], R10 ;  /* 0x0000000a060079a6 */ /* 0x0005e2000c10f38c */
[-C--:B------:R-:W-:Y:S02]  /*6a10*/  LEA R8, P3, R236, R20.reuse, 0x2 ;  /* 0x00000014ec087211 */ /* 0x080fe400078610ff */
[-C--:B------:R-:W-:Y:S01]  /*6a20*/  LEA.HI.X.SX32 R27, R2, R21.reuse, 0x2, P0 ;  /* 0x00000015021b7211 */ /* 0x080fe200000f16ff */
[----:B------:R3:W-:Y:S01]  /*6a30*/  REDG.E.ADD.F32.FTZ.RN.STRONG.GPU desc[UR12][R4.64], R11 ;  /* 0x0000000b040079a6 */ /* 0x0007e2000c10f38c */
[----:B------:R-:W-:Y:S03]  /*6a40*/  VIADD R2, R187, 0xffffffff ;  /* 0xffffffffbb027836 */ /* 0x000fe60000000000 */
[----:B------:R-:W-:Y:S04]  /*6a50*/  REDG.E.ADD.F32.FTZ.RN.STRONG.GPU desc[UR12][R20.64+0x80], R12 ;  /* 0x0000800c140079a6 */ /* 0x000fe8000c10f38c */
[----:B------:R-:W-:Y:S04]  /*6a60*/  REDG.E.ADD.F32.FTZ.RN.STRONG.GPU desc[UR12][R24.64+0x80], R13 ;  /* 0x0000800d180079a6 */ /* 0x000fe8000c10f38c */
[----:B------:R-:W-:Y:S01]  /*6a70*/  REDG.E.ADD.F32.FTZ.RN.STRONG.GPU desc[UR12][R26.64], R14 ;  /* 0x0000000e1a0079a6 */ /* 0x000fe2000c10f38c */
[-C--:B-1----:R-:W-:Y:S02]  /*6a80*/  LEA R22, P5, R0, R20.reuse, 0x2 ;  /* 0x0000001400167211 */ /* 0x082fe400078a10ff */
[-C--:B------:R-:W-:Y:S02]  /*6a90*/  LEA.HI.X.SX32 R9, R236, R21.reuse, 0x2, P3 ;  /* 0x00000015ec097211 */ /* 0x080fe400018f16ff */
[CC--:B--2---:R-:W-:Y:S02]  /*6aa0*/  LEA R10, P4, R237.reuse, R20.reuse, 0x2 ;  /* 0x00000014ed0a7211 */ /* 0x0c4fe400078810ff */
[-C--:B------:R-:W-:Y:S01]  /*6ab0*/  LEA.HI.X.SX32 R23, R0, R21.reuse, 0x2, P5 ;  /* 0x0000001500177211 */ /* 0x080fe200028f16ff */
[----:B------:R-:W-:Y:S01]  /*6ac0*/  IMAD.IADD R0, R128, 0x1, R168 ;  /* 0x0000000180007824 */ /* 0x000fe200078e02a8 */
        /* <DEDUP_REMOVED lines=18> */
[----:B------:R-:W3:Y:S04]  /*6bf0*/  LDSM.16.MT88.4 R24, [R0] ;  /* 0x000000000018783b */ /* 0x000ee80000004200 */
        /* <DEDUP_REMOVED lines=10> */
[----:B------:R-:W1:Y:S05]  /*6ca0*/  LDSM.16.MT88.4 R20, [R168+0x1000] ;  /* 0x00100000a814783b */ /* 0x000e6a0000004200 */
[----:B------:R-:W-:Y:S01]  /*6cb0*/  HMMA.16816.F32 R96, R4, R26, R96 ;  /* 0x0000001a0460723c */ /* 0x000fe20000001860 */
[----:B------:R-:W2:Y:S04]  /*6cc0*/  LDSM.16.MT88.4 R4, [R0+0x1000] ;  /* 0x001000000004783b */ /* 0x000ea80000004200 */
[----:B------:R-:W-:Y:S01]  /*6cd0*/  LDSM.16.MT88.4 R24, [R168+0x1800] ;  /* 0x00180000a818783b */ /* 0x000fe20000004200 */
[-C--:B----4-:R-:W-:Y:S06]  /*6ce0*/  HMMA.16816.F32 R68, R28, R12.reuse, R68 ;  /* 0x0000000c1c44723c */ /* 0x090fec0000001844 */
[C---:B------:R-:W-:Y:S06]  /*6cf0*/  HMMA.16816.F32 R72, R32.reuse, R12, R72 ;  /* 0x0000000c2048723c */ /* 0x040fec0000001848 */
[-C--:B------:R-:W-:Y:S06]  /*6d00*/  HMMA.16816.F32 R76, R32, R14.reuse, R76 ;  /* 0x0000000e204c723c */ /* 0x080fec000000184c */
[C---:B------:R-:W-:Y:S01]  /*6d10*/  HMMA.16816.F32 R80, R28.reuse, R14, R80 ;  /* 0x0000000e1c50723c */ /* 0x040fe20000001850 */
[----:B------:R-:W3:Y:S05]  /*6d20*/  LDSM.16.MT88.4 R12, [R3+0xb800] ;  /* 0x00b80000030c783b */ /* 0x000eea0000004200 */
[-C--:B------:R-:W-:Y:S06]  /*6d30*/  HMMA.16816.F32 R84, R28, R16.reuse, R84 ;  /* 0x000000101c54723c */ /* 0x080fec0000001854 */
        /* <DEDUP_REMOVED lines=12> */
[C---:B------:R-:W-:Y:S01]  /*6e00*/  VIADD R0, R168.reuse, 0xffffe000 ;  /* 0xffffe000a8007836 */ /* 0x040fe20000000000 */
[C---:B------:R-:W-:Y:S05]  /*6e10*/  HMMA.16816.F32 R88, R100.reuse, R4, R88 ;  /* 0x000000046458723c */ /* 0x040fea0000001858 */
[----:B------:R-:W-:Y:S01]  /*6e20*/  IMAD.MOV.U32 R187, RZ, RZ, R2 ;  /* 0x000000ffffbb7224 */ /* 0x000fe200078e0002 */
[-C--:B------:R-:W-:Y:S05]  /*6e30*/  HMMA.16816.F32 R92, R100, R6.reuse, R92 ;  /* 0x00000006645c723c */ /* 0x080fea000000185c */
[----:B------:R-:W-:Y:S01]  /*6e40*/  @P0 VIADD R0, R168, 0x2000 ;  /* 0x00002000a8000836 */ /* 0x000fe20000000000 */
[----:B------:R-:W-:Y:S05]  /*6e50*/  HMMA.16816.F32 R96, R8, R6, R96 ;  /* 0x000000060860723c */ /* 0x000fea0000001860 */
[----:B------:R-:W-:Y:S01]  /*6e60*/  IMAD.MOV.U32 R168, RZ, RZ, R0 ;  /* 0x000000ffffa87224 */ /* 0x000fe200078e0000 */
[-C--:B---3--:R-:W-:Y:S06]  /*6e70*/  HMMA.16816.F32 R68, R12, R24.reuse, R68 ;  /* 0x000000180c44723c */ /* 0x088fec0000001844 */
[C---:B----4-:R-:W-:Y:S06]  /*6e80*/  HMMA.16816.F32 R72, R32.reuse, R24, R72 ;  /* 0x000000182048723c */ /* 0x050fec0000001848 */
        /* <DEDUP_REMOVED lines=9> */
[----:B------:R-:W2:Y:S01]  /*6f20*/  LDL R22, [R1+0x18] ;  /* 0x0000180001167983 */ /* 0x000ea20000100800 */
[----:B------:R-:W-:-:S03]  /*6f30*/  ULDC UR4, c[0x0][0x390] ;  /* 0x0000e40000047ab9 */ /* 0x000fc60000000800 */
[----:B------:R-:W3:Y:S04]  /*6f40*/  LDL R21, [R1+0x24] ;  /* 0x0000240001157983 */ /* 0x000ee80000100800 */
[----:B------:R-:W4:Y:S04]  /*6f50*/  LDL R23, [R1+0x28] ;  /* 0x0000280001177983 */ /* 0x000f280000100800 */
[----:B------:R-:W4:Y:S04]  /*6f60*/  LDL R119, [R1+0x4] ;  /* 0x0000040001777983 */ /* 0x000f280000100800 */
[----:B------:R-:W4:Y:S04]  /*6f70*/  LDL R20, [R1+0x1c] ;  /* 0x00001c0001147983 */ /* 0x000f280000100800 */
[----:B------:R-:W4:Y:S04]  /*6f80*/  LDL R19, [R1+0x20] ;  /* 0x0000200001137983 */ /* 0x000f280000100800 */
[----:B------:R-:W4:Y:S01]  /*6f90*/  LDL.LU R18, [R1+0x10] ;  /* 0x0000100001127983 */ /* 0x000f220000300800 */
        /* <DEDUP_REMOVED lines=13> */
[----:B------:R-:W-:Y:S01]  /*7070*/  BAR.SYNC.DEFER_BLOCKING 0x0 ;  /* 0x0000000000007b1d */ /* 0x000fe20000010000 */
[----:B------:R-:W-:Y:S01]  /*7080*/  FMUL.FTZ R76, R76, UR4 ;  /* 0x000000044c4c7c20 */ /* 0x000fe20008410000 */
[----:B------:R-:W-:Y:S01]  /*7090*/  FMUL.FTZ R11, R77, UR4 ;  /* 0x000000044d0b7c20 */ /* 0x000fe20008410000 */
[----:B------:R-:W-:Y:S01]  /*70a0*/  F2FP.F16.F32.PACK_AB R16, R16, R70 ;  /* 0x000000461010723e */ /* 0x000fe200000000ff */
        /* <DEDUP_REMOVED lines=26> */
[----:B------:R-:W-:-:S02]  /*7250*/  F2FP.F16.F32.PACK_AB R5, R5, R96 ;  /* 0x000000600505723e */ /* 0x000fc400000000ff */
[----:B------:R-:W-:Y:S02]  /*7260*/  F2FP.F16.F32.PACK_AB R4, R4, R98 ;  /* 0x000000620404723e */ /* 0x000fe400000000ff */
[----:B------:R-:W-:Y:S02]  /*7270*/  F2FP.F16.F32.PACK_AB R7, R7, R88 ;  /* 0x000000580707723e */ /* 0x000fe400000000ff */
[----:B------:R-:W-:Y:S02]  /*7280*/  F2FP.F16.F32.PACK_AB R6, R6, R90 ;  /* 0x0000005a0606723e */ /* 0x000fe400000000ff */
[----:B------:R-:W-:Y:S02]  /*7290*/  F2FP.F16.F32.PACK_AB R2, R2, R92 ;  /* 0x0000005c0202723e */ /* 0x000fe400000000ff */
[----:B------:R-:W-:Y:S02]  /*72a0*/  F2FP.F16.F32.PACK_AB R0, R0, R94 ;  /* 0x0000005e0000723e */ /* 0x000fe400000000ff */
        /* <DEDUP_REMOVED lines=15> */
[----:B------:R-:W-:Y:S01]  /*73a0*/  F2FP.F16.F32.PACK_AB R62, R63, R62 ;  /* 0x0000003e3f3e723e */ /* 0x000fe200000000ff */
[----:B--2---:R-:W-:Y:S04]  /*73b0*/  STS [R22], R17 ;  /* 0x0000001116007388 */ /* 0x004fe80000000800 */
[----:B------:R-:W-:Y:S04]  /*73c0*/  STS [R22+0x400], R16 ;  /* 0x0004001016007388 */ /* 0x000fe80000000800 */
[----:B---3--:R-:W-:Y:S04]  /*73d0*/  STS [R21], R13 ;  /* 0x0000000d15007388 */ /* 0x008fe80000000800 */
[----:B----4-:R-:W-:Y:S04]  /*73e0*/  STS [R23], R12 ;  /* 0x0000000c17007388 */ /* 0x010fe80000000800 */
[----:B------:R-:W-:Y:S04]  /*73f0*/  STS [R22+0x2000], R15 ;  /* 0x0020000f16007388 */ /* 0x000fe80000000800 */
[----:B------:R1:W-:Y:S01]  /*7400*/  STS [R22+0x2400], R14 ;  /* 0x0024000e16007388 */ /* 0x0003e20000000800 */
[----:B------:R-:W-:-:S03]  /*7410*/  ISETP.NE.AND P0, PT, R18, -0x1, PT ;  /* 0xffffffff1200780c */ /* 0x000fc60003f05270 */
[----:B------:R-:W-:Y:S04]  /*7420*/  STS [R21+0x2000], R11 ;  /* 0x0020000b15007388 */ /* 0x000fe80000000800 */
[----:B------:R-:W-:Y:S04]  /*7430*/  STS [R21+0x2400], R10 ;  /* 0x0024000a15007388 */ /* 0x000fe80000000800 */
[----:B------:R-:W-:Y:S04]  /*7440*/  STS [R20], R9 ;  /* 0x0000000914007388 */ /* 0x000fe80000000800 */
[----:B------:R-:W-:Y:S04]  /*7450*/  STS [R20+0x400], R8 ;  /* 0x0004000814007388 */ /* 0x000fe80000000800 */
[----:B------:R-:W-:Y:S04]  /*7460*/  STS [R19], R5 ;  /* 0x0000000513007388 */ /* 0x000fe80000000800 */
[----:B------:R2:W-:Y:S01]  /*7470*/  STS [R19+0x400], R4 ;  /* 0x0004000413007388 */ /* 0x0005e20000000800 */
[----:B-1----:R-:W1:Y:S03]  /*7480*/  @P0 LDC.64 R14, c[0x0][0x458] ;  /* 0x00011600ff0e0b82 */ /* 0x002e660000000a00 */
[----:B------:R-:W-:Y:S04]  /*7490*/  STS [R20+0x2000], R7 ;  /* 0x0020000714007388 */ /* 0x000fe80000000800 */
[----:B------:R3:W-:Y:S04]  /*74a0*/  STS [R20+0x2400], R6 ;  /* 0x0024000614007388 */ /* 0x0007e80000000800 */
[----:B------:R-:W-:Y:S04]  /*74b0*/  STS [R19+0x2000], R2 ;  /* 0x0020000213007388 */ /* 0x000fe80000000800 */
[----:B------:R4:W-:Y:S04]  /*74c0*/  STS [R19+0x2400], R0 ;  /* 0x0024000013007388 */ /* 0x0009e80000000800 */
[----:B------:R-:W-:Y:S04]  /*74d0*/  STS [R22+0x4000], R36 ;  /* 0x0040002416007388 */ /* 0x000fe80000000800 */
[----:B------:R-:W-:Y:S01]  /*74e0*/  STS [R22+0x4400], R38 ;  /* 0x0044002616007388 */ /* 0x000fe20000000800 */
[----:B--2---:R-:W2:Y:S03]  /*74f0*/  @P0 LDC.64 R4, c[0x0][0x450] ;  /* 0x00011400ff040b82 */ /* 0x004ea60000000a00 */
[----:B------:R-:W-:Y:S04]  /*7500*/  STS [R21+0x4000], R48 ;  /* 0x0040003015007388 */ /* 0x000fe80000000800 */
[----:B------:R1:W-:Y:S01]  /*7510*/  STS [R23+0x4000], R50 ;  /* 0x0040003217007388 */ /* 0x0003e20000000800 */
[----:B---3--:R-:W-:-:S03]  /*7520*/  @P0 IADD3 R6, R246, R18, RZ ;  /* 0x00000012f6060210 */ /* 0x008fc60007ffe0ff */
[----:B------:R-:W-:Y:S01]  /*7530*/  STS [R22+0x6000], R40 ;  /* 0x0060002816007388 */ /* 0x000fe20000000800 */
[----:B----4-:R-:W-:Y:S02]  /*7540*/  @P0 IADD3 R0, R246, R18, RZ ;  /* 0x00000012f6000210 */ /* 0x010fe40007ffe0ff */
[----:B------:R-:W3:Y:S01]  /*7550*/  S2R R18, SR_CTAID.Y ;  /* 0x0000000000127919 */ /* 0x000ee20000002600 */
[----:B------:R-:W-:Y:S04]  /*7560*/  STS [R22+0x6400], R42 ;  /* 0x0064002a16007388 */ /* 0x000fe80000000800 */
[----:B------:R-:W-:Y:S04]  /*7570*/  STS [R21+0x6000], R44 ;  /* 0x0060002c15007388 */ /* 0x000fe80000000800 */
[----:B------:R-:W-:Y:S04]  /*7580*/  STS [R21+0x6400], R46 ;  /* 0x0064002e15007388 */ /* 0x000fe80000000800 */
[----:B------:R-:W-:Y:S04]  /*7590*/  STS [R20+0x4000], R52 ;  /* 0x0040003414007388 */ /* 0x000fe80000000800 */
[----:B------:R-:W-:Y:S04]  /*75a0*/  STS [R20+0x4400], R54 ;  /* 0x0044003614007388 */ /* 0x000fe80000000800 */
[----:B------:R-:W-:Y:S04]  /*75b0*/  STS [R19+0x4000], R64 ;  /* 0x0040004013007388 */ /* 0x000fe80000000800 */
[----:B------:R-:W-:Y:S04]  /*75c0*/  STS [R19+0x4400], R66 ;  /* 0x0044004213007388 */ /* 0x000fe80000000800 */
[----:B------:R-:W-:Y:S04]  /*75d0*/  STS [R20+0x6000], R56 ;  /* 0x0060003814007388 */ /* 0x000fe80000000800 */
[----:B------:R4:W-:Y:S04]  /*75e0*/  STS [R20+0x6400], R58 ;  /* 0x0064003a14007388 */ /* 0x0009e80000000800 */
[----:B------:R4:W-:Y:S04]  /*75f0*/  STS [R19+0x6000], R60 ;  /* 0x0060003c13007388 */ /* 0x0009e80000000800 */
[----:B------:R4:W-:Y:S01]  /*7600*/  STS [R19+0x6400], R62 ;  /* 0x0064003e13007388 */ /* 0x0009e20000000800 */
[----:B--2---:R-:W-:-:S02]  /*7610*/  @P0 IMAD R2, R0, R5, RZ ;  /* 0x0000000500020224 */ /* 0x004fc400078e02ff */
[----:B------:R-:W-:-:S04]  /*7620*/  @P0 IMAD.WIDE.U32 R8, R0, R4, RZ ;  /* 0x0000000400080225 */ /* 0x000fc800078e00ff */
[C---:B-1----:R-:W-:Y:S02]  /*7630*/  @P0 IMAD R0, R6.reuse, R15, RZ ;  /* 0x0000000f06000224 */ /* 0x042fe400078e02ff */
[----:B------:R-:W-:Y:S01]  /*7640*/  @P0 IMAD.WIDE.U32 R6, R6, R14, RZ ;  /* 0x0000000e06060225 */ /* 0x000fe200078e00ff */
[----:B---3--:R-:W-:-:S03]  /*7650*/  SHF.R.S32.HI R11, RZ, 0x1f, R18 ;  /* 0x0000001fff0b7819 */ /* 0x008fc60000011412 */
[----:B------:R-:W-:Y:S01]  /*7660*/  @P0 IMAD.IADD R10, R9, 0x1, R2 ;  /* 0x00000001090a0824 */ /* 0x000fe200078e0202 */
[----:B------:R-:W-:Y:S01]  /*7670*/  @P0 MOV R2, R8 ;  /* 0x0000000800020202 */ /* 0x000fe20000000f00 */
[----:B------:R-:W-:Y:S01]  /*7680*/  @P0 IMAD.IADD R28, R7, 0x1, R0 ;  /* 0x00000001071c0824 */ /* 0x000fe200078e0200 */
[----:B------:R-:W-:Y:S02]  /*7690*/  @P0 MOV R23, R6 ;  /* 0x0000000600170202 */ /* 0x000fe40000000f00 */
[----:B----4-:R-:W-:Y:S01]  /*76a0*/  SHF.L.U32 R20, R119, 0x7, RZ ;  /* 0x0000000777147819 */ /* 0x010fe200000006ff */
        /* <DEDUP_REMOVED lines=13> */
.L_x_177:
        /* <DEDUP_REMOVED lines=13> */
.L_x_178:
[----:B------:R-:W-:Y:S01]  /*7850*/  BAR.SYNC.DEFER_BLOCKING 0x0 ;  /* 0x0000000000007b1d */ /* 0x000fe20000010000 */
[--C-:B------:R-:W-:Y:S01]  /*7860*/  SHF.R.S32.HI R9, RZ, 0x1f, R226.reuse ;  /* 0x0000001fff097819 */ /* 0x100fe200000114e2 */
[----:B------:R-:W-:Y:S01]  /*7870*/  IMAD.MOV.U32 R8, RZ, RZ, R226 ;  /* 0x000000ffff087224 */ /* 0x000fe200078e00e2 */
[----:B------:R-:W-:Y:S02]  /*7880*/  SHF.R.S32.HI R21, RZ, 0x1f, R20 ;  /* 0x0000001fff157819 */ /* 0x000fe40000011414 */
[----:B------:R-:W-:Y:S01]  /*7890*/  IADD3 R11, R234, 0x40, RZ ;  /* 0x00000040ea0b7810 */ /* 0x000fe20007ffe0ff */
[-C--:B------:R-:W-:Y:S01]  /*78a0*/  IMAD.WIDE.U32 R6, R20, R4.reuse, R8 ;  /* 0x0000000414067225 */ /* 0x080fe200078e0008 */
[----:B------:R-:W-:Y:S01]  /*78b0*/  ULDC UR4, c[0x0][0x2d0] ;  /* 0x0000b40000047ab9 */ /* 0x000fe20000000800 */
[----:B------:R-:W-:Y:S01]  /*78c0*/  SHF.R.S32.HI R22, RZ, 0x1f, R248 ;  /* 0x0000001fff167819 */ /* 0x000fe200000114f8 */
[----:B------:R-:W-:Y:S01]  /*78d0*/  BSSY B0, `(.L_x_179) ;  /* 0x0000023000007945 */ /* 0x000fe20003800000 */
[----:B------:R-:W-:Y:S01]  /*78e0*/  IMAD R0, R21, R4, RZ ;  /* 0x0000000415007224 */ /* 0x000fe200078e02ff */
[----:B------:R-:W-:Y:S01]  /*78f0*/  IADD3 R6, P0, R2, R6, RZ ;  /* 0x0000000602067210 */ /* 0x000fe20007f1e0ff */
[----:B------:R-:W-:Y:S01]  /*7900*/  VIADD R2, R234, 0x20 ;  /* 0x00000020ea027836 */ /* 0x000fe20000000000 */
[----:B------:R-:W-:Y:S01]  /*7910*/  ISETP.GE.AND P4, PT, R226, UR4, PT ;  /* 0x00000004e2007c0c */ /* 0x000fe2000bf86270 */
[----:B------:R-:W-:Y:S01]  /*7920*/  IMAD R0, R20, R5, R0 ;  /* 0x0000000514007224 */ /* 0x000fe200078e0200 */
[----:B------:R-:W-:Y:S01]  /*7930*/  ULDC.64 UR4, c[0x0][0x468] ;  /* 0x00011a0000047ab9 */ /* 0x000fe20000000a00 */
[----:B------:R-:W-:-:S03]  /*7940*/  SHF.R.S32.HI R29, RZ, 0x1f, R234 ;  /* 0x0000001fff1d7819 */ /* 0x000fc600000114ea */
[----:B------:R-:W-:Y:S01]  /*7950*/  IADD3.X R7, R10, R7, R0, P0, !PT ;  /* 0x000000070a077210 */ /* 0x000fe200007fe400 */
[----:B------:R-:W-:Y:S02]  /*7960*/  IMAD R0, R119, -0x80, R200 ;  /* 0xffffff8077007824 */ /* 0x000fe400078e02c8 */
[----:B------:R-:W-:Y:S01]  /*7970*/  VIADD R10, R234, 0x60 ;  /* 0x00000060ea0a7836 */ /* 0x000fe20000000000 */
[----:B------:R1:W2:Y:S02]  /*7980*/  LDS.128 R24, [R118+0x7000] ;  /* 0x0070000076187984 */ /* 0x0002a40000000c00 */
[-C--:B------:R-:W-:Y:S01]  /*7990*/  ISETP.GE.OR P3, PT, R2, R0.reuse, P4 ;  /* 0x000000000200720c */ /* 0x080fe20002766670 */
[----:B------:R-:W-:Y:S01]  /*79a0*/  IMAD R2, R22, UR4, RZ ;  /* 0x0000000416027c24 */ /* 0x000fe2000f8e02ff */
[-C--:B------:R-:W-:Y:S01]  /*79b0*/  ISETP.GE.OR P2, PT, R11, R0.reuse, P4 ;  /* 0x000000000b00720c */ /* 0x080fe20002746670 */
[----:B------:R1:W3:Y:S01]  /*79c0*/  LDS.128 R32, [R118+0xb000] ;  /* 0x00b0000076207984 */ /* 0x0002e20000000c00 */
[-C--:B------:R-:W-:Y:S01]  /*79d0*/  ISETP.GE.OR P1, PT, R10, R0.reuse, P4 ;  /* 0x000000000a00720c */ /* 0x080fe20002726670 */
[----:B------:R-:W-:Y:S01]  /*79e0*/  IMAD.WIDE.U32 R6, R248, UR4, R6 ;  /* 0x00000004f8067c25 */ /* 0x000fe2000f8e0006 */
[----:B------:R-:W-:Y:S01]  /*79f0*/  ISETP.GE.OR P4, PT, R234, R0, P4 ;  /* 0x00000000ea00720c */ /* 0x000fe20002786670 */
[----:B------:R1:W4:Y:S02]  /*7a00*/  LDS.128 R36, [R118+0xc000] ;  /* 0x00c0000076247984 */ /* 0x0003240000000c00 */
[----:B------:R-:W-:-:S02]  /*7a10*/  IMAD R0, R248, UR5, R2 ;  /* 0x00000005f8007c24 */ /* 0x000fc4000f8e0202 */
[----:B------:R1:W1:Y:S03]  /*7a20*/  LDS.128 R40, [R118+0xd000] ;  /* 0x00d0000076287984 */ /* 0x0002660000000c00 */
[----:B------:R-:W-:-:S05]  /*7a30*/  IADD3 R0, R0, R7, RZ ;  /* 0x0000000700007210 */ /* 0x000fca0007ffe0ff */
[----:B------:R-:W-:Y:S05]  /*7a40*/  @P4 BRA `(.L_x_180) ;  /* 0x00000000002c4947 */ /* 0x000fea0003800000 */
[----:B------:R-:W2:Y:S01]  /*7a50*/  LDS.128 R16, [R118+0x6000] ;  /* 0x0060000076107984 */ /* 0x000ea20000000c00 */
        /* <DEDUP_REMOVED lines=9> */
[----:B--2---:R2:W-:Y:S04]  /*7af0*/  STG.E.128 desc[UR12][R12.64], R16 ;  /* 0x000000100c007986 */ /* 0x0045e8000c101d0c */
.L_x_180:
[----:B------:R-:W-:Y:S05]  /*7b00*/  BSYNC B0 ;  /* 0x0000000000007941 */ /* 0x000fea0003800000 */
.L_x_179:
[----:B------:R-:W-:Y:S04]  /*7b10*/  BSSY B0, `(.L_x_181) ;  /* 0x000000e000007945 */ /* 0x000fe80003800000 */
[----:B------:R-:W-:Y:S05]  /*7b20*/  @P3 BRA `(.L_x_182) ;  /* 0x0000000000303947 */ /* 0x000fea0003800000 */
[----:B------:R-:W-:Y:S01]  /*7b30*/  IADD3 R2, P0, R234, 0x20, RZ ;  /* 0x00000020ea027810 */ /* 0x000fe20007f1e0ff */
[----:B------:R-:W-:Y:S01]  /*7b40*/  ULDC.64 UR4, c[0x0][0x3f0] ;  /* 0x0000fc0000047ab9 */ /* 0x000fe20000000a00 */
[----:B------:R-:W-:-:S03]  /*7b50*/  MOV R11, R0 ;  /* 0x00000000000b7202 */ /* 0x000fc60000000f00 */
[----:B------:R-:W-:-:S04]  /*7b60*/  IMAD.X R10, RZ, RZ, R29, P0 ;  /* 0x000000ffff0a7224 */ /* 0x000fc800000e061d */
[----:B--2---:R-:W-:Y:S02]  /*7b70*/  IMAD R12, R10, R4, RZ ;  /* 0x000000040a0c7224 */ /* 0x004fe400078e02ff */
[----:B------:R-:W-:-:S04]  /*7b80*/  IMAD.MOV.U32 R10, RZ, RZ, R6 ;  /* 0x000000ffff0a7224 */ /* 0x000fc800078e0006 */
[----:B------:R-:W-:-:S04]  /*7b90*/  IMAD.WIDE.U32 R10, R2, R4, R10 ;  /* 0x00000004020a7225 */ /* 0x000fc800078e000a */
[----:B------:R-:W-:Y:S01]  /*7ba0*/  IMAD R2, R2, R5, R12 ;  /* 0x0000000502027224 */ /* 0x000fe200078e020c */
[----:B------:R-:W-:-:S04]  /*7bb0*/  LEA R12, P0, R10, UR4, 0x1 ;  /* 0x000000040a0c7c11 */ /* 0x000fc8000f8008ff */
[----:B------:R-:W-:-:S04]  /*7bc0*/  IADD3 R2, R2, R11, RZ ;  /* 0x0000000b02027210 */ /* 0x000fc80007ffe0ff */
[----:B------:R-:W-:-:S05]  /*7bd0*/  LEA.HI.X R13, R10, UR5, R2, 0x1, P0 ;  /* 0x000000050a0d7c11 */ /* 0x000fca00080f0c02 */
[----:B------:R2:W-:Y:S02]  /*7be0*/  STG.E.128 desc[UR12][R12.64], R24 ;  /* 0x000000180c007986 */ /* 0x0005e4000c101d0c */
.L_x_182:
[----:B------:R-:W-:Y:S05]  /*7bf0*/  BSYNC B0 ;  /* 0x0000000000007941 */ /* 0x000fea0003800000 */
.L_x_181:
[----:B--2---:R2:W1:Y:S01]  /*7c00*/  LDS.128 R16, [R118+0x8000] ;  /* 0x0080000076107984 */ /* 0x0044620000000c00 */
[----:B------:R-:W-:Y:S04]  /*7c10*/  BSSY B0, `(.L_x_183) ;  /* 0x000000e000007945 */ /* 0x000fe80003800000 */
        /* <DEDUP_REMOVED lines=12> */
[----:B-1----:R1:W-:Y:S02]  /*7ce0*/  STG.E.128 desc[UR12][R12.64], R16 ;  /* 0x000000100c007986 */ /* 0x0023e4000c101d0c */
.L_x_184:
[----:B------:R-:W-:Y:S05]  /*7cf0*/  BSYNC B0 ;  /* 0x0000000000007941 */ /* 0x000fea0003800000 */
.L_x_183:
        /* <DEDUP_REMOVED lines=13> */
[----:B-1----:R1:W-:Y:S02]  /*7dd0*/  STG.E.128 desc[UR12][R4.64], R16 ;  /* 0x0000001004007986 */ /* 0x0023e4000c101d0c */
.L_x_186:
[----:B------:R-:W-:Y:S05]  /*7de0*/  BSYNC B0 ;  /* 0x0000000000007941 */ /* 0x000fea0003800000 */
.L_x_185:
[----:B-12---:R-:W1:Y:S01]  /*7df0*/  LDS.128 R116, [R118+0xa000] ;  /* 0x00a0000076747984 */ /* 0x006e620000000c00 */
        /* <DEDUP_REMOVED lines=22> */
.L_x_188:
[----:B------:R-:W-:Y:S05]  /*7f60*/  BSYNC B0 ;  /* 0x0000000000007941 */ /* 0x000fea0003800000 */
.L_x_187:
        /* <DEDUP_REMOVED lines=13> */
[----:B---3--:R2:W-:Y:S02]  /*8040*/  STG.E.128 desc[UR12][R8.64], R32 ;  /* 0x0000002008007986 */ /* 0x0085e4000c101d0c */
.L_x_190:
[----:B------:R-:W-:Y:S05]  /*8050*/  BSYNC B0 ;  /* 0x0000000000007941 */ /* 0x000fea0003800000 */
.L_x_189:
        /* <DEDUP_REMOVED lines=13> */
[----:B----4-:R2:W-:Y:S02]  /*8130*/  STG.E.128 desc[UR12][R8.64], R36 ;  /* 0x0000002408007986 */ /* 0x0105e4000c101d0c */
.L_x_192:
[----:B------:R-:W-:Y:S05]  /*8140*/  BSYNC B0 ;  /* 0x0000000000007941 */ /* 0x000fea0003800000 */
.L_x_191:
        /* <DEDUP_REMOVED lines=12> */
[----:B------:R1:W-:Y:S02]  /*8210*/  STG.E.128 desc[UR12][R4.64], R40 ;  /* 0x0000002804007986 */ /* 0x0003e4000c101d0c */
.L_x_149:
[----:B------:R-:W-:Y:S05]  /*8220*/  BSYNC B1 ;  /* 0x0000000000017941 */ /* 0x000fea0003800000 */
.L_x_127:
[----:B------:R-:W3:Y:S01]  /*8230*/  LDL.LU R2, [R1+0x4] ;  /* 0x0000040001027983 */ /* 0x000ee20000300800 */
[----:B------:R-:W3:Y:S02]  /*8240*/  LDC R0, c[0x0][0xc] ;  /* 0x00000300ff007b82 */ /* 0x000ee40000000800 */
[----:B---3--:R-:W-:-:S04]  /*8250*/  IADD3 R2, R0, R2, RZ ;  /* 0x0000000200027210 */ /* 0x008fc80007ffe0ff */
[----:B------:R-:W-:Y:S01]  /*8260*/  ISETP.GE.AND P0, PT, R2, UR10, PT ;  /* 0x0000000a02007c0c */ /* 0x000fe2000bf06270 */
[----:B------:R3:W-:-:S12]  /*8270*/  STL [R1+0x4], R2 ;  /* 0x0000040201007387 */ /* 0x0007d80000100800 */
[----:B------:R-:W-:Y:S05]  /*8280*/  @P0 BRA `(.L_x_193) ;  /* 0x0000000000040947 */ /* 0x000fea0003800000 */
[----:B------:R-:W-:Y:S05]  /*8290*/  BRA `(.L_x_194) ;  /* 0xffffff8400d47947 */ /* 0x000fea000383ffff */
.L_x_193:
[----:B------:R-:W-:Y:S05]  /*82a0*/  EXIT ;  /* 0x000000000000794d */ /* 0x000fea0003800000 */
.L_x_195:
        /* <DEDUP_REMOVED lines=13> */
.L_x_1258:


//--------------------- .text._ZN5flash44flash_bwd_dq_dk_dv_loop_seqk_parallel_kernelI23Flash_bwd_kernel_traitsILi64ELi128ELi128ELi8ELi4ELi4ELi4ELb0ELb0EN7cutlass6half_tE19Flash_kernel_traitsILi64ELi128ELi128ELi8ES3_EELb0ELb1ELb0ELb0ELb0ELb0ELb0EEEvNS_16Flash_bwd_paramsE --------------------------
	.section	.text._ZN5flash44flash_bwd_dq_dk_dv_loop_seqk_parallel_kernelI23Flash_bwd_kernel_traitsILi64ELi128ELi128ELi8ELi4ELi4ELi4ELb0ELb0EN7cutlass6half_tE19Flash_kernel_traitsILi64ELi128ELi128ELi8ES3_EELb0ELb1ELb0ELb0ELb0ELb0ELb0EEEvNS_16Flash_bwd_paramsE,"ax",@progbits
	.align	128
        .global         _ZN5flash44flash_bwd_dq_dk_dv_loop_seqk_parallel_kernelI23Flash_bwd_kernel_traitsILi64ELi128ELi128ELi8ELi4ELi4ELi4ELb0ELb0EN7cutlass6half_tE19Flash_kernel_traitsILi64ELi128ELi128ELi8ES3_EELb0ELb1ELb0ELb0ELb0ELb0ELb0EEEvNS_16Flash_bwd_paramsE
        .type           _ZN5flash44flash_bwd_dq_dk_dv_loop_seqk_parallel_kernelI23Flash_bwd_kernel_traitsILi64ELi128ELi128ELi8ELi4ELi4ELi4ELb0ELb0EN7cutlass6half_tE19Flash_kernel_traitsILi64ELi128ELi128ELi8ES3_EELb0ELb1ELb0ELb0ELb0ELb0ELb0EEEvNS_16Flash_bwd_paramsE,@function
        .size           _ZN5flash44flash_bwd_dq_dk_dv_loop_seqk_parallel_kernelI23Flash_bwd_kernel_traitsILi64ELi128ELi128ELi8ELi4ELi4ELi4ELb0ELb0EN7cutlass6half_tE19Flash_kernel_traitsILi64ELi128ELi128ELi8ES3_EELb0ELb1ELb0ELb0ELb0ELb0ELb0EEEvNS_16Flash_bwd_paramsE,(.L_x_1259 - _ZN5flash44flash_bwd_dq_dk_dv_loop_seqk_parallel_kernelI23Flash_bwd_kernel_traitsILi64ELi128ELi128ELi8ELi4ELi4ELi4ELb0ELb0EN7cutlass6half_tE19Flash_kernel_traitsILi64ELi128ELi128ELi8ES3_EELb0ELb1ELb0ELb0ELb0ELb0ELb0EEEvNS_16Flash_bwd_paramsE)
        .other          _ZN5flash44flash_bwd_dq_dk_dv_loop_seqk_parallel_kernelI23Flash_bwd_kernel_traitsILi64ELi128ELi128ELi8ELi4ELi4ELi4ELb0ELb0EN7cutlass6half_tE19Flash_kernel_traitsILi64ELi128ELi128ELi8ES3_EELb0ELb1ELb0ELb0ELb0ELb0ELb0EEEvNS_16Flash_bwd_paramsE,@"STO_CUDA_ENTRY STV_DEFAULT"
_ZN5flash44flash_bwd_dq_dk_dv_loop_seqk_parallel_kernelI23Flash_bwd_kernel_traitsILi64ELi128ELi128ELi8ELi4ELi4ELi4ELb0ELb0EN7cutlass6half_tE19Flash_kernel_traitsILi64ELi128ELi128ELi8ES3_EELb0ELb1ELb0ELb0ELb0ELb0ELb0EEEvNS_16Flash_bwd_paramsE:
.text._ZN5flash44flash_bwd_dq_dk_dv_loop_seqk_parallel_kernelI23Flash_bwd_kernel_traitsILi64ELi128ELi128ELi8ELi4ELi4ELi4ELb0ELb0EN7cutlass6half_tE19Flash_kernel_traitsILi64ELi128ELi128ELi8ES3_EELb0ELb1ELb0ELb0ELb0ELb0ELb0EEEvNS_16Flash_bwd_paramsE:
[----:B------:R-:W1:Y:S08]  /*0000*/  LDC R1, c[0x0][0x28] ;  /* 0x00000a00ff017b82 */ /* 0x000e700000000800 */
[----:B------:R-:W2:Y:S01]  /*0010*/  S2UR UR21, SR_CTAID.X ;  /* 0x00000000001579c3 */ /* 0x000ea20000002500 */
[----:B------:R-:W-:Y:S01]  /*0020*/  ULDC UR4, c[0x0][0x2c8] ;  /* 0x0000b20000047ab9 */ /* 0x000fe20000000800 */
[----:B-1----:R-:W-:Y:S01]  /*0030*/  IADD3 R1, R1, -0x40, RZ ;  /* 0xffffffc001017810 */ /* 0x002fe20007ffe0ff */
[----:B------:R-:W-:-:S04]  /*0040*/  UIADD3 UR5, UR4, 0x7f, URZ ;  /* 0x0000007f04057890 */ /* 0x000fc8000fffe03f */
[----:B------:R-:W-:-:S04]  /*0050*/  USHF.R.S32.HI UR4, URZ, 0x1f, UR5 ;  /* 0x0000001f3f047899 */ /* 0x000fc80008011405 */
[----:B------:R-:W-:-:S04]  /*0060*/  ULEA.HI UR4, UR4, UR5, URZ, 0x7 ;  /* 0x0000000504047291 */ /* 0x000fc8000f8f383f */
[----:B------:R-:W-:-:S04]  /*0070*/  USHF.R.S32.HI UR4, URZ, 0x7, UR4 ;  /* 0x000000073f047899 */ /* 0x000fc80008011404 */
[----:B--2---:R-:W-:-:S06]  /*0080*/  UISETP.GE.AND UP0, UPT, UR21, UR4, UPT ;  /* 0x000000041500728c */ /* 0x004fcc000bf06270 */
[----:B------:R-:W-:-:S13]  /*0090*/  PLOP3.LUT P0, PT, PT, PT, UP0, 0x80, 0x0 ;  /* 0x000000000000781c */ /* 0x000fda0003f0f008 */
[----:B------:R-:W-:Y:S05]  /*00a0*/  @P0 EXIT ;  /* 0x000000000000094d */ /* 0x000fea0003800000 */
[----:B------:R-:W1:Y:S01]  /*00b0*/  S2R R14, SR_TID.X ;  /* 0x00000000000e7919 */ /* 0x000e620000002100 */
[----:B------:R-:W2:Y:S01]  /*00c0*/  S2UR UR57, SR_CTAID.Z ;  /* 0x00000000003979c3 */ /* 0x000ea20000002700 */
[----:B------:R-:W-:Y:S01]  /*00d0*/  UMOV UR5, 0x400 ;  /* 0x0000040000057882 */ /* 0x000fe20000000000 */
[----:B------:R-:W-:Y:S01]  /*00e0*/  IMAD.MOV.U32 R216, RZ, RZ, 0x20 ;  /* 0x00000020ffd87424 */ /* 0x000fe200078e00ff */
[----:B------:R-:W-:Y:S01]  /*00f0*/  ULDC.64 UR10, c[0x0][0x208] ;  /* 0x00008200000a7ab9 */ /* 0x000fe20000000a00 */
[----:B------:R-:W-:-:S04]  /*0100*/  IMAD.MOV.U32 R214, RZ, RZ, -0x10 ;  /* 0xfffffff0ffd67424 */ /* 0x000fc800078e00ff */
[----:B------:R-:W3:Y:S08]  /*0110*/  S2UR UR4, SR_CgaCtaId ;  /* 0x00000000000479c3 */ /* 0x000ef00000008800 */
[----:B------:R-:W4:Y:S01]  /*0120*/  S2UR UR48, SR_CTAID.Y ;  /* 0x00000000003079c3 */ /* 0x000f220000002600 */
[----:B--2---:R-:W-:Y:S01]  /*0130*/  USHF.R.S32.HI UR6, URZ, 0x1f, UR57 ;  /* 0x0000001f3f067899 */ /* 0x004fe20008011439 */
[----:B-1----:R-:W-:Y:S01]  /*0140*/  SHF.R.S32.HI R11, RZ, 0x1f, R14 ;  /* 0x0000001fff0b7819 */ /* 0x002fe2000001140e */
[----:B------:R-:W-:Y:S01]  /*0150*/  IMAD.SHL.U32 R252, R14, 0x2, RZ ;  /* 0x000000020efc7824 */ /* 0x000fe200078e00ff */
[----:B---3--:R-:W-:-:S02]  /*0160*/  ULEA UR4, UR4, UR5, 0x18 ;  /* 0x0000000504047291 */ /* 0x008fc4000f8ec03f */
[CC--:B------:R-:W-:Y:S02]  /*0170*/  LEA.HI R3, R11.reuse, R14.reuse, RZ, 0x5 ;  /* 0x0000000e0b037211 */ /* 0x0c0fe400078f28ff */
[----:B------:R-:W-:Y:S02]  /*0180*/  LEA.HI R16, R11, R14, RZ, 0x3 ;  /* 0x0000000e0b107211 */ /* 0x000fe400078f18ff */
[--C-:B------:R-:W-:Y:S01]  /*0190*/  SHF.R.S32.HI R4, RZ, 0x5, R3.reuse ;  /* 0x00000005ff047819 */ /* 0x100fe20000011403 */
[----:B----4-:R-:W-:Y:S01]  /*01a0*/  USHF.L.U32 UR5, UR48, 0x7, URZ ;  /* 0x0000000730057899 */ /* 0x010fe2000800063f */
[----:B------:R-:W-:Y:S02]  /*01b0*/  SHF.R.S32.HI R0, RZ, 0x1f, R3 ;  /* 0x0000001fff007819 */ /* 0x000fe40000011403 */
[----:B------:R-:W-:Y:S02]  /*01c0*/  LOP3.LUT R3, R3, 0xffffffe0, RZ, 0xc0, !PT ;  /* 0xffffffe003037812 */ /* 0x000fe400078ec0ff */
[----:B------:R-:W-:-:S02]  /*01d0*/  LEA.HI R2, R0, R4, RZ, 0x2 ;  /* 0x0000000400027211 */ /* 0x000fc400078f10ff */
[----:B------:R-:W-:Y:S01]  /*01e0*/  LEA.HI R5, R11, R14, RZ, 0x4 ;  /* 0x0000000e0b057211 */ /* 0x000fe200078f20ff */
[----:B------:R-:W-:Y:S01]  /*01f0*/  IMAD.IADD R0, R14, 0x1, -R3 ;  /* 0x000000010e007824 */ /* 0x000fe200078e0a03 */
[----:B------:R-:W-:Y:S02]  /*0200*/  LOP3.LUT R2, R2, 0xfffffffc, RZ, 0xc0, !PT ;  /* 0xfffffffc02027812 */ /* 0x000fe400078ec0ff */
[----:B------:R-:W-:Y:S02]  /*0210*/  SHF.R.S32.HI R7, RZ, 0x4, R5 ;  /* 0x00000004ff077819 */ /* 0x000fe40000011405 */
[----:B------:R-:W-:Y:S01]  /*0220*/  SHF.R.S32.HI R3, RZ, 0x1f, R0 ;  /* 0x0000001fff037819 */ /* 0x000fe20000011400 */
[----:B------:R-:W-:Y:S01]  /*0230*/  IMAD.IADD R12, R4, 0x1, -R2 ;  /* 0x00000001040c7824 */ /* 0x000fe200078e0a02 */
[----:B------:R-:W-:Y:S02]  /*0240*/  LOP3.LUT R2, R5, 0xfffffff0, RZ, 0xc0, !PT ;  /* 0xfffffff005027812 */ /* 0x000fe400078ec0ff */
[----:B------:R-:W-:-:S02]  /*0250*/  LEA.HI R10, R3, R0, RZ, 0x2 ;  /* 0x00000000030a7211 */ /* 0x000fc400078f10ff */
[----:B------:R-:W-:Y:S01]  /*0260*/  SHF.R.S32.HI R3, RZ, 0x3, R16 ;  /* 0x00000003ff037819 */ /* 0x000fe20000011410 */
[----:B------:R-:W-:Y:S01]  /*0270*/  IMAD.IADD R2, R14, 0x1, -R2 ;  /* 0x000000010e027824 */ /* 0x000fe200078e0a02 */
[----:B------:R-:W-:Y:S02]  /*0280*/  LOP3.LUT R0, R16, 0xfffffff8, RZ, 0xc0, !PT ;  /* 0xfffffff810007812 */ /* 0x000fe400078ec0ff */
[----:B------:R-:W-:Y:S01]  /*0290*/  LEA.HI R15, R11, R14, RZ, 0x2 ;  /* 0x0000000e0b0f7211 */ /* 0x000fe200078f10ff */
[----:B------:R-:W-:Y:S01]  /*02a0*/  IMAD.SHL.U32 R3, R3, 0x40, RZ ;  /* 0x0000004003037824 */ /* 0x000fe200078e00ff */
[----:B------:R-:W-:Y:S01]  /*02b0*/  LEA.HI R5, R5, R7, RZ, 0x1 ;  /* 0x0000000705057211 */ /* 0x000fe200078f08ff */
[----:B------:R-:W-:Y:S01]  /*02c0*/  IMAD.IADD R0, R14, 0x1, -R0 ;  /* 0x000000010e007824 */ /* 0x000fe200078e0a00 */
[--C-:B------:R-:W-:Y:S02]  /*02d0*/  SHF.R.S32.HI R13, RZ, 0x2, R15.reuse ;  /* 0x00000002ff0d7819 */ /* 0x100fe4000001140f */
[----:B------:R-:W-:Y:S01]  /*02e0*/  SHF.R.S32.HI R4, RZ, 0x1f, R15 ;  /* 0x0000001fff047819 */ /* 0x000fe2000001140f */
[----:B------:R-:W-:Y:S01]  /*02f0*/  IMAD.SHL.U32 R187, R0, 0x8, RZ ;  /* 0x0000000800bb7824 */ /* 0x000fe200078e00ff */
[----:B------:R-:W-:-:S02]  /*0300*/  LOP3.LUT R3, R3, 0x1c0, RZ, 0xc0, !PT ;  /* 0x000001c003037812 */ /* 0x000fc400078ec0ff */
[----:B------:R-:W-:Y:S02]  /*0310*/  SHF.R.S32.HI R8, RZ, 0x1f, R2 ;  /* 0x0000001fff087819 */ /* 0x000fe40000011402 */
[----:B------:R-:W-:Y:S02]  /*0320*/  LOP3.LUT R6, R5, 0xfffffffe, RZ, 0xc0, !PT ;  /* 0xfffffffe05067812 */ /* 0x000fe400078ec0ff */
[----:B------:R-:W-:Y:S02]  /*0330*/  LEA.HI R4, R4, R13, RZ, 0x3 ;  /* 0x0000000d04047211 */ /* 0x000fe400078f18ff */
[----:B------:R-:W-:Y:S01]  /*0340*/  SHF.R.U32.HI R5, RZ, 0x3, R3 ;  /* 0x00000003ff057819 */ /* 0x000fe20000011603 */
[----:B------:R-:W-:Y:S01]  /*0350*/  IMAD.IADD R9, R7, 0x1, -R6 ;  /* 0x0000000107097824 */ /* 0x000fe200078e0a06 */
[----:B------:R-:W-:Y:S02]  /*0360*/  LOP3.LUT R3, R3, 0x38, R187, 0xf8, !PT ;  /* 0x0000003803037812 */ /* 0x000fe400078ef8bb */
[----:B------:R-:W-:Y:S01]  /*0370*/  LEA.HI R8, R8, R2, RZ, 0x3 ;  /* 0x0000000208087211 */ /* 0x000fe200078f18ff */
[----:B------:R-:W-:Y:S01]  /*0380*/  IMAD.SHL.U32 R176, R9, 0x200, RZ ;  /* 0x0000020009b07824 */ /* 0x000fe200078e00ff */
[----:B------:R-:W-:-:S02]  /*0390*/  LOP3.LUT R4, R4, 0xfffffff8, RZ, 0xc0, !PT ;  /* 0xfffffff804047812 */ /* 0x000fc400078ec0ff */
[----:B------:R-:W-:Y:S02]  /*03a0*/  LOP3.LUT R6, R3, R5, RZ, 0x3c, !PT ;  /* 0x0000000503067212 */ /* 0x000fe400078e3cff */
[----:B------:R-:W-:Y:S01]  /*03b0*/  LOP3.LUT R3, R8, 0xfffffff8, RZ, 0xc0, !PT ;  /* 0xfffffff808037812 */ /* 0x000fe200078ec0ff */
[----:B------:R-:W-:Y:S01]  /*03c0*/  IMAD.IADD R7, R13, 0x1, -R4 ;  /* 0x000000010d077824 */ /* 0x000fe200078e0a04 */
[----:B------:R-:W-:Y:S01]  /*03d0*/  LOP3.LUT P4, RZ, R0, 0x2, RZ, 0xc0, !PT ;  /* 0x0000000200ff7812 */ /* 0x000fe2000788c0ff */
[----:B------:R-:W-:Y:S01]  /*03e0*/  IMAD.SHL.U32 R8, R8, 0x40, RZ ;  /* 0x0000004008087824 */ /* 0x000fe200078e00ff */
[C---:B------:R-:W-:Y:S01]  /*03f0*/  LOP3.LUT P3, RZ, R0.reuse, 0x4, RZ, 0xc0, !PT ;  /* 0x0000000400ff7812 */ /* 0x040fe2000786c0ff */
[----:B------:R-:W-:Y:S01]  /*0400*/  IMAD.SHL.U32 R0, R0, 0x40, RZ ;  /* 0x0000004000007824 */ /* 0x000fe200078e00ff */
[CC--:B------:R-:W-:Y:S01]  /*0410*/  LEA.HI R4, R11.reuse, R14.reuse, RZ, 0x6 ;  /* 0x0000000e0b047211 */ /* 0x0c0fe200078f30ff */
[----:B------:R-:W-:Y:S01]  /*0420*/  IMAD.IADD R17, R2, 0x1, -R3 ;  /* 0x0000000102117824 */ /* 0x000fe200078e0a03 */
[----:B------:R-:W-:Y:S01]  /*0430*/  LEA.HI R3, R11, R14, RZ, 0x7 ;  /* 0x0000000e0b037211 */ /* 0x000fe200078f38ff */
[----:B------:R-:W-:Y:S01]  /*0440*/  IMAD.SHL.U32 R2, R12, 0x10, RZ ;  /* 0x000000100c027824 */ /* 0x000fe200078e00ff */
[----:B------:R-:W-:Y:S01]  /*0450*/  LOP3.LUT R0, R0, 0x1c0, RZ, 0xc0, !PT ;  /* 0x000001c000007812 */ /* 0x000fe200078ec0ff */
[----:B------:R-:W-:Y:S01]  /*0460*/  IMAD.SHL.U32 R4, R4, 0x8, RZ ;  /* 0x0000000804047824 */ /* 0x000fe200078e00ff */
[----:B------:R-:W-:Y:S01]  /*0470*/  SHF.R.S32.HI R3, RZ, 0x7, R3 ;  /* 0x00000007ff037819 */ /* 0x000fe20000011403 */
[----:B------:R-:W-:Y:S01]  /*0480*/  STL [R1+0x8], R17 ;  /* 0x0000081101007387 */ /* 0x000fe20000100800 */
[----:B------:R-:W-:-:S02]  /*0490*/  LOP3.LUT R5, R0, 0x30, R2, 0xf8, !PT ;  /* 0x0000003000057812 */ /* 0x000fc400078ef802 */
[----:B------:R-:W-:Y:S02]  /*04a0*/  LOP3.LUT R180, R0, 0x8, R16, 0xf8, !PT ;  /* 0x0000000800b47812 */ /* 0x000fe400078ef810 */
[----:B------:R-:W-:Y:S01]  /*04b0*/  LOP3.LUT R251, R6, 0xfffffe00, R4, 0xf8, !PT ;  /* 0xfffffe0006fb7812 */ /* 0x000fe200078ef804 */
[----:B------:R-:W-:Y:S01]  /*04c0*/  IMAD R4, R3, 0x1000, R176 ;  /* 0x0000100003047824 */ /* 0x000fe200078e02b0 */
[----:B------:R-:W-:Y:S02]  /*04d0*/  SHF.R.U32.HI R0, RZ, 0x3, R0 ;  /* 0x00000003ff007819 */ /* 0x000fe40000011600 */
[----:B------:R-:W-:Y:S02]  /*04e0*/  LOP3.LUT R5, R5, 0x8, R16, 0xf8, !PT ;  /* 0x0000000805057812 */ /* 0x000fe400078ef810 */
[----:B------:R-:W-:Y:S02]  /*04f0*/  LOP3.LUT R6, R15, 0x7ffffffc, RZ, 0xc0, !PT ;  /* 0x7ffffffc0f067812 */ /* 0x000fe400078ec0ff */
[----:B------:R-:W-:-:S02]  /*0500*/  LOP3.LUT R180, R180, R0, RZ, 0x3c, !PT ;  /* 0x00000000b4b47212 */ /* 0x000fc400078e3cff */
[----:B------:R-:W-:Y:S01]  /*0510*/  LOP3.LUT R176, R176, R5, R0, 0xf6, !PT ;  /* 0x00000005b0b07212 */ /* 0x000fe200078ef600 */
[----:B------:R-:W-:Y:S01]  /*0520*/  IMAD.IADD R0, R14, 0x1, -R6 ;  /* 0x000000010e007824 */ /* 0x000fe200078e0a06 */
[----:B------:R-:W-:Y:S01]  /*0530*/  LEA.HI.SX32 R10, R10, R2, 0x1e ;  /* 0x000000020a0a7211 */ /* 0x000fe200078ff2ff */
[----:B------:R-:W-:Y:S01]  /*0540*/  IMAD.IADD R180, R4, 0x1, R180 ;  /* 0x0000000104b47824 */ /* 0x000fe200078e02b4 */
[C---:B------:R-:W-:Y:S01]  /*0550*/  LOP3.LUT R2, R7.reuse, 0x1, RZ, 0xc0, !PT ;  /* 0x0000000107027812 */ /* 0x040fe200078ec0ff */
[----:B------:R-:W-:Y:S01]  /*0560*/  IMAD.SHL.U32 R6, R0, 0x2, RZ ;  /* 0x0000000200067824 */ /* 0x000fe200078e00ff */
[----:B------:R-:W-:Y:S01]  /*0570*/  LOP3.LUT R252, R252, 0x6, RZ, 0xc0, !PT ;  /* 0x00000006fcfc7812 */ /* 0x000fe200078ec0ff */
[----:B------:R-:W-:Y:S01]  /*0580*/  IMAD.SHL.U32 R0, R7, 0x40, RZ ;  /* 0x0000004007007824 */ /* 0x000fe200078e00ff */
[----:B------:R-:W-:Y:S01]  /*0590*/  ISETP.NE.U32.AND P0, PT, R2, 0x1, PT ;  /* 0x000000010200780c */ /* 0x000fe20003f05070 */
[C---:B------:R-:W-:Y:S01]  /*05a0*/  IMAD.SHL.U32 R4, R3.reuse, 0x8, RZ ;  /* 0x0000000803047824 */ /* 0x040fe200078e00ff */
[----:B------:R1:W-:Y:S01]  /*05b0*/  STL [R1], R10 ;  /* 0x0000000a01007387 */ /* 0x0003e20000100800 */
[----:B------:R-:W-:Y:S01]  /*05c0*/  IMAD R252, R3, 0x40, R252 ;  /* 0x0000004003fc7824 */ /* 0x000fe200078e02fc */
[----:B------:R-:W-:Y:S01]  /*05d0*/  R2P PR, R7, 0x6 ;  /* 0x0000000607007804 */ /* 0x000fe20000000000 */
[----:B------:R-:W-:Y:S01]  /*05e0*/  IMAD R7, R3, 0x2000, R6 ;  /* 0x0000200003077824 */ /* 0x000fe200078e0206 */
[----:B------:R-:W-:Y:S01]  /*05f0*/  LOP3.LUT R0, R0, 0x1c0, RZ, 0xc0, !PT ;  /* 0x000001c000007812 */ /* 0x000fe200078ec0ff */
[----:B------:R-:W-:Y:S01]  /*0600*/  IMAD.SHL.U32 R5, R17, 0x40, RZ ;  /* 0x0000004011057824 */ /* 0x000fe200078e00ff */
[----:B------:R-:W-:Y:S01]  /*0610*/  LOP3.LUT R4, R4, 0x8, RZ, 0xc0, !PT ;  /* 0x0000000804047812 */ /* 0x000fe200078ec0ff */
[C---:B------:R-:W-:Y:S01]  /*0620*/  IMAD.SHL.U32 R3, R9.reuse, 0x10, RZ ;  /* 0x0000001009037824 */ /* 0x040fe200078e00ff */
[----:B------:R-:W-:Y:S01]  /*0630*/  SHF.R.U32.HI R2, RZ, 0x3, R0 ;  /* 0x00000003ff027819 */ /* 0x000fe20000011600 */
[----:B------:R-:W-:Y:S01]  /*0640*/  IMAD.SHL.U32 R9, R9, 0x8, RZ ;  /* 0x0000000809097824 */ /* 0x000fe200078e00ff */
[----:B------:R-:W-:Y:S01]  /*0650*/  LOP3.LUT R5, R5, 0x1c0, RZ, 0xc0, !PT ;  /* 0x000001c005057812 */ /* 0x000fe200078ec0ff */
[----:B------:R-:W-:Y:S01]  /*0660*/  IMAD R6, R12, 0x400, R6 ;  /* 0x000004000c067824 */ /* 0x000fe200078e0206 */
[----:B------:R-:W-:Y:S01]  /*0670*/  LOP3.LUT R11, R4, 0x10, R3, 0xf8, !PT ;  /* 0x00000010040b7812 */ /* 0x000fe200078ef803 */
[----:B------:R-:W-:Y:S01]  /*0680*/  IMAD.SHL.U32 R180, R180, 0x2, RZ ;  /* 0x00000002b4b47824 */ /* 0x000fe200078e00ff */
[----:B------:R-:W-:-:S02]  /*0690*/  LOP3.LUT R3, R2, R0, RZ, 0xfc, !PT ;  /* 0x0000000002037212 */ /* 0x000fc400078efcff */
[C---:B------:R-:W-:Y:S02]  /*06a0*/  SEL R181, R216.reuse, 0xffffffe0, !P4 ;  /* 0xffffffe0d8b57807 */ /* 0x040fe40006000000 */
[----:B------:R-:W-:Y:S02]  /*06b0*/  SEL R216, R216, 0xffffffe0, !P1 ;  /* 0xffffffe0d8d87807 */ /* 0x000fe40004800000 */
[----:B------:R-:W-:Y:S02]  /*06c0*/  SEL R214, R214, 0x10, !P0 ;  /* 0x00000010d6d67807 */ /* 0x000fe40004000000 */
[----:B------:R-:W-:Y:S02]  /*06d0*/  LEA R176, R176, UR4, 0x1 ;  /* 0x00000004b0b07c11 */ /* 0x000fe4000f8e08ff */
[----:B-1----:R-:W-:Y:S01]  /*06e0*/  LOP3.LUT R10, R2, R0, R4, 0x1e, !PT ;  /* 0x00000000020a7212 */ /* 0x002fe200078e1e04 */
[----:B------:R-:W-:Y:S01]  /*06f0*/  IMAD R2, R12, 0x400, R7 ;  /* 0x000004000c027824 */ /* 0x000fe200078e0207 */
[----:B------:R-:W-:-:S02]  /*0700*/  LOP3.LUT R7, R5, 0x8, R9, 0xf8, !PT ;  /* 0x0000000805077812 */ /* 0x000fc400078ef809 */
[--C-:B------:R-:W-:Y:S01]  /*0710*/  SHF.R.U32.HI R4, RZ, 0x3, R5.reuse ;  /* 0x00000003ff047819 */ /* 0x100fe20000011605 */
[----:B------:R-:W-:Y:S01]  /*0720*/  IMAD.IADD R213, R3, 0x1, R2 ;  /* 0x0000000103d57824 */ /* 0x000fe200078e0202 */
[----:B------:R-:W-:Y:S01]  /*0730*/  LOP3.LUT R0, R8, 0xfffffe00, RZ, 0xc0, !PT ;  /* 0xfffffe0008007812 */ /* 0x000fe200078ec0ff */
[----:B------:R-:W-:Y:S01]  /*0740*/  IMAD.IADD R6, R6, 0x1, R10 ;  /* 0x0000000106067824 */ /* 0x000fe200078e020a */
[----:B------:R-:W-:Y:S02]  /*0750*/  LOP3.LUT R2, R7, R4, RZ, 0x3c, !PT ;  /* 0x0000000407027212 */ /* 0x000fe400078e3cff */
[----:B------:R-:W-:Y:S01]  /*0760*/  LOP3.LUT R4, R4, R11, R5, 0x1e, !PT ;  /* 0x0000000b04047212 */ /* 0x000fe200078e1e05 */
[----:B------:R-:W-:Y:S01]  /*0770*/  IMAD R3, R12, 0x400, R0 ;  /* 0x000004000c037824 */ /* 0x000fe200078e0200 */
[----:B------:R-:W-:Y:S02]  /*0780*/  LEA R213, R213, UR4, 0x1 ;  /* 0x00000004d5d57c11 */ /* 0x000fe4000f8e08ff */
[----:B------:R-:W-:Y:S01]  /*0790*/  LOP3.LUT R186, R4, R0, RZ, 0xfc, !PT ;  /* 0x0000000004ba7212 */ /* 0x000fe200078efcff */
[----:B------:R-:W-:Y:S01]  /*07a0*/  IMAD.U32 R0, RZ, RZ, UR6 ;  /* 0x00000006ff007e24 */ /* 0x000fe2000f8e00ff */
[----:B------:R-:W-:Y:S01]  /*07b0*/  USHF.R.S32.HI UR6, URZ, 0x1f, UR48 ;  /* 0x0000001f3f067899 */ /* 0x000fe20008011430 */
[----:B------:R-:W-:-:S02]  /*07c0*/  IMAD.IADD R185, R3, 0x1, R2 ;  /* 0x0000000103b97824 */ /* 0x000fc400078e0202 */
[----:B------:R-:W-:Y:S01]  /*07d0*/  IMAD.U32 R2, RZ, RZ, UR5 ;  /* 0x00000005ff027e24 */ /* 0x000fe2000f8e00ff */
[----:B------:R-:W-:Y:S01]  /*07e0*/  USHF.R.S32.HI UR5, URZ, 0x1f, UR57 ;  /* 0x0000001f3f057899 */ /* 0x000fe20008011439 */
[----:B------:R-:W-:Y:S02]  /*07f0*/  IMAD.MOV.U32 R0, RZ, RZ, 0x40 ;  /* 0x00000040ff007424 */ /* 0x000fe400078e00ff */
[----:B------:R-:W-:Y:S01]  /*0800*/  IMAD.U32 R2, RZ, RZ, UR6 ;  /* 0x00000006ff027e24 */ /* 0x000fe2000f8e00ff */
[----:B------:R-:W-:Y:S01]  /*0810*/  UIADD3 UR6, UR4, 0xc000, URZ ;  /* 0x0000c00004067890 */ /* 0x000fe2000fffe03f */
[----:B------:R-:W-:Y:S01]  /*0820*/  IMAD.MOV.U32 R2, RZ, RZ, 0x440 ;  /* 0x00000440ff027424 */ /* 0x000fe200078e00ff */
[C---:B------:R-:W-:Y:S01]  /*0830*/  SEL R179, R0.reuse, 0xffffffc0, !P3 ;  /* 0xffffffc000b37807 */ /* 0x040fe20005800000 */
[----:B------:R-:W-:Y:S01]  /*0840*/  IMAD.U32 R3, RZ, RZ, UR5 ;  /* 0x00000005ff037e24 */ /* 0x000fe2000f8e00ff */
[----:B------:R-:W-:Y:S01]  /*0850*/  SEL R0, R0, 0xffffffc0, !P2 ;  /* 0xffffffc000007807 */ /* 0x000fe20005000000 */
[C---:B------:R-:W-:Y:S01]  /*0860*/  IMAD.IADD R215, R213.reuse, 0x1, R214 ;  /* 0x00000001d5d77824 */ /* 0x040fe200078e02d6 */
[----:B------:R-:W-:Y:S01]  /*0870*/  LEA R7, R6, UR6, 0x1 ;  /* 0x0000000606077c11 */ /* 0x000fe2000f8e08ff */
[----:B------:R-:W-:Y:S01]  /*0880*/  VIADD R182, R180, UR6 ;  /* 0x00000006b4b67c36 */ /* 0x000fe20008000000 */
[----:B------:R-:W-:Y:S01]  /*0890*/  SEL R2, R2, 0x3c0, !P2 ;  /* 0x000003c002027807 */ /* 0x000fe20005000000 */
[----:B------:R-:W-:Y:S01]  /*08a0*/  IMAD.IADD R212, R213, 0x1, R0 ;  /* 0x00000001d5d47824 */ /* 0x000fe200078e0200 */
[----:B------:R-:W-:Y:S01]  /*08b0*/  UIADD3 UR5, UR4, 0xc000, URZ ;  /* 0x0000c00004057890 */ /* 0x000fe2000fffe03f */
[--C-:B------:R-:W-:Y:S01]  /*08c0*/  IMAD.IADD R5, R0, 0x1, R7.reuse ;  /* 0x0000000100057824 */ /* 0x100fe200078e0207 */
[----:B------:R-:W-:Y:S01]  /*08d0*/  STL [R1+0x4], R7 ;  /* 0x0000040701007387 */ /* 0x000fe20000100800 */
[----:B------:R-:W-:-:S02]  /*08e0*/  IMAD.IADD R6, R216, 0x1, R7 ;  /* 0x00000001d8067824 */ /* 0x000fc400078e0207 */
[C---:B------:R-:W-:Y:S01]  /*08f0*/  VIADD R10, R7.reuse, 0x420 ;  /* 0x00000420070a7836 */ /* 0x040fe20000000000 */
[----:B------:R-:W-:Y:S01]  /*0900*/  STL [R1+0x1c], R5 ;  /* 0x00001c0501007387 */ /* 0x000fe20000100800 */
[C---:B------:R-:W-:Y:S02]  /*0910*/  IMAD.IADD R4, R7.reuse, 0x1, R2 ;  /* 0x0000000107047824 */ /* 0x040fe400078e0202 */
[C---:B------:R-:W-:Y:S01]  /*0920*/  VIADD R3, R7.reuse, 0x2020 ;  /* 0x0000202007037836 */ /* 0x040fe20000000000 */
[----:B------:R1:W-:Y:S01]  /*0930*/  STL [R1+0x38], R6 ;  /* 0x0000380601007387 */ /* 0x0003e20000100800 */
[C---:B------:R-:W-:Y:S02]  /*0940*/  @P1 VIADD R10, R7.reuse, 0x3e0 ;  /* 0x000003e0070a1836 */ /* 0x040fe40000000000 */
[C---:B------:R-:W-:Y:S01]  /*0950*/  VIADD R9, R7.reuse, 0x2420 ;  /* 0x0000242007097836 */ /* 0x040fe20000000000 */
[----:B------:R-:W-:Y:S01]  /*0960*/  STL [R1+0x18], R4 ;  /* 0x0000180401007387 */ /* 0x000fe20000100800 */
[----:B------:R-:W-:-:S02]  /*0970*/  @P1 VIADD R3, R7, 0x1fe0 ;  /* 0x00001fe007031836 */ /* 0x000fc40000000000 */
[C---:B------:R-:W-:Y:S01]  /*0980*/  VIADD R8, R7.reuse, 0x2040 ;  /* 0x0000204007087836 */ /* 0x040fe20000000000 */
[----:B------:R-:W-:Y:S01]  /*0990*/  STL [R1+0x24], R10 ;  /* 0x0000240a01007387 */ /* 0x000fe20000100800 */
[C---:B------:R-:W-:Y:S02]  /*09a0*/  @P1 VIADD R9, R7.reuse, 0x23e0 ;  /* 0x000023e007091836 */ /* 0x040fe40000000000 */
[----:B------:R-:W-:Y:S01]  /*09b0*/  @P2 VIADD R8, R7, 0x1fc0 ;  /* 0x00001fc007082836 */ /* 0x000fe20000000000 */
[----:B------:R-:W-:Y:S01]  /*09c0*/  STL [R1+0xc], R3 ;  /* 0x00000c0301007387 */ /* 0x000fe20000100800 */
[----:B------:R-:W-:Y:S02]  /*09d0*/  IMAD.IADD R179, R182, 0x1, R179 ;  /* 0x00000001b6b37824 */ /* 0x000fe400078e02b3 */
[----:B------:R-:W-:Y:S01]  /*09e0*/  IMAD.IADD R214, R214, 0x1, R212 ;  /* 0x00000001d6d67824 */ /* 0x000fe200078e02d4 */
[----:B------:R-:W-:Y:S01]  /*09f0*/  STL [R1+0x20], R9 ;  /* 0x0000200901007387 */ /* 0x000fe20000100800 */
[----:B------:R-:W-:-:S02]  /*0a00*/  IMAD.IADD R182, R182, 0x1, R181 ;  /* 0x00000001b6b67824 */ /* 0x000fc400078e02b5 */
[--C-:B------:R-:W-:Y:S01]  /*0a10*/  IMAD.IADD R219, R213, 0x1, R216.reuse ;  /* 0x00000001d5db7824 */ /* 0x100fe200078e02d8 */
[----:B------:R-:W-:Y:S01]  /*0a20*/  STL [R1+0x14], R8 ;  /* 0x0000140801007387 */ /* 0x000fe20000100800 */
[----:B------:R-:W-:Y:S02]  /*0a30*/  IMAD.IADD R218, R215, 0x1, R216 ;  /* 0x00000001d7da7824 */ /* 0x000fe400078e02d8 */
[----:B------:R-:W-:Y:S02]  /*0a40*/  IMAD.IADD R217, R216, 0x1, R212 ;  /* 0x00000001d8d97824 */ /* 0x000fe400078e02d4 */
[C---:B-1----:R-:W-:Y:S02]  /*0a50*/  VIADD R6, R7.reuse, 0x2440 ;  /* 0x0000244007067836 */ /* 0x042fe40000000000 */
[----:B------:R-:W-:Y:S02]  /*0a60*/  @P2 VIADD R6, R7, 0x23c0 ;  /* 0x000023c007062836 */ /* 0x000fe40000000000 */
[----:B------:R-:W-:-:S03]  /*0a70*/  IMAD.IADD R181, R181, 0x1, R179 ;  /* 0x00000001b5b57824 */ /* 0x000fc600078e02b3 */
[----:B------:R1:W-:Y:S02]  /*0a80*/  STL [R1+0x10], R6 ;  /* 0x0000100601007387 */ /* 0x0003e40000100800 */
[C---:B-1----:R-:W-:Y:S02]  /*0a90*/  IMAD.IADD R6, R216.reuse, 0x1, R5 ;  /* 0x00000001d8067824 */ /* 0x042fe400078e0205 */
[----:B------:R-:W-:Y:S02]  /*0aa0*/  IMAD.IADD R5, R216, 0x1, R4 ;  /* 0x00000001d8057824 */ /* 0x000fe400078e0204 */
[--C-:B------:R-:W-:Y:S01]  /*0ab0*/  IMAD.IADD R4, R0, 0x1, R3.reuse ;  /* 0x0000000100047824 */ /* 0x100fe200078e0203 */
[----:B------:R1:W-:Y:S01]  /*0ac0*/  STL [R1+0x34], R6 ;  /* 0x0000340601007387 */ /* 0x0003e20000100800 */
[----:B------:R-:W-:Y:S02]  /*0ad0*/  IMAD.IADD R0, R2, 0x1, R3 ;  /* 0x0000000102007824 */ /* 0x000fe400078e0203 */
[----:B------:R-:W-:Y:S01]  /*0ae0*/  IMAD.IADD R216, R216, 0x1, R214 ;  /* 0x00000001d8d87824 */ /* 0x000fe200078e02d6 */
[----:B------:R1:W-:Y:S04]  /*0af0*/  STL [R1+0x30], R5 ;  /* 0x0000300501007387 */ /* 0x0003e80000100800 */
[----:B------:R1:W-:Y:S04]  /*0b00*/  STL [R1+0x2c], R4 ;  /* 0x00002c0401007387 */ /* 0x0003e80000100800 */
[----:B------:R1:W-:Y:S02]  /*0b10*/  STL [R1+0x28], R0 ;  /* 0x0000280001007387 */ /* 0x0003e40000100800 */
.L_x_272:
[----:B------:R-:W-:Y:S01]  /*0b20*/  ULDC.64 UR8, c[0x0][0x308] ;  /* 0x0000c20000087ab9 */ /* 0x000fe20000000a00 */
[----:B------:R-:W-:Y:S01]  /*0b30*/  ULDC.64 UR12, c[0x0][0x300] ;  /* 0x0000c000000c7ab9 */ /* 0x000fe20000000a00 */
[----:B------:R-:W-:Y:S02]  /*0b40*/  UISETP.NE.U32.AND UP3, UPT, UR8, URZ, UPT ;  /* 0x0000003f0800728c */ /* 0x000fe4000bf65070 */
[----:B------:R-:W-:Y:S02]  /*0b50*/  UISETP.NE.U32.AND UP4, UPT, UR12, URZ, UPT ;  /* 0x0000003f0c00728c */ /* 0x000fe4000bf85070 */
[----:B------:R-:W-:Y:S02]  /*0b60*/  UISETP.NE.AND.EX UP3, UPT, UR9, URZ, UPT, UP3 ;  /* 0x0000003f0900728c */ /* 0x000fe4000bf65330 */
[----:B------:R-:W-:Y:S02]  /*0b70*/  UISETP.NE.AND.EX UP4, UPT, UR13, URZ, UPT, UP4 ;  /* 0x0000003f0d00728c */ /* 0x000fe4000bf85340 */
[----:B------:R-:W-:-:S02]  /*0b80*/  USHF.R.S32.HI UR58, URZ, 0x1f, UR48 ;  /* 0x0000001f3f3a7899 */ /* 0x000fc40008011430 */
[----:B------:R-:W-:Y:S01]  /*0b90*/  USHF.L.U32 UR17, UR48, 0x2, URZ ;  /* 0x0000000230117899 */ /* 0x000fe2000800063f */
[----:B------:R-:W-:Y:S01]  /*0ba0*/  PLOP3.LUT P0, PT, PT, PT, UP3, 0x80, 0x0 ;  /* 0x000000000000781c */ /* 0x000fe20003f0f038 */
[----:B------:R-:W-:Y:S01]  /*0bb0*/  USHF.L.U64.HI UR6, UR48, 0x2, UR58 ;  /* 0x0000000230067899 */ /* 0x000fe2000801023a */
[----:B------:R-:W-:Y:S01]  /*0bc0*/  PLOP3.LUT P1, PT, PT, PT, UP4, 0x80, 0x0 ;  /* 0x000000000000781c */ /* 0x000fe20003f2f048 */
[----:B------:R-:W-:Y:S01]  /*0bd0*/  ULDC.64 UR14, c[0x0][0x2f0] ;  /* 0x0000bc00000e7ab9 */ /* 0x000fe20000000a00 */
[----:B------:R-:W-:Y:S02]  /*0be0*/  @UP3 UIADD3 UR8, UP0, UR17, UR8, URZ ;  /* 0x0000000811083290 */ /* 0x000fe4000ff1e03f */
[----:B------:R-:W-:Y:S02]  /*0bf0*/  @UP4 UIADD3 UR12, UP1, UR17, UR12, URZ ;  /* 0x0000000c110c4290 */ /* 0x000fe4000ff3e03f */
[----:B------:R-:W-:Y:S02]  /*0c00*/  UIADD3 UR16, UP2, UR17, UR14, URZ ;  /* 0x0000000e11107290 */ /* 0x000fe4000ff5e03f */
[----:B------:R-:W-:Y:S01]  /*0c10*/  @UP3 UIADD3.X UR9, UR6, UR9, URZ, UP0, !UPT ;  /* 0x0000000906093290 */ /* 0x000fe200087fe43f */
[----:B-12---:R-:W-:Y:S01]  /*0c20*/  IMAD.U32 R2, RZ, RZ, UR8 ;  /* 0x00000008ff027e24 */ /* 0x006fe2000f8e00ff */
[----:B------:R-:W-:Y:S01]  /*0c30*/  UISETP.NE.U32.AND UP0, UPT, UR14, URZ, UPT ;  /* 0x0000003f0e00728c */ /* 0x000fe2000bf05070 */
[----:B-1----:R-:W-:Y:S01]  /*0c40*/  IMAD.U32 R4, RZ, RZ, UR12 ;  /* 0x0000000cff047e24 */ /* 0x002fe2000f8e00ff */
[----:B------:R-:W-:-:S02]  /*0c50*/  @UP4 UIADD3.X UR13, UR6, UR13, URZ, UP1, !UPT ;  /* 0x0000000d060d4290 */ /* 0x000fc40008ffe43f */
[----:B------:R-:W-:Y:S01]  /*0c60*/  UIADD3.X UR7, UR6, UR15, URZ, UP2, !UPT ;  /* 0x0000000f06077290 */ /* 0x000fe200097fe43f */
[----:B------:R-:W-:Y:S01]  /*0c70*/  IMAD.U32 R3, RZ, RZ, UR9 ;  /* 0x00000009ff037e24 */ /* 0x000fe2000f8e00ff */
[----:B------:R-:W-:Y:S01]  /*0c80*/  UISETP.NE.AND.EX UP2, UPT, UR15, URZ, UPT, UP0 ;  /* 0x0000003f0f00728c */ /* 0x000fe2000bf45300 */
[----:B------:R-:W-:Y:S02]  /*0c90*/  ULDC.U8 UR18, c[0x0][0x3c2] ;  /* 0x0000f08000127ab9 */ /* 0x000fe40000000000 */
[----:B------:R-:W-:Y:S01]  /*0ca0*/  ULDC.64 UR14, c[0x0][0x2f8] ;  /* 0x0000be00000e7ab9 */ /* 0x000fe20000000a00 */
[----:B------:R-:W-:Y:S01]  /*0cb0*/  UISETP.NE.AND UP1, UPT, UR18, URZ, UPT ;  /* 0x0000003f1200728c */ /* 0x000fe2000bf25270 */
[----:B------:R-:W-:Y:S01]  /*0cc0*/  IMAD.U32 R5, RZ, RZ, UR13 ;  /* 0x0000000dff057e24 */ /* 0x000fe2000f8e00ff */
[----:B------:R-:W-:Y:S01]  /*0cd0*/  UISETP.EQ.U32.AND UP4, UPT, UR14, URZ, UPT ;  /* 0x0000003f0e00728c */ /* 0x000fe2000bf82070 */
[----:B------:R-:W-:-:S03]  /*0ce0*/  PLOP3.LUT P3, PT, PT, PT, UP2, 0x80, 0x0 ;  /* 0x000000000000781c */ /* 0x000fc60003f6f028 */
[----:B------:R-:W-:Y:S01]  /*0cf0*/  UISETP.EQ.OR.EX UP4, UPT, UR15, URZ, !UP1, UP4 ;  /* 0x0000003f0f00728c */ /* 0x000fe2000cf82740 */
[----:B---34-:R-:W2:Y:S05]  /*0d00*/  @P1 LDG.E R7, desc[UR10][R4.64] ;  /* 0x0000000a04071981 */ /* 0x018eaa000c1e1900 */
[----:B------:R-:W-:Y:S01]  /*0d10*/  PLOP3.LUT P2, PT, PT, PT, UP4, 0x80, 0x0 ;  /* 0x000000000000781c */ /* 0x000fe20003f4f048 */
[----:B------:R1:W3:Y:S02]  /*0d20*/  @P0 LDG.E R5, desc[UR10][R2.64] ;  /* 0x0000000a02050981 */ /* 0x0002e4000c1e1900 */
[----:B-1----:R-:W-:Y:S01]  /*0d30*/  IMAD.U32 R3, RZ, RZ, UR7 ;  /* 0x00000007ff037e24 */ /* 0x002fe2000f8e00ff */
[----:B------:R-:W-:Y:S01]  /*0d40*/  UIADD3 UR7, UP0, UR17, UR14, URZ ;  /* 0x0000000e11077290 */ /* 0x000fe2000ff1e03f */
[----:B------:R-:W-:-:S03]  /*0d50*/  IMAD.U32 R2, RZ, RZ, UR16 ;  /* 0x00000010ff027e24 */ /* 0x000fc6000f8e00ff */
[----:B------:R-:W-:Y:S02]  /*0d60*/  UIADD3.X UR6, UR6, UR15, URZ, UP0, !UPT ;  /* 0x0000000f06067290 */ /* 0x000fe400087fe43f */
[----:B------:R-:W4:Y:S04]  /*0d70*/  @P3 LDG.E R6, desc[UR10][R2.64] ;  /* 0x0000000a02063981 */ /* 0x000f28000c1e1900 */
[----:B-----5:R1:W5:Y:S02]  /*0d80*/  @P3 LDG.E R0, desc[UR10][R2.64+0x4] ;  /* 0x0000040a02003981 */ /* 0x020364000c1e1900 */
[----:B-1----:R-:W-:Y:S02]  /*0d90*/  IMAD.U32 R2, RZ, RZ, UR7 ;  /* 0x00000007ff027e24 */ /* 0x002fe4000f8e00ff */
[----:B------:R-:W-:Y:S01]  /*0da0*/  IMAD.U32 R3, RZ, RZ, UR6 ;  /* 0x00000006ff037e24 */ /* 0x000fe2000f8e00ff */
[----:B------:R-:W-:Y:S01]  /*0db0*/  UMOV UR23, URZ ;  /* 0x0000003f00177c82 */ /* 0x000fe20008000000 */
[----:B------:R-:W-:-:S03]  /*0dc0*/  @!UP3 ULDC.64 UR6, c[0x0][0x318] ;  /* 0x0000c6000006bab9 */ /* 0x000fc60000000a00 */
[----:B------:R-:W5:Y:S01]  /*0dd0*/  @!P2 LDG.E R4, desc[UR10][R2.64] ;  /* 0x0000000a0204a981 */ /* 0x000f62000c1e1900 */
[----:B------:R-:W-:Y:S01]  /*0de0*/  @!UP3 UISETP.NE.U32.AND UP0, UPT, UR6, URZ, UPT ;  /* 0x0000003f0600b28c */ /* 0x000fe2000bf05070 */
[----:B------:R-:W-:Y:S02]  /*0df0*/  UMOV UR36, 0xffffffff ;  /* 0xffffffff00247882 */ /* 0x000fe40000000000 */
[----:B------:R-:W-:Y:S01]  /*0e00*/  UMOV UR6, 0xffffffff ;  /* 0xffffffff00067882 */ /* 0x000fe20000000000 */
[----:B------:R-:W-:Y:S02]  /*0e10*/  @!UP3 UISETP.NE.AND.EX UP0, UPT, UR7, URZ, UPT, UP0 ;  /* 0x0000003f0700b28c */ /* 0x000fe4000bf05300 */
[----:B------:R-:W-:Y:S01]  /*0e20*/  USHF.L.U32 UR30, UR21, 0x7, URZ ;  /* 0x00000007151e7899 */ /* 0x000fe2000800063f */
[----:B------:R-:W-:Y:S02]  /*0e30*/  @!UP3 ULDC UR7, c[0x0][0x2cc] ;  /* 0x0000b3000007bab9 */ /* 0x000fe40000000800 */
[----:B------:R-:W-:-:S03]  /*0e40*/  @!UP3 USEL UR8, UR7, URZ, UP0 ;  /* 0x0000003f0708b287 */ /* 0x000fc60008000000 */
[----:B------:R-:W-:Y:S01]  /*0e50*/  ULDC UR7, c[0x0][0x2c8] ;  /* 0x0000b20000077ab9 */ /* 0x000fe20000000800 */
[----:B--2---:R-:W-:Y:S02]  /*0e60*/  @P1 R2UR UR23, R7 ;  /* 0x00000000071712ca */ /* 0x004fe400000e0000 */
[----:B---3--:R-:W-:Y:S02]  /*0e70*/  @P0 R2UR UR16, R5 ;  /* 0x00000000051002ca */ /* 0x008fe400000e0000 */
[----:B------:R-:W-:-:S04]  /*0e80*/  ISETP.NE.U32.AND P0, PT, RZ, UR14, PT ;  /* 0x0000000eff007c0c */ /* 0x000fc8000bf05070 */
[----:B------:R-:W-:-:S07]  /*0e90*/  ISETP.NE.AND.EX P0, PT, RZ, UR15, PT, P0 ;  /* 0x0000000fff007c0c */ /* 0x000fce000bf05300 */
[----:B------:R-:W-:Y:S01]  /*0ea0*/  @UP3 UIADD3 UR16, UR16, -UR23, URZ ;  /* 0x8000001710103290 */ /* 0x000fe2000fffe03f */
[----:B----4-:R-:W-:Y:S02]  /*0eb0*/  @P3 R2UR UR6, R6 ;  /* 0x00000000060632ca */ /* 0x010fe400000e0000 */
[----:B-----5:R-:W-:Y:S02]  /*0ec0*/  @P3 R2UR UR9, R0 ;  /* 0x00000000000932ca */ /* 0x020fe400000e0000 */
[----:B------:R-:W-:Y:S01]  /*0ed0*/  @!P2 R2UR UR36, R4 ;  /* 0x000000000424a2ca */ /* 0x000fe200000e0000 */
[----:B------:R-:W-:-:S14]  /*0ee0*/  @!P0 BRA `(.L_x_196) ;  /* 0x0000000000188947 */ /* 0x000fdc0003800000 */
[----:B------:R-:W-:-:S13]  /*0ef0*/  PLOP3.LUT P0, PT, PT, PT, UP1, 0x80, 0x0 ;  /* 0x000000000000781c */ /* 0x000fda0003f0f018 */
[----:B------:R-:W2:Y:S04]  /*0f00*/  @P0 LDG.E R0, desc[UR10][R2.64+0x4] ;  /* 0x0000040a02000981 */ /* 0x000ea8000c1e1900 */
[----:B------:R-:W3:Y:S01]  /*0f10*/  @!P0 LDG.E R2, desc[UR10][R2.64] ;  /* 0x0000000a02028981 */ /* 0x000ee2000c1e1900 */
[----:B--2---:R-:W-:-:S13]  /*0f20*/  @P0 R2UR UR7, R0 ;  /* 0x00000000000702ca */ /* 0x004fda00000e0000 */
[----:B------:R-:W-:-:S07]  /*0f30*/  @UP1 UIADD3 UR7, UR7, -UR36, URZ ;  /* 0x8000002407071290 */ /* 0x000fce000fffe03f */
[----:B---3--:R-:W-:-:S15]  /*0f40*/  @!P0 R2UR UR7, R2 ;  /* 0x00000000020782ca */ /* 0x008fde00000e0000 */
.L_x_196:
[----:B------:R-:W-:Y:S02]  /*0f50*/  @!UP3 UIADD3 UR16, UR8, UR7, -UR23 ;  /* 0x000000070810b290 */ /* 0x000fe4000fffe817 */
[----:B------:R-:W-:Y:S02]  /*0f60*/  @UP2 UIADD3 UR31, UR9, -UR6, URZ ;  /* 0x80000006091f2290 */ /* 0x000fe4000fffe03f */
[----:B------:R-:W-:-:S05]  /*0f70*/  UISETP.GT.AND UP0, UPT, UR16, UR30, UPT ;  /* 0x0000001e1000728c */ /* 0x000fca000bf04270 */
[----:B------:R-:W-:Y:S01]  /*0f80*/  @!UP2 ULDC UR31, c[0x0][0x2c4] ;  /* 0x0000b100001faab9 */ /* 0x000fe20000000800 */
[----:B------:R-:W-:-:S13]  /*0f90*/  PLOP3.LUT P0, PT, PT, PT, UP0, 0x80, 0x0 ;  /* 0x000000000000781c */ /* 0x000fda0003f0f008 */
[----:B------:R-:W-:Y:S05]  /*0fa0*/  @!P0 BRA `(.L_x_197) ;  /* 0x000000a000ac8947 */ /* 0x000fea0003800000 */
[----:B------:R-:W1:Y:S01]  /*0fb0*/  LDC R6, c[0x0][0x278] ;  /* 0x00009e00ff067b82 */ /* 0x000e620000000800 */
[----:B------:R-:W-:Y:S01]  /*0fc0*/  UISETP.NE.AND UP1, UPT, UR6, -0x1, UPT ;  /* 0xffffffff0600788c */ /* 0x000fe2000bf25270 */
[----:B------:R-:W-:Y:S01]  /*0fd0*/  IABS R4, UR57 ;  /* 0x0000003900047c13 */ /* 0x000fe20008000000 */
[----:B------:R-:W-:Y:S01]  /*0fe0*/  ULDC.64 UR8, c[0x0][0x228] ;  /* 0x00008a0000087ab9 */ /* 0x000fe20000000a00 */
[----:B------:R-:W-:Y:S01]  /*0ff0*/  ULDC.64 UR12, c[0x0][0x488] ;  /* 0x00012200000c7ab9 */ /* 0x000fe20000000a00 */
[----:B------:R-:W-:Y:S02]  /*1000*/  UIMAD.WIDE.U32 UR28, UR48, UR8, URZ ;  /* 0x00000008301c72a5 */ /* 0x000fe4000f8e003f */
[----:B------:R-:W-:Y:S01]  /*1010*/  UIMAD UR8, UR58, UR8, URZ ;  /* 0x000000083a0872a4 */ /* 0x000fe2000f8e023f */
[----:B------:R-:W2:Y:S01]  /*1020*/  S2UR UR7, SR_CTAID.X ;  /* 0x00000000000779c3 */ /* 0x000ea20000002500 */
[----:B------:R-:W-:Y:S02]  /*1030*/  UISETP.NE.AND UP0, UPT, UR36, -0x1, UPT ;  /* 0xffffffff2400788c */ /* 0x000fe4000bf05270 */
[----:B------:R-:W-:Y:S01]  /*1040*/  UIMAD UR35, UR48, UR9, UR8 ;  /* 0x00000009302372a4 */ /* 0x000fe2000f8e0208 */
[----:B------:R-:W-:-:S02]  /*1050*/  ULDC UR59, c[0x0][0x2d4] ;  /* 0x0000b500003b7ab9 */ /* 0x000fc40000000800 */
[----:B------:R-:W-:Y:S01]  /*1060*/  @!UP1 ULDC.64 UR8, c[0x0][0x418] ;  /* 0x0001060000089ab9 */ /* 0x000fe20000000a00 */
[----:B------:R-:W-:Y:S02]  /*1070*/  USHF.L.U32 UR14, UR48, 0x7, URZ ;  /* 0x00000007300e7899 */ /* 0x000fe4000800063f */
[----:B------:R-:W-:Y:S01]  /*1080*/  USHF.R.S32.HI UR41, URZ, 0x1f, UR59 ;  /* 0x0000001f3f297899 */ /* 0x000fe2000801143b */
[----:B------:R-:W-:Y:S01]  /*1090*/  ULDC.64 UR24, c[0x0][0x240] ;  /* 0x0000900000187ab9 */ /* 0x000fe20000000a00 */
[----:B------:R-:W-:Y:S01]  /*10a0*/  USEL UR37, UR14, URZ, UP2 ;  /* 0x0000003f0e257287 */ /* 0x000fe20009000000 */
[----:B------:R-:W-:Y:S01]  /*10b0*/  ULDC UR61, c[0x0][0x2dc] ;  /* 0x0000b700003d7ab9 */ /* 0x000fe20000000800 */
[----:B------:R-:W-:Y:S01]  /*10c0*/  ULDC UR60, c[0x0][0x270] ;  /* 0x00009c00003c7ab9 */ /* 0x000fe20000000800 */
[----:B-1----:R-:W-:Y:S01]  /*10d0*/  IABS R5, R6 ;  /* 0x0000000600057213 */ /* 0x002fe20000000000 */
[----:B------:R-:W-:Y:S01]  /*10e0*/  ULDC.U8 UR14, c[0x0][0x480] ;  /* 0x00012000000e7ab9 */ /* 0x000fe20000000000 */
[----:B------:R-:W-:Y:S01]  /*10f0*/  UIMAD.WIDE.U32 UR26, UR6, UR24, URZ ;  /* 0x00000018061a72a5 */ /* 0x000fe2000f8e003f */
[----:B------:R-:W-:Y:S01]  /*1100*/  ISETP.NE.AND P3, PT, R6, RZ, PT ;  /* 0x000000ff0600720c */ /* 0x000fe20003f65270 */
[----:B------:R-:W1:Y:S01]  /*1110*/  I2F.RP R2, R5 ;  /* 0x0000000500027306 */ /* 0x000e620000209400 */
[----:B------:R-:W-:-:S02]  /*1120*/  @!UP1 UIMAD.WIDE.U32 UR42, UR48, UR8, URZ ;  /* 0x00000008302a92a5 */ /* 0x000fc4000f8e003f */
[----:B------:R-:W-:Y:S02]  /*1130*/  @UP0 UIADD3 UR17, UR23, UR36, URZ ;  /* 0x0000002417110290 */ /* 0x000fe4000fffe03f */
[----:B--2---:R-:W-:Y:S02]  /*1140*/  UIMAD.WIDE.U32 UR32, UR7, UR12, URZ ;  /* 0x0000000c072072a5 */ /* 0x004fe4000f8e003f */
[----:B------:R-:W-:Y:S02]  /*1150*/  UIMAD.WIDE.U32 UR18, UR48, UR59, URZ ;  /* 0x0000003b301272a5 */ /* 0x000fe4000f8e003f */
[----:B------:R-:W-:Y:S02]  /*1160*/  UIMAD UR47, UR7, UR13, UR33 ;  /* 0x0000000d072f72a4 */ /* 0x000fe4000f8e0221 */
[----:B------:R-:W-:Y:S02]  /*1170*/  @!UP1 UIMAD UR7, UR58, UR8, URZ ;  /* 0x000000083a0792a4 */ /* 0x000fe4000f8e023f */
[----:B------:R-:W-:Y:S01]  /*1180*/  UISETP.NE.AND UP4, UPT, UR14, URZ, UPT ;  /* 0x0000003f0e00728c */ /* 0x000fe2000bf85270 */
[----:B-1----:R-:W1:Y:S01]  /*1190*/  MUFU.RCP R2, R2 ;  /* 0x0000000200027308 */ /* 0x002e620000001000 */
[----:B------:R-:W-:-:S02]  /*11a0*/  @!UP1 UIMAD UR39, UR48, UR9, UR7 ;  /* 0x00000009302792a4 */ /* 0x000fc4000f8e0207 */
[----:B------:R-:W-:Y:S02]  /*11b0*/  UIADD3 UR7, UR31, 0x7f, URZ ;  /* 0x0000007f1f077890 */ /* 0x000fe4000fffe03f */
[----:B------:R-:W-:Y:S02]  /*11c0*/  UIMAD.WIDE UR8, UR61, UR60, URZ ;  /* 0x0000003c3d0872a5 */ /* 0x000fe4000f8e023f */
[----:B------:R-:W-:Y:S01]  /*11d0*/  USHF.R.S32.HI UR20, URZ, 0x1f, UR7 ;  /* 0x0000001f3f147899 */ /* 0x000fe20008011407 */
[----:B------:R-:W-:Y:S01]  /*11e0*/  @UP0 ULDC.64 UR14, c[0x0][0x248] ;  /* 0x00009200000e0ab9 */ /* 0x000fe20000000a00 */
[----:B------:R-:W-:Y:S02]  /*11f0*/  USEL UR56, UR28, UR26, !UP1 ;  /* 0x0000001a1c387287 */ /* 0x000fe4000c800000 */
[----:B------:R-:W-:Y:S02]  /*1200*/  ULEA.HI UR34, UR20, UR7, URZ, 0x7 ;  /* 0x0000000714227291 */ /* 0x000fe4000f8f383f */
[----:B------:R-:W-:-:S02]  /*1210*/  UIMAD UR7, UR41, UR48, URZ ;  /* 0x00000030290772a4 */ /* 0x000fc4000f8e023f */
[----:B------:R-:W-:Y:S01]  /*1220*/  UIADD3 UR51, UR29, UR35, URZ ;  /* 0x000000231d337290 */ /* 0x000fe2000fffe03f */
[----:B-1----:R-:W-:Y:S01]  /*1230*/  VIADD R2, R2, 0xffffffe ;  /* 0x0ffffffe02027836 */ /* 0x002fe20000000000 */
[----:B------:R-:W-:Y:S02]  /*1240*/  UIMAD UR7, UR58, UR59, UR7 ;  /* 0x0000003b3a0772a4 */ /* 0x000fe4000f8e0207 */
[----:B------:R-:W-:Y:S01]  /*1250*/  UIMAD UR33, UR6, UR25, URZ ;  /* 0x00000019062172a4 */ /* 0x000fe2000f8e023f */
[----:B------:R-:W1:Y:S01]  /*1260*/  F2I.FTZ.U32.TRUNC.NTZ R3, R2 ;  /* 0x0000000200037305 */ /* 0x000e62000021f000 */
[----:B------:R-:W-:Y:S02]  /*1270*/  @UP0 UIMAD.WIDE.U32 UR28, UR17, UR14, URZ ;  /* 0x0000000e111c02a5 */ /* 0x000fe4000f8e003f */
[----:B------:R-:W-:Y:S02]  /*1280*/  @UP0 UIMAD UR35, UR17, UR15, URZ ;  /* 0x0000000f112302a4 */ /* 0x000fe4000f8e023f */
[----:B------:R-:W-:-:S02]  /*1290*/  UIMAD UR17, UR9, UR18, URZ ;  /* 0x00000012091172a4 */ /* 0x000fc4000f8e023f */
[----:B------:R-:W-:Y:S01]  /*12a0*/  UIADD3 UR7, UR19, UR7, URZ ;  /* 0x0000000713077290 */ /* 0x000fe2000fffe03f */
[----:B------:R-:W-:Y:S01]  /*12b0*/  @UP1 ULDC.64 UR12, c[0x0][0x420] ;  /* 0x00010800000c1ab9 */ /* 0x000fe20000000a00 */
[----:B------:R-:W-:Y:S02]  /*12c0*/  @UP1 UIADD3 UR51, UR27, UR33, URZ ;  /* 0x000000211b331290 */ /* 0x000fe4000fffe03f */
[----:B------:R-:W-:Y:S02]  /*12d0*/  @UP1 UIMAD.WIDE.U32 UR44, UR6, UR12, URZ ;  /* 0x0000000c062c12a5 */ /* 0x000fe4000f8e003f */
[----:B------:R-:W-:Y:S01]  /*12e0*/  UIMAD.WIDE.U32 UR26, UR8, UR18, URZ ;  /* 0x00000012081a72a5 */ /* 0x000fe2000f8e003f */
[----:B-1----:R-:W-:Y:S01]  /*12f0*/  IMAD.MOV R0, RZ, RZ, -R3 ;  /* 0x000000ffff007224 */ /* 0x002fe200078e0a03 */
[----:B------:R-:W-:Y:S01]  /*1300*/  UIMAD UR7, UR8, UR7, UR17 ;  /* 0x00000007080772a4 */ /* 0x000fe2000f8e0211 */
[----:B------:R-:W-:Y:S01]  /*1310*/  IMAD.MOV.U32 R2, RZ, RZ, RZ ;  /* 0x000000ffff027224 */ /* 0x000fe200078e00ff */
[----:B------:R-:W-:Y:S01]  /*1320*/  ULOP3.LUT UR20, UR34, 0xffffff80, URZ, 0xc0, !UPT ;  /* 0xffffff8022147892 */ /* 0x000fe2000f8ec03f */
[----:B------:R-:W-:Y:S01]  /*1330*/  IMAD R0, R0, R5, RZ ;  /* 0x0000000500007224 */ /* 0x000fe200078e02ff */
[----:B------:R-:W-:-:S02]  /*1340*/  @UP1 UIMAD UR50, UR6, UR13, UR45 ;  /* 0x0000000d063212a4 */ /* 0x000fc4000f8e022d */
[----:B------:R-:W-:Y:S01]  /*1350*/  USHF.L.U64.HI UR12, UR48, 0x7, UR58 ;  /* 0x00000007300c7899 */ /* 0x000fe2000801023a */
[----:B------:R-:W-:Y:S01]  /*1360*/  IMAD.HI.U32 R0, R3, R0, R2 ;  /* 0x0000000003007227 */ /* 0x000fe200078e0002 */
[----:B------:R-:W-:Y:S01]  /*1370*/  MOV R2, R4 ;  /* 0x0000000400027202 */ /* 0x000fe20000000f00 */
[----:B------:R-:W-:Y:S02]  /*1380*/  UIMAD.WIDE.U32 UR18, UR8, UR6, URZ ;  /* 0x00000006081272a5 */ /* 0x000fe4000f8e003f */
[----:B------:R-:W-:Y:S02]  /*1390*/  UIADD3 UR46, UR27, UR7, URZ ;  /* 0x000000071b2e7290 */ /* 0x000fe4000fffe03f */
[----:B------:R-:W-:Y:S01]  /*13a0*/  IMAD.HI.U32 R0, R0, R2, RZ ;  /* 0x0000000200007227 */ /* 0x000fe200078e00ff */
[----:B------:R-:W-:Y:S01]  /*13b0*/  UIMAD UR17, UR9, UR6, URZ ;  /* 0x00000006091172a4 */ /* 0x000fe2000f8e023f */
[----:B------:R-:W-:Y:S02]  /*13c0*/  ULDC.U8 UR13, c[0x0][0x3d8] ;  /* 0x0000f600000d7ab9 */ /* 0x000fe40000000000 */
[----:B------:R-:W-:Y:S01]  /*13d0*/  IMAD.MOV R3, RZ, RZ, -R0 ;  /* 0x000000ffff037224 */ /* 0x000fe200078e0a00 */
[----:B------:R-:W-:-:S02]  /*13e0*/  UIADD3 UR7, UR20, -0x80, URZ ;  /* 0xffffff8014077890 */ /* 0x000fc4000fffe03f */
[----:B------:R-:W-:Y:S01]  /*13f0*/  UISETP.NE.AND UP3, UPT, UR13, URZ, UPT ;  /* 0x0000003f0d00728c */ /* 0x000fe2000bf65270 */
[C---:B------:R-:W-:Y:S01]  /*1400*/  IMAD R2, R5.reuse, R3, R2 ;  /* 0x0000000305027224 */ /* 0x040fe200078e0202 */
[----:B------:R-:W-:Y:S02]  /*1410*/  USEL UR38, UR12, URZ, UP2 ;  /* 0x0000003f0c267287 */ /* 0x000fe40009000000 */
[----:B------:R-:W-:Y:S02]  /*1420*/  @UP1 UIADD3 UR46, UR19, UR17, URZ ;  /* 0x00000011132e1290 */ /* 0x000fe4000fffe03f */
[----:B------:R-:W-:Y:S01]  /*1430*/  ISETP.GT.U32.AND P1, PT, R5, R2, PT ;  /* 0x000000020500720c */ /* 0x000fe20003f24070 */
[----:B------:R-:W-:Y:S02]  /*1440*/  USHF.R.S32.HI UR33, URZ, 0x1f, UR7 ;  /* 0x0000001f3f217899 */ /* 0x000fe40008011407 */
[----:B------:R-:W-:Y:S02]  /*1450*/  UIADD3 UR17, UP2, UR7, UR37, URZ ;  /* 0x0000002507117290 */ /* 0x000fe4000ff5e03f */
[----:B------:R-:W-:-:S02]  /*1460*/  @UP0 UIADD3 UR22, UR23, UR36, URZ ;  /* 0x0000002417160290 */ /* 0x000fc4000fffe03f */
[----:B------:R-:W-:Y:S02]  /*1470*/  UIADD3.X UR20, UR33, UR38, URZ, UP2, !UPT ;  /* 0x0000002621147290 */ /* 0x000fe400097fe43f */
[----:B------:R-:W-:Y:S01]  /*1480*/  UIMAD UR9, UR9, UR17, URZ ;  /* 0x00000011090972a4 */ /* 0x000fe2000f8e023f */
[----:B------:R-:W-:Y:S01]  /*1490*/  @UP0 ULDC.64 UR12, c[0x0][0x250] ;  /* 0x00009400000c0ab9 */ /* 0x000fe20000000a00 */
[----:B------:R-:W-:Y:S02]  /*14a0*/  USEL UR55, UR26, UR18, !UP1 ;  /* 0x000000121a377287 */ /* 0x000fe4000c800000 */
[----:B------:R-:W-:Y:S01]  /*14b0*/  @!P1 IMAD.IADD R2, R2, 0x1, -R5 ;  /* 0x0000000102029824 */ /* 0x000fe200078e0a05 */
[----:B------:R-:W-:Y:S01]  /*14c0*/  @!P1 IADD3 R0, R0, 0x1, RZ ;  /* 0x0000000100009810 */ /* 0x000fe20007ffe0ff */
[----:B------:R-:W-:Y:S01]  /*14d0*/  @UP0 UIMAD.WIDE.U32 UR18, UR22, UR12, URZ ;  /* 0x0000000c161202a5 */ /* 0x000fe2000f8e003f */
[----:B------:R-:W-:Y:S01]  /*14e0*/  PLOP3.LUT P1, PT, PT, PT, UP0, 0x80, 0x0 ;  /* 0x000000000000781c */ /* 0x000fe20003f2f008 */
[----:B------:R-:W-:Y:S01]  /*14f0*/  @UP0 UIMAD UR26, UR22, UR13, URZ ;  /* 0x0000000d161a02a4 */ /* 0x000fe2000f8e023f */
[----:B------:R-:W-:Y:S01]  /*1500*/  ISETP.GE.U32.AND P0, PT, R2, R5, PT ;  /* 0x000000050200720c */ /* 0x000fe20003f06070 */
[----:B------:R-:W-:Y:S01]  /*1510*/  ULDC UR27, c[0x0][0x2c4] ;  /* 0x0000b100001b7ab9 */ /* 0x000fe20000000800 */
[----:B------:R-:W-:Y:S01]  /*1520*/  LOP3.LUT R2, R6, UR57, RZ, 0x3c, !PT ;  /* 0x0000003906027c12 */ /* 0x000fe2000f8e3cff */
[----:B------:R-:W-:-:S02]  /*1530*/  UIMAD UR22, UR8, UR20, UR9 ;  /* 0x00000014081672a4 */ /* 0x000fc4000f8e0209 */
[----:B------:R-:W-:Y:S01]  /*1540*/  @UP3 UIMAD UR20, UR48, UR27, URZ ;  /* 0x0000001b301432a4 */ /* 0x000fe2000f8e023f */
[----:B------:R-:W-:Y:S01]  /*1550*/  ISETP.GE.AND P2, PT, R2, RZ, PT ;  /* 0x000000ff0200720c */ /* 0x000fe20003f46270 */
[----:B------:R-:W-:Y:S02]  /*1560*/  @!UP1 UIADD3 UR50, UR43, UR39, URZ ;  /* 0x000000272b329290 */ /* 0x000fe4000fffe03f */
[----:B------:R-:W-:Y:S02]  /*1570*/  UIMAD.WIDE.U32 UR38, UR8, UR17, URZ ;  /* 0x00000011082672a5 */ /* 0x000fe4000f8e003f */
[----:B------:R-:W-:Y:S02]  /*1580*/  @UP3 USEL UR17, UR20, UR6, !UP1 ;  /* 0x0000000614113287 */ /* 0x000fe4000c800000 */
[----:B------:R-:W-:Y:S01]  /*1590*/  @P0 VIADD R0, R0, 0x1 ;  /* 0x0000000100000836 */ /* 0x000fe20000000000 */
[----:B------:R-:W-:Y:S01]  /*15a0*/  UIMAD UR49, UR57, UR61, URZ ;  /* 0x0000003d393172a4 */ /* 0x000fe2000f8e023f */
[----:B------:R-:W-:Y:S01]  /*15b0*/  PLOP3.LUT P0, PT, PT, PT, UP3, 0x80, 0x0 ;  /* 0x000000000000781c */ /* 0x000fe20003f0f038 */
[----:B------:R-:W-:Y:S01]  /*15c0*/  @!UP3 UIMAD UR9, UR48, UR60, UR57 ;  /* 0x0000003c3009b2a4 */ /* 0x000fe2000f8e0239 */
[----:B------:R-:W-:Y:S01]  /*15d0*/  IMAD.MOV.U32 R14, RZ, RZ, R0 ;  /* 0x000000ffff0e7224 */ /* 0x000fe200078e0000 */
[----:B------:R-:W-:Y:S01]  /*15e0*/  @UP3 ULDC UR8, c[0x0][0x2e4] ;  /* 0x0000b90000083ab9 */ /* 0x000fe20000000800 */
[----:B------:R-:W-:-:S02]  /*15f0*/  USEL UR54, UR32, URZ, UP4 ;  /* 0x0000003f20367287 */ /* 0x000fc4000a000000 */
[----:B------:R-:W-:Y:S01]  /*1600*/  @UP3 UIMAD UR20, UR57, UR8, UR17 ;  /* 0x00000008391432a4 */ /* 0x000fe2000f8e0211 */
[----:B------:R-:W-:Y:S01]  /*1610*/  @!P2 IADD3 R14, -R14, RZ, RZ ;  /* 0x000000ff0e0ea210 */ /* 0x000fe20007ffe1ff */
[----:B------:R-:W-:Y:S01]  /*1620*/  USEL UR52, UR47, URZ, UP4 ;  /* 0x0000003f2f347287 */ /* 0x000fe2000a000000 */
[----:B------:R-:W-:Y:S01]  /*1630*/  @!P3 LOP3.LUT R14, RZ, R6, RZ, 0x33, !PT ;  /* 0x00000006ff0eb212 */ /* 0x000fe200078e33ff */
[----:B------:R-:W-:Y:S02]  /*1640*/  USHF.R.S32.HI UR40, URZ, 0x1f, UR30 ;  /* 0x0000001f3f287899 */ /* 0x000fe4000801141e */
[----:B------:R-:W-:Y:S02]  /*1650*/  USHF.R.S32.HI UR53, URZ, 0x1f, UR49 ;  /* 0x0000001f3f357899 */ /* 0x000fe40008011431 */
[----:B------:R-:W-:Y:S02]  /*1660*/  USHF.R.S32.HI UR41, URZ, 0x7, UR34 ;  /* 0x000000073f297899 */ /* 0x000fe40008011422 */
[----:B------:R-:W-:-:S02]  /*1670*/  @UP0 UIADD3 UR37, UR19, UR26, URZ ;  /* 0x0000001a13250290 */ /* 0x000fc4000fffe03f */
[----:B------:R-:W-:Y:S02]  /*1680*/  @!UP3 UIMAD UR20, UR9, UR27, URZ ;  /* 0x0000001b0914b2a4 */ /* 0x000fe4000f8e023f */
[----:B------:R-:W-:Y:S02]  /*1690*/  UIADD3 UR47, UR39, UR22, URZ ;  /* 0x00000016272f7290 */ /* 0x000fe4000fffe03f */
[----:B------:R-:W-:Y:S01]  /*16a0*/  @UP0 UIADD3 UR29, UR29, UR35, URZ ;  /* 0x000000231d1d0290 */ /* 0x000fe2000fffe03f */
[----:B------:R-:W-:Y:S01]  /*16b0*/  @UP0 UMOV UR32, UR18 ;  /* 0x0000001200200c82 */ /* 0x000fe20008000000 */
[----:B------:R-:W-:Y:S10]  /*16c0*/  @P1 BRA `(.L_x_198) ;  /* 0x0000000000301947 */ /* 0x000ff40003800000 */
[----:B------:R-:W-:Y:S01]  /*16d0*/  USHF.R.S32.HI UR8, URZ, 0x1f, UR23 ;  /* 0x0000001f3f087899 */ /* 0x000fe20008011417 */
[----:B------:R-:W-:Y:S01]  /*16e0*/  ULDC.64 UR14, c[0x0][0x248] ;  /* 0x00009200000e7ab9 */ /* 0x000fe20000000a00 */
[----:B------:R-:W-:Y:S02]  /*16f0*/  ULDC.64 UR18, c[0x0][0x230] ;  /* 0x00008c0000127ab9 */ /* 0x000fe40000000a00 */
[----:B------:R-:W-:Y:S02]  /*1700*/  UIMAD UR17, UR8, UR14, URZ ;  /* 0x0000000e081172a4 */ /* 0x000fe4000f8e023f */
[----:B------:R-:W-:Y:S02]  /*1710*/  UIMAD.WIDE.U32 UR8, UR23, UR14, URZ ;  /* 0x0000000e170872a5 */ /* 0x000fe4000f8e003f */
[----:B------:R-:W-:-:S04]  /*1720*/  UIMAD UR17, UR23, UR15, UR17 ;  /* 0x0000000f171172a4 */ /* 0x000fc8000f8e0211 */
[----:B------:R-:W-:Y:S02]  /*1730*/  UIADD3 UR9, UR9, UR17, URZ ;  /* 0x0000001109097290 */ /* 0x000fe4000fffe03f */
[----:B------:R-:W-:Y:S02]  /*1740*/  UIMAD UR17, UR58, UR18, URZ ;  /* 0x000000123a1172a4 */ /* 0x000fe4000f8e023f */
[----:B------:R-:W-:Y:S02]  /*1750*/  UIMAD.WIDE.U32 UR8, UR48, UR18, UR8 ;  /* 0x00000012300872a5 */ /* 0x000fe4000f8e0008 */
[----:B------:R-:W-:-:S04]  /*1760*/  UIMAD UR17, UR48, UR19, UR17 ;  /* 0x00000013301172a4 */ /* 0x000fc8000f8e0211 */
[----:B------:R-:W-:Y:S01]  /*1770*/  UIADD3 UR29, UR9, UR17, URZ ;  /* 0x00000011091d7290 */ /* 0x000fe2000fffe03f */
[----:B------:R-:W-:-:S11]  /*1780*/  UMOV UR28, UR8 ;  /* 0x00000008001c7c82 */ /* 0x000fd60008000000 */
.L_x_198:
[----:B------:R-:W-:Y:S05]  /*1790*/  @P1 BRA `(.L_x_199) ;  /* 0x0000000000301947 */ /* 0x000fea0003800000 */
        /* <DEDUP_REMOVED lines=12> */
.L_x_199:
[----:B------:R-:W-:Y:S01]  /*1860*/  @UP1 UMOV UR8, UR44 ;  /* 0x0000002c00081c82 */ /* 0x000fe20008000000 */
[----:B------:R-:W-:Y:S01]  /*1870*/  @!UP1 UMOV UR8, UR42 ;  /* 0x0000002a00089c82 */ /* 0x000fe20008000000 */
[----:B------:R-:W-:Y:S01]  /*1880*/  SHF.R.S32.HI R15, RZ, 0x1f, R14 ;  /* 0x0000001fff0f7819 */ /* 0x000fe2000001140e */
[----:B------:R-:W-:Y:S06]  /*1890*/  @!P0 BRA `(.L_x_200) ;  /* 0x00000000001c8947 */ /* 0x000fec0003800000 */
[----:B------:R-:W-:Y:S01]  /*18a0*/  @!UP1 UIMAD UR6, UR48, UR59, URZ ;  /* 0x0000003b300692a4 */ /* 0x000fe2000f8e023f */
[----:B------:R-:W-:Y:S01]  /*18b0*/  ULDC UR17, c[0x0][0x2c0] ;  /* 0x0000b00000117ab9 */ /* 0x000fe20000000800 */
[----:B------:R-:W-:Y:S02]  /*18c0*/  ULDC UR9, c[0x0][0x2e4] ;  /* 0x0000b90000097ab9 */ /* 0x000fe40000000800 */
[----:B------:R-:W-:Y:S02]  /*18d0*/  ULEA UR6, UR48, UR6, 0x7 ;  /* 0x0000000630067291 */ /* 0x000fe4000f8e383f */
[----:B------:R-:W-:-:S04]  /*18e0*/  ULEA UR9, UR17, UR9, 0x7 ;  /* 0x0000000911097291 */ /* 0x000fc8000f8e383f */
[----:B------:R-:W-:Y:S01]  /*18f0*/  UIMAD UR6, UR9, UR57, UR6 ;  /* 0x00000039090672a4 */ /* 0x000fe2000f8e0206 */
[----:B------:R-:W-:Y:S11]  /*1900*/  BRA `(.L_x_201) ;  /* 0x0000000000087947 */ /* 0x000ff60003800000 */
.L_x_200:
[----:B------:R-:W-:-:S04]  /*1910*/  UIMAD UR6, UR48, UR60, UR57 ;  /* 0x0000003c300672a4 */ /* 0x000fc8000f8e0239 */
[----:B------:R-:W-:-:S12]  /*1920*/  UIMAD UR6, UR6, UR59, URZ ;  /* 0x0000003b060672a4 */ /* 0x000fd8000f8e023f */
.L_x_201:
[----:B------:R-:W1:Y:S01]  /*1930*/  S2R R10, SR_TID.X ;  /* 0x00000000000a7919 */ /* 0x000e620000002100 */
[----:B------:R-:W2:Y:S01]  /*1940*/  LDC.64 R4, c[0x0][0x420] ;  /* 0x00010800ff047b82 */ /* 0x000ea20000000a00 */
[----:B------:R-:W-:Y:S01]  /*1950*/  USHF.R.S32.HI UR59, URZ, 0x1f, UR57 ;  /* 0x0000001f3f3b7899 */ /* 0x000fe20008011439 */
[--C-:B------:R-:W-:Y:S01]  /*1960*/  SHF.R.S32.HI R27, RZ, 0x1f, R187.reuse ;  /* 0x0000001fff1b7819 */ /* 0x100fe200000114bb */
[----:B------:R-:W-:Y:S01]  /*1970*/  ULDC.64 UR18, c[0x0][0x428] ;  /* 0x00010a0000127ab9 */ /* 0x000fe20000000a00 */
[----:B------:R-:W-:Y:S01]  /*1980*/  IADD3 R2, P0, R187, UR8, RZ ;  /* 0x00000008bb027c10 */ /* 0x000fe2000ff1e0ff */
[----:B------:R-:W-:Y:S01]  /*1990*/  UIADD3 UR39, UR7, UR6, URZ ;  /* 0x0000000607277290 */ /* 0x000fe2000fffe03f */
[----:B------:R-:W-:Y:S01]  /*19a0*/  IMAD.U32 R7, RZ, RZ, UR18 ;  /* 0x00000012ff077e24 */ /* 0x000fe2000f8e00ff */
[----:B------:R-:W-:Y:S01]  /*19b0*/  UIMAD UR6, UR59, UR18, URZ ;  /* 0x000000123b0672a4 */ /* 0x000fe2000f8e023f */
[----:B------:R-:W-:Y:S01]  /*19c0*/  IADD3.X R3, R27, UR50, RZ, P0, !PT ;  /* 0x000000321b037c10 */ /* 0x000fe200087fe4ff */
[----:B------:R-:W-:Y:S01]  /*19d0*/  UIADD3 UR17, UR7, UR20, URZ ;  /* 0x0000001407117290 */ /* 0x000fe2000fffe03f */
[----:B------:R-:W-:Y:S01]  /*19e0*/  IMAD.MOV.U32 R26, RZ, RZ, R187 ;  /* 0x000000ffff1a7224 */ /* 0x000fe200078e00bb */
[----:B------:R-:W-:Y:S01]  /*19f0*/  UIMAD UR20, UR57, UR19, UR6 ;  /* 0x00000013391472a4 */ /* 0x000fe2000f8e0206 */
[----:B------:R-:W-:Y:S01]  /*1a00*/  BSSY B1, `(.L_x_197) ;  /* 0x0000985000017945 */ /* 0x000fe20003800000 */
[----:B------:R-:W-:-:S02]  /*1a10*/  UIADD3 UR6, -UR16, UR31, UR30 ;  /* 0x0000001f10067290 */ /* 0x000fc4000fffe11e */
[----:B------:R-:W-:Y:S01]  /*1a20*/  UIMAD UR9, UR61, UR60, URZ ;  /* 0x0000003c3d0972a4 */ /* 0x000fe2000f8e023f */
[----:B------:R-:W-:Y:S01]  /*1a30*/  ULDC UR22, c[0x0][0x398] ;  /* 0x0000e60000167ab9 */ /* 0x000fe20000000800 */
[----:B------:R-:W-:Y:S01]  /*1a40*/  ULDC.64 UR34, c[0x0][0x2b0] ;  /* 0x0000ac0000227ab9 */ /* 0x000fe20000000a00 */
[----:B------:R-:W-:Y:S02]  /*1a50*/  UIADD3 UR6, UR6, -UR22, URZ ;  /* 0x8000001606067290 */ /* 0x000fe4000fffe03f */
[----:B------:R-:W-:Y:S01]  /*1a60*/  USHF.L.U32 UR8, UR9, 0x7, URZ ;  /* 0x0000000709087899 */ /* 0x000fe2000800063f */
[----:B------:R-:W-:Y:S01]  /*1a70*/  ULDC.64 UR26, c[0x0][0x258] ;  /* 0x00009600001a7ab9 */ /* 0x000fe20000000a00 */
[C---:B--2---:R-:W-:Y:S01]  /*1a80*/  IMAD R6, R4.reuse, UR33, RZ ;  /* 0x0000002104067c24 */ /* 0x044fe2000f8e02ff */
[----:B------:R-:W-:Y:S01]  /*1a90*/  UIMAD.WIDE UR18, UR17, 0x4, UR34 ;  /* 0x00000004111278a5 */ /* 0x000fe2000f8e0222 */
[----:B------:R-:W-:Y:S01]  /*1aa0*/  IMAD.WIDE.U32 R2, R4, UR7, R2 ;  /* 0x0000000704027c25 */ /* 0x000fe2000f8e0002 */
[----:B------:R-:W-:-:S02]  /*1ab0*/  USHF.R.S32.HI UR22, URZ, 0x1f, UR6 ;  /* 0x0000001f3f167899 */ /* 0x000fc40008011406 */
[----:B------:R-:W-:Y:S01]  /*1ac0*/  UIADD3 UR17, UP2, UP1, UR38, UR8, UR49 ;  /* 0x0000000826117290 */ /* 0x000fe2000f95e031 */
[----:B------:R-:W-:Y:S01]  /*1ad0*/  IMAD R6, R5, UR7, R6 ;  /* 0x0000000705067c24 */ /* 0x000fe2000f8e0206 */
[----:B-1----:R-:W-:Y:S01]  /*1ae0*/  SHF.R.S32.HI R9, RZ, 0x1f, R10 ;  /* 0x0000001fff097819 */ /* 0x002fe2000001140a */
[----:B------:R-:W-:Y:S02]  /*1af0*/  USHF.R.S32.HI UR8, URZ, 0x1f, UR8 ;  /* 0x0000001f3f087899 */ /* 0x000fe40008011408 */
[----:B------:R-:W-:Y:S01]  /*1b00*/  IMAD.IADD R3, R3, 0x1, R6 ;  /* 0x0000000103037824 */ /* 0x000fe200078e0206 */
[CC--:B------:R-:W-:Y:S01]  /*1b10*/  LEA.HI R0, R9.reuse, R10.reuse, RZ, 0x3 ;  /* 0x0000000a09007211 */ /* 0x0c0fe200078f18ff */
[----:B------:R-:W-:Y:S01]  /*1b20*/  ULEA.HI UR22, UR22, UR6, URZ, 0x7 ;  /* 0x0000000616167291 */ /* 0x000fe2000f8f383f */
[----:B------:R-:W-:Y:S01]  /*1b30*/  LEA.HI R9, R9, R10, RZ, 0x5 ;  /* 0x0000000a09097211 */ /* 0x000fe200078f28ff */
[----:B------:R-:W-:Y:S01]  /*1b40*/  IMAD.WIDE.U32 R2, R7, UR57, R2 ;  /* 0x0000003907027c25 */ /* 0x000fe2000f8e0002 */
[----:B------:R-:W-:Y:S01]  /*1b50*/  SHF.R.S32.HI R0, RZ, 0x3, R0 ;  /* 0x00000003ff007819 */ /* 0x000fe20000011400 */
[----:B------:R-:W-:Y:S01]  /*1b60*/  UIADD3.X UR6, UR47, UR8, UR53, UP2, UP1 ;  /* 0x000000082f067290 */ /* 0x000fe200097e2435 */
[----:B------:R-:W-:Y:S01]  /*1b70*/  LOP3.LUT R11, R9, 0xffffffe0, RZ, 0xc0, !PT ;  /* 0xffffffe0090b7812 */ /* 0x000fe200078ec0ff */
[----:B------:R-:W-:Y:S01]  /*1b80*/  USHF.R.S32.HI UR22, URZ, 0x7, UR22 ;  /* 0x000000073f167899 */ /* 0x000fe20008011416 */
[----:B------:R-:W-:Y:S01]  /*1b90*/  SHF.R.S32.HI R23, RZ, 0x1f, R0 ;  /* 0x0000001fff177819 */ /* 0x000fe20000011400 */
[----:B------:R-:W-:Y:S01]  /*1ba0*/  ULDC.64 UR34, c[0x0][0x400] ;  /* 0x0001000000227ab9 */ /* 0x000fe20000000a00 */
[----:B------:R-:W-:Y:S01]  /*1bb0*/  IADD3 R8, P0, R0, UR7, RZ ;  /* 0x0000000700087c10 */ /* 0x000fe2000ff1e0ff */
[----:B------:R-:W-:Y:S01]  /*1bc0*/  UIMAD UR7, UR59, UR26, URZ ;  /* 0x0000001a3b0772a4 */ /* 0x000fe2000f8e023f */
[----:B------:R-:W-:Y:S01]  /*1bd0*/  IMAD.IADD R11, R10, 0x1, -R11 ;  /* 0x000000010a0b7824 */ /* 0x000fe200078e0a0b */
[----:B------:R-:W-:Y:S01]  /*1be0*/  SHF.R.S32.HI R9, RZ, 0x5, R9 ;  /* 0x00000005ff097819 */ /* 0x000fe20000011409 */
[----:B------:R-:W-:Y:S01]  /*1bf0*/  VIADD R3, R3, UR20 ;  /* 0x0000001403037c36 */ /* 0x000fe20008000000 */
[----:B------:R-:W-:Y:S01]  /*1c00*/  IADD3.X R6, R23, UR33, RZ, P0, !PT ;  /* 0x0000002117067c10 */ /* 0x000fe200087fe4ff */
[----:B------:R-:W-:-:S02]  /*1c10*/  UIMAD UR27, UR57, UR27, UR7 ;  /* 0x0000001b391b72a4 */ /* 0x000fc4000f8e0207 */
[----:B------:R-:W-:Y:S02]  /*1c20*/  UIADD3 UR7, UP2, UP1, UR54, UR17, UR55 ;  /* 0x0000001136077290 */ /* 0x000fe4000f95e037 */
[----:B------:R-:W-:Y:S01]  /*1c30*/  IMAD R10, R6, UR24, RZ ;  /* 0x00000018060a7c24 */ /* 0x000fe2000f8e02ff */
[----:B------:R-:W-:Y:S01]  /*1c40*/  ULDC.64 UR60, c[0x0][0x478] ;  /* 0x00011e00003c7ab9 */ /* 0x000fe20000000a00 */
[C---:B------:R-:W-:Y:S01]  /*1c50*/  IMAD.WIDE.U32 R6, R8.reuse, UR24, R26 ;  /* 0x0000001808067c25 */ /* 0x040fe2000f8e001a */
[----:B------:R-:W-:Y:S02]  /*1c60*/  UIADD3.X UR6, UR52, UR6, UR46, UP2, UP1 ;  /* 0x0000000634067290 */ /* 0x000fe400097e242e */
[----:B------:R-:W-:Y:S01]  /*1c70*/  UISETP.LT.AND UP1, UPT, URZ, UR22, UPT ;  /* 0x000000163f00728c */ /* 0x000fe2000bf21270 */
[----:B------:R-:W-:Y:S01]  /*1c80*/  IMAD R10, R8, UR25, R10 ;  /* 0x00000019080a7c24 */ /* 0x000fe2000f8e020a */
[----:B------:R-:W-:Y:S01]  /*1c90*/  IADD3 R8, P0, R6, UR56, RZ ;  /* 0x0000003806087c10 */ /* 0x000fe2000ff1e0ff */
[----:B------:R-:W-:Y:S01]  /*1ca0*/  IMAD R6, R9, UR9, R11 ;  /* 0x0000000909067c24 */ /* 0x000fe2000f8e020b */
[----:B------:R-:W-:Y:S01]  /*1cb0*/  USEL UR22, URZ, UR22, !UP1 ;  /* 0x000000163f167287 */ /* 0x000fe2000c800000 */
[----:B------:R-:W-:Y:S01]  /*1cc0*/  IMAD.U32 R11, RZ, RZ, UR26 ;  /* 0x0000001aff0b7e24 */ /* 0x000fe2000f8e00ff */
[----:B------:R-:W-:Y:S01]  /*1cd0*/  IADD3.X R9, R7, UR51, R10, P0, !PT ;  /* 0x0000003307097c10 */ /* 0x000fe200087fe40a */
[----:B------:R-:W-:Y:S01]  /*1ce0*/  IMAD R7, R23, R4, RZ ;  /* 0x0000000417077224 */ /* 0x000fe200078e02ff */
[----:B------:R-:W-:Y:S01]  /*1cf0*/  IADD3 R10, P0, R6, UR7, RZ ;  /* 0x00000007060a7c10 */ /* 0x000fe2000ff1e0ff */
[----:B------:R-:W-:-:S02]  /*1d00*/  UISETP.GT.AND UP1, UPT, UR41, UR22, UPT ;  /* 0x000000162900728c */ /* 0x000fc4000bf24270 */
[----:B------:R-:W-:Y:S01]  /*1d10*/  IMAD R13, R0, R5, R7 ;  /* 0x00000005000d7224 */ /* 0x000fe200078e0207 */
[----:B------:R-:W-:Y:S01]  /*1d20*/  LEA.HI.X.SX32 R12, R6, UR6, 0x1, P0 ;  /* 0x00000006060c7c11 */ /* 0x000fe200080f0eff */
[----:B------:R-:W-:Y:S01]  /*1d30*/  IMAD.WIDE.U32 R6, R0, R4, R2 ;  /* 0x0000000400067225 */ /* 0x000fe200078e0002 */
[C---:B------:R-:W-:Y:S01]  /*1d40*/  LEA R188, P0, R10.reuse, UR34, 0x2 ;  /* 0x000000220abc7c11 */ /* 0x040fe2000f8010ff */
[----:B------:R-:W-:Y:S02]  /*1d50*/  UIMAD.WIDE UR6, UR39, 0x4, UR60 ;  /* 0x00000004270678a5 */ /* 0x000fe4000f8e023c */
[----:B------:R-:W-:Y:S01]  /*1d60*/  IMAD.WIDE.U32 R2, R11, UR57, R8 ;  /* 0x000000390b027c25 */ /* 0x000fe2000f8e0008 */
[----:B------:R-:W-:Y:S01]  /*1d70*/  LEA.HI.X R189, R10, UR35, R12, 0x2, P0 ;  /* 0x000000230abd7c11 */ /* 0x000fe200080f140c */
[----:B------:R-:W-:Y:S01]  /*1d80*/  ULDC.64 UR44, c[0x0][0x210] ;  /* 0x00008400002c7ab9 */ /* 0x000fe20000000a00 */
[----:B------:R-:W-:Y:S01]  /*1d90*/  PLOP3.LUT P0, PT, PT, PT, UP1, 0x80, 0x0 ;  /* 0x000000000000781c */ /* 0x000fe20003f0f018 */
[----:B------:R-:W-:Y:S01]  /*1da0*/  ULDC.64 UR42, c[0x0][0x3e0] ;  /* 0x0000f800002a7ab9 */ /* 0x000fe20000000a00 */
[----:B------:R-:W-:Y:S01]  /*1db0*/  IMAD.IADD R7, R7, 0x1, R13 ;  /* 0x0000000107077824 */ /* 0x000fe200078e020d */
[----:B------:R-:W-:Y:S01]  /*1dc0*/  LEA R222, P3, R2, UR44, 0x1 ;  /* 0x0000002c02de7c11 */ /* 0x000fe2000f8608ff */
[----:B------:R-:W-:Y:S01]  /*1dd0*/  VIADD R3, R3, UR27 ;  /* 0x0000001b03037c36 */ /* 0x000fe20008000000 */
[----:B------:R-:W-:Y:S01]  /*1de0*/  LEA R225, P2, R6, UR42, 0x1 ;  /* 0x0000002a06e17c11 */ /* 0x000fe2000f8408ff */
[----:B------:R-:W-:Y:S01]  /*1df0*/  UMOV UR17, UR19 ;  /* 0x0000001300117c82 */ /* 0x000fe20008000000 */
[----:B------:R-:W-:-:S02]  /*1e00*/  UIADD3 UR9, UR41, -0x1, URZ ;  /* 0xffffffff29097890 */ /* 0x000fc4000fffe03f */
[----:B------:R-:W-:Y:S01]  /*1e10*/  LEA.HI.X R223, R2, UR45, R3, 0x1, P3 ;  /* 0x0000002d02df7c11 */ /* 0x000fe200098f0c03 */
[----:B------:R-:W-:Y:S01]  /*1e20*/  UMOV UR20, UR6 ;  /* 0x0000000600147c82 */ /* 0x000fe20008000000 */
[----:B------:R-:W-:Y:S01]  /*1e30*/  LEA.HI.X R224, R6, UR43, R7, 0x1, P2 ;  /* 0x0000002b06e07c11 */ /* 0x000fe200090f0c07 */
[----:B------:R-:W-:Y:S01]  /*1e40*/  UMOV UR19, UR7 ;  /* 0x0000000700137c82 */ /* 0x000fe20008000000 */
[----:B------:R-:W-:Y:S06]  /*1e50*/  @P0 BRA `(.L_x_202) ;  /* 0x0000000800fc0947 */ /* 0x000fec0003800000 */
[----:B------:R-:W-:Y:S01]  /*1e60*/  @UP0 UIADD3 UR12, UR23, UR36, URZ ;  /* 0x00000024170c0290 */ /* 0x000fe2000fffe03f */
[----:B------:R-:W-:-:S03]  /*1e70*/  @UP0 ULDC.64 UR8, c[0x0][0x450] ;  /* 0x0001140000080ab9 */ /* 0x000fc60000000a00 */
[----:B------:R-:W-:Y:S02]  /*1e80*/  @UP0 UIMAD.WIDE.U32 UR6, UR12, UR8, URZ ;  /* 0x000000080c0602a5 */ /* 0x000fe4000f8e003f */
[----:B------:R-:W-:-:S04]  /*1e90*/  @UP0 UIMAD UR12, UR12, UR9, URZ ;  /* 0x000000090c0c02a4 */ /* 0x000fc8000f8e023f */
[----:B------:R-:W-:Y:S01]  /*1ea0*/  @UP0 UIADD3 UR19, UR7, UR12, URZ ;  /* 0x0000000c07130290 */ /* 0x000fe2000fffe03f */
[----:B------:R-:W-:Y:S01]  /*1eb0*/  @UP0 UMOV UR18, UR6 ;  /* 0x0000000600120c82 */ /* 0x000fe20008000000 */
[----:B------:R-:W-:Y:S10]  /*1ec0*/  @P1 BRA `(.L_x_203) ;  /* 0x0000000000301947 */ /* 0x000ff40003800000 */
[----:B------:R-:W-:Y:S01]  /*1ed0*/  USHF.R.S32.HI UR6, URZ, 0x1f, UR23 ;  /* 0x0000001f3f067899 */ /* 0x000fe20008011417 */
[----:B------:R-:W-:-:S03]  /*1ee0*/  ULDC.64 UR8, c[0x0][0x450] ;  /* 0x0001140000087ab9 */ /* 0x000fc60000000a00 */
[----:B------:R-:W-:Y:S02]  /*1ef0*/  UIMAD UR12, UR6, UR8, URZ ;  /* 0x00000008060c72a4 */ /* 0x000fe4000f8e023f */
[----:B------:R-:W-:Y:S02]  /*1f00*/  UIMAD.WIDE.U32 UR6, UR23, UR8, URZ ;  /* 0x00000008170672a5 */ /* 0x000fe4000f8e003f */
[----:B------:R-:W-:-:S03]  /*1f10*/  UIMAD UR14, UR23, UR9, UR12 ;  /* 0x00000009170e72a4 */ /* 0x000fc6000f8e020c */
[----:B------:R-:W-:Y:S01]  /*1f20*/  ULDC.64 UR12, c[0x0][0x438] ;  /* 0x00010e00000c7ab9 */ /* 0x000fe20000000a00 */
[----:B------:R-:W-:Y:S02]  /*1f30*/  UIADD3 UR7, UR7, UR14, URZ ;  /* 0x0000000e07077290 */ /* 0x000fe4000fffe03f */
[----:B------:R-:W-:Y:S02]  /*1f40*/  UIMAD UR14, UR58, UR12, URZ ;  /* 0x0000000c3a0e72a4 */ /* 0x000fe4000f8e023f */
[----:B------:R-:W-:Y:S02]  /*1f50*/  UIMAD.WIDE.U32 UR6, UR48, UR12, UR6 ;  /* 0x0000000c300672a5 */ /* 0x000fe4000f8e0006 */
[----:B------:R-:W-:-:S04]  /*1f60*/  UIMAD UR13, UR48, UR13, UR14 ;  /* 0x0000000d300d72a4 */ /* 0x000fc8000f8e020e */
[----:B------:R-:W-:Y:S01]  /*1f70*/  UIADD3 UR19, UR7, UR13, URZ ;  /* 0x0000000d07137290 */ /* 0x000fe2000fffe03f */
[----:B------:R-:W-:-:S11]  /*1f80*/  UMOV UR18, UR6 ;  /* 0x0000000600127c82 */ /* 0x000fd60008000000 */
.L_x_203:
[----:B------:R-:W-:Y:S01]  /*1f90*/  @UP0 UIADD3 UR14, UR23, UR36, URZ ;  /* 0x00000024170e0290 */ /* 0x000fe2000fffe03f */
[----:B------:R-:W-:Y:S01]  /*1fa0*/  @UP0 ULDC.64 UR6, c[0x0][0x458] ;  /* 0x0001160000060ab9 */ /* 0x000fe20000000a00 */
[----:B------:R-:W-:Y:S02]  /*1fb0*/  UIMAD UR16, UR21, -0x80, UR16 ;  /* 0xffffff80151078a4 */ /* 0x000fe4000f8e0210 */
        /* <DEDUP_REMOVED lines=15> */
[----:B------:R-:W-:-:S03]  /*20b0*/  UIADD3 UR17, UR13, UR15, URZ ;  /* 0x0000000f0d117290 */ /* 0x000fc6000fffe03f */
[----:B------:R-:W-:-:S09]  /*20c0*/  UMOV UR15, UR12 ;  /* 0x0000000c000f7c82 */ /* 0x000fd20008000000 */
.L_x_204:
[----:B------:R-:W-:Y:S01]  /*20d0*/  UIMAD UR12, UR40, UR8, URZ ;  /* 0x00000008280c72a4 */ /* 0x000fe2000f8e023f */
[----:B------:R-:W-:Y:S01]  /*20e0*/  IMAD.U32 R2, RZ, RZ, UR8 ;  /* 0x00000008ff027e24 */ /* 0x000fe2000f8e00ff */
[----:B------:R-:W-:Y:S01]  /*20f0*/  ULDC UR13, c[0x0][0x2d0] ;  /* 0x0000b400000d7ab9 */ /* 0x000fe20000000800 */
[C---:B------:R-:W-:Y:S01]  /*2100*/  VIADD R4, R0.reuse, 0x20 ;  /* 0x0000002000047836 */ /* 0x040fe20000000000 */
[----:B------:R-:W-:Y:S01]  /*2110*/  UIMAD UR12, UR30, UR9, UR12 ;  /* 0x000000091e0c72a4 */ /* 0x000fe2000f8e020c */
[----:B------:R-:W-:Y:S01]  /*2120*/  VIADD R5, R0, 0x40 ;  /* 0x0000004000057836 */ /* 0x000fe20000000000 */
[----:B------:R-:W-:Y:S01]  /*2130*/  ISETP.GE.AND P3, PT, R187, UR13, PT ;  /* 0x0000000dbb007c0c */ /* 0x000fe2000bf66270 */
[----:B------:R-:W-:Y:S01]  /*2140*/  IMAD.WIDE.U32 R2, R2, UR30, R26 ;  /* 0x0000001e02027c25 */ /* 0x000fe2000f8e001a */
[----:B------:R-:W-:Y:S01]  /*2150*/  USHF.R.S32.HI UR14, URZ, 0x1f, UR57 ;  /* 0x0000001f3f0e7899 */ /* 0x000fe20008011439 */
[----:B------:R-:W-:Y:S01]  /*2160*/  BSSY B0, `(.L_x_205) ;  /* 0x000001a000007945 */ /* 0x000fe20003800000 */
[----:B------:R-:W-:-:S02]  /*2170*/  ISETP.GE.OR P2, PT, R4, UR16, P3 ;  /* 0x0000001004007c0c */ /* 0x000fc40009f46670 */
[----:B------:R-:W-:Y:S01]  /*2180*/  ISETP.GE.OR P1, PT, R5, UR16, P3 ;  /* 0x0000001005007c0c */ /* 0x000fe20009f26670 */
[----:B------:R-:W-:Y:S01]  /*2190*/  VIADD R5, R0, 0x60 ;  /* 0x0000006000057836 */ /* 0x000fe20000000000 */
[----:B------:R-:W-:Y:S01]  /*21a0*/  MOV R4, UR12 ;  /* 0x0000000c00047c02 */ /* 0x000fe20008000f00 */
[----:B------:R-:W-:Y:S01]  /*21b0*/  ULDC.64 UR12, c[0x0][0x468] ;  /* 0x00011a00000c7ab9 */ /* 0x000fe20000000a00 */
[----:B------:R-:W-:Y:S01]  /*21c0*/  IADD3 R2, P0, R2, UR18, RZ ;  /* 0x0000001202027c10 */ /* 0x000fe2000ff1e0ff */
[----:B------:R-:W-:-:S03]  /*21d0*/  UIMAD UR14, UR14, UR12, URZ ;  /* 0x0000000c0e0e72a4 */ /* 0x000fc6000f8e023f */
[----:B------:R-:W-:Y:S01]  /*21e0*/  IADD3.X R3, R3, UR19, R4, P0, !PT ;  /* 0x0000001303037c10 */ /* 0x000fe200087fe404 */
[----:B------:R-:W-:Y:S01]  /*21f0*/  IMAD.U32 R4, RZ, RZ, UR12 ;  /* 0x0000000cff047e24 */ /* 0x000fe2000f8e00ff */
[----:B------:R-:W-:Y:S01]  /*2200*/  ISETP.GE.OR P0, PT, R5, UR16, P3 ;  /* 0x0000001005007c0c */ /* 0x000fe20009f06670 */
[----:B------:R-:W-:Y:S01]  /*2210*/  UIMAD UR13, UR57, UR13, UR14 ;  /* 0x0000000d390d72a4 */ /* 0x000fe2000f8e020e */
[----:B------:R-:W-:Y:S01]  /*2220*/  ISETP.GE.OR P3, PT, R0, UR16, P3 ;  /* 0x0000001000007c0c */ /* 0x000fe20009f66670 */
[----:B------:R-:W-:-:S05]  /*2230*/  IMAD.WIDE.U32 R2, R4, UR57, R2 ;  /* 0x0000003904027c25 */ /* 0x000fca000f8e0002 */
[----:B------:R-:W-:-:S07]  /*2240*/  IADD3 R8, R3, UR13, RZ ;  /* 0x0000000d03087c10 */ /* 0x000fce000fffe0ff */
[----:B------:R-:W-:Y:S05]  /*2250*/  @P3 BRA `(.L_x_206) ;  /* 0x0000000000283947 */ /* 0x000fea0003800000 */
[----:B------:R-:W-:Y:S01]  /*2260*/  MOV R4, R2 ;  /* 0x0000000200047202 */ /* 0x000fe20000000f00 */
[----:B------:R-:W-:Y:S01]  /*2270*/  IMAD R6, R23, UR8, RZ ;  /* 0x0000000817067c24 */ /* 0x000fe2000f8e02ff */
[----:B------:R-:W-:Y:S01]  /*2280*/  MOV R5, R8 ;  /* 0x0000000800057202 */ /* 0x000fe20000000f00 */
[----:B------:R-:W-:Y:S02]  /*2290*/  ULDC.64 UR12, c[0x0][0x3f0] ;  /* 0x0000fc00000c7ab9 */ /* 0x000fe40000000a00 */
[C---:B------:R-:W-:Y:S02]  /*22a0*/  IMAD R6, R0.reuse, UR9, R6 ;  /* 0x0000000900067c24 */ /* 0x040fe4000f8e0206 */
[----:B------:R-:W-:-:S05]  /*22b0*/  IMAD.WIDE.U32 R4, R0, UR8, R4 ;  /* 0x0000000800047c25 */ /* 0x000fca000f8e0004 */
[----:B------:R-:W-:Y:S02]  /*22c0*/  IADD3 R5, R5, R6, RZ ;  /* 0x0000000605057210 */ /* 0x000fe40007ffe0ff */
[----:B------:R-:W-:-:S04]  /*22d0*/  LEA R6, P4, R4, UR12, 0x1 ;  /* 0x0000000c04067c11 */ /* 0x000fc8000f8808ff */
[----:B------:R-:W-:-:S05]  /*22e0*/  LEA.HI.X R7, R4, UR13, R5, 0x1, P4 ;  /* 0x0000000d04077c11 */ /* 0x000fca000a0f0c05 */
[----:B------:R1:W-:Y:S04]  /*22f0*/  STG.E.128 desc[UR10][R6.64], RZ ;  /* 0x000000ff06007986 */ /* 0x0003e8000c101d0a */
.L_x_206:
[----:B------:R-:W-:Y:S05]  /*2300*/  BSYNC B0 ;  /* 0x0000000000007941 */ /* 0x000fea0003800000 */
.L_x_205:
[----:B------:R-:W-:Y:S04]  /*2310*/  BSSY B0, `(.L_x_207) ;  /* 0x000000e000007945 */ /* 0x000fe80003800000 */
[----:B------:R-:W-:Y:S05]  /*2320*/  @P2 BRA `(.L_x_208) ;  /* 0x0000000000302947 */ /* 0x000fea0003800000 */
[----:B-1----:R-:W-:Y:S01]  /*2330*/  IADD3 R6, P4, R0, 0x20, RZ ;  /* 0x0000002000067810 */ /* 0x002fe20007f9e0ff */
[----:B------:R-:W-:Y:S01]  /*2340*/  ULDC.64 UR12, c[0x0][0x3f0] ;  /* 0x0000fc00000c7ab9 */ /* 0x000fe20000000a00 */
[----:B------:R-:W-:-:S03]  /*2350*/  MOV R5, R8 ;  /* 0x0000000800057202 */ /* 0x000fc60000000f00 */
[----:B------:R-:W-:-:S04]  /*2360*/  IMAD.X R4, RZ, RZ, R23, P4 ;  /* 0x000000ffff047224 */ /* 0x000fc800020e0617 */
[----:B------:R-:W-:Y:S02]  /*2370*/  IMAD R7, R4, UR8, RZ ;  /* 0x0000000804077c24 */ /* 0x000fe4000f8e02ff */
[----:B------:R-:W-:Y:S02]  /*2380*/  IMAD.MOV.U32 R4, RZ, RZ, R2 ;  /* 0x000000ffff047224 */ /* 0x000fe400078e0002 */
[C---:B------:R-:W-:Y:S02]  /*2390*/  IMAD R7, R6.reuse, UR9, R7 ;  /* 0x0000000906077c24 */ /* 0x040fe4000f8e0207 */
[----:B------:R-:W-:-:S03]  /*23a0*/  IMAD.WIDE.U32 R4, R6, UR8, R4 ;  /* 0x0000000806047c25 */ /* 0x000fc6000f8e0004 */
[----:B------:R-:W-:Y:S02]  /*23b0*/  LEA R6, P4, R4, UR12, 0x1 ;  /* 0x0000000c04067c11 */ /* 0x000fe4000f8808ff */
[----:B------:R-:W-:-:S04]  /*23c0*/  IADD3 R7, R5, R7, RZ ;  /* 0x0000000705077210 */ /* 0x000fc80007ffe0ff */
[----:B------:R-:W-:-:S05]  /*23d0*/  LEA.HI.X R7, R4, UR13, R7, 0x1, P4 ;  /* 0x0000000d04077c11 */ /* 0x000fca000a0f0c07 */
[----:B------:R2:W-:Y:S02]  /*23e0*/  STG.E.128 desc[UR10][R6.64], RZ ;  /* 0x000000ff06007986 */ /* 0x0005e4000c101d0a */
.L_x_208:
[----:B------:R-:W-:Y:S05]  /*23f0*/  BSYNC B0 ;  /* 0x0000000000007941 */ /* 0x000fea0003800000 */
.L_x_207:
[----:B------:R-:W-:Y:S04]  /*2400*/  BSSY B0, `(.L_x_209) ;  /* 0x000000e000007945 */ /* 0x000fe80003800000 */
[----:B------:R-:W-:Y:S05]  /*2410*/  @P1 BRA `(.L_x_210) ;  /* 0x0000000000301947 */ /* 0x000fea0003800000 */
[----:B-12---:R-:W-:Y:S01]  /*2420*/  IADD3 R6, P4, R0, 0x40, RZ ;  /* 0x0000004000067810 */ /* 0x006fe20007f9e0ff */
        /* <DEDUP_REMOVED lines=11> */
.L_x_210:
[----:B------:R-:W-:Y:S05]  /*24e0*/  BSYNC B0 ;  /* 0x0000000000007941 */ /* 0x000fea0003800000 */
.L_x_209:
[----:B------:R-:W-:Y:S04]  /*24f0*/  BSSY B0, `(.L_x_211) ;  /* 0x000000e000007945 */ /* 0x000fe80003800000 */
[----:B------:R-:W-:Y:S05]  /*2500*/  @P0 BRA `(.L_x_212) ;  /* 0x0000000000300947 */ /* 0x000fea0003800000 */
[----:B------:R-:W-:Y:S01]  /*2510*/  IADD3 R3, P4, R0, 0x60, RZ ;  /* 0x0000006000037810 */ /* 0x000fe20007f9e0ff */
[----:B------:R-:W-:Y:S01]  /*2520*/  ULDC.64 UR12, c[0x0][0x3f0] ;  /* 0x0000fc00000c7ab9 */ /* 0x000fe20000000a00 */
[----:B------:R-:W-:-:S03]  /*2530*/  MOV R5, R8 ;  /* 0x0000000800057202 */ /* 0x000fc60000000f00 */
[----:B------:R-:W-:-:S04]  /*2540*/  IMAD.X R4, RZ, RZ, R23, P4 ;  /* 0x000000ffff047224 */ /* 0x000fc800020e0617 */
[----:B-123--:R-:W-:Y:S02]  /*2550*/  IMAD R6, R4, UR8, RZ ;  /* 0x0000000804067c24 */ /* 0x00efe4000f8e02ff */
[----:B------:R-:W-:-:S04]  /*2560*/  IMAD.MOV.U32 R4, RZ, RZ, R2 ;  /* 0x000000ffff047224 */ /* 0x000fc800078e0002 */
[----:B------:R-:W-:-:S04]  /*2570*/  IMAD.WIDE.U32 R4, R3, UR8, R4 ;  /* 0x0000000803047c25 */ /* 0x000fc8000f8e0004 */
[----:B------:R-:W-:Y:S01]  /*2580*/  IMAD R3, R3, UR9, R6 ;  /* 0x0000000903037c24 */ /* 0x000fe2000f8e0206 */
[----:B------:R-:W-:-:S04]  /*2590*/  LEA R2, P4, R4, UR12, 0x1 ;  /* 0x0000000c04027c11 */ /* 0x000fc8000f8808ff */
[----:B------:R-:W-:-:S04]  /*25a0*/  IADD3 R3, R5, R3, RZ ;  /* 0x0000000305037210 */ /* 0x000fc80007ffe0ff */
[----:B------:R-:W-:-:S05]  /*25b0*/  LEA.HI.X R3, R4, UR13, R3, 0x1, P4 ;  /* 0x0000000d04037c11 */ /* 0x000fca000a0f0c03 */
[----:B------:R4:W-:Y:S02]  /*25c0*/  STG.E.128 desc[UR10][R2.64], RZ ;  /* 0x000000ff02007986 */ /* 0x0009e4000c101d0a */
.L_x_212:
[----:B------:R-:W-:Y:S05]  /*25d0*/  BSYNC B0 ;  /* 0x0000000000007941 */ /* 0x000fea0003800000 */
.L_x_211:
[----:B------:R-:W-:Y:S01]  /*25e0*/  UIMAD UR8, UR40, UR6, URZ ;  /* 0x00000006280872a4 */ /* 0x000fe2000f8e023f */
[----:B----4-:R-:W-:Y:S01]  /*25f0*/  IMAD.U32 R2, RZ, RZ, UR6 ;  /* 0x00000006ff027e24 */ /* 0x010fe2000f8e00ff */
[----:B------:R-:W-:Y:S01]  /*2600*/  USHF.R.S32.HI UR12, URZ, 0x1f, UR57 ;  /* 0x0000001f3f0c7899 */ /* 0x000fe20008011439 */
[----:B------:R-:W-:Y:S01]  /*2610*/  BSSY B0, `(.L_x_213) ;  /* 0x0000017000007945 */ /* 0x000fe20003800000 */
[----:B------:R-:W-:Y:S01]  /*2620*/  UIMAD UR8, UR30, UR7, UR8 ;  /* 0x000000071e0872a4 */ /* 0x000fe2000f8e0208 */
[----:B------:R-:W-:-:S05]  /*2630*/  IMAD.WIDE.U32 R2, R2, UR30, R26 ;  /* 0x0000001e02027c25 */ /* 0x000fca000f8e001a */
[----:B------:R-:W-:Y:S01]  /*2640*/  IMAD.U32 R4, RZ, RZ, UR8 ;  /* 0x00000008ff047e24 */ /* 0x000fe2000f8e00ff */
[----:B------:R-:W-:Y:S01]  /*2650*/  IADD3 R2, P4, R2, UR15, RZ ;  /* 0x0000000f02027c10 */ /* 0x000fe2000ff9e0ff */
[----:B------:R-:W-:Y:S02]  /*2660*/  ULDC.64 UR8, c[0x0][0x470] ;  /* 0x00011c0000087ab9 */ /* 0x000fe40000000a00 */
[----:B------:R-:W-:Y:S01]  /*2670*/  UIMAD UR12, UR12, UR8, URZ ;  /* 0x000000080c0c72a4 */ /* 0x000fe2000f8e023f */
[----:B------:R-:W-:Y:S02]  /*2680*/  IADD3.X R3, R3, UR17, R4, P4, !PT ;  /* 0x0000001103037c10 */ /* 0x000fe4000a7fe404 */
[----:B------:R-:W-:Y:S01]  /*2690*/  MOV R4, UR8 ;  /* 0x0000000800047c02 */ /* 0x000fe20008000f00 */
[----:B------:R-:W-:-:S04]  /*26a0*/  UIMAD UR9, UR57, UR9, UR12 ;  /* 0x00000009390972a4 */ /* 0x000fc8000f8e020c */
[----:B------:R-:W-:-:S05]  /*26b0*/  IMAD.WIDE.U32 R2, R4, UR57, R2 ;  /* 0x0000003904027c25 */ /* 0x000fca000f8e0002 */
[----:B------:R-:W-:Y:S01]  /*26c0*/  IADD3 R8, R3, UR9, RZ ;  /* 0x0000000903087c10 */ /* 0x000fe2000fffe0ff */
[----:B------:R-:W-:Y:S06]  /*26d0*/  @P3 BRA `(.L_x_214) ;  /* 0x0000000000283947 */ /* 0x000fec0003800000 */
[----:B------:R-:W-:Y:S01]  /*26e0*/  MOV R4, R2 ;  /* 0x0000000200047202 */ /* 0x000fe20000000f00 */
[----:B-123--:R-:W-:Y:S01]  /*26f0*/  IMAD R6, R23, UR6, RZ ;  /* 0x0000000617067c24 */ /* 0x00efe2000f8e02ff */
        /* <DEDUP_REMOVED lines=8> */
.L_x_214:
[----:B------:R-:W-:Y:S05]  /*2780*/  BSYNC B0 ;  /* 0x0000000000007941 */ /* 0x000fea0003800000 */
.L_x_213:
[----:B------:R-:W-:Y:S04]  /*2790*/  BSSY B0, `(.L_x_215) ;  /* 0x000000e000007945 */ /* 0x000fe80003800000 */
[----:B------:R-:W-:Y:S05]  /*27a0*/  @P2 BRA `(.L_x_216) ;  /* 0x0000000000302947 */ /* 0x000fea0003800000 */
[----:B-1234-:R-:W-:Y:S01]  /*27b0*/  IADD3 R6, P2, R0, 0x20, RZ ;  /* 0x0000002000067810 */ /* 0x01efe20007f5e0ff */
        /* <DEDUP_REMOVED lines=11> */
.L_x_216:
[----:B------:R-:W-:Y:S05]  /*2870*/  BSYNC B0 ;  /* 0x0000000000007941 */ /* 0x000fea0003800000 */
.L_x_215:
        /* <DEDUP_REMOVED lines=14> */
.L_x_218:
[----:B------:R-:W-:Y:S05]  /*2960*/  BSYNC B0 ;  /* 0x0000000000007941 */ /* 0x000fea0003800000 */
.L_x_217:
[----:B------:R-:W-:Y:S05]  /*2970*/  @P0 BRA `(.L_x_219) ;  /* 0x0000008800340947 */ /* 0x000fea0003800000 */
[----:B------:R-:W-:Y:S01]  /*2980*/  IADD3 R0, P0, R0, 0x60, RZ ;  /* 0x0000006000007810 */ /* 0x000fe20007f1e0ff */
[----:B------:R-:W-:Y:S01]  /*2990*/  IMAD.MOV.U32 R4, RZ, RZ, R2 ;  /* 0x000000ffff047224 */ /* 0x000fe200078e0002 */
[----:B------:R-:W-:Y:S01]  /*29a0*/  MOV R5, R8 ;  /* 0x0000000800057202 */ /* 0x000fe20000000f00 */
[----:B------:R-:W-:Y:S02]  /*29b0*/  ULDC.64 UR8, c[0x0][0x3f8] ;  /* 0x0000fe0000087ab9 */ /* 0x000fe40000000a00 */
[----:B------:R-:W-:Y:S02]  /*29c0*/  IMAD.X R3, RZ, RZ, R23, P0 ;  /* 0x000000ffff037224 */ /* 0x000fe400000e0617 */
[----:B------:R-:W-:-:S04]  /*29d0*/  IMAD.WIDE.U32 R4, R0, UR6, R4 ;  /* 0x0000000600047c25 */ /* 0x000fc8000f8e0004 */
[----:B------:R-:W-:Y:S01]  /*29e0*/  IMAD R3, R3, UR6, RZ ;  /* 0x0000000603037c24 */ /* 0x000fe2000f8e02ff */
[----:B------:R-:W-:-:S03]  /*29f0*/  LEA R2, P0, R4, UR8, 0x1 ;  /* 0x0000000804027c11 */ /* 0x000fc6000f8008ff */
[----:B------:R-:W-:-:S05]  /*2a00*/  IMAD R0, R0, UR7, R3 ;  /* 0x0000000700007c24 */ /* 0x000fca000f8e0203 */
[----:B------:R-:W-:-:S04]  /*2a10*/  IADD3 R0, R5, R0, RZ ;  /* 0x0000000005007210 */ /* 0x000fc80007ffe0ff */
[----:B------:R-:W-:-:S05]  /*2a20*/  LEA.HI.X R3, R4, UR9, R0, 0x1, P0 ;  /* 0x0000000904037c11 */ /* 0x000fca00080f0c00 */
[----:B------:R1:W-:Y:S01]  /*2a30*/  STG.E.128 desc[UR10][R2.64], RZ ;  /* 0x000000ff02007986 */ /* 0x0003e2000c101d0a */
[----:B------:R-:W-:Y:S05]  /*2a40*/  BRA `(.L_x_219) ;  /* 0x0000008800007947 */ /* 0x000fea0003800000 */
.L_x_202:
[----:B------:R-:W-:Y:S01]  /*2a50*/  PLOP3.LUT P0, PT, PT, PT, UP4, 0x80, 0x0 ;  /* 0x000000000000781c */ /* 0x000fe20003f0f048 */
[----:B------:R-:W-:Y:S01]  /*2a60*/  UIMAD UR6, UR9, -0x80, UR31 ;  /* 0xffffff80090678a4 */ /* 0x000fe2000f8e021f */
[----:B------:R-:W-:Y:S01]  /*2a70*/  LEA R2, R251, UR4, 0x1 ;  /* 0x00000004fb027c11 */ /* 0x000fe2000f8e08ff */
[----:B------:R-:W-:Y:S01]  /*2a80*/  ULEA.HI UR7, UR9, UR9, URZ, 0x1 ;  /* 0x0000000909077291 */ /* 0x000fe2000f8f083f */
[C---:B------:R-:W-:Y:S01]  /*2a90*/  VIADD R20, R0.reuse, 0x20 ;  /* 0x0000002000147836 */ /* 0x040fe20000000000 */
[----:B------:R-:W-:Y:S01]  /*2aa0*/  BSSY B0, `(.L_x_220) ;  /* 0x000001b000007945 */ /* 0x000fe20003800000 */
[----:B------:R-:W-:-:S07]  /*2ab0*/  VIADD R21, R0, 0x40 ;  /* 0x0000004000157836 */ /* 0x000fce0000000000 */
[----:B------:R-:W-:Y:S01]  /*2ac0*/  @P0 BAR.SYNC.DEFER_BLOCKING 0x0 ;  /* 0x0000000000000b1d */ /* 0x000fe20000010000 */
[C---:B------:R-:W-:Y:S01]  /*2ad0*/  ISETP.GE.AND P5, PT, R0.reuse, UR6, PT ;  /* 0x0000000600007c0c */ /* 0x040fe2000bfa6270 */
[----:B------:R-:W-:Y:S01]  /*2ae0*/  ULOP3.LUT UR7, UR7, 0xfffffffe, URZ, 0xc0, !UPT ;  /* 0xfffffffe07077892 */ /* 0x000fe2000f8ec03f */
[----:B------:R-:W-:Y:S01]  /*2af0*/  VIADD R22, R0, 0x60 ;  /* 0x0000006000167836 */ /* 0x000fe20000000000 */
[----:B------:R-:W-:Y:S01]  /*2b00*/  ISETP.GE.AND P4, PT, R20, UR6, PT ;  /* 0x0000000614007c0c */ /* 0x000fe2000bf86270 */
[----:B------:R-:W-:Y:S01]  /*2b10*/  VIADD R3, R251, 0x2000 ;  /* 0x00002000fb037836 */ /* 0x000fe20000000000 */
[----:B------:R-:W-:Y:S01]  /*2b20*/  UIADD3 UR7, UR9, -UR7, URZ ;  /* 0x8000000709077290 */ /* 0x000fe2000fffe03f */
[----:B------:R-:W-:Y:S01]  /*2b30*/  ISETP.GE.AND P3, PT, R21, UR6, PT ;  /* 0x0000000615007c0c */ /* 0x000fe2000bf66270 */
[----:B------:R-:W-:Y:S01]  /*2b40*/  IMAD.U32 R8, RZ, RZ, UR14 ;  /* 0x0000000eff087e24 */ /* 0x000fe2000f8e00ff */
[----:B------:R-:W-:Y:S01]  /*2b50*/  ISETP.GE.AND P2, PT, R22, UR6, PT ;  /* 0x0000000616007c0c */ /* 0x000fe2000bf46270 */
[----:B------:R-:W-:-:S06]  /*2b60*/  UISETP.NE.AND UP0, UPT, UR7, 0x1, UPT ;  /* 0x000000010700788c */ /* 0x000fcc000bf05270 */
[----:B------:R-:W-:-:S04]  /*2b70*/  PLOP3.LUT P1, PT, PT, PT, UP0, 0x80, 0x0 ;  /* 0x000000000000781c */ /* 0x000fc80003f2f008 */
[----:B------:R-:W-:Y:S01]  /*2b80*/  SEL R3, R3, R251, !P1 ;  /* 0x000000fb03037207 */ /* 0x000fe20004800000 */
[----:B------:R1:W-:Y:S01]  /*2b90*/  @P5 STS.128 [R2+0x8000], RZ ;  /* 0x008000ff02005388 */ /* 0x0003e20000000c00 */
[----:B------:R-:W-:Y:S07]  /*2ba0*/  @P5 BRA `(.L_x_221) ;  /* 0x0000000000285947 */ /* 0x000fee0003800000 */
[----:B------:R-:W-:Y:S02]  /*2bb0*/  ULDC UR7, c[0x0][0x2d0] ;  /* 0x0000b40000077ab9 */ /* 0x000fe40000000800 */
[----:B------:R-:W-:-:S13]  /*2bc0*/  ISETP.GE.AND P0, PT, R187, UR7, PT ;  /* 0x00000007bb007c0c */ /* 0x000fda000bf06270 */
[----:B------:R2:W-:Y:S01]  /*2bd0*/  @P0 STS.128 [R2+0x8000], RZ ;  /* 0x008000ff02000388 */ /* 0x0005e20000000c00 */
[----:B------:R-:W-:Y:S05]  /*2be0*/  @P0 BRA `(.L_x_221) ;  /* 0x0000000000180947 */ /* 0x000fea0003800000 */
[----:B------:R-:W-:Y:S02]  /*2bf0*/  MOV R6, R225 ;  /* 0x000000e100067202 */ /* 0x000fe40000000f00 */
[----:B------:R-:W-:-:S05]  /*2c00*/  MOV R7, R224 ;  /* 0x000000e000077202 */ /* 0x000fca0000000f00 */
[----:B------:R-:W-:Y:S01]  /*2c10*/  @!PT LDS RZ, [RZ] ;  /* 0x00000000fffff984 */ /* 0x000fe20000000800 */
[----:B------:R-:W-:Y:S01]  /*2c20*/  @!PT LDS RZ, [RZ] ;  /* 0x00000000fffff984 */ /* 0x000fe20000000800 */
[----:B------:R-:W-:Y:S01]  /*2c30*/  @!PT LDS RZ, [RZ] ;  /* 0x00000000fffff984 */ /* 0x000fe20000000800 */
[----:B------:R3:W-:Y:S02]  /*2c40*/  LDGSTS.E.BYPASS.LTC128B.128 [R2+0x8000], desc[UR10][R6.64] ;  /* 0x0800000006027fae */ /* 0x0007e4000b901d4a */
.L_x_221:
[----:B------:R-:W-:Y:S05]  /*2c50*/  BSYNC B0 ;  /* 0x0000000000007941 */ /* 0x000fea0003800000 */
.L_x_220:
[----:B------:R4:W-:Y:S01]  /*2c60*/  @P4 STS.128 [R2+0x9000], RZ ;  /* 0x009000ff02004388 */ /* 0x0009e20000000c00 */
[----:B------:R-:W-:Y:S01]  /*2c70*/  BSSY B0, `(.L_x_222) ;  /* 0x000000d000007945 */ /* 0x000fe20003800000 */
[----:B------:R-:W-:-:S03]  /*2c80*/  LEA R190, R3, UR4, 0x1 ;  /* 0x0000000403be7c11 */ /* 0x000fc6000f8e08ff */
        /* <DEDUP_REMOVED lines=11> */
.L_x_223:
[----:B------:R-:W-:Y:S05]  /*2d40*/  BSYNC B0 ;  /* 0x0000000000007941 */ /* 0x000fea0003800000 */
.L_x_222:
[----:B------:R1:W-:Y:S01]  /*2d50*/  @P3 STS.128 [R2+0xa000], RZ ;  /* 0x00a000ff02003388 */ /* 0x0003e20000000c00 */
[----:B------:R-:W-:Y:S04]  /*2d60*/  BSSY B0, `(.L_x_224) ;  /* 0x000000c000007945 */ /* 0x000fe80003800000 */
        /* <DEDUP_REMOVED lines=11> */
.L_x_225:
[----:B------:R-:W-:Y:S05]  /*2e20*/  BSYNC B0 ;  /* 0x0000000000007941 */ /* 0x000fea0003800000 */
.L_x_224:
[----:B------:R1:W-:Y:S01]  /*2e30*/  @P2 STS.128 [R2+0xb000], RZ ;  /* 0x00b000ff02002388 */ /* 0x0003e20000000c00 */
[----:B------:R-:W-:Y:S04]  /*2e40*/  BSSY B0, `(.L_x_226) ;  /* 0x000000f000007945 */ /* 0x000fe80003800000 */
[----:B------:R-:W-:Y:S05]  /*2e50*/  @P2 BRA `(.L_x_227) ;  /* 0x0000000000342947 */ /* 0x000fea0003800000 */
[----:B------:R-:W-:Y:S02]  /*2e60*/  ULDC UR7, c[0x0][0x2d0] ;  /* 0x0000b40000077ab9 */ /* 0x000fe40000000800 */
[----:B------:R-:W-:-:S13]  /*2e70*/  ISETP.GE.AND P0, PT, R187, UR7, PT ;  /* 0x00000007bb007c0c */ /* 0x000fda000bf06270 */
[----:B------:R1:W-:Y:S01]  /*2e80*/  @P0 STS.128 [R2+0xb000], RZ ;  /* 0x00b000ff02000388 */ /* 0x0003e20000000c00 */
[----:B------:R-:W-:Y:S05]  /*2e90*/  @P0 BRA `(.L_x_227) ;  /* 0x0000000000240947 */ /* 0x000fea0003800000 */
[----:B---3--:R-:W-:Y:S01]  /*2ea0*/  MOV R6, R225 ;  /* 0x000000e100067202 */ /* 0x008fe20000000f00 */
[----:B------:R-:W-:Y:S01]  /*2eb0*/  IMAD R3, R5, 0xc0, RZ ;  /* 0x000000c005037824 */ /* 0x000fe200078e02ff */
[----:B------:R-:W-:-:S03]  /*2ec0*/  MOV R7, R224 ;  /* 0x000000e000077202 */ /* 0x000fc60000000f00 */
[----:B------:R-:W-:-:S05]  /*2ed0*/  IMAD.WIDE.U32 R4, R4, 0xc0, R6 ;  /* 0x000000c004047825 */ /* 0x000fca00078e0006 */
[----:B------:R-:W-:-:S05]  /*2ee0*/  IADD3 R5, R5, R3, RZ ;  /* 0x0000000305057210 */ /* 0x000fca0007ffe0ff */
[----:B------:R-:W-:Y:S01]  /*2ef0*/  @!PT LDS RZ, [RZ] ;  /* 0x00000000fffff984 */ /* 0x000fe20000000800 */
[----:B------:R-:W-:Y:S01]  /*2f00*/  @!PT LDS RZ, [RZ] ;  /* 0x00000000fffff984 */ /* 0x000fe20000000800 */
[----:B------:R-:W-:Y:S01]  /*2f10*/  @!PT LDS RZ, [RZ] ;  /* 0x00000000fffff984 */ /* 0x000fe20000000800 */
[----:B------:R3:W-:Y:S02]  /*2f20*/  LDGSTS.E.BYPASS.LTC128B.128 [R2+0xb000], desc[UR10][R4.64] ;  /* 0x0b00000004027fae */ /* 0x0007e4000b901d4a */
.L_x_227:
[----:B------:R-:W-:Y:S05]  /*2f30*/  BSYNC B0 ;  /* 0x0000000000007941 */ /* 0x000fea0003800000 */
.L_x_226:
        /* <DEDUP_REMOVED lines=13> */
[----:B---3--:R-:W-:Y:S02]  /*3010*/  MOV R4, R222 ;  /* 0x000000de00047202 */ /* 0x008fe40000000f00 */
[----:B------:R-:W-:-:S05]  /*3020*/  MOV R5, R223 ;  /* 0x000000df00057202 */ /* 0x000fca0000000f00 */
[----:B------:R-:W-:Y:S01]  /*3030*/  @!PT LDS RZ, [RZ] ;  /* 0x00000000fffff984 */ /* 0x000fe20000000800 */
[----:B------:R-:W-:Y:S01]  /*3040*/  @!PT LDS RZ, [RZ] ;  /* 0x00000000fffff984 */ /* 0x000fe20000000800 */
[----:B------:R-:W-:Y:S01]  /*3050*/  @!PT LDS RZ, [RZ] ;  /* 0x00000000fffff984 */ /* 0x000fe20000000800 */
[----:B------:R3:W-:Y:S02]  /*3060*/  LDGSTS.E.BYPASS.LTC128B.128 [R190], desc[UR10][R4.64] ;  /* 0x0000000004be7fae */ /* 0x0007e4000b901d4a */
.L_x_229:
[----:B------:R-:W-:Y:S05]  /*3070*/  BSYNC B0 ;  /* 0x0000000000007941 */ /* 0x000fea0003800000 */
.L_x_228:
        /* <DEDUP_REMOVED lines=13> */
[----:B------:R-:W-:Y:S02]  /*3150*/  IMAD.U32 R3, RZ, RZ, UR24 ;  /* 0x00000018ff037e24 */ /* 0x000fe4000f8e00ff */
[----:B---3--:R-:W-:-:S03]  /*3160*/  IMAD.U32 R5, RZ, RZ, UR25 ;  /* 0x00000019ff057e24 */ /* 0x008fc6000f8e00ff */
[----:B------:R-:W-:-:S04]  /*3170*/  LEA R4, P0, R3, R222, 0x6 ;  /* 0x000000de03047211 */ /* 0x000fc800078030ff */
[----:B------:R-:W-:-:S05]  /*3180*/  LEA.HI.X R5, R3, R223, R5, 0x6, P0 ;  /* 0x000000df03057211 */ /* 0x000fca00000f3405 */
[----:B------:R-:W-:Y:S01]  /*3190*/  @!PT LDS RZ, [RZ] ;  /* 0x00000000fffff984 */ /* 0x000fe20000000800 */
[----:B------:R-:W-:Y:S01]  /*31a0*/  @!PT LDS RZ, [RZ] ;  /* 0x00000000fffff984 */ /* 0x000fe20000000800 */
[----:B------:R-:W-:Y:S01]  /*31b0*/  @!PT LDS RZ, [RZ] ;  /* 0x00000000fffff984 */ /* 0x000fe20000000800 */
[----:B------:R3:W-:Y:S04]  /*31c0*/  LDGSTS.E.BYPASS.LTC128B.128 [R190+0x1000], desc[UR10][R4.64] ;  /* 0x0100000004be7fae */ /* 0x0007e8000b901d4a */
.L_x_231:
[----:B------:R-:W-:Y:S05]  /*31d0*/  BSYNC B0 ;  /* 0x0000000000007941 */ /* 0x000fea0003800000 */
.L_x_230:
        /* <DEDUP_REMOVED lines=21> */
.L_x_233:
[----:B------:R-:W-:Y:S05]  /*3330*/  BSYNC B0 ;  /* 0x0000000000007941 */ /* 0x000fea0003800000 */
.L_x_232:
        /* <DEDUP_REMOVED lines=13> */
[----:B------:R-:W-:Y:S01]  /*3410*/  MOV R3, UR24 ;  /* 0x0000001800037c02 */ /* 0x000fe20008000f00 */
[----:B------:R-:W-:Y:S01]  /*3420*/  UIMAD UR7, UR25, 0xc0, URZ ;  /* 0x000000c0190778a4 */ /* 0x000fe2000f8e023f */
[----:B---3--:R-:W-:Y:S02]  /*3430*/  MOV R4, R222 ;  /* 0x000000de00047202 */ /* 0x008fe40000000f00 */
[----:B------:R-:W-:-:S03]  /*3440*/  MOV R5, R223 ;  /* 0x000000df00057202 */ /* 0x000fc60000000f00 */
[----:B------:R-:W-:-:S05]  /*3450*/  IMAD.WIDE.U32 R4, R3, 0xc0, R4 ;  /* 0x000000c003047825 */ /* 0x000fca00078e0004 */
[----:B------:R-:W-:-:S05]  /*3460*/  IADD3 R5, R5, UR7, RZ ;  /* 0x0000000705057c10 */ /* 0x000fca000fffe0ff */
[----:B------:R-:W-:Y:S01]  /*3470*/  @!PT LDS RZ, [RZ] ;  /* 0x00000000fffff984 */ /* 0x000fe20000000800 */
[----:B------:R-:W-:Y:S01]  /*3480*/  @!PT LDS RZ, [RZ] ;  /* 0x00000000fffff984 */ /* 0x000fe20000000800 */
[----:B------:R-:W-:Y:S01]  /*3490*/  @!PT LDS RZ, [RZ] ;  /* 0x00000000fffff984 */ /* 0x000fe20000000800 */
[----:B------:R3:W-:Y:S02]  /*34a0*/  LDGSTS.E.BYPASS.LTC128B.128 [R190+0x3000], desc[UR10][R4.64] ;  /* 0x0300000004be7fae */ /* 0x0007e4000b901d4a */
.L_x_235:
[----:B------:R-:W-:Y:S05]  /*34b0*/  BSYNC B0 ;  /* 0x0000000000007941 */ /* 0x000fea0003800000 */
.L_x_234:
[----:B------:R-:W5:Y:S01]  /*34c0*/  LDL R24, [R1] ;  /* 0x0000000001187983 */ /* 0x000f620000100800 */
[----:B------:R-:W-:Y:S01]  /*34d0*/  UIMAD UR7, UR40, UR14, URZ ;  /* 0x0000000e280772a4 */ /* 0x000fe2000f8e023f */
[----:B---3--:R-:W-:Y:S01]  /*34e0*/  IMAD.WIDE.U32 R4, R8, UR30, R26 ;  /* 0x0000001e08047c25 */ /* 0x008fe2000f8e001a */
[----:B------:R-:W-:Y:S01]  /*34f0*/  ULDC.64 UR24, c[0x0][0x260] ;  /* 0x0000980000187ab9 */ /* 0x000fe20000000a00 */
[----:B------:R-:W-:Y:S01]  /*3500*/  BSSY B0, `(.L_x_236) ;  /* 0x0000030000007945 */ /* 0x000fe20003800000 */
[----:B------:R-:W-:Y:S01]  /*3510*/  UIMAD UR7, UR30, UR15, UR7 ;  /* 0x0000000f1e0772a4 */ /* 0x000fe2000f8e0207 */
[----:B------:R-:W-:-:S05]  /*3520*/  IADD3 R4, P0, R4, UR28, RZ ;  /* 0x0000001c04047c10 */ /* 0x000fca000ff1e0ff */
[----:B------:R-:W-:Y:S01]  /*3530*/  IMAD.U32 R8, RZ, RZ, UR7 ;  /* 0x00000007ff087e24 */ /* 0x000fe2000f8e00ff */
[----:B------:R-:W-:-:S04]  /*3540*/  UIMAD UR7, UR21, -0x80, UR16 ;  /* 0xffffff80150778a4 */ /* 0x000fc8000f8e0210 */
[----:B------:R-:W-:Y:S02]  /*3550*/  IADD3.X R5, R5, UR29, R8, P0, !PT ;  /* 0x0000001d05057c10 */ /* 0x000fe400087fe408 */
[----:B------:R-:W-:Y:S01]  /*3560*/  ISETP.GE.AND P5, PT, R0, UR7, PT ;  /* 0x0000000700007c0c */ /* 0x000fe2000bfa6270 */
[----:B------:R-:W-:-:S12]  /*3570*/  IMAD.WIDE.U32 R4, R14, UR24, R4 ;  /* 0x000000180e047c25 */ /* 0x000fd8000f8e0004 */
[----:B------:R3:W-:Y:S01]  /*3580*/  @P5 STS.128 [R2+0xc000], RZ ;  /* 0x00c000ff02005388 */ /* 0x0007e20000000c00 */
[C---:B-----5:R-:W-:Y:S01]  /*3590*/  VIADD R3, R24.reuse, 0x48 ;  /* 0x0000004818037836 */ /* 0x060fe20000000000 */
[----:B------:R-:W-:Y:S01]  /*35a0*/  SHF.R.S32.HI R19, RZ, 0x1f, R24 ;  /* 0x0000001fff137819 */ /* 0x000fe20000011418 */
[C---:B------:R-:W-:Y:S02]  /*35b0*/  VIADD R6, R24.reuse, 0x40 ;  /* 0x0000004018067836 */ /* 0x040fe40000000000 */
[----:B------:R-:W-:Y:S01]  /*35c0*/  VIADD R7, R24, 0x8 ;  /* 0x0000000818077836 */ /* 0x000fe20000000000 */
[----:B------:R-:W-:Y:S02]  /*35d0*/  ISETP.GE.AND P6, PT, R3, UR6, PT ;  /* 0x0000000603007c0c */ /* 0x000fe4000bfc6270 */
[----:B------:R-:W-:Y:S01]  /*35e0*/  ISETP.GE.AND P2, PT, R6, UR6, PT ;  /* 0x0000000606007c0c */ /* 0x000fe2000bf46270 */
[----:B------:R-:W-:Y:S01]  /*35f0*/  IMAD.SHL.U32 R6, R24, 0x4, RZ ;  /* 0x0000000418067824 */ /* 0x000fe200078e00ff */
[----:B------:R-:W-:-:S02]  /*3600*/  ISETP.GE.AND P3, PT, R7, UR6, PT ;  /* 0x0000000607007c0c */ /* 0x000fc4000bf66270 */
[----:B------:R-:W-:Y:S02]  /*3610*/  P2R R17, PR, RZ, 0x4 ;  /* 0x00000004ff117803 */ /* 0x000fe40000000000 */
[----:B------:R-:W-:Y:S01]  /*3620*/  IADD3 R10, P2, R6, UR18, RZ ;  /* 0x00000012060a7c10 */ /* 0x000fe2000ff5e0ff */
[----:B------:R-:W-:Y:S01]  /*3630*/  IMAD R6, R15, UR24, RZ ;  /* 0x000000180f067c24 */ /* 0x000fe2000f8e02ff */
[----:B------:R-:W-:Y:S02]  /*3640*/  SHF.R.S32.HI R7, RZ, 0x1f, R3 ;  /* 0x0000001fff077819 */ /* 0x000fe40000011403 */
[----:B------:R-:W-:Y:S01]  /*3650*/  SHF.L.U64.HI R8, R24, 0x2, R19 ;  /* 0x0000000218087819 */ /* 0x000fe20000010213 */
[----:B------:R-:W-:Y:S01]  /*3660*/  IMAD R6, R14, UR25, R6 ;  /* 0x000000190e067c24 */ /* 0x000fe2000f8e0206 */
[----:B------:R-:W-:Y:S02]  /*3670*/  @!P6 LEA R12, P0, R3, UR18, 0x2 ;  /* 0x00000012030cec11 */ /* 0x000fe4000f8010ff */
[----:B------:R-:W-:-:S02]  /*3680*/  P2R R18, PR, RZ, 0x8 ;  /* 0x00000008ff127803 */ /* 0x000fc40000000000 */
[----:B------:R-:W-:Y:S01]  /*3690*/  @!P6 LEA.HI.X R13, R3, UR17, R7, 0x2, P0 ;  /* 0x00000011030dec11 */ /* 0x000fe200080f1407 */
[----:B------:R-:W-:Y:S01]  /*36a0*/  IMAD.IADD R3, R5, 0x1, R6 ;  /* 0x0000000105037824 */ /* 0x000fe200078e0206 */
[----:B------:R-:W-:Y:S02]  /*36b0*/  ISETP.GE.AND P0, PT, R24, UR6, PT ;  /* 0x0000000618007c0c */ /* 0x000fe4000bf06270 */
[----:B------:R-:W-:Y:S02]  /*36c0*/  IADD3.X R11, R8, UR17, RZ, P2, !PT ;  /* 0x00000011080b7c10 */ /* 0x000fe400097fe4ff */
[----:B------:R-:W-:Y:S01]  /*36d0*/  P2R R16, PR, RZ, 0x1 ;  /* 0x00000001ff107803 */ /* 0x000fe20000000000 */
[----:B---3--:R-:W-:Y:S08]  /*36e0*/  @P5 BRA `(.L_x_237) ;  /* 0x0000000000445947 */ /* 0x008ff00003800000 */
[----:B------:R-:W-:Y:S02]  /*36f0*/  ULDC UR6, c[0x0][0x2d0] ;  /* 0x0000b40000067ab9 */ /* 0x000fe40000000800 */
[----:B------:R-:W-:-:S13]  /*3700*/  ISETP.GE.AND P0, PT, R187, UR6, PT ;  /* 0x00000006bb007c0c */ /* 0x000fda000bf06270 */
[----:B------:R3:W-:Y:S01]  /*3710*/  @P0 STS.128 [R2+0xc000], RZ ;  /* 0x00c000ff02000388 */ /* 0x0007e20000000c00 */
        /* <DEDUP_REMOVED lines=10> */
[----:B------:R-:W-:Y:S01]  /*37c0*/  @!PT LDS RZ, [RZ] ;  /* 0x00000000fffff984 */ /* 0x000fe20000000800 */
[----:B------:R-:W-:Y:S01]  /*37d0*/  @!PT LDS RZ, [RZ] ;  /* 0x00000000fffff984 */ /* 0x000fe20000000800 */
[----:B------:R-:W-:Y:S01]  /*37e0*/  @!PT LDS RZ, [RZ] ;  /* 0x00000000fffff984 */ /* 0x000fe20000000800 */
[----:B------:R1:W-:Y:S04]  /*37f0*/  LDGSTS.E.BYPASS.LTC128B.128 [R2+0xc000], desc[UR10][R8.64] ;  /* 0x0c00000008027fae */ /* 0x0003e8000b901d4a */
.L_x_237:
[----:B------:R-:W-:Y:S05]  /*3800*/  BSYNC B0 ;  /* 0x0000000000007941 */ /* 0x000fea0003800000 */
.L_x_236:
[----:B------:R-:W-:Y:S01]  /*3810*/  ISETP.GE.AND P4, PT, R20, UR7, PT ;  /* 0x0000000714007c0c */ /* 0x000fe2000bf86270 */
[----:B------:R-:W-:-:S12]  /*3820*/  BSSY B0, `(.L_x_238) ;  /* 0x0000016000007945 */ /* 0x000fd80003800000 */
[----:B------:R1:W-:Y:S01]  /*3830*/  @P4 STS.128 [R2+0xd000], RZ ;  /* 0x00d000ff02004388 */ /* 0x0003e20000000c00 */
        /* <DEDUP_REMOVED lines=9> */
[----:B------:R-:W-:Y:S02]  /*38d0*/  IMAD R9, R6, UR14, RZ ;  /* 0x0000000e06097c24 */ /* 0x000fe4000f8e02ff */
[----:B------:R-:W-:-:S04]  /*38e0*/  IMAD.MOV.U32 R6, RZ, RZ, R4 ;  /* 0x000000ffff067224 */ /* 0x000fc800078e0004 */
[----:B------:R-:W-:-:S04]  /*38f0*/  IMAD.WIDE.U32 R6, R8, UR14, R6 ;  /* 0x0000000e08067c25 */ /* 0x000fc8000f8e0006 */
[----:B------:R-:W-:-:S05]  /*3900*/  IMAD R8, R8, UR15, R9 ;  /* 0x0000000f08087c24 */ /* 0x000fca000f8e0209 */
[----:B------:R-:W-:Y:S02]  /*3910*/  IADD3 R7, R7, R8, RZ ;  /* 0x0000000807077210 */ /* 0x000fe40007ffe0ff */
[----:B------:R-:W-:-:S04]  /*3920*/  LEA R8, P0, R6, UR24, 0x1 ;  /* 0x0000001806087c11 */ /* 0x000fc8000f8008ff */
[----:B------:R-:W-:-:S05]  /*3930*/  LEA.HI.X R9, R6, UR25, R7, 0x1, P0 ;  /* 0x0000001906097c11 */ /* 0x000fca00080f0c07 */
[----:B------:R-:W-:Y:S01]  /*3940*/  @!PT LDS RZ, [RZ] ;  /* 0x00000000fffff984 */ /* 0x000fe20000000800 */
[----:B------:R-:W-:Y:S01]  /*3950*/  @!PT LDS RZ, [RZ] ;  /* 0x00000000fffff984 */ /* 0x000fe20000000800 */
[----:B------:R-:W-:Y:S01]  /*3960*/  @!PT LDS RZ, [RZ] ;  /* 0x00000000fffff984 */ /* 0x000fe20000000800 */
[----:B------:R1:W-:Y:S04]  /*3970*/  LDGSTS.E.BYPASS.LTC128B.128 [R2+0xd000], desc[UR10][R8.64] ;  /* 0x0d00000008027fae */ /* 0x0003e8000b901d4a */
.L_x_239:
[----:B------:R-:W-:Y:S05]  /*3980*/  BSYNC B0 ;  /* 0x0000000000007941 */ /* 0x000fea0003800000 */
.L_x_238:
        /* <DEDUP_REMOVED lines=23> */
.L_x_241:
[----:B------:R-:W-:Y:S05]  /*3b00*/  BSYNC B0 ;  /* 0x0000000000007941 */ /* 0x000fea0003800000 */
.L_x_240:
        /* <DEDUP_REMOVED lines=12> */
[----:B-1----:R-:W-:Y:S02]  /*3bd0*/  IMAD R8, R6, UR14, RZ ;  /* 0x0000000e06087c24 */ /* 0x002fe4000f8e02ff */
[----:B------:R-:W-:-:S04]  /*3be0*/  IMAD.MOV.U32 R6, RZ, RZ, R4 ;  /* 0x000000ffff067224 */ /* 0x000fc800078e0004 */
[----:B------:R-:W-:-:S04]  /*3bf0*/  IMAD.WIDE.U32 R6, R5, UR14, R6 ;  /* 0x0000000e05067c25 */ /* 0x000fc8000f8e0006 */
[----:B------:R-:W-:Y:S01]  /*3c00*/  IMAD R5, R5, UR15, R8 ;  /* 0x0000000f05057c24 */ /* 0x000fe2000f8e0208 */
[----:B------:R-:W-:-:S04]  /*3c10*/  LEA R4, P0, R6, UR6, 0x1 ;  /* 0x0000000606047c11 */ /* 0x000fc8000f8008ff */
[----:B------:R-:W-:-:S04]  /*3c20*/  IADD3 R5, R7, R5, RZ ;  /* 0x0000000507057210 */ /* 0x000fc80007ffe0ff */
[----:B------:R-:W-:-:S05]  /*3c30*/  LEA.HI.X R5, R6, UR7, R5, 0x1, P0 ;  /* 0x0000000706057c11 */ /* 0x000fca00080f0c05 */
[----:B------:R-:W-:Y:S01]  /*3c40*/  @!PT LDS RZ, [RZ] ;  /* 0x00000000fffff984 */ /* 0x000fe20000000800 */
[----:B------:R-:W-:Y:S01]  /*3c50*/  @!PT LDS RZ, [RZ] ;  /* 0x00000000fffff984 */ /* 0x000fe20000000800 */
[----:B------:R-:W-:Y:S01]  /*3c60*/  @!PT LDS RZ, [RZ] ;  /* 0x00000000fffff984 */ /* 0x000fe20000000800 */
[----:B------:R1:W-:Y:S02]  /*3c70*/  LDGSTS.E.BYPASS.LTC128B.128 [R2+0xf000], desc[UR10][R4.64] ;  /* 0x0f00000004027fae */ /* 0x0003e4000b901d4a */
.L_x_243:
[----:B------:R-:W-:Y:S05]  /*3c80*/  BSYNC B0 ;  /* 0x0000000000007941 */ /* 0x000fea0003800000 */
.L_x_242:
[----:B------:R-:W-:Y:S01]  /*3c90*/  UIMAD UR6, UR40, UR12, URZ ;  /* 0x0000000c280672a4 */ /* 0x000fe2000f8e023f */
[----:B-1----:R-:W-:Y:S01]  /*3ca0*/  MOV R4, UR12 ;  /* 0x0000000c00047c02 */ /* 0x002fe20008000f00 */
[----:B------:R1:W-:Y:S01]  /*3cb0*/  @P5 STS.128 [R2+0x10000], RZ ;  /* 0x010000ff02005388 */ /* 0x0003e20000000c00 */
[----:B------:R-:W-:Y:S01]  /*3cc0*/  BSSY B0, `(.L_x_244) ;  /* 0x000001d000007945 */ /* 0x000fe20003800000 */
[----:B------:R-:W-:Y:S02]  /*3cd0*/  UIMAD UR6, UR30, UR13, UR6 ;  /* 0x0000000d1e0672a4 */ /* 0x000fe4000f8e0206 */
[----:B------:R-:W-:-:S04]  /*3ce0*/  IMAD.WIDE.U32 R4, R4, UR30, R26 ;  /* 0x0000001e04047c25 */ /* 0x000fc8000f8e001a */
[----:B------:R-:W-:Y:S01]  /*3cf0*/  MOV R3, UR6 ;  /* 0x0000000600037c02 */ /* 0x000fe20008000f00 */
[----:B------:R-:W-:Y:S01]  /*3d00*/  ULDC.64 UR6, c[0x0][0x268] ;  /* 0x00009a0000067ab9 */ /* 0x000fe20000000a00 */
[----:B------:R-:W-:-:S04]  /*3d10*/  IADD3 R4, P0, R4, UR32, RZ ;  /* 0x0000002004047c10 */ /* 0x000fc8000ff1e0ff */
[----:B------:R-:W-:Y:S01]  /*3d20*/  IADD3.X R5, R5, UR37, R3, P0, !PT ;  /* 0x0000002505057c10 */ /* 0x000fe200087fe403 */
[----:B------:R-:W-:-:S04]  /*3d30*/  IMAD R3, R15, UR6, RZ ;  /* 0x000000060f037c24 */ /* 0x000fc8000f8e02ff */
[C---:B------:R-:W-:Y:S02]  /*3d40*/  IMAD R3, R14.reuse, UR7, R3 ;  /* 0x000000070e037c24 */ /* 0x040fe4000f8e0203 */
[----:B------:R-:W-:-:S05]  /*3d50*/  IMAD.WIDE.U32 R4, R14, UR6, R4 ;  /* 0x000000060e047c25 */ /* 0x000fca000f8e0004 */
[----:B------:R-:W-:Y:S01]  /*3d60*/  IADD3 R3, R5, R3, RZ ;  /* 0x0000000305037210 */ /* 0x000fe20007ffe0ff */
[----:B-1----:R-:W-:Y:S06]  /*3d70*/  @P5 BRA `(.L_x_245) ;  /* 0x0000000000445947 */ /* 0x002fec0003800000 */
        /* <DEDUP_REMOVED lines=17> */
.L_x_245:
[----:B------:R-:W-:Y:S05]  /*3e90*/  BSYNC B0 ;  /* 0x0000000000007941 */ /* 0x000fea0003800000 */
.L_x_244:
        /* <DEDUP_REMOVED lines=22> */
.L_x_247:
[----:B------:R-:W-:Y:S05]  /*4000*/  BSYNC B0 ;  /* 0x0000000000007941 */ /* 0x000fea0003800000 */
.L_x_246:
        /* <DEDUP_REMOVED lines=18> */
[----:B------:R-:W-:Y:S01]  /*4130*/  @!PT LDS RZ, [RZ] ;  /* 0x00000000fffff984 */ /* 0x000fe20000000800 */
[----:B------:R-:W-:Y:S01]  /*4140*/  @!PT LDS RZ, [RZ] ;  /* 0x00000000fffff984 */ /* 0x000fe20000000800 */
[----:B------:R-:W-:Y:S01]  /*4150*/  @!PT LDS RZ, [RZ] ;  /* 0x00000000fffff984 */ /* 0x000fe20000000800 */
[----:B------:R1:W-:Y:S02]  /*4160*/  LDGSTS.E.BYPASS.LTC128B.128 [R2+0x12000], desc[UR10][R8.64] ;  /* 0x1200000008027fae */ /* 0x0003e4000b901d4a */
.L_x_249:
[----:B------:R-:W-:Y:S05]  /*4170*/  BSYNC B0 ;  /* 0x0000000000007941 */ /* 0x000fea0003800000 */
.L_x_248:
        /* <DEDUP_REMOVED lines=18> */
[----:B------:R-:W-:Y:S01]  /*42a0*/  @!PT LDS RZ, [RZ] ;  /* 0x00000000fffff984 */ /* 0x000fe20000000800 */
[----:B------:R-:W-:Y:S01]  /*42b0*/  @!PT LDS RZ, [RZ] ;  /* 0x00000000fffff984 */ /* 0x000fe20000000800 */
[----:B------:R-:W-:Y:S01]  /*42c0*/  @!PT LDS RZ, [RZ] ;  /* 0x00000000fffff984 */ /* 0x000fe20000000800 */
[----:B------:R1:W-:Y:S02]  /*42d0*/  LDGSTS.E.BYPASS.LTC128B.128 [R2+0x13000], desc[UR10][R4.64] ;  /* 0x1300000004027fae */ /* 0x0003e4000b901d4a */
.L_x_251:
[----:B------:R-:W-:Y:S05]  /*42e0*/  BSYNC B0 ;  /* 0x0000000000007941 */ /* 0x000fea0003800000 */
.L_x_250:
[----:B------:R-:W2:Y:S01]  /*42f0*/  LDL R3, [R1+0x8] ;  /* 0x0000080001037983 */ /* 0x000ea20000100800 */
[----:B------:R-:W-:Y:S01]  /*4300*/  IMAD.MOV.U32 R242, RZ, RZ, 0x7f800000 ;  /* 0x7f800000fff27424 */ /* 0x000fe200078e00ff */
[----:B------:R-:W-:Y:S01]  /*4310*/  ISETP.NE.AND P3, PT, R16, RZ, PT ;  /* 0x000000ff1000720c */ /* 0x000fe20003f65270 */
[----:B------:R-:W-:Y:S01]  /*4320*/  IMAD.MOV.U32 R243, RZ, RZ, 0x7f800000 ;  /* 0x7f800000fff37424 */ /* 0x000fe200078e00ff */
[----:B------:R-:W0:Y:S01]  /*4330*/  LDGDEPBAR ;  /* 0x00000000000079af */ /* 0x000e220000000000 */
[----:B------:R-:W-:Y:S02]  /*4340*/  ISETP.NE.AND P2, PT, R18, RZ, PT ;  /* 0x000000ff1200720c */ /* 0x000fe40003f45270 */
[----:B------:R-:W-:Y:S01]  /*4350*/  ISETP.NE.AND P0, PT, R17, RZ, PT ;  /* 0x000000ff1100720c */ /* 0x000fe20003f05270 */
[----:B------:R1:W5:Y:S02]  /*4360*/  @!P6 LDG.E R242, desc[UR10][R12.64] ;  /* 0x0000000a0cf2e981 */ /* 0x000364000c1e1900 */
[----:B-1234-:R-:W-:Y:S01]  /*4370*/  VIADD R2, R24, 0x1 ;  /* 0x0000000118027836 */ /* 0x01efe20000000000 */
[----:B------:R-:W-:Y:S01]  /*4380*/  ULDC UR25, c[0x0][0x2d0] ;  /* 0x0000b40000197ab9 */ /* 0x000fe20000000800 */
[----:B------:R-:W-:Y:S01]  /*4390*/  IMAD.U32 R0, RZ, RZ, UR31 ;  /* 0x0000001fff007e24 */ /* 0x000fe2000f8e00ff */
[----:B------:R-:W-:Y:S01]  /*43a0*/  ULDC UR27, c[0x0][0x2dc] ;  /* 0x0000b700001b7ab9 */ /* 0x000fe20000000800 */
[----:B------:R-:W-:-:S02]  /*43b0*/  IMAD.MOV.U32 R244, RZ, RZ, 0x7f800000 ;  /* 0x7f800000fff47424 */ /* 0x000fc400078e00ff */
[----:B------:R-:W-:Y:S01]  /*43c0*/  IMAD.MOV.U32 R241, RZ, RZ, 0x7f800000 ;  /* 0x7f800000fff17424 */ /* 0x000fe200078e00ff */
[----:B------:R-:W-:Y:S01]  /*43d0*/  IADD3 R250, R2, UR16, -R0 ;  /* 0x0000001002fa7c10 */ /* 0x000fe2000fffe800 */
[----:B------:R-:W-:Y:S01]  /*43e0*/  VIADD R183, R185, 0x2000 ;  /* 0x00002000b9b77836 */ /* 0x000fe20000000000 */
[----:B------:R1:W5:Y:S01]  /*43f0*/  @!P3 LDG.E R243, desc[UR10][R10.64] ;  /* 0x0000000a0af3b981 */ /* 0x000362000c1e1900 */
[----:B------:R-:W-:Y:S02]  /*4400*/  VIADD R177, R186, 0x2000 ;  /* 0x00002000bab17836 */ /* 0x000fe40000000000 */
[----:B------:R-:W-:Y:S01]  /*4410*/  IMAD.MOV.U32 R184, RZ, RZ, 0x20 ;  /* 0x00000020ffb87424 */ /* 0x000fe200078e00ff */
[----:B------:R1:W5:Y:S01]  /*4420*/  @!P2 LDG.E R244, desc[UR10][R10.64+0x20] ;  /* 0x0000200a0af4a981 */ /* 0x000362000c1e1900 */
[C---:B------:R-:W-:Y:S01]  /*4430*/  VIADD R0, R24.reuse, 0xffffff80 ;  /* 0xffffff8018007836 */ /* 0x040fe20000000000 */
[----:B------:R-:W-:Y:S01]  /*4440*/  SEL R183, R183, R185, !P1 ;  /* 0x000000b9b7b77207 */ /* 0x000fe20004800000 */
[----:B------:R-:W-:Y:S01]  /*4450*/  IMAD.MOV.U32 R178, RZ, RZ, 0x40 ;  /* 0x00000040ffb27424 */ /* 0x000fe200078e00ff */
[----:B------:R1:W5:Y:S01]  /*4460*/  @!P0 LDG.E R241, desc[UR10][R10.64+0x100] ;  /* 0x0001000a0af18981 */ /* 0x000362000c1e1900 */
[----:B------:R-:W-:Y:S01]  /*4470*/  IMAD.MOV.U32 R245, RZ, RZ, 0x40 ;  /* 0x00000040fff57424 */ /* 0x000fe200078e00ff */
[----:B------:R-:W-:Y:S01]  /*4480*/  SHF.R.S32.HI R2, RZ, 0x1f, R0 ;  /* 0x0000001fff027819 */ /* 0x000fe20000011400 */
[----:B------:R-:W-:Y:S01]  /*4490*/  UIADD3 UR24, UR31, 0x80, UR30 ;  /* 0x000000801f187890 */ /* 0x000fe2000fffe01e */
[----:B------:R-:W-:Y:S01]  /*44a0*/  SEL R177, R177, R186, !P1 ;  /* 0x000000bab1b17207 */ /* 0x000fe20004800000 */
[----:B------:R-:W-:Y:S01]  /*44b0*/  IMAD.SHL.U32 R249, R24, 0x4, RZ ;  /* 0x0000000418f97824 */ /* 0x000fe200078e00ff */
        /* <DEDUP_REMOVED lines=32> */
[----:B------:R-:W-:Y:S01]  /*46c0*/  SHF.L.U64.HI R248, R24, 0x2, R19 ;  /* 0x0000000218f87819 */ /* 0x000fe20000010213 */
[C---:B------:R-:W-:Y:S01]  /*46d0*/  IMAD.SHL.U32 R246, R0.reuse, 0x4, RZ ;  /* 0x0000000400f67824 */ /* 0x040fe200078e00ff */
[----:B------:R-:W-:Y:S01]  /*46e0*/  SHF.L.U64.HI R247, R0, 0x2, R2 ;  /* 0x0000000200f77819 */ /* 0x000fe20000010202 */
[----:B------:R-:W-:Y:S01]  /*46f0*/  IMAD.MOV.U32 R191, RZ, RZ, R190 ;  /* 0x000000ffffbf7224 */ /* 0x000fe200078e00be */
[----:B------:R-:W-:Y:S01]  /*4700*/  LEA R183, R183, UR4, 0x1 ;  /* 0x00000004b7b77c11 */ /* 0x000fe2000f8e08ff */
[----:B------:R-:W-:Y:S01]  /*4710*/  ULDC UR26, c[0x0][0x270] ;  /* 0x00009c00001a7ab9 */ /* 0x000fe20000000800 */
[----:B------:R-:W-:Y:S01]  /*4720*/  LEA R177, R177, UR4, 0x1 ;  /* 0x00000004b1b17c11 */ /* 0x000fe2000f8e08ff */
[----:B------:R-:W-:Y:S01]  /*4730*/  UIADD3 UR24, UR24, -UR16, URZ ;  /* 0x8000001018187290 */ /* 0x000fe2000fffe03f */
[----:B------:R-:W-:Y:S01]  /*4740*/  ULDC UR8, c[0x0][0x2ec] ;  /* 0x0000bb0000087ab9 */ /* 0x000fe20000000800 */
[----:B------:R-:W-:-:S02]  /*4750*/  LOP3.LUT P0, RZ, R3, 0x2, RZ, 0xc0, !PT ;  /* 0x0000000203ff7812 */ /* 0x000fc4000780c0ff */
[C---:B------:R-:W-:Y:S02]  /*4760*/  LOP3.LUT P3, RZ, R3.reuse, 0x4, RZ, 0xc0, !PT ;  /* 0x0000000403ff7812 */ /* 0x040fe4000786c0ff */
[----:B------:R-:W-:Y:S02]  /*4770*/  LOP3.LUT P2, RZ, R3, 0x4, RZ, 0xc0, !PT ;  /* 0x0000000403ff7812 */ /* 0x000fe4000784c0ff */
[----:B------:R-:W-:Y:S02]  /*4780*/  SEL R184, R184, 0xffffffe0, !P0 ;  /* 0xffffffe0b8b87807 */ /* 0x000fe40004000000 */
[----:B------:R-:W-:Y:S02]  /*4790*/  SEL R178, R178, 0xffffffc0, !P3 ;  /* 0xffffffc0b2b27807 */ /* 0x000fe40005800000 */
[----:B-1----:R-:W-:-:S07]  /*47a0*/  SEL R245, R245, 0xffffffc0, !P2 ;  /* 0xffffffc0f5f57807 */ /* 0x002fce0005000000 */
.L_x_254:
[----:B------:R-:W0:Y:S01]  /*47b0*/  LDGDEPBAR ;  /* 0x00000000000079af */ /* 0x000e220000000000 */
[C---:B------:R-:W-:Y:S01]  /*47c0*/  IMAD.IADD R0, R183.reuse, 0x1, R184 ;  /* 0x00000001b7007824 */ /* 0x040fe200078e02b8 */
[----:B------:R-:W-:Y:S01]  /*47d0*/  USHF.L.U32 UR6, UR9, 0x7, URZ ;  /* 0x0000000709067899 */ /* 0x000fe2000800063f */
[--C-:B------:R-:W-:Y:S01]  /*47e0*/  IMAD.IADD R160, R183, 0x1, R178.reuse ;  /* 0x00000001b7a07824 */ /* 0x100fe200078e02b2 */
[----:B------:R-:W-:Y:S01]  /*47f0*/  USHF.L.U32 UR7, UR21, 0x7, URZ ;  /* 0x0000000715077899 */ /* 0x000fe2000800063f */
[----:B-----5:R-:W-:Y:S01]  /*4800*/  FSETP.NEU.FTZ.AND P1, PT, R243, -INF , PT ;  /* 0xff800000f300780b */ /* 0x020fe20003f3d000 */
[----:B------:R-:W-:Y:S01]  /*4810*/  UISETP.GE.AND UP0, UPT, UR6, UR24, UPT ;  /* 0x000000180600728c */ /* 0x000fe2000bf06270 */
[----:B------:R-:W-:Y:S01]  /*4820*/  IMAD.MOV.U32 R2, RZ, RZ, 0x8 ;  /* 0x00000008ff027424 */ /* 0x000fe200078e00ff */
[----:B------:R-:W-:Y:S01]  /*4830*/  UIADD3 UR7, UR7, 0x80, URZ ;  /* 0x0000008007077890 */ /* 0x000fe2000fffe03f */
[----:B------:R-:W-:Y:S01]  /*4840*/  IMAD.MOV.U32 R192, RZ, RZ, 0x48 ;  /* 0x00000048ffc07424 */ /* 0x000fe200078e00ff */
[----:B------:R-:W-:Y:S02]  /*4850*/  UISETP.GT.AND UP3, UPT, UR9, UR22, UPT ;  /* 0x000000160900728c */ /* 0x000fe4000bf64270 */
[----:B------:R-:W-:Y:S06]  /*4860*/  UISETP.LT.AND UP0, UPT, UR7, UR16, UP0 ;  /* 0x000000100700728c */ /* 0x000fec0008701270 */
[----:B------:R-:W-:Y:S01]  /*4870*/  PLOP3.LUT P0, PT, PT, PT, UP0, 0x80, 0x0 ;  /* 0x000000000000781c */ /* 0x000fe20003f0f008 */
[----:B------:R-:W-:Y:S04]  /*4880*/  DEPBAR.LE SB0, 0x0 ;  /* 0x000080000000791a */ /* 0x000fe80000000000 */
[----:B------:R-:W-:Y:S08]  /*4890*/  BAR.SYNC.DEFER_BLOCKING 0x0 ;  /* 0x0000000000007b1d */ /* 0x000ff00000010000 */
[----:B------:R-:W-:Y:S01]  /*48a0*/  @!P0 VIADD R3, R250, UR6 ;  /* 0x00000006fa038c36 */ /* 0x000fe20008000000 */
[----:B------:R-:W-:Y:S08]  /*48b0*/  LDSM.16.M88.4 R64, [R183] ;  /* 0x00000000b740783b */ /* 0x000ff00000000200 */
[----:B------:R-:W1:Y:S08]  /*48c0*/  LDSM.16.M88.4 R16, [R180+UR4+0xc000] ;  /* 0x00c00004b410783b */ /* 0x000e700008000200 */
[----:B------:R-:W2:Y:S08]  /*48d0*/  LDSM.16.M88.4 R60, [R183+0x2000] ;  /* 0x00200000b73c783b */ /* 0x000eb00000000200 */
[----:B------:R-:W3:Y:S08]  /*48e0*/  LDSM.16.M88.4 R32, [R180+UR4+0xc800] ;  /* 0x00c80004b420783b */ /* 0x000ef00008000200 */
[----:B------:R-:W4:Y:S08]  /*48f0*/  LDSM.16.M88.4 R48, [R180+UR4+0xd000] ;  /* 0x00d00004b430783b */ /* 0x000f300008000200 */
[----:B------:R-:W4:Y:S01]  /*4900*/  LDSM.16.M88.4 R132, [R180+UR4+0xd800] ;  /* 0x00d80004b484783b */ /* 0x000f220008000200 */
[-C--:B-1----:R-:W-:Y:S07]  /*4910*/  HMMA.16816.F32 R4, R64, R16.reuse, RZ ;  /* 0x000000104004723c */ /* 0x082fee00000018ff */
[----:B------:R-:W-:Y:S01]  /*4920*/  LDSM.16.M88.4 R136, [R0] ;  /* 0x000000000088783b */ /* 0x000fe20000000200 */
[C---:B--2---:R-:W-:Y:S07]  /*4930*/  HMMA.16816.F32 R8, R60.reuse, R16, RZ ;  /* 0x000000103c08723c */ /* 0x044fee00000018ff */
[----:B------:R-:W1:Y:S01]  /*4940*/  LDSM.16.M88.4 R140, [R182] ;  /* 0x00000000b68c783b */ /* 0x000e620000000200 */
[-C--:B------:R-:W-:Y:S07]  /*4950*/  HMMA.16816.F32 R12, R60, R18.reuse, RZ ;  /* 0x000000123c0c723c */ /* 0x080fee00000018ff */
[----:B------:R2:W1:Y:S01]  /*4960*/  LDSM.16.M88.4 R144, [R0+0x2000] ;  /* 0x002000000090783b */ /* 0x0004620000000200 */
[C---:B------:R-:W-:Y:S07]  /*4970*/  HMMA.16816.F32 R16, R64.reuse, R18, RZ ;  /* 0x000000124010723c */ /* 0x040fee00000018ff */
[----:B------:R-:W1:Y:S01]  /*4980*/  LDSM.16.M88.4 R148, [R182+0x800] ;  /* 0x00080000b694783b */ /* 0x000e620000000200 */
[-C--:B---3--:R-:W-:Y:S06]  /*4990*/  HMMA.16816.F32 R20, R64, R32.reuse, RZ ;  /* 0x000000204014723c */ /* 0x088fec00000018ff */
[C---:B------:R-:W-:Y:S01]  /*49a0*/  HMMA.16816.F32 R24, R60.reuse, R32, RZ ;  /* 0x000000203c18723c */ /* 0x040fe200000018ff */
[----:B------:R-:W3:Y:S05]  /*49b0*/  LDSM.16.M88.4 R152, [R182+0x1000] ;  /* 0x00100000b698783b */ /* 0x000eea0000000200 */
[-C--:B------:R-:W-:Y:S01]  /*49c0*/  HMMA.16816.F32 R28, R60, R34.reuse, RZ ;  /* 0x000000223c1c723c */ /* 0x080fe200000018ff */
[----:B--2---:R-:W-:Y:S02]  /*49d0*/  IMAD.IADD R0, R0, 0x1, R178 ;  /* 0x0000000100007824 */ /* 0x004fe400078e02b2 */
[----:B------:R-:W2:Y:S03]  /*49e0*/  LDSM.16.M88.4 R156, [R182+0x1800] ;  /* 0x00180000b69c783b */ /* 0x000ea60000000200 */
[C---:B------:R-:W-:Y:S05]  /*49f0*/  HMMA.16816.F32 R32, R64.reuse, R34, RZ ;  /* 0x000000224020723c */ /* 0x040fea00000018ff */
[----:B------:R-:W-:Y:S01]  /*4a00*/  LDSM.16.M88.4 R164, [R179+0x800] ;  /* 0x00080000b3a4783b */ /* 0x000fe20000000200 */
[-C--:B----4-:R-:W-:Y:S06]  /*4a10*/  HMMA.16816.F32 R36, R64, R48.reuse, RZ ;  /* 0x000000304024723c */ /* 0x090fec00000018ff */
[C---:B------:R-:W-:Y:S01]  /*4a20*/  HMMA.16816.F32 R40, R60.reuse, R48, RZ ;  /* 0x000000303c28723c */ /* 0x040fe200000018ff */
[----:B------:R-:W-:Y:S05]  /*4a30*/  LDSM.16.M88.4 R168, [R179+0x1000] ;  /* 0x00100000b3a8783b */ /* 0x000fea0000000200 */
[-C--:B------:R-:W-:Y:S03]  /*4a40*/  HMMA.16816.F32 R44, R60, R50.reuse, RZ ;  /* 0x000000323c2c723c */ /* 0x080fe600000018ff */
[----:B------:R-:W-:Y:S03]  /*4a50*/  LDSM.16.M88.4 R172, [R179+0x1800] ;  /* 0x00180000b3ac783b */ /* 0x000fe60000000200 */
[C---:B------:R-:W-:Y:S06]  /*4a60*/  HMMA.16816.F32 R48, R64.reuse, R50, RZ ;  /* 0x000000324030723c */ /* 0x040fec00000018ff */
[-C--:B------:R-:W-:Y:S06]  /*4a70*/  HMMA.16816.F32 R52, R64, R132.reuse, RZ ;  /* 0x000000844034723c */ /* 0x080fec00000018ff */
[C---:B------:R-:W-:Y:S06]  /*4a80*/  HMMA.16816.F32 R56, R60.reuse, R132, RZ ;  /* 0x000000843c38723c */ /* 0x040fec00000018ff */
[-C--:B------:R-:W-:Y:S06]  /*4a90*/  HMMA.16816.F32 R60, R60, R134.reuse, RZ ;  /* 0x000000863c3c723c */ /* 0x080fec00000018ff */
[----:B------:R-:W-:Y:S01]  /*4aa0*/  HMMA.16816.F32 R64, R64, R134, RZ ;  /* 0x000000864040723c */ /* 0x000fe200000018ff */
[----:B------:R-:W-:Y:S05]  /*4ab0*/  LDSM.16.M88.4 R132, [R160] ;  /* 0x00000000a084783b */ /* 0x000fea0000000200 */
[-C--:B-1----:R-:W-:Y:S03]  /*4ac0*/  HMMA.16816.F32 R4, R136, R140.reuse, R4 ;  /* 0x0000008c8804723c */ /* 0x082fe60000001804 */
[----:B------:R-:W-:Y:S03]  /*4ad0*/  LDSM.16.M88.4 R160, [R160+0x2000] ;  /* 0x00200000a0a0783b */ /* 0x000fe60000000200 */
[C---:B------:R-:W-:Y:S06]  /*4ae0*/  HMMA.16816.F32 R8, R144.reuse, R140, R8 ;  /* 0x0000008c9008723c */ /* 0x040fec0000001808 */
[-C--:B------:R-:W-:Y:S06]  /*4af0*/  HMMA.16816.F32 R12, R144, R142.reuse, R12 ;  /* 0x0000008e900c723c */ /* 0x080fec000000180c */
[C---:B------:R-:W-:Y:S01]  /*4b00*/  HMMA.16816.F32 R16, R136.reuse, R142, R16 ;  /* 0x0000008e8810723c */ /* 0x040fe20000001810 */
[----:B------:R-:W1:Y:S05]  /*4b10*/  LDSM.16.M88.4 R140, [R179] ;  /* 0x00000000b38c783b */ /* 0x000e6a0000000200 */
[-C--:B------:R-:W-:Y:S06]  /*4b20*/  HMMA.16816.F32 R20, R136, R148.reuse, R20 ;  /* 0x000000948814723c */ /* 0x080fec0000001814 */
[C---:B------:R-:W-:Y:S06]  /*4b30*/  HMMA.16816.F32 R24, R144.reuse, R148, R24 ;  /* 0x000000949018723c */ /* 0x040fec0000001818 */
[-C--:B------:R-:W-:Y:S06]  /*4b40*/  HMMA.16816.F32 R28, R144, R150.reuse, R28 ;  /* 0x00000096901c723c */ /* 0x080fec000000181c */
[C---:B------:R-:W-:Y:S01]  /*4b50*/  HMMA.16816.F32 R32, R136.reuse, R150, R32 ;  /* 0x000000968820723c */ /* 0x040fe20000001820 */
[----:B------:R-:W-:Y:S05]  /*4b60*/  LDSM.16.M88.4 R148, [R0] ;  /* 0x000000000094783b */ /* 0x000fea0000000200 */
[-C--:B---3--:R-:W-:Y:S06]  /*4b70*/  HMMA.16816.F32 R36, R136, R152.reuse, R36 ;  /* 0x000000988824723c */ /* 0x088fec0000001824 */
[C---:B------:R-:W-:Y:S06]  /*4b80*/  HMMA.16816.F32 R40, R144.reuse, R152, R40 ;  /* 0x000000989028723c */ /* 0x040fec0000001828 */
[-C--:B------:R-:W-:Y:S06]  /*4b90*/  HMMA.16816.F32 R44, R144, R154.reuse, R44 ;  /* 0x0000009a902c723c */ /* 0x080fec000000182c */
[C---:B------:R-:W-:Y:S01]  /*4ba0*/  HMMA.16816.F32 R48, R136.reuse, R154, R48 ;  /* 0x0000009a8830723c */ /* 0x040fe20000001830 */
[----:B------:R-:W3:Y:S05]  /*4bb0*/  LDSM.16.M88.4 R152, [R181] ;  /* 0x00000000b598783b */ /* 0x000eea0000000200 */
[-C--:B--2---:R-:W-:Y:S06]  /*4bc0*/  HMMA.16816.F32 R52, R136, R156.reuse, R52 ;  /* 0x0000009c8834723c */ /* 0x084fec0000001834 */
[C---:B------:R-:W-:Y:S06]  /*4bd0*/  HMMA.16816.F32 R56, R144.reuse, R156, R56 ;  /* 0x0000009c9038723c */ /* 0x040fec0000001838 */
[-C--:B------:R-:W-:Y:S06]  /*4be0*/  HMMA.16816.F32 R60, R144, R158.reuse, R60 ;  /* 0x0000009e903c723c */ /* 0x080fec000000183c */
[----:B------:R-:W-:Y:S01]  /*4bf0*/  HMMA.16816.F32 R64, R136, R158, R64 ;  /* 0x0000009e8840723c */ /* 0x000fe20000001840 */
[----:B------:R2:W4:Y:S05]  /*4c00*/  LDSM.16.M88.4 R136, [R0+0x2000] ;  /* 0x002000000088783b */ /* 0x00052a0000000200 */
[-C--:B-1----:R-:W-:Y:S06]  /*4c10*/  HMMA.16816.F32 R4, R132, R140.reuse, R4 ;  /* 0x0000008c8404723c */ /* 0x082fec0000001804 */
[C---:B------:R-:W-:Y:S06]  /*4c20*/  HMMA.16816.F32 R8, R160.reuse, R140, R8 ;  /* 0x0000008ca008723c */ /* 0x040fec0000001808 */
[-C--:B------:R-:W-:Y:S05]  /*4c30*/  HMMA.16816.F32 R12, R160, R142.reuse, R12 ;  /* 0x0000008ea00c723c */ /* 0x080fea000000180c */
[----:B------:R-:W-:Y:S01]  /*4c40*/  @!P0 VIMNMX R140, R3, UR16, PT ;  /* 0x00000010038c8c48 */ /* 0x000fe2000bfe0100 */
[C---:B------:R-:W-:Y:S01]  /*4c50*/  HMMA.16816.F32 R16, R132.reuse, R142, R16 ;  /* 0x0000008e8410723c */ /* 0x040fe20000001810 */
[----:B--2---:R-:W-:Y:S04]  /*4c60*/  IMAD.U32 R0, RZ, RZ, UR21 ;  /* 0x00000015ff007e24 */ /* 0x004fe8000f8e00ff */
[----:B------:R-:W-:Y:S01]  /*4c70*/  @!P0 IMAD R0, R0, 0x80, R252 ;  /* 0x0000008000008824 */ /* 0x000fe200078e02fc */
[-C--:B------:R-:W-:Y:S04]  /*4c80*/  HMMA.16816.F32 R20, R132, R164.reuse, R20 ;  /* 0x000000a48414723c */ /* 0x080fe80000001814 */
[C---:B------:R-:W-:Y:S01]  /*4c90*/  @!P0 ISETP.GE.AND P2, PT, R0.reuse, R140, PT ;  /* 0x0000008c0000820c */ /* 0x040fe20003f46270 */
[----:B------:R-:W-:Y:S01]  /*4ca0*/  @!P0 VIADD R142, R0, 0x1 ;  /* 0x00000001008e8836 */ /* 0x000fe20000000000 */
[C---:B------:R-:W-:Y:S05]  /*4cb0*/  HMMA.16816.F32 R24, R160.reuse, R164, R24 ;  /* 0x000000a4a018723c */ /* 0x040fea0000001818 */
[----:B------:R-:W-:Y:S01]  /*4cc0*/  FMUL.FTZ R141, R243, 1.4426950216293334961 ;  /* 0x3fb8aa3bf38d7820 */ /* 0x000fe20000410000 */
[-C--:B------:R-:W-:Y:S05]  /*4cd0*/  HMMA.16816.F32 R28, R160, R166.reuse, R28 ;  /* 0x000000a6a01c723c */ /* 0x080fea000000181c */
[----:B------:R-:W-:Y:S01]  /*4ce0*/  FSEL R141, R141, RZ, P1 ;  /* 0x000000ff8d8d7208 */ /* 0x000fe20000800000 */
[C---:B------:R-:W-:Y:S04]  /*4cf0*/  HMMA.16816.F32 R32, R132.reuse, R166, R32 ;  /* 0x000000a68420723c */ /* 0x040fe80000001820 */
[C---:B------:R-:W-:Y:S02]  /*4d00*/  FSETP.NEU.FTZ.AND P1, PT, R244.reuse, -INF , PT ;  /* 0xff800000f400780b */ /* 0x040fe40003f3d000 */
[-C--:B------:R-:W-:Y:S06]  /*4d10*/  HMMA.16816.F32 R36, R132, R168.reuse, R36 ;  /* 0x000000a88424723c */ /* 0x080fec0000001824 */
[C---:B------:R-:W-:Y:S06]  /*4d20*/  HMMA.16816.F32 R40, R160.reuse, R168, R40 ;  /* 0x000000a8a028723c */ /* 0x040fec0000001828 */
[-C--:B------:R-:W-:Y:S06]  /*4d30*/  HMMA.16816.F32 R44, R160, R170.reuse, R44 ;  /* 0x000000aaa02c723c */ /* 0x080fec000000182c */
[C---:B------:R-:W-:Y:S06]  /*4d40*/  HMMA.16816.F32 R48, R132.reuse, R170, R48 ;  /* 0x000000aa8430723c */ /* 0x040fec0000001830 */
[-C--:B------:R-:W-:Y:S06]  /*4d50*/  HMMA.16816.F32 R52, R132, R172.reuse, R52 ;  /* 0x000000ac8434723c */ /* 0x080fec0000001834 */
[C---:B------:R-:W-:Y:S06]  /*4d60*/  HMMA.16816.F32 R56, R160.reuse, R172, R56 ;  /* 0x000000aca038723c */ /* 0x040fec0000001838 */
[-C--:B------:R-:W-:Y:S06]  /*4d70*/  HMMA.16816.F32 R60, R160, R174.reuse, R60 ;  /* 0x000000aea03c723c */ /* 0x080fec000000183c */
[----:B------:R-:W-:Y:S06]  /*4d80*/  HMMA.16816.F32 R64, R132, R174, R64 ;  /* 0x000000ae8440723c */ /* 0x000fec0000001840 */
[-C--:B---3--:R-:W-:Y:S05]  /*4d90*/  HMMA.16816.F32 R4, R148, R152.reuse, R4 ;  /* 0x000000989404723c */ /* 0x088fea0000001804 */
[----:B------:R-:W-:Y:S01]  /*4da0*/  FMUL.FTZ R134, R244, 1.4426950216293334961 ;  /* 0x3fb8aa3bf4867820 */ /* 0x000fe20000410000 */
[C---:B----4-:R-:W-:Y:S05]  /*4db0*/  HMMA.16816.F32 R8, R136.reuse, R152, R8 ;  /* 0x000000988808723c */ /* 0x050fea0000001808 */
[----:B------:R-:W-:Y:S01]  /*4dc0*/  @!P0 VIADDMNMX R135, R3, R2, UR16, PT ;  /* 0x0000001003878e46 */ /* 0x000fe2000b800102 */
[----:B------:R-:W-:Y:S01]  /*4dd0*/  IMAD.MOV.U32 R2, RZ, RZ, 0x40 ;  /* 0x00000040ff027424 */ /* 0x000fe200078e00ff */
[----:B------:R-:W-:Y:S01]  /*4de0*/  FSEL R134, R134, RZ, P1 ;  /* 0x000000ff86867208 */ /* 0x000fe20000800000 */
[----:B------:R-:W-:Y:S01]  /*4df0*/  FMUL.FTZ R133, R241, 1.4426950216293334961 ;  /* 0x3fb8aa3bf1857820 */ /* 0x000fe20000410000 */
[-C--:B------:R-:W-:Y:S01]  /*4e00*/  @!P0 ISETP.GE.AND P1, PT, R142, R135.reuse, PT ;  /* 0x000000878e00820c */ /* 0x080fe20003f26270 */
[-C--:B------:R-:W-:Y:S03]  /*4e10*/  HMMA.16816.F32 R12, R136, R154.reuse, R12 ;  /* 0x0000009a880c723c */ /* 0x080fe6000000180c */
[C---:B------:R-:W-:Y:S01]  /*4e20*/  @!P0 VIADDMNMX R132, R3.reuse, R2, UR16, PT ;  /* 0x0000001003848e46 */ /* 0x040fe2000b800102 */
[----:B------:R-:W-:Y:S01]  /*4e30*/  FMUL.FTZ R2, R242, 1.4426950216293334961 ;  /* 0x3fb8aa3bf2027820 */ /* 0x000fe20000410000 */
[----:B------:R-:W-:Y:S01]  /*4e40*/  @!P0 VIADDMNMX R3, R3, R192, UR16, PT ;  /* 0x0000001003038e46 */ /* 0x000fe2000b8001c0 */
[C---:B------:R-:W-:Y:S05]  /*4e50*/  HMMA.16816.F32 R16, R148.reuse, R154, R16 ;  /* 0x0000009a9410723c */ /* 0x040fea0000001810 */
[----:B------:R-:W-:Y:S02]  /*4e60*/  @!P0 FSEL R4, R4, -INF , !P2 ;  /* 0xff80000004048808 */ /* 0x000fe40005000000 */
[----:B------:R-:W-:Y:S04]  /*4e70*/  @!P0 ISETP.GE.AND P2, PT, R142, R140, PT ;  /* 0x0000008c8e00820c */ /* 0x000fe80003f46270 */
[----:B------:R-:W-:Y:S01]  /*4e80*/  @!P0 FSEL R5, R5, -INF , !P2 ;  /* 0xff80000005058808 */ /* 0x000fe20005000000 */
[--C-:B------:R-:W-:Y:S01]  /*4e90*/  FFMA.FTZ R4, R4, UR8, -R141.reuse ;  /* 0x0000000804047c23 */ /* 0x100fe2000801088d */
[----:B------:R-:W-:Y:S02]  /*4ea0*/  @!P0 ISETP.GE.AND P2, PT, R0, R135, PT ;  /* 0x000000870000820c */ /* 0x000fe40003f46270 */
[----:B------:R-:W-:Y:S01]  /*4eb0*/  @!P0 FSEL R7, R7, -INF , !P1 ;  /* 0xff80000007078808 */ /* 0x000fe20004800000 */
[----:B------:R-:W-:Y:S01]  /*4ec0*/  MUFU.EX2 R234, R4 ;  /* 0x0000000400ea7308 */ /* 0x000fe20000000800 */
[----:B------:R-:W-:Y:S01]  /*4ed0*/  @!P0 FSEL R6, R6, -INF , !P2 ;  /* 0xff80000006068808 */ /* 0x000fe20005000000 */
[----:B------:R-:W-:Y:S01]  /*4ee0*/  FFMA.FTZ R5, R5, UR8, -R141 ;  /* 0x0000000805057c23 */ /* 0x000fe2000801088d */
[----:B------:R-:W-:Y:S01]  /*4ef0*/  FSETP.NEU.FTZ.AND P1, PT, R241, -INF , PT ;  /* 0xff800000f100780b */ /* 0x000fe20003f3d000 */
[--C-:B------:R-:W-:Y:S01]  /*4f00*/  FFMA.FTZ R7, R7, UR8, -R134.reuse ;  /* 0x0000000807077c23 */ /* 0x100fe20008010886 */
[-C--:B------:R-:W-:Y:S01]  /*4f10*/  @!P0 ISETP.GE.AND P2, PT, R0, R132.reuse, PT ;  /* 0x000000840000820c */ /* 0x080fe20003f46270 */
[----:B------:R-:W-:Y:S01]  /*4f20*/  FFMA.FTZ R6, R6, UR8, -R134 ;  /* 0x0000000806067c23 */ /* 0x000fe20008010886 */
[----:B------:R-:W-:Y:S03]  /*4f30*/  FSEL R133, R133, RZ, P1 ;  /* 0x000000ff85857208 */ /* 0x000fe60000800000 */
[----:B------:R-:W1:Y:S01]  /*4f40*/  MUFU.EX2 R236, R5 ;  /* 0x0000000500ec7308 */ /* 0x000e620000000800 */
[-C--:B------:R-:W-:Y:S02]  /*4f50*/  @!P0 ISETP.GE.AND P1, PT, R142, R132.reuse, PT ;  /* 0x000000848e00820c */ /* 0x080fe40003f26270 */
[----:B------:R-:W-:Y:S02]  /*4f60*/  @!P0 FSEL R8, R8, -INF , !P2 ;  /* 0xff80000008088808 */ /* 0x000fe40005000000 */
[----:B------:R-:W-:Y:S02]  /*4f70*/  @!P0 FSEL R9, R9, -INF , !P1 ;  /* 0xff80000009098808 */ /* 0x000fe40004800000 */
[----:B------:R-:W-:Y:S03]  /*4f80*/  FSETP.NEU.FTZ.AND P1, PT, R242, -INF , PT ;  /* 0xff800000f200780b */ /* 0x000fe60003f3d000 */
[----:B------:R-:W-:Y:S01]  /*4f90*/  MUFU.EX2 R235, R6 ;  /* 0x0000000600eb7308 */ /* 0x000fe20000000800 */
[-C--:B------:R-:W-:Y:S01]  /*4fa0*/  @!P0 ISETP.GE.AND P2, PT, R0, R3.reuse, PT ;  /* 0x000000030000820c */ /* 0x080fe20003f46270 */
[--C-:B------:R-:W-:Y:S01]  /*4fb0*/  FFMA.FTZ R9, R9, UR8, -R133.reuse ;  /* 0x0000000809097c23 */ /* 0x100fe20008010885 */
[----:B------:R-:W-:Y:S01]  /*4fc0*/  FSEL R2, R2, RZ, P1 ;  /* 0x000000ff02027208 */ /* 0x000fe20000800000 */
[--C-:B------:R-:W-:Y:S01]  /*4fd0*/  FFMA.FTZ R8, R8, UR8, -R133.reuse ;  /* 0x0000000808087c23 */ /* 0x100fe20008010885 */
[-C--:B------:R-:W-:Y:S02]  /*4fe0*/  @!P0 ISETP.GE.AND P1, PT, R142, R3.reuse, PT ;  /* 0x000000038e00820c */ /* 0x080fe40003f26270 */
[----:B------:R-:W-:Y:S03]  /*4ff0*/  @!P0 FSEL R10, R10, -INF , !P2 ;  /* 0xff8000000a0a8808 */ /* 0x000fe60005000000 */
[----:B------:R2:W-:Y:S01]  /*5000*/  MUFU.EX2 R206, R9 ;  /* 0x0000000900ce7308 */ /* 0x0005e20000000800 */
[----:B------:R-:W-:Y:S01]  /*5010*/  @!P0 FSEL R11, R11, -INF , !P1 ;  /* 0xff8000000b0b8808 */ /* 0x000fe20004800000 */
[--C-:B------:R-:W-:Y:S04]  /*5020*/  FFMA.FTZ R10, R10, UR8, -R2.reuse ;  /* 0x000000080a0a7c23 */ /* 0x100fe80008010802 */
[--C-:B------:R-:W-:Y:S04]  /*5030*/  FFMA.FTZ R11, R11, UR8, -R2.reuse ;  /* 0x000000080b0b7c23 */ /* 0x100fe80008010802 */
[----:B------:R3:W4:Y:S10]  /*5040*/  MUFU.EX2 R199, R7 ;  /* 0x0000000700c77308 */ /* 0x0007340000000800 */
[----:B------:R1:W-:Y:S01]  /*5050*/  MUFU.EX2 R207, R8 ;  /* 0x0000000800cf7308 */ /* 0x0003e20000000800 */
[----:B--2---:R-:W-:Y:S05]  /*5060*/  @!P0 VIADD R9, R0, 0x8 ;  /* 0x0000000800098836 */ /* 0x004fea0000000000 */
[-C--:B------:R-:W-:Y:S04]  /*5070*/  @!P0 ISETP.GE.AND P1, PT, R9, R132.reuse, PT ;  /* 0x000000840900820c */ /* 0x080fe80003f26270 */
[----:B------:R-:W-:Y:S01]  /*5080*/  MUFU.EX2 R211, R10 ;  /* 0x0000000a00d37308 */ /* 0x000fe20000000800 */
[----:B---3--:R-:W2:Y:S01]  /*5090*/  LDSM.16.M88.4 R4, [R181+0x800] ;  /* 0x00080000b504783b */ /* 0x008ea20000000200 */
[----:B------:R-:W-:Y:S05]  /*50a0*/  @!P0 FSEL R12, R12, -INF , !P1 ;  /* 0xff8000000c0c8808 */ /* 0x000fea0004800000 */
[--C-:B------:R-:W-:Y:S03]  /*50b0*/  FFMA.FTZ R12, R12, UR8, -R133.reuse ;  /* 0x000000080c0c7c23 */ /* 0x100fe60008010885 */
[----:B------:R3:W-:Y:S01]  /*50c0*/  MUFU.EX2 R210, R11 ;  /* 0x0000000b00d27308 */ /* 0x0007e20000000800 */
[----:B-1----:R-:W-:Y:S05]  /*50d0*/  @!P0 VIADD R8, R0, 0x9 ;  /* 0x0000000900088836 */ /* 0x002fea0000000000 */
[----:B------:R-:W-:Y:S04]  /*50e0*/  @!P0 ISETP.GE.AND P1, PT, R8, R132, PT ;  /* 0x000000840800820c */ /* 0x000fe80003f26270 */
[----:B------:R-:W-:Y:S01]  /*50f0*/  MUFU.EX2 R205, R12 ;  /* 0x0000000c00cd7308 */ /* 0x000fe20000000800 */
[----:B------:R-:W-:Y:S02]  /*5100*/  @!P0 FSEL R13, R13, -INF , !P1 ;  /* 0xff8000000d0d8808 */ /* 0x000fe40004800000 */
[-C--:B------:R-:W-:Y:S03]  /*5110*/  @!P0 ISETP.GE.AND P1, PT, R9, R3.reuse, PT ;  /* 0x000000030900820c */ /* 0x080fe60003f26270 */
[----:B------:R-:W-:Y:S01]  /*5120*/  FFMA.FTZ R13, R13, UR8, -R133 ;  /* 0x000000080d0d7c23 */ /* 0x000fe20008010885 */
[----:B------:R-:W-:Y:S02]  /*5130*/  @!P0 FSEL R14, R14, -INF , !P1 ;  /* 0xff8000000e0e8808 */ /* 0x000fe40004800000 */
[----:B------:R-:W-:Y:S01]  /*5140*/  @!P0 ISETP.GE.AND P1, PT, R8, R3, PT ;  /* 0x000000030800820c */ /* 0x000fe20003f26270 */
[----:B------:R-:W-:Y:S02]  /*5150*/  MUFU.EX2 R204, R13 ;  /* 0x0000000d00cc7308 */ /* 0x000fe40000000800 */
[--C-:B------:R-:W-:Y:S01]  /*5160*/  FFMA.FTZ R14, R14, UR8, -R2.reuse ;  /* 0x000000080e0e7c23 */ /* 0x100fe20008010802 */
[----:B------:R-:W-:Y:S02]  /*5170*/  @!P0 FSEL R15, R15, -INF , !P1 ;  /* 0xff8000000f0f8808 */ /* 0x000fe40004800000 */
[-C--:B------:R-:W-:Y:S03]  /*5180*/  @!P0 ISETP.GE.AND P1, PT, R9, R140.reuse, PT ;  /* 0x0000008c0900820c */ /* 0x080fe60003f26270 */
[----:B------:R-:W-:Y:S01]  /*5190*/  FFMA.FTZ R15, R15, UR8, -R2 ;  /* 0x000000080f0f7c23 */ /* 0x000fe20008010802 */
[----:B------:R-:W-:Y:S01]  /*51a0*/  @!P0 FSEL R16, R16, -INF , !P1 ;  /* 0xff80000010108808 */ /* 0x000fe20004800000 */
[----:B------:R-:W-:Y:S01]  /*51b0*/  MUFU.EX2 R209, R14 ;  /* 0x0000000e00d17308 */ /* 0x000fe20000000800 */
[-C--:B------:R-:W-:Y:S01]  /*51c0*/  @!P0 ISETP.GE.AND P1, PT, R8, R140.reuse, PT ;  /* 0x0000008c0800820c */ /* 0x080fe20003f26270 */
[-C--:B--2---:R-:W-:Y:S03]  /*51d0*/  HMMA.16816.F32 R20, R148, R4.reuse, R20 ;  /* 0x000000049414723c */ /* 0x084fe60000001814 */
[----:B------:R-:W-:Y:S01]  /*51e0*/  @!P0 FSEL R17, R17, -INF , !P1 ;  /* 0xff80000011118808 */ /* 0x000fe20004800000 */
[--C-:B------:R-:W-:Y:S01]  /*51f0*/  FFMA.FTZ R16, R16, UR8, -R141.reuse ;  /* 0x0000000810107c23 */ /* 0x100fe2000801088d */
[-C--:B------:R-:W-:Y:S01]  /*5200*/  @!P0 ISETP.GE.AND P1, PT, R9, R135.reuse, PT ;  /* 0x000000870900820c */ /* 0x080fe20003f26270 */
[C---:B------:R-:W-:Y:S02]  /*5210*/  HMMA.16816.F32 R24, R136.reuse, R4, R24 ;  /* 0x000000048818723c */ /* 0x040fe40000001818 */
[----:B------:R-:W-:Y:S03]  /*5220*/  MUFU.EX2 R208, R15 ;  /* 0x0000000f00d07308 */ /* 0x000fe60000000800 */
[----:B------:R-:W-:Y:S01]  /*5230*/  @!P0 FSEL R18, R18, -INF , !P1 ;  /* 0xff80000012128808 */ /* 0x000fe20004800000 */
[-C--:B------:R-:W-:Y:S03]  /*5240*/  HMMA.16816.F32 R28, R136, R6.reuse, R28 ;  /* 0x00000006881c723c */ /* 0x080fe6000000181c */
[-C--:B------:R-:W-:Y:S03]  /*5250*/  @!P0 ISETP.GE.AND P1, PT, R8, R135.reuse, PT ;  /* 0x000000870800820c */ /* 0x080fe60003f26270 */
[----:B------:R-:W-:Y:S01]  /*5260*/  MUFU.EX2 R240, R16 ;  /* 0x0000001000f07308 */ /* 0x000fe20000000800 */
[C---:B------:R-:W-:Y:S01]  /*5270*/  @!P0 VIADD R9, R0.reuse, 0x10 ;  /* 0x0000001000098836 */ /* 0x040fe20000000000 */
[C---:B------:R-:W-:Y:S04]  /*5280*/  HMMA.16816.F32 R32, R148.reuse, R6, R32 ;  /* 0x000000069420723c */ /* 0x040fe80000001820 */
[----:B------:R-:W-:Y:S01]  /*5290*/  @!P0 FSEL R19, R19, -INF , !P1 ;  /* 0xff80000013138808 */ /* 0x000fe20004800000 */
[C---:B------:R-:W-:Y:S01]  /*52a0*/  @!P0 VIADD R8, R0.reuse, 0x11 ;  /* 0x0000001100088836 */ /* 0x040fe20000000000 */
[-C--:B------:R-:W-:Y:S01]  /*52b0*/  @!P0 ISETP.GE.AND P1, PT, R9, R140.reuse, PT ;  /* 0x0000008c0900820c */ /* 0x080fe20003f26270 */
[----:B------:R-:W-:Y:S04]  /*52c0*/  @!P0 VIADD R5, R0, 0x18 ;  /* 0x0000001800058836 */ /* 0x000fe80000000000 */
[----:B------:R-:W-:Y:S01]  /*52d0*/  @!P0 FSEL R20, R20, -INF , !P1 ;  /* 0xff80000014148808 */ /* 0x000fe20004800000 */
[----:B------:R-:W-:Y:S01]  /*52e0*/  @!P0 VIADD R4, R0, 0x19 ;  /* 0x0000001900048836 */ /* 0x000fe20000000000 */
[----:B------:R-:W-:Y:S01]  /*52f0*/  @!P0 ISETP.GE.AND P1, PT, R8, R140, PT ;  /* 0x0000008c0800820c */ /* 0x000fe20003f26270 */
[--C-:B------:R-:W-:Y:S01]  /*5300*/  FFMA.FTZ R18, R18, UR8, -R134.reuse ;  /* 0x0000000812127c23 */ /* 0x100fe20008010886 */
[--C-:B------:R-:W-:Y:S01]  /*5310*/  FFMA.FTZ R19, R19, UR8, -R134.reuse ;  /* 0x0000000813137c23 */ /* 0x100fe20008010886 */
[--C-:B------:R-:W-:Y:S01]  /*5320*/  FFMA.FTZ R17, R17, UR8, -R141.reuse ;  /* 0x0000000811117c23 */ /* 0x100fe2000801088d */
[----:B------:R-:W-:Y:S01]  /*5330*/  @!P0 FSEL R21, R21, -INF , !P1 ;  /* 0xff80000015158808 */ /* 0x000fe20004800000 */
[----:B------:R-:W-:Y:S01]  /*5340*/  MUFU.EX2 R192, R18 ;  /* 0x0000001200c07308 */ /* 0x000fe20000000800 */
[-C--:B------:R-:W-:Y:S01]  /*5350*/  @!P0 ISETP.GE.AND P1, PT, R9, R135.reuse, PT ;  /* 0x000000870900820c */ /* 0x080fe20003f26270 */
[--C-:B------:R-:W-:Y:S02]  /*5360*/  FFMA.FTZ R20, R20, UR8, -R141.reuse ;  /* 0x0000000814147c23 */ /* 0x100fe4000801088d */
[----:B------:R-:W-:Y:S01]  /*5370*/  FFMA.FTZ R21, R21, UR8, -R141 ;  /* 0x0000000815157c23 */ /* 0x000fe2000801088d */
[----:B------:R-:W-:Y:S02]  /*5380*/  @!P0 FSEL R22, R22, -INF , !P1 ;  /* 0xff80000016168808 */ /* 0x000fe40004800000 */
[----:B------:R-:W-:Y:S03]  /*5390*/  @!P0 ISETP.GE.AND P1, PT, R8, R135, PT ;  /* 0x000000870800820c */ /* 0x000fe60003f26270 */
[----:B------:R-:W1:Y:S01]  /*53a0*/  MUFU.EX2 R175, R19 ;  /* 0x0000001300af7308 */ /* 0x000e620000000800 */
[--C-:B------:R-:W-:Y:S01]  /*53b0*/  FFMA.FTZ R22, R22, UR8, -R134.reuse ;  /* 0x0000000816167c23 */ /* 0x100fe20008010886 */
[----:B------:R-:W-:Y:S02]  /*53c0*/  @!P0 FSEL R23, R23, -INF , !P1 ;  /* 0xff80000017178808 */ /* 0x000fe40004800000 */
[-C--:B------:R-:W-:Y:S06]  /*53d0*/  @!P0 ISETP.GE.AND P1, PT, R9, R132.reuse, PT ;  /* 0x000000840900820c */ /* 0x080fec0003f26270 */
[----:B------:R-:W-:Y:S01]  /*53e0*/  MUFU.EX2 R239, R17 ;  /* 0x0000001100ef7308 */ /* 0x000fe20000000800 */
[----:B------:R-:W-:Y:S01]  /*53f0*/  @!P0 FSEL R24, R24, -INF , !P1 ;  /* 0xff80000018188808 */ /* 0x000fe20004800000 */
[----:B------:R-:W-:Y:S01]  /*5400*/  FFMA.FTZ R23, R23, UR8, -R134 ;  /* 0x0000000817177c23 */ /* 0x000fe20008010886 */
[-C--:B------:R-:W-:Y:S03]  /*5410*/  @!P0 ISETP.GE.AND P1, PT, R8, R132.reuse, PT ;  /* 0x000000840800820c */ /* 0x080fe60003f26270 */
[--C-:B------:R-:W-:Y:S01]  /*5420*/  FFMA.FTZ R24, R24, UR8, -R133.reuse ;  /* 0x0000000818187c23 */ /* 0x100fe20008010885 */
[----:B------:R-:W-:Y:S03]  /*5430*/  @!P0 FSEL R25, R25, -INF , !P1 ;  /* 0xff80000019198808 */ /* 0x000fe60004800000 */
[----:B------:R-:W-:Y:S01]  /*5440*/  MUFU.EX2 R238, R20 ;  /* 0x0000001400ee7308 */ /* 0x000fe20000000800 */
[-C--:B------:R-:W-:Y:S01]  /*5450*/  @!P0 ISETP.GE.AND P1, PT, R9, R3.reuse, PT ;  /* 0x000000030900820c */ /* 0x080fe20003f26270 */
[--C-:B------:R-:W-:Y:S03]  /*5460*/  FFMA.FTZ R25, R25, UR8, -R133.reuse ;  /* 0x0000000819197c23 */ /* 0x100fe60008010885 */
[----:B------:R-:W-:Y:S02]  /*5470*/  @!P0 FSEL R26, R26, -INF , !P1 ;  /* 0xff8000001a1a8808 */ /* 0x000fe40004800000 */
[-C--:B------:R-:W-:Y:S03]  /*5480*/  @!P0 ISETP.GE.AND P1, PT, R8, R3.reuse, PT ;  /* 0x000000030800820c */ /* 0x080fe60003f26270 */
[----:B------:R-:W-:Y:S01]  /*5490*/  MUFU.EX2 R237, R21 ;  /* 0x0000001500ed7308 */ /* 0x000fe20000000800 */
[----:B---3--:R-:W2:Y:S01]  /*54a0*/  LDSM.16.M88.4 R8, [R181+0x1000] ;  /* 0x00100000b508783b */ /* 0x008ea20000000200 */
[--C-:B------:R-:W-:Y:S01]  /*54b0*/  FFMA.FTZ R26, R26, UR8, -R2.reuse ;  /* 0x000000081a1a7c23 */ /* 0x100fe20008010802 */
[----:B------:R-:W-:Y:S02]  /*54c0*/  @!P0 FSEL R27, R27, -INF , !P1 ;  /* 0xff8000001b1b8808 */ /* 0x000fe40004800000 */
[-C--:B------:R-:W-:Y:S05]  /*54d0*/  @!P0 ISETP.GE.AND P1, PT, R5, R132.reuse, PT ;  /* 0x000000840500820c */ /* 0x080fea0003f26270 */
[----:B------:R-:W-:Y:S01]  /*54e0*/  MUFU.EX2 R172, R22 ;  /* 0x0000001600ac7308 */ /* 0x000fe20000000800 */
[----:B------:R-:W-:Y:S01]  /*54f0*/  @!P0 FSEL R28, R28, -INF , !P1 ;  /* 0xff8000001c1c8808 */ /* 0x000fe20004800000 */
[--C-:B------:R-:W-:Y:S01]  /*5500*/  FFMA.FTZ R27, R27, UR8, -R2.reuse ;  /* 0x000000081b1b7c23 */ /* 0x100fe20008010802 */
[----:B------:R-:W-:Y:S03]  /*5510*/  @!P0 ISETP.GE.AND P1, PT, R4, R132, PT ;  /* 0x000000840400820c */ /* 0x000fe60003f26270 */
[--C-:B------:R-:W-:Y:S01]  /*5520*/  FFMA.FTZ R28, R28, UR8, -R133.reuse ;  /* 0x000000081c1c7c23 */ /* 0x100fe20008010885 */
        /* <DEDUP_REMOVED lines=17> */
[-C--:B--2---:R-:W-:Y:S03]  /*5640*/  HMMA.16816.F32 R36, R148, R8.reuse, R36 ;  /* 0x000000089424723c */ /* 0x084fe60000001824 */
[-C--:B------:R-:W-:Y:S01]  /*5650*/  @!P0 ISETP.GE.AND P1, PT, R5, R135.reuse, PT ;  /* 0x000000870500820c */ /* 0x080fe20003f26270 */
[----:B------:R-:W-:Y:S02]  /*5660*/  @!P0 VIADD R5, R0, 0x20 ;  /* 0x0000002000058836 */ /* 0x000fe40000000000 */
[--C-:B------:R-:W-:Y:S01]  /*5670*/  FFMA.FTZ R33, R33, UR8, -R141.reuse ;  /* 0x0000000821217c23 */ /* 0x100fe2000801088d */
[C---:B------:R-:W-:Y:S02]  /*5680*/  HMMA.16816.F32 R40, R136.reuse, R8, R40 ;  /* 0x000000088828723c */ /* 0x040fe40000001828 */
[----:B------:R-:W-:Y:S02]  /*5690*/  MUFU.EX2 R233, R32 ;  /* 0x0000002000e97308 */ /* 0x000fe40000000800 */
[----:B------:R-:W-:Y:S02]  /*56a0*/  @!P0 FSEL R34, R34, -INF , !P1 ;  /* 0xff80000022228808 */ /* 0x000fe40004800000 */
        /* <DEDUP_REMOVED lines=8> */
[----:B------:R-:W-:Y:S01]  /*5730*/  @!P0 VIADD R8, R0, 0x29 ;  /* 0x0000002900088836 */ /* 0x000fe20000000000 */
[----:B------:R-:W-:Y:S03]  /*5740*/  MUFU.EX2 R197, R25 ;  /* 0x0000001900c57308 */ /* 0x000fe60000000800 */
[----:B------:R-:W-:Y:S01]  /*5750*/  @!P0 FSEL R36, R36, -INF , !P1 ;  /* 0xff80000024248808 */ /* 0x000fe20004800000 */
[--C-:B------:R-:W-:Y:S01]  /*5760*/  FFMA.FTZ R34, R34, UR8, -R134.reuse ;  /* 0x0000000822227c23 */ /* 0x100fe20008010886 */
[----:B------:R-:W-:Y:S01]  /*5770*/  @!P0 ISETP.GE.AND P1, PT, R4, R140, PT ;  /* 0x0000008c0400820c */ /* 0x000fe20003f26270 */
[--C-:B------:R-:W-:Y:S02]  /*5780*/  FFMA.FTZ R35, R35, UR8, -R134.reuse ;  /* 0x0000000823237c23 */ /* 0x100fe40008010886 */
[--C-:B------:R-:W-:Y:S01]  /*5790*/  FFMA.FTZ R36, R36, UR8, -R141.reuse ;  /* 0x0000000824247c23 */ /* 0x100fe2000801088d */
        /* <DEDUP_REMOVED lines=22> */
[----:B------:R-:W2:Y:S01]  /*5900*/  LDSM.16.M88.4 R4, [R181+0x1800] ;  /* 0x00180000b504783b */ /* 0x000ea20000000200 */
        /* <DEDUP_REMOVED lines=33> */
[----:B------:R-:W-:Y:S03]  /*5b20*/  @!P0 ISETP.GE.AND P1, PT, R8, R135, PT ;  /* 0x000000870800820c */ /* 0x000fe60003f26270 */
[----:B------:R-:W-:Y:S01]  /*5b30*/  MUFU.EX2 R228, R49 ;  /* 0x0000003100e47308 */ /* 0x000fe20000000800 */
[----:B------:R-:W-:Y:S01]  /*5b40*/  @!P0 VIADD R8, R0, 0x31 ;  /* 0x0000003100088836 */ /* 0x000fe20000000000 */
[----:B------:R-:W-:Y:S04]  /*5b50*/  HMMA.16816.F32 R64, R148, R6, R64 ;  /* 0x000000069440723c */ /* 0x000fe80000001840 */
[----:B------:R-:W-:Y:S01]  /*5b60*/  @!P0 ISETP.GE.AND P3, PT, R8, R3, PT ;  /* 0x000000030800820c */ /* 0x000fe20003f66270 */
[C---:B------:R-:W-:Y:S01]  /*5b70*/  @!P0 VIADD R4, R0.reuse, 0x38 ;  /* 0x0000003800048836 */ /* 0x040fe20000000000 */
[----:B------:R-:W-:Y:S01]  /*5b80*/  @!P0 FSEL R51, R51, -INF , !P1 ;  /* 0xff80000033338808 */ /* 0x000fe20004800000 */
[----:B------:R-:W-:Y:S01]  /*5b90*/  @!P0 VIADD R0, R0, 0x39 ;  /* 0x0000003900008836 */ /* 0x000fe20000000000 */
[----:B------:R-:W-:Y:S01]  /*5ba0*/  @!P0 ISETP.GE.AND P1, PT, R9, R140, PT ;  /* 0x0000008c0900820c */ /* 0x000fe20003f26270 */
[----:B------:R-:W-:Y:S01]  /*5bb0*/  MUFU.EX2 R170, R40 ;  /* 0x0000002800aa7308 */ /* 0x000fe20000000800 */
[----:B------:R-:W-:Y:S01]  /*5bc0*/  @!P0 ISETP.GE.AND P2, PT, R4, R132, PT ;  /* 0x000000840400820c */ /* 0x000fe20003f46270 */
[--C-:B------:R-:W-:Y:S01]  /*5bd0*/  FFMA.FTZ R50, R50, UR8, -R134.reuse ;  /* 0x0000000832327c23 */ /* 0x100fe20008010886 */
[----:B------:R-:W-:Y:S01]  /*5be0*/  @!P0 FSEL R52, R52, -INF , !P1 ;  /* 0xff80000034348808 */ /* 0x000fe20004800000 */
[--C-:B------:R-:W-:Y:S01]  /*5bf0*/  FFMA.FTZ R51, R51, UR8, -R134.reuse ;  /* 0x0000000833337c23 */ /* 0x100fe20008010886 */
[-C--:B------:R-:W-:Y:S02]  /*5c00*/  @!P0 ISETP.GE.AND P1, PT, R8, R140.reuse, PT ;  /* 0x0000008c0800820c */ /* 0x080fe40003f26270 */
[----:B------:R-:W-:Y:S03]  /*5c10*/  @!P0 ISETP.GE.AND P6, PT, R4, R140, PT ;  /* 0x0000008c0400820c */ /* 0x000fe60003fc6270 */
[----:B------:R-:W-:Y:S01]  /*5c20*/  MUFU.EX2 R157, R50 ;  /* 0x00000032009d7308 */ /* 0x000fe20000000800 */
[----:B------:R-:W-:Y:S01]  /*5c30*/  @!P0 FSEL R53, R53, -INF , !P1 ;  /* 0xff80000035358808 */ /* 0x000fe20004800000 */
[--C-:B------:R-:W-:Y:S01]  /*5c40*/  FFMA.FTZ R52, R52, UR8, -R141.reuse ;  /* 0x0000000834347c23 */ /* 0x100fe2000801088d */
[-C--:B------:R-:W-:Y:S02]  /*5c50*/  @!P0 ISETP.GE.AND P1, PT, R9, R135.reuse, PT ;  /* 0x000000870900820c */ /* 0x080fe40003f26270 */
[----:B------:R-:W-:Y:S01]  /*5c60*/  @!P0 FSEL R60, R60, -INF , !P2 ;  /* 0xff8000003c3c8808 */ /* 0x000fe20005000000 */
[----:B------:R-:W-:Y:S01]  /*5c70*/  FFMA.FTZ R53, R53, UR8, -R141 ;  /* 0x0000000835357c23 */ /* 0x000fe2000801088d */
[----:B------:R-:W-:Y:S03]  /*5c80*/  @!P0 FSEL R54, R54, -INF , !P1 ;  /* 0xff80000036368808 */ /* 0x000fe60004800000 */
[----:B------:R-:W2:Y:S01]  /*5c90*/  MUFU.EX2 R156, R51 ;  /* 0x00000033009c7308 */ /* 0x000ea20000000800 */
[-C--:B------:R-:W-:Y:S01]  /*5ca0*/  @!P0 ISETP.GE.AND P1, PT, R8, R135.reuse, PT ;  /* 0x000000870800820c */ /* 0x080fe20003f26270 */
[--C-:B------:R-:W-:Y:S01]  /*5cb0*/  FFMA.FTZ R60, R60, UR8, -R133.reuse ;  /* 0x000000083c3c7c23 */ /* 0x100fe20008010885 */
[----:B------:R-:W-:Y:S01]  /*5cc0*/  @!P0 ISETP.GE.AND P4, PT, R4, R135, PT ;  /* 0x000000870400820c */ /* 0x000fe20003f86270 */
[--C-:B------:R-:W-:Y:S01]  /*5cd0*/  FFMA.FTZ R54, R54, UR8, -R134.reuse ;  /* 0x0000000836367c23 */ /* 0x100fe20008010886 */
[----:B------:R-:W-:Y:S02]  /*5ce0*/  @!P0 FSEL R55, R55, -INF , !P1 ;  /* 0xff80000037378808 */ /* 0x000fe40004800000 */
[-C--:B------:R-:W-:Y:S03]  /*5cf0*/  @!P0 ISETP.GE.AND P1, PT, R9, R132.reuse, PT ;  /* 0x000000840900820c */ /* 0x080fe60003f26270 */
[----:B------:R-:W-:Y:S01]  /*5d00*/  MUFU.EX2 R169, R41 ;  /* 0x0000002900a97308 */ /* 0x000fe20000000800 */
[-C--:B------:R-:W-:Y:S01]  /*5d10*/  @!P0 ISETP.GE.AND P2, PT, R4, R3.reuse, PT ;  /* 0x000000030400820c */ /* 0x080fe20003f46270 */
[----:B------:R-:W-:Y:S01]  /*5d20*/  FFMA.FTZ R55, R55, UR8, -R134 ;  /* 0x0000000837377c23 */ /* 0x000fe20008010886 */
[----:B------:R-:W-:Y:S02]  /*5d30*/  @!P0 FSEL R56, R56, -INF , !P1 ;  /* 0xff80000038388808 */ /* 0x000fe40004800000 */
[----:B------:R-:W-:Y:S02]  /*5d40*/  @!P0 ISETP.GE.AND P1, PT, R8, R132, PT ;  /* 0x000000840800820c */ /* 0x000fe40003f26270 */
[----:B------:R-:W-:Y:S03]  /*5d50*/  F2FP.F16.F32.PACK_AB R4, R236, R234 ;  /* 0x000000eaec04723e */ /* 0x000fe600000000ff */
[----:B------:R-:W-:Y:S01]  /*5d60*/  MUFU.EX2 R196, R42 ;  /* 0x0000002a00c47308 */ /* 0x000fe20000000800 */
[----:B------:R-:W-:Y:S01]  /*5d70*/  @!P0 FSEL R57, R57, -INF , !P1 ;  /* 0xff80000039398808 */ /* 0x000fe20004800000 */
[--C-:B------:R-:W-:Y:S01]  /*5d80*/  FFMA.FTZ R56, R56, UR8, -R133.reuse ;  /* 0x0000000838387c23 */ /* 0x100fe20008010885 */
[-C--:B------:R-:W-:Y:S01]  /*5d90*/  @!P0 ISETP.GE.AND P1, PT, R9, R3.reuse, PT ;  /* 0x000000030900820c */ /* 0x080fe20003f26270 */
[----:B------:R3:W-:Y:S01]  /*5da0*/  STS [R213+0x1c000], R4 ;  /* 0x01c00004d5007388 */ /* 0x0007e20000000800 */
[----:B------:R-:W-:Y:S01]  /*5db0*/  @!P0 FSEL R59, R59, -INF , !P3 ;  /* 0xff8000003b3b8808 */ /* 0x000fe20005800000 */
[--C-:B------:R-:W-:Y:S01]  /*5dc0*/  FFMA.FTZ R57, R57, UR8, -R133.reuse ;  /* 0x0000000839397c23 */ /* 0x100fe20008010885 */
[----:B------:R-:W-:Y:S03]  /*5dd0*/  @!P0 FSEL R58, R58, -INF , !P1 ;  /* 0xff8000003a3a8808 */ /* 0x000fe60004800000 */
[----:B------:R-:W-:Y:S01]  /*5de0*/  MUFU.EX2 R195, R43 ;  /* 0x0000002b00c37308 */ /* 0x000fe20000000800 */
[C---:B------:R-:W-:Y:S01]  /*5df0*/  @!P0 ISETP.GE.AND P1, PT, R0.reuse, R132, PT ;  /* 0x000000840000820c */ /* 0x040fe20003f26270 */
[--C-:B------:R-:W-:Y:S01]  /*5e00*/  FFMA.FTZ R59, R59, UR8, -R2.reuse ;  /* 0x000000083b3b7c23 */ /* 0x100fe20008010802 */
[----:B------:R-:W-:Y:S01]  /*5e10*/  @!P0 ISETP.GE.AND P5, PT, R0, R140, PT ;  /* 0x0000008c0000820c */ /* 0x000fe20003fa6270 */
[--C-:B------:R-:W-:Y:S01]  /*5e20*/  FFMA.FTZ R58, R58, UR8, -R2.reuse ;  /* 0x000000083a3a7c23 */ /* 0x100fe20008010802 */
[----:B------:R-:W-:Y:S02]  /*5e30*/  @!P0 FSEL R61, R61, -INF , !P1 ;  /* 0xff8000003d3d8808 */ /* 0x000fe40004800000 */
[C---:B------:R-:W-:Y:S03]  /*5e40*/  @!P0 ISETP.GE.AND P1, PT, R0.reuse, R3, PT ;  /* 0x000000030000820c */ /* 0x040fe60003f26270 */
[----:B------:R-:W-:Y:S01]  /*5e50*/  MUFU.EX2 R168, R44 ;  /* 0x0000002c00a87308 */ /* 0x000fe20000000800 */
[----:B----4-:R-:W-:Y:S01]  /*5e60*/  F2FP.F16.F32.PACK_AB R3, R199, R235 ;  /* 0x000000ebc703723e */ /* 0x010fe200000000ff */
[----:B------:R-:W-:Y:S01]  /*5e70*/  FFMA.FTZ R133, R61, UR8, -R133 ;  /* 0x000000083d857c23 */ /* 0x000fe20008010885 */
[----:B------:R-:W-:Y:S02]  /*5e80*/  @!P0 ISETP.GE.AND P3, PT, R0, R135, PT ;  /* 0x000000870000820c */ /* 0x000fe40003f66270 */
[----:B-1----:R-:W-:Y:S01]  /*5e90*/  F2FP.F16.F32.PACK_AB R0, R175, R192 ;  /* 0x000000c0af00723e */ /* 0x002fe200000000ff */
[----:B------:R1:W-:Y:S01]  /*5ea0*/  STS [R213+0x1c400], R3 ;  /* 0x01c40003d5007388 */ /* 0x0003e20000000800 */
[----:B--2---:R-:W-:Y:S03]  /*5eb0*/  F2FP.F16.F32.PACK_AB R5, R156, R157 ;  /* 0x0000009d9c05723e */ /* 0x004fe600000000ff */
[----:B------:R-:W-:Y:S01]  /*5ec0*/  MUFU.EX2 R167, R45 ;  /* 0x0000002d00a77308 */ /* 0x000fe20000000800 */
[----:B------:R-:W-:Y:S01]  /*5ed0*/  @!P0 FSEL R64, R64, -INF , !P6 ;  /* 0xff80000040408808 */ /* 0x000fe20007000000 */
[----:B------:R2:W-:Y:S01]  /*5ee0*/  STS [R215+0x1c400], R0 ;  /* 0x01c40000d7007388 */ /* 0x0005e20000000800 */
[----:B------:R-:W-:Y:S02]  /*5ef0*/  @!P0 FSEL R62, R62, -INF , !P2 ;  /* 0xff8000003e3e8808 */ /* 0x000fe40005000000 */
[----:B---3--:R-:W-:Y:S01]  /*5f00*/  F2FP.F16.F32.PACK_AB R4, R239, R240 ;  /* 0x000000f0ef04723e */ /* 0x008fe200000000ff */
[--C-:B------:R-:W-:Y:S01]  /*5f10*/  FFMA.FTZ R64, R64, UR8, -R141.reuse ;  /* 0x0000000840407c23 */ /* 0x100fe2000801088d */
[----:B------:R-:W-:Y:S03]  /*5f20*/  @!P0 FSEL R65, R65, -INF , !P5 ;  /* 0xff80000041418808 */ /* 0x000fe60006800000 */
[----:B------:R-:W-:Y:S01]  /*5f30*/  MUFU.EX2 R174, R46 ;  /* 0x0000002e00ae7308 */ /* 0x000fe20000000800 */
[----:B------:R-:W-:Y:S01]  /*5f40*/  @!P0 FSEL R63, R63, -INF , !P1 ;  /* 0xff8000003f3f8808 */ /* 0x000fe20004800000 */
[----:B------:R3:W-:Y:S01]  /*5f50*/  STS [R215+0x1c000], R4 ;  /* 0x01c00004d7007388 */ /* 0x0007e20000000800 */
[----:B------:R-:W-:Y:S01]  /*5f60*/  @!P0 FSEL R66, R66, -INF , !P4 ;  /* 0xff80000042428808 */ /* 0x000fe20006000000 */
[--C-:B------:R-:W-:Y:S01]  /*5f70*/  FFMA.FTZ R62, R62, UR8, -R2.reuse ;  /* 0x000000083e3e7c23 */ /* 0x100fe20008010802 */
[----:B------:R-:W-:Y:S01]  /*5f80*/  @!P0 FSEL R67, R67, -INF , !P3 ;  /* 0xff80000043438808 */ /* 0x000fe20005800000 */
[----:B------:R-:W-:Y:S01]  /*5f90*/  FFMA.FTZ R141, R65, UR8, -R141 ;  /* 0x00000008418d7c23 */ /* 0x000fe2000801088d */
[----:B------:R-:W-:Y:S03]  /*5fa0*/  FFMA.FTZ R2, R63, UR8, -R2 ;  /* 0x000000083f027c23 */ /* 0x000fe60008010802 */
[----:B------:R-:W-:Y:S01]  /*5fb0*/  MUFU.EX2 R173, R47 ;  /* 0x0000002f00ad7308 */ /* 0x000fe20000000800 */
[--C-:B------:R-:W-:Y:S01]  /*5fc0*/  FFMA.FTZ R66, R66, UR8, -R134.reuse ;  /* 0x0000000842427c23 */ /* 0x100fe20008010886 */
[----:B------:R-:W-:Y:S01]  /*5fd0*/  FFMA.FTZ R134, R67, UR8, -R134 ;  /* 0x0000000843867c23 */ /* 0x000fe20008010886 */
[----:B------:R-:W-:Y:S02]  /*5fe0*/  IADD3 R146, P0, R249, UR20, RZ ;  /* 0x00000014f9927c10 */ /* 0x000fe4000ff1e0ff */
[----:B-1----:R-:W-:Y:S05]  /*5ff0*/  F2FP.F16.F32.PACK_AB R3, R206, R207 ;  /* 0x000000cfce03723e */ /* 0x002fea00000000ff */
[----:B------:R-:W-:Y:S01]  /*6000*/  MUFU.EX2 R227, R52 ;  /* 0x0000003400e37308 */ /* 0x000fe20000000800 */
[----:B------:R-:W-:Y:S02]  /*6010*/  IADD3.X R147, R248, UR19, RZ, P0, !PT ;  /* 0x00000013f8937c10 */ /* 0x000fe400087fe4ff */
[----:B--2---:R-:W-:Y:S01]  /*6020*/  F2FP.F16.F32.PACK_AB R0, R210, R211 ;  /* 0x000000d3d200723e */ /* 0x004fe200000000ff */
[----:B------:R1:W-:Y:S01]  /*6030*/  STS [R213+0x1e000], R3 ;  /* 0x01e00003d5007388 */ /* 0x0003e20000000800 */
[----:B------:R-:W-:Y:S03]  /*6040*/  PLOP3.LUT P0, PT, PT, PT, UP3, 0x80, 0x0 ;  /* 0x000000000000781c */ /* 0x000fe60003f0f038 */
[----:B------:R2:W-:Y:S02]  /*6050*/  STS [R213+0x1e400], R0 ;  /* 0x01e40000d5007388 */ /* 0x0005e40000000800 */
[----:B------:R-:W-:Y:S01]  /*6060*/  MUFU.EX2 R226, R53 ;  /* 0x0000003500e27308 */ /* 0x000fe20000000800 */
[----:B---3--:R-:W-:Y:S01]  /*6070*/  F2FP.F16.F32.PACK_AB R4, R204, R205 ;  /* 0x000000cdcc04723e */ /* 0x008fe200000000ff */
[----:B------:R-:W3:Y:S04]  /*6080*/  LDG.E R145, desc[UR10][R146.64+0x20] ;  /* 0x0000200a92917981 */ /* 0x000ee8000c1e1900 */
[----:B------:R4:W-:Y:S04]  /*6090*/  STS [R215+0x1e000], R4 ;  /* 0x01e00004d7007388 */ /* 0x0009e80000000800 */
[----:B------:R-:W-:Y:S10]  /*60a0*/  MUFU.EX2 R153, R54 ;  /* 0x0000003600997308 */ /* 0x000ff40000000800 */
[----:B------:R-:W-:Y:S01]  /*60b0*/  MUFU.EX2 R152, R55 ;  /* 0x0000003700987308 */ /* 0x000fe20000000800 */
[----:B-1----:R-:W-:Y:S02]  /*60c0*/  F2FP.F16.F32.PACK_AB R3, R208, R209 ;  /* 0x000000d1d003723e */ /* 0x002fe400000000ff */
[----:B--2---:R-:W-:Y:S03]  /*60d0*/  F2FP.F16.F32.PACK_AB R0, R237, R238 ;  /* 0x000000eeed00723e */ /* 0x004fe600000000ff */
[----:B------:R1:W-:Y:S04]  /*60e0*/  STS [R215+0x1e400], R3 ;  /* 0x01e40003d7007388 */ /* 0x0003e80000000800 */
[----:B------:R-:W-:Y:S01]  /*60f0*/  MUFU.EX2 R221, R64 ;  /* 0x0000004000dd7308 */ /* 0x000fe20000000800 */
[----:B------:R2:W-:Y:S01]  /*6100*/  STS [R219+0x1c000], R0 ;  /* 0x01c00000db007388 */ /* 0x0005e20000000800 */
[----:B----4-:R-:W-:Y:S08]  /*6110*/  F2FP.F16.F32.PACK_AB R4, R171, R172 ;  /* 0x000000acab04723e */ /* 0x010ff000000000ff */
[----:B------:R-:W4:Y:S01]  /*6120*/  MUFU.EX2 R220, R141 ;  /* 0x0000008d00dc7308 */ /* 0x000f220000000800 */
[----:B------:R4:W-:Y:S09]  /*6130*/  STS [R219+0x1c400], R4 ;  /* 0x01c40004db007388 */ /* 0x0009f20000000800 */
[----:B------:R4:W-:Y:S01]  /*6140*/  MUFU.EX2 R155, R2 ;  /* 0x00000002009b7308 */ /* 0x0009e20000000800 */
[----:B-1----:R-:W-:Y:S09]  /*6150*/  F2FP.F16.F32.PACK_AB R3, R232, R233 ;  /* 0x000000e9e803723e */ /* 0x002ff200000000ff */
[----:B------:R-:W-:Y:S01]  /*6160*/  MUFU.EX2 R150, R66 ;  /* 0x0000004200967308 */ /* 0x000fe20000000800 */
[----:B--2---:R-:W-:Y:S01]  /*6170*/  F2FP.F16.F32.PACK_AB R0, R165, R166 ;  /* 0x000000a6a500723e */ /* 0x004fe200000000ff */
[----:B------:R1:W-:Y:S04]  /*6180*/  STS [R218+0x1c000], R3 ;  /* 0x01c00003da007388 */ /* 0x0003e80000000800 */
[----:B------:R2:W-:Y:S04]  /*6190*/  STS [R218+0x1c400], R0 ;  /* 0x01c40000da007388 */ /* 0x0005e80000000800 */
[----:B------:R-:W-:Y:S01]  /*61a0*/  MUFU.EX2 R149, R134 ;  /* 0x0000008600957308 */ /* 0x000fe20000000800 */
[----:B----4-:R-:W-:Y:S02]  /*61b0*/  F2FP.F16.F32.PACK_AB R2, R220, R221 ;  /* 0x000000dddc02723e */ /* 0x010fe400000000ff */
[----:B------:R-:W-:Y:S05]  /*61c0*/  F2FP.F16.F32.PACK_AB R4, R197, R198 ;  /* 0x000000c6c504723e */ /* 0x000fea00000000ff */
[----:B------:R4:W-:Y:S02]  /*61d0*/  STS [R219+0x1e000], R4 ;  /* 0x01e00004db007388 */ /* 0x0009e40000000800 */
[----:B------:R-:W-:Y:S10]  /*61e0*/  MUFU.EX2 R160, R56 ;  /* 0x0000003800a07308 */ /* 0x000ff40000000800 */
[----:B------:R-:W4:Y:S01]  /*61f0*/  MUFU.EX2 R159, R57 ;  /* 0x00000039009f7308 */ /* 0x000f220000000800 */
[----:B-1----:R-:W-:Y:S02]  /*6200*/  F2FP.F16.F32.PACK_AB R3, R193, R194 ;  /* 0x000000c2c103723e */ /* 0x002fe400000000ff */
[----:B--2---:R-:W-:Y:S07]  /*6210*/  F2FP.F16.F32.PACK_AB R0, R202, R203 ;  /* 0x000000cbca00723e */ /* 0x004fee00000000ff */
[----:B------:R-:W-:Y:S01]  /*6220*/  MUFU.EX2 R164, R58 ;  /* 0x0000003a00a47308 */ /* 0x000fe20000000800 */
[----:B------:R1:W-:Y:S04]  /*6230*/  STS [R219+0x1e400], R0 ;  /* 0x01e40000db007388 */ /* 0x0003e80000000800 */
[----:B------:R2:W-:Y:S01]  /*6240*/  STS [R218+0x1e000], R3 ;  /* 0x01e00003da007388 */ /* 0x0005e20000000800 */
[----:B----4-:R-:W-:Y:S04]  /*6250*/  F2FP.F16.F32.PACK_AB R4, R230, R231 ;  /* 0x000000e7e604723e */ /* 0x010fe800000000ff */
[----:B------:R-:W4:Y:S10]  /*6260*/  MUFU.EX2 R161, R59 ;  /* 0x0000003b00a17308 */ /* 0x000f340000000800 */
[----:B------:R-:W-:Y:S10]  /*6270*/  MUFU.EX2 R154, R60 ;  /* 0x0000003c009a7308 */ /* 0x000ff40000000800 */
[----:B------:R-:W4:Y:S01]  /*6280*/  MUFU.EX2 R151, R133 ;  /* 0x0000008500977308 */ /* 0x000f220000000800 */
[----:B-1----:R-:W-:Y:S02]  /*6290*/  F2FP.F16.F32.PACK_AB R0, R200, R201 ;  /* 0x000000c9c800723e */ /* 0x002fe400000000ff */
[----:B--2---:R-:W-:Y:S03]  /*62a0*/  F2FP.F16.F32.PACK_AB R3, R162, R163 ;  /* 0x000000a3a203723e */ /* 0x004fe600000000ff */
[----:B------:R1:W-:Y:S04]  /*62b0*/  STS [R218+0x1e400], R0 ;  /* 0x01e40000da007388 */ /* 0x0003e80000000800 */
[----:B------:R-:W2:Y:S01]  /*62c0*/  MUFU.EX2 R158, R62 ;  /* 0x0000003e009e7308 */ /* 0x000ea20000000800 */
[----:B------:R4:W-:Y:S04]  /*62d0*/  STS [R212+0x1c000], R4 ;  /* 0x01c00004d4007388 */ /* 0x0009e80000000800 */
[----:B------:R2:W-:Y:S04]  /*62e0*/  STS [R212+0x1c400], R3 ;  /* 0x01c40003d4007388 */ /* 0x0005e80000000800 */
[----:B------:R2:W-:Y:S01]  /*62f0*/  STS [R214+0x1c400], R5 ;  /* 0x01c40005d6007388 */ /* 0x0005e20000000800 */
[----:B-1----:R-:W-:Y:S02]  /*6300*/  F2FP.F16.F32.PACK_AB R0, R228, R229 ;  /* 0x000000e5e400723e */ /* 0x002fe400000000ff */
[----:B----4-:R-:W-:Y:S03]  /*6310*/  F2FP.F16.F32.PACK_AB R4, R169, R170 ;  /* 0x000000aaa904723e */ /* 0x010fe600000000ff */
[----:B------:R1:W-:Y:S01]  /*6320*/  STS [R214+0x1c000], R0 ;  /* 0x01c00000d6007388 */ /* 0x0003e20000000800 */
[----:B--2---:R-:W-:Y:S03]  /*6330*/  F2FP.F16.F32.PACK_AB R3, R195, R196 ;  /* 0x000000c4c303723e */ /* 0x004fe600000000ff */
[----:B------:R2:W-:Y:S01]  /*6340*/  STS [R212+0x1e000], R4 ;  /* 0x01e00004d4007388 */ /* 0x0005e20000000800 */
[----:B------:R-:W-:Y:S03]  /*6350*/  F2FP.F16.F32.PACK_AB R5, R173, R174 ;  /* 0x000000aead05723e */ /* 0x000fe600000000ff */
[----:B------:R4:W-:Y:S04]  /*6360*/  STS [R212+0x1e400], R3 ;  /* 0x01e40003d4007388 */ /* 0x0009e80000000800 */
[----:B------:R4:W-:Y:S01]  /*6370*/  STS [R214+0x1e400], R5 ;  /* 0x01e40005d6007388 */ /* 0x0009e20000000800 */
[----:B-1----:R-:W-:Y:S02]  /*6380*/  F2FP.F16.F32.PACK_AB R0, R167, R168 ;  /* 0x000000a8a700723e */ /* 0x002fe400000000ff */
[----:B--2---:R-:W-:Y:S03]  /*6390*/  F2FP.F16.F32.PACK_AB R4, R226, R227 ;  /* 0x000000e3e204723e */ /* 0x004fe600000000ff */
[----:B------:R1:W-:Y:S01]  /*63a0*/  STS [R214+0x1e000], R0 ;  /* 0x01e00000d6007388 */ /* 0x0003e20000000800 */
[----:B----4-:R-:W-:Y:S03]  /*63b0*/  F2FP.F16.F32.PACK_AB R3, R152, R153 ;  /* 0x000000999803723e */ /* 0x010fe600000000ff */
        /* <DEDUP_REMOVED lines=8> */
[----:B------:R-:W-:Y:S01]  /*6440*/  STS [R217+0x1e000], R5 ;  /* 0x01e00005d9007388 */ /* 0x000fe20000000800 */
[----:B------:R-:W-:Y:S03]  /*6450*/  F2FP.F16.F32.PACK_AB R2, R155, R158 ;  /* 0x0000009e9b02723e */ /* 0x000fe600000000ff */
[----:B------:R-:W-:Y:S04]  /*6460*/  STS [R217+0x1e400], R4 ;  /* 0x01e40004d9007388 */ /* 0x000fe80000000800 */
[----:B------:R-:W-:Y:S04]  /*6470*/  STS [R216+0x1e000], R3 ;  /* 0x01e00003d8007388 */ /* 0x000fe80000000800 */
[----:B------:R2:W-:Y:S04]  /*6480*/  STS [R216+0x1e400], R2 ;  /* 0x01e40002d8007388 */ /* 0x0005e80000000800 */
[----:B------:R-:W-:Y:S01]  /*6490*/  LDSM.16.M88.4 R16, [R180+UR4+0x10000] ;  /* 0x01000004b410783b */ /* 0x000fe20008000200 */
[C---:B-1----:R-:W-:Y:S07]  /*64a0*/  LEA R0, R185.reuse, UR4, 0x1 ;  /* 0x00000004b9007c11 */ /* 0x042fee000f8e08ff */
[----:B------:R-:W-:Y:S01]  /*64b0*/  LDSM.16.M88.4 R32, [R180+UR4+0x10800] ;  /* 0x01080004b420783b */ /* 0x000fe20008000200 */
[----:B------:R-:W-:Y:S07]  /*64c0*/  IMAD.IADD R144, R178, 0x1, R0 ;  /* 0x00000001b2907824 */ /* 0x000fee00078e0200 */
[----:B------:R-:W1:Y:S01]  /*64d0*/  LDSM.16.M88.4 R64, [R0+0x8000] ;  /* 0x008000000040783b */ /* 0x000e620000000200 */
[----:B--2---:R-:W-:Y:S07]  /*64e0*/  LEA R2, R185, UR4, 0x1 ;  /* 0x00000004b9027c11 */ /* 0x004fee000f8e08ff */
[----:B------:R2:W4:Y:S08]  /*64f0*/  LDSM.16.M88.4 R60, [R0+0xa000] ;  /* 0x00a00000003c783b */ /* 0x0005300000000200 */
[----:B------:R-:W3:Y:S08]  /*6500*/  LDSM.16.M88.4 R48, [R180+UR4+0x11000] ;  /* 0x01100004b430783b */ /* 0x000ef00008000200 */
[----:B------:R-:W3:Y:S08]  /*6510*/  LDSM.16.M88.4 R132, [R180+UR4+0x11800] ;  /* 0x01180004b484783b */ /* 0x000ef00008000200 */
[----:B------:R-:W-:Y:S01]  /*6520*/  LDSM.16.M88.4 R140, [R182+0x4000] ;  /* 0x00400000b68c783b */ /* 0x000fe20000000200 */
[-C--:B-1----:R-:W-:Y:S07]  /*6530*/  HMMA.16816.F32 R4, R64, R16.reuse, RZ ;  /* 0x000000104004723c */ /* 0x082fee00000018ff */
[----:B--2---:R-:W5:Y:S01]  /*6540*/  LDG.E R0, desc[UR10][R146.64+0x120] ;  /* 0x0001200a92007981 */ /* 0x004f62000c1e1900 */
[C---:B----4-:R-:W-:Y:S06]  /*6550*/  HMMA.16816.F32 R8, R60.reuse, R16, RZ ;  /* 0x000000103c08723c */ /* 0x050fec00000018ff */
[-C--:B------:R-:W-:Y:S06]  /*6560*/  HMMA.16816.F32 R12, R60, R18.reuse, RZ ;  /* 0x000000123c0c723c */ /* 0x080fec00000018ff */
[C---:B------:R-:W-:Y:S06]  /*6570*/  HMMA.16816.F32 R16, R64.reuse, R18, RZ ;  /* 0x000000124010723c */ /* 0x040fec00000018ff */
[-C--:B------:R-:W-:Y:S06]  /*6580*/  HMMA.16816.F32 R20, R64, R32.reuse, RZ ;  /* 0x000000204014723c */ /* 0x080fec00000018ff */
[C---:B------:R-:W-:Y:S06]  /*6590*/  HMMA.16816.F32 R24, R60.reuse, R32, RZ ;  /* 0x000000203c18723c */ /* 0x040fec00000018ff */
[-C--:B------:R-:W-:Y:S06]  /*65a0*/  HMMA.16816.F32 R28, R60, R34.reuse, RZ ;  /* 0x000000223c1c723c */ /* 0x080fec00000018ff */
[C---:B------:R-:W-:Y:S06]  /*65b0*/  HMMA.16816.F32 R32, R64.reuse, R34, RZ ;  /* 0x000000224020723c */ /* 0x040fec00000018ff */
[-C--:B---3--:R-:W-:Y:S06]  /*65c0*/  HMMA.16816.F32 R36, R64, R48.reuse, RZ ;  /* 0x000000304024723c */ /* 0x088fec00000018ff */
[C---:B------:R-:W-:Y:S06]  /*65d0*/  HMMA.16816.F32 R40, R60.reuse, R48, RZ ;  /* 0x000000303c28723c */ /* 0x040fec00000018ff */
[-C--:B------:R-:W-:Y:S06]  /*65e0*/  HMMA.16816.F32 R44, R60, R50.reuse, RZ ;  /* 0x000000323c2c723c */ /* 0x080fec00000018ff */
[C---:B------:R-:W-:Y:S06]  /*65f0*/  HMMA.16816.F32 R48, R64.reuse, R50, RZ ;  /* 0x000000324030723c */ /* 0x040fec00000018ff */
[-C--:B------:R-:W-:Y:S06]  /*6600*/  HMMA.16816.F32 R52, R64, R132.reuse, RZ ;  /* 0x000000844034723c */ /* 0x080fec00000018ff */
[C---:B------:R-:W-:Y:S06]  /*6610*/  HMMA.16816.F32 R56, R60.reuse, R132, RZ ;  /* 0x000000843c38723c */ /* 0x040fec00000018ff */
[-C--:B------:R-:W-:Y:S01]  /*6620*/  HMMA.16816.F32 R60, R60, R134.reuse, RZ ;  /* 0x000000863c3c723c */ /* 0x080fe200000018ff */
[C---:B------:R-:W-:Y:S02]  /*6630*/  IMAD.IADD R132, R184.reuse, 0x1, R2 ;  /* 0x00000001b8847824 */ /* 0x040fe400078e0202 */
[----:B------:R-:W2:Y:S03]  /*6640*/  LDG.E R2, desc[UR10][R146.64] ;  /* 0x0000000a92027981 */ /* 0x000ea6000c1e1900 */
[----:B------:R-:W-:Y:S01]  /*6650*/  HMMA.16816.F32 R64, R64, R134, RZ ;  /* 0x000000864040723c */ /* 0x000fe200000018ff */
[----:B------:R-:W1:Y:S08]  /*6660*/  LDSM.16.M88.4 R136, [R132+0x8000] ;  /* 0x008000008488783b */ /* 0x000e700000000200 */
[----:B------:R-:W3:Y:S01]  /*6670*/  LDSM.16.M88.4 R132, [R132+0xa000] ;  /* 0x00a000008484783b */ /* 0x000ee20000000200 */
[-C--:B-1----:R-:W-:Y:S06]  /*6680*/  HMMA.16816.F32 R4, R136, R140.reuse, R4 ;  /* 0x0000008c8804723c */ /* 0x082fec0000001804 */
[C---:B---3--:R-:W-:Y:S06]  /*6690*/  HMMA.16816.F32 R8, R132.reuse, R140, R8 ;  /* 0x0000008c8408723c */ /* 0x048fec0000001808 */
[-C--:B------:R-:W-:Y:S06]  /*66a0*/  HMMA.16816.F32 R12, R132, R142.reuse, R12 ;  /* 0x0000008e840c723c */ /* 0x080fec000000180c */
[C---:B------:R-:W-:Y:S01]  /*66b0*/  HMMA.16816.F32 R16, R136.reuse, R142, R16 ;  /* 0x0000008e8810723c */ /* 0x040fe20000001810 */
[----:B------:R-:W1:Y:S05]  /*66c0*/  LDSM.16.M88.4 R140, [R182+0x4800] ;  /* 0x00480000b68c783b */ /* 0x000e6a0000000200 */
[-C--:B-1----:R-:W-:Y:S06]  /*66d0*/  HMMA.16816.F32 R20, R136, R140.reuse, R20 ;  /* 0x0000008c8814723c */ /* 0x082fec0000001814 */
[C---:B------:R-:W-:Y:S06]  /*66e0*/  HMMA.16816.F32 R24, R132.reuse, R140, R24 ;  /* 0x0000008c8418723c */ /* 0x040fec0000001818 */
        /* <DEDUP_REMOVED lines=10> */
[-C--:B------:R-:W-:Y:S01]  /*6790*/  HMMA.16816.F32 R60, R132, R142.reuse, R60 ;  /* 0x0000008e843c723c */ /* 0x080fe2000000183c */
[----:B------:R-:W-:Y:S05]  /*67a0*/  LDSM.16.M88.4 R132, [R144+0x8000] ;  /* 0x008000009084783b */ /* 0x000fea0000000200 */
[----:B------:R-:W-:Y:S03]  /*67b0*/  HMMA.16816.F32 R64, R136, R142, R64 ;  /* 0x0000008e8840723c */ /* 0x000fe60000001840 */
        /* <DEDUP_REMOVED lines=20> */
[----:B------:R-:W-:Y:S01]  /*6900*/  HMMA.16816.F32 R64, R132, R138, R64 ;  /* 0x0000008a8440723c */ /* 0x000fe20000001840 */
[----:B------:R-:W-:Y:S04]  /*6910*/  LDSM.16.M88.4 R136, [R181+0x4000] ;  /* 0x00400000b588783b */ /* 0x000fe80000000200 */
[----:B------:R-:W-:Y:S05]  /*6920*/  IMAD.IADD R140, R184, 0x1, R144 ;  /* 0x00000001b88c7824 */ /* 0x000fea00078e0290 */
[----:B------:R-:W1:Y:S08]  /*6930*/  LDSM.16.M88.4 R132, [R140+0x8000] ;  /* 0x008000008c84783b */ /* 0x000e700000000200 */
[----:B------:R-:W3:Y:S01]  /*6940*/  LDSM.16.M88.4 R140, [R140+0xa000] ;  /* 0x00a000008c8c783b */ /* 0x000ee20000000200 */
[-C--:B-1----:R-:W-:Y:S06]  /*6950*/  HMMA.16816.F32 R4, R132, R136.reuse, R4 ;  /* 0x000000888404723c */ /* 0x082fec0000001804 */
[C---:B---3--:R-:W-:Y:S06]  /*6960*/  HMMA.16816.F32 R8, R140.reuse, R136, R8 ;  /* 0x000000888c08723c */ /* 0x048fec0000001808 */
[-C--:B------:R-:W-:Y:S06]  /*6970*/  HMMA.16816.F32 R12, R140, R138.reuse, R12 ;  /* 0x0000008a8c0c723c */ /* 0x080fec000000180c */
[C---:B------:R-:W-:Y:S01]  /*6980*/  HMMA.16816.F32 R16, R132.reuse, R138, R16 ;  /* 0x0000008a8410723c */ /* 0x040fe20000001810 */
[----:B------:R-:W1:Y:S05]  /*6990*/  LDSM.16.M88.4 R136, [R181+0x4800] ;  /* 0x00480000b588783b */ /* 0x000e6a0000000200 */
[C---:B--2---:R-:W-:Y:S01]  /*69a0*/  FADD.FTZ R4, -R2.reuse, R4 ;  /* 0x0000000402047221 */ /* 0x044fe20000010100 */
[----:B------:R-:W-:Y:S01]  /*69b0*/  FADD.FTZ R5, -R2, R5 ;  /* 0x0000000502057221 */ /* 0x000fe20000010100 */
[----:B------:R-:W-:Y:S03]  /*69c0*/  FADD.FTZ R6, -R145, R6 ;  /* 0x0000000691067221 */ /* 0x000fe60000010100 */
[----:B------:R-:W-:Y:S02]  /*69d0*/  FMUL.FTZ R148, R234, R4 ;  /* 0x00000004ea947220 */ /* 0x000fe40000410000 */
[----:B------:R2:W5:Y:S11]  /*69e0*/  LDG.E R4, desc[UR10][R146.64+0x100] ;  /* 0x0001000a92047981 */ /* 0x000576000c1e1900 */
[----:B------:R-:W-:Y:S04]  /*69f0*/  FADD.FTZ R3, -R2, R17 ;  /* 0x0000001102037221 */ /* 0x000fe80000010100 */
[----:B------:R-:W-:Y:S01]  /*6a00*/  FMUL.FTZ R3, R239, R3 ;  /* 0x00000003ef037220 */ /* 0x000fe20000410000 */
[----:B--2---:R-:W-:Y:S01]  /*6a10*/  FMUL.FTZ R147, R236, R5 ;  /* 0x00000005ec937220 */ /* 0x004fe20000410000 */
[----:B------:R-:W-:Y:S01]  /*6a20*/  FMUL.FTZ R146, R235, R6 ;  /* 0x00000006eb927220 */ /* 0x000fe20000410000 */
[----:B------:R-:W-:Y:S01]  /*6a30*/  FADD.FTZ R5, -R2, R16 ;  /* 0x0000001002057221 */ /* 0x000fe20000010100 */
[-C--:B-1----:R-:W-:Y:S03]  /*6a40*/  HMMA.16816.F32 R20, R132, R136.reuse, R20 ;  /* 0x000000888414723c */ /* 0x082fe60000001814 */
[----:B------:R-:W-:Y:S03]  /*6a50*/  FMUL.FTZ R5, R240, R5 ;  /* 0x00000005f0057220 */ /* 0x000fe60000410000 */
[C---:B------:R-:W-:Y:S06]  /*6a60*/  HMMA.16816.F32 R24, R140.reuse, R136, R24 ;  /* 0x000000888c18723c */ /* 0x040fec0000001818 */
[-C--:B------:R-:W-:Y:S06]  /*6a70*/  HMMA.16816.F32 R28, R140, R138.reuse, R28 ;  /* 0x0000008a8c1c723c */ /* 0x080fec000000181c */
[C---:B------:R-:W-:Y:S01]  /*6a80*/  HMMA.16816.F32 R32, R132.reuse, R138, R32 ;  /* 0x0000008a8420723c */ /* 0x040fe20000001820 */
[----:B------:R-:W1:Y:S05]  /*6a90*/  LDSM.16.M88.4 R136, [R181+0x5000] ;  /* 0x00500000b588783b */ /* 0x000e6a0000000200 */
[C---:B------:R-:W-:Y:S01]  /*6aa0*/  FADD.FTZ R6, -R2.reuse, R20 ;  /* 0x0000001402067221 */ /* 0x040fe20000010100 */
[----:B------:R-:W-:Y:S04]  /*6ab0*/  FADD.FTZ R21, -R2, R21 ;  /* 0x0000001502157221 */ /* 0x000fe80000010100 */
[----:B------:R-:W-:Y:S11]  /*6ac0*/  FMUL.FTZ R6, R238, R6 ;  /* 0x00000006ee067220 */ /* 0x000ff60000410000 */
[----:B------:R-:W-:Y:S02]  /*6ad0*/  @!UPT UIADD3 URZ, URZ, URZ, URZ ;  /* 0x0000003f3f3ff290 */ /* 0x000fe4000fffe03f */
[----:B------:R-:W-:Y:S01]  /*6ae0*/  FADD.FTZ R20, -R2, R33 ;  /* 0x0000002102147221 */ /* 0x000fe20000010100 */
[----:B------:R-:W-:Y:S03]  /*6af0*/  F2FP.F16.F32.PACK_AB R33, R3, R5 ;  /* 0x000000050321723e */ /* 0x000fe600000000ff */
[----:B------:R-:W-:Y:S01]  /*6b00*/  FMUL.FTZ R20, R232, R20 ;  /* 0x00000014e8147220 */ /* 0x000fe20000410000 */
[-C--:B-1----:R-:W-:Y:S06]  /*6b10*/  HMMA.16816.F32 R36, R132, R136.reuse, R36 ;  /* 0x000000888424723c */ /* 0x082fec0000001824 */
[C---:B------:R-:W-:Y:S06]  /*6b20*/  HMMA.16816.F32 R40, R140.reuse, R136, R40 ;  /* 0x000000888c28723c */ /* 0x040fec0000001828 */
[-C--:B------:R-:W-:Y:S06]  /*6b30*/  HMMA.16816.F32 R44, R140, R138.reuse, R44 ;  /* 0x0000008a8c2c723c */ /* 0x080fec000000182c */
[C---:B------:R-:W-:Y:S01]  /*6b40*/  HMMA.16816.F32 R48, R132.reuse, R138, R48 ;  /* 0x0000008a8430723c */ /* 0x040fe20000001830 */
[----:B------:R-:W1:Y:S05]  /*6b50*/  LDSM.16.M88.4 R136, [R181+0x5800] ;  /* 0x00580000b588783b */ /* 0x000e6a0000000200 */
[C---:B------:R-:W-:Y:S05]  /*6b60*/  FADD.FTZ R16, -R2.reuse, R36 ;  /* 0x0000002402107221 */ /* 0x040fea0000010100 */
[----:B------:R-:W-:Y:S11]  /*6b70*/  FMUL.FTZ R16, R231, R16 ;  /* 0x00000010e7107220 */ /* 0x000ff60000410000 */
[----:B------:R-:W-:Y:S02]  /*6b80*/  @!UPT UIADD3 URZ, URZ, URZ, URZ ;  /* 0x0000003f3f3ff290 */ /* 0x000fe4000fffe03f */
[C---:B------:R-:W-:Y:S01]  /*6b90*/  FADD.FTZ R17, -R2.reuse, R48 ;  /* 0x0000003002117221 */ /* 0x040fe20000010100 */
[----:B------:R-:W-:Y:S03]  /*6ba0*/  FADD.FTZ R49, -R2, R49 ;  /* 0x0000003102317221 */ /* 0x000fe60000010100 */
[----:B------:R-:W-:Y:S01]  /*6bb0*/  FMUL.FTZ R17, R229, R17 ;  /* 0x00000011e5117220 */ /* 0x000fe20000410000 */
[----:B------:R-:W-:Y:S05]  /*6bc0*/  FMUL.FTZ R49, R228, R49 ;  /* 0x00000031e4317220 */ /* 0x000fea0000410000 */
[----:B------:R-:W-:Y:S01]  /*6bd0*/  F2FP.F16.F32.PACK_AB R49, R49, R17 ;  /* 0x000000113131723e */ /* 0x000fe200000000ff */
[-C--:B-1----:R-:W-:Y:S06]  /*6be0*/  HMMA.16816.F32 R52, R132, R136.reuse, R52 ;  /* 0x000000888434723c */ /* 0x082fec0000001834 */
[C---:B------:R-:W-:Y:S06]  /*6bf0*/  HMMA.16816.F32 R56, R140.reuse, R136, R56 ;  /* 0x000000888c38723c */ /* 0x040fec0000001838 */
[-C--:B------:R-:W-:Y:S06]  /*6c00*/  HMMA.16816.F32 R60, R140, R138.reuse, R60 ;  /* 0x0000008a8c3c723c */ /* 0x080fec000000183c */
[----:B------:R-:W-:Y:S06]  /*6c10*/  HMMA.16816.F32 R64, R132, R138, R64 ;  /* 0x0000008a8440723c */ /* 0x000fec0000001840 */
[C---:B------:R-:W-:Y:S01]  /*6c20*/  FADD.FTZ R52, -R2.reuse, R52 ;  /* 0x0000003402347221 */ /* 0x040fe20000010100 */
[----:B------:R-:W-:Y:S01]  /*6c30*/  FMUL.FTZ R133, R237, R21 ;  /* 0x00000015ed857220 */ /* 0x000fe20000410000 */
[C---:B------:R-:W-:Y:S03]  /*6c40*/  FADD.FTZ R21, -R2.reuse, R32 ;  /* 0x0000002002157221 */ /* 0x040fe60000010100 */
[----:B------:R-:W-:Y:S01]  /*6c50*/  F2FP.F16.F32.PACK_AB R132, R147, R148 ;  /* 0x000000949384723e */ /* 0x000fe200000000ff */
[C---:B------:R-:W-:Y:S01]  /*6c60*/  FADD.FTZ R5, -R2.reuse, R53 ;  /* 0x0000003502057221 */ /* 0x040fe20000010100 */
[----:B------:R-:W-:Y:S01]  /*6c70*/  F2FP.F16.F32.PACK_AB R133, R133, R6 ;  /* 0x000000068585723e */ /* 0x000fe200000000ff */
[----:B------:R-:W-:Y:S01]  /*6c80*/  FADD.FTZ R6, -R2, R37 ;  /* 0x0000002502067221 */ /* 0x000fe20000010100 */
[----:B------:R-:W-:Y:S01]  /*6c90*/  FMUL.FTZ R21, R233, R21 ;  /* 0x00000015e9157220 */ /* 0x000fe20000410000 */
[----:B------:R-:W-:Y:S01]  /*6ca0*/  FMUL.FTZ R5, R226, R5 ;  /* 0x00000005e2057220 */ /* 0x000fe20000410000 */
[----:B------:R-:W-:Y:S01]  /*6cb0*/  FADD.FTZ R37, -R145, R7 ;  /* 0x0000000791257221 */ /* 0x000fe20000010100 */
[----:B------:R-:W-:Y:S02]  /*6cc0*/  FMUL.FTZ R6, R230, R6 ;  /* 0x00000006e6067220 */ /* 0x000fe40000410000 */
[----:B------:R-:W-:Y:S04]  /*6cd0*/  F2FP.F16.F32.PACK_AB R53, R20, R21 ;  /* 0x000000151435723e */ /* 0x000fe800000000ff */
[C---:B------:R-:W-:Y:S01]  /*6ce0*/  FADD.FTZ R3, -R2.reuse, R64 ;  /* 0x0000004002037221 */ /* 0x040fe20000010100 */
[----:B------:R-:W-:Y:S01]  /*6cf0*/  FADD.FTZ R2, -R2, R65 ;  /* 0x0000004102027221 */ /* 0x000fe20000010100 */
[----:B------:R-:W-:Y:S01]  /*6d00*/  FMUL.FTZ R64, R227, R52 ;  /* 0x00000034e3407220 */ /* 0x000fe20000410000 */
[----:B------:R-:W-:Y:S01]  /*6d10*/  F2FP.F16.F32.PACK_AB R52, R6, R16 ;  /* 0x000000100634723e */ /* 0x000fe200000000ff */
[----:B------:R-:W-:Y:S01]  /*6d20*/  FMUL.FTZ R3, R221, R3 ;  /* 0x00000003dd037220 */ /* 0x000fe20000410000 */
[----:B------:R-:W-:Y:S02]  /*6d30*/  FMUL.FTZ R2, R220, R2 ;  /* 0x00000002dc027220 */ /* 0x000fe40000410000 */
[----:B------:R-:W-:Y:S03]  /*6d40*/  F2FP.F16.F32.PACK_AB R64, R5, R64 ;  /* 0x000000400540723e */ /* 0x000fe600000000ff */
[----:B------:R-:W-:Y:S01]  /*6d50*/  F2FP.F16.F32.PACK_AB R48, R2, R3 ;  /* 0x000000030230723e */ /* 0x000fe200000000ff */
[----:B------:R-:W-:Y:S06]  /*6d60*/  @!P0 BRA `(.L_x_252) ;  /* 0x0000000400a48947 */ /* 0x000fec0003800000 */
[----:B------:R-:W-:Y:S01]  /*6d70*/  ULOP3.LUT UR6, UR9, 0x1, URZ, 0xc0, !UPT ;  /* 0x0000000109067892 */ /* 0x000fe2000f8ec03f */
[----:B------:R-:W-:Y:S01]  /*6d80*/  ISETP.GE.AND P4, PT, R187, UR25, PT ;  /* 0x00000019bb007c0c */ /* 0x000fe2000bf86270 */
[----:B------:R-:W1:Y:S01]  /*6d90*/  LDC R65, c[0x0][0x240] ;  /* 0x00009000ff417b82 */ /* 0x000e620000000800 */
[----:B------:R-:W-:Y:S01]  /*6da0*/  PLOP3.LUT P1, PT, PT, PT, PT, 0x8, 0x0 ;  /* 0x000000000000781c */ /* 0x000fe20003f2e170 */
[----:B------:R-:W-:Y:S01]  /*6db0*/  UISETP.NE.U32.AND UP0, UPT, UR6, 0x1, UPT ;  /* 0x000000010600788c */ /* 0x000fe2000bf05070 */
[----:B------:R-:W-:Y:S02]  /*6dc0*/  IMAD.MOV.U32 R6, RZ, RZ, R222 ;  /* 0x000000ffff067224 */ /* 0x000fe400078e00de */
[----:B------:R-:W-:Y:S03]  /*6dd0*/  IMAD.MOV.U32 R7, RZ, RZ, R223 ;  /* 0x000000ffff077224 */ /* 0x000fe600078e00df */
[----:B------:R-:W-:Y:S02]  /*6de0*/  PLOP3.LUT P6, PT, PT, PT, UP0, 0x80, 0x0 ;  /* 0x000000000000781c */ /* 0x000fe40003fcf008 */
[----:B------:R-:W-:Y:S02]  /*6df0*/  PLOP3.LUT P3, PT, PT, PT, UP0, 0x80, 0x0 ;  /* 0x000000000000781c */ /* 0x000fe40003f6f008 */
[----:B------:R-:W-:Y:S01]  /*6e00*/  @P4 PLOP3.LUT P1, PT, P6, PT, PT, 0x80, 0x0 ;  /* 0x000000000000481c */ /* 0x000fe2000372f070 */
[C---:B------:R-:W-:Y:S01]  /*6e10*/  @P4 VIADD R3, R190.reuse, 0xffffc000 ;  /* 0xffffc000be034836 */ /* 0x040fe20000000000 */
[----:B------:R-:W2:Y:S01]  /*6e20*/  @!P4 LDC R21, c[0x0][0x244] ;  /* 0x00009100ff15cb82 */ /* 0x000ea20000000800 */
[----:B------:R-:W-:Y:S01]  /*6e30*/  @!P4 PLOP3.LUT P6, PT, P3, PT, PT, 0x80, 0x0 ;  /* 0x000000000000c81c */ /* 0x000fe20001fcf070 */
[C---:B------:R-:W-:Y:S01]  /*6e40*/  @!P4 VIADD R5, R191.reuse, 0xffffc000 ;  /* 0xffffc000bf05c836 */ /* 0x040fe20000000000 */
[----:B------:R-:W-:Y:S01]  /*6e50*/  PLOP3.LUT P3, PT, PT, PT, PT, 0x8, 0x0 ;  /* 0x000000000000781c */ /* 0x000fe20003f6e170 */
[C---:B------:R-:W-:Y:S01]  /*6e60*/  @!P4 VIADD R20, R191.reuse, 0xffffc000 ;  /* 0xffffc000bf14c836 */ /* 0x040fe20000000000 */
[----:B------:R-:W-:Y:S03]  /*6e70*/  @!P4 PLOP3.LUT P3, PT, P6, PT, PT, 0x80, 0x0 ;  /* 0x000000000000c81c */ /* 0x000fe6000376f070 */
[----:B------:R-:W3:Y:S03]  /*6e80*/  @!P4 LDC R32, c[0x0][0x244] ;  /* 0x00009100ff20cb82 */ /* 0x000ee60000000800 */
[----:B------:R-:W-:Y:S01]  /*6e90*/  @P1 VIADD R3, R190, 0x4000 ;  /* 0x00004000be031836 */ /* 0x000fe20000000000 */
[----:B------:R-:W-:Y:S02]  /*6ea0*/  PLOP3.LUT P1, PT, PT, PT, PT, 0x8, 0x0 ;  /* 0x000000000000781c */ /* 0x000fe40003f2e170 */
[----:B------:R-:W-:Y:S02]  /*6eb0*/  @P4 PLOP3.LUT P1, PT, P6, PT, PT, 0x80, 0x0 ;  /* 0x000000000000481c */ /* 0x000fe4000372f070 */
[----:B------:R-:W-:Y:S01]  /*6ec0*/  @P4 STS [R3], RZ ;  /* 0x000000ff03004388 */ /* 0x000fe20000000800 */
[----:B------:R-:W4:Y:S01]  /*6ed0*/  @!P4 LDC R36, c[0x0][0x244] ;  /* 0x00009100ff24cb82 */ /* 0x000f220000000800 */
[----:B------:R-:W-:Y:S02]  /*6ee0*/  @P3 VIADD R5, R191, 0x4000 ;  /* 0x00004000bf053836 */ /* 0x000fe40000000000 */
[----:B------:R-:W-:Y:S04]  /*6ef0*/  @P4 STS [R3+0x4], RZ ;  /* 0x000004ff03004388 */ /* 0x000fe80000000800 */
[----:B------:R-:W-:Y:S04]  /*6f00*/  @P4 STS [R3+0x8], RZ ;  /* 0x000008ff03004388 */ /* 0x000fe80000000800 */
[----:B------:R2:W-:Y:S01]  /*6f10*/  @P4 STS [R3+0xc], RZ ;  /* 0x00000cff03004388 */ /* 0x0005e20000000800 */
[----:B----4-:R-:W-:Y:S02]  /*6f20*/  @!P4 IMAD R36, R36, 0x60, RZ ;  /* 0x000000602424c824 */ /* 0x010fe400078e02ff */
[C---:B-1----:R-:W-:Y:S04]  /*6f30*/  IMAD.SHL.U32 R2, R65.reuse, 0x80, RZ ;  /* 0x0000008041027824 */ /* 0x042fe800078e00ff */
[----:B------:R-:W-:Y:S02]  /*6f40*/  IMAD.MOV R2, RZ, RZ, -R2 ;  /* 0x000000ffff027224 */ /* 0x000fe400078e0a02 */
[----:B--2---:R-:W-:Y:S03]  /*6f50*/  @P4 VIADD R3, R190, 0xffffc000 ;  /* 0xffffc000be034836 */ /* 0x004fe60000000000 */
[----:B------:R-:W-:Y:S01]  /*6f60*/  LEA R6, P2, R2, R6, 0x1 ;  /* 0x0000000602067211 */ /* 0x000fe200078408ff */
[----:B------:R-:W-:Y:S01]  /*6f70*/  @P1 VIADD R3, R190, 0x4000 ;  /* 0x00004000be031836 */ /* 0x000fe20000000000 */
[--C-:B------:R-:W-:Y:S02]  /*6f80*/  @!P4 SHF.R.S32.HI R16, RZ, 0x1f, R2.reuse ;  /* 0x0000001fff10c819 */ /* 0x100fe40000011402 */
[----:B------:R-:W-:Y:S02]  /*6f90*/  LEA.HI.X.SX32 R7, R2, R7, 0x1, P2 ;  /* 0x0000000702077211 */ /* 0x000fe400010f0eff */
[----:B------:R-:W-:Y:S02]  /*6fa0*/  PLOP3.LUT P2, PT, PT, PT, PT, 0x8, 0x0 ;  /* 0x000000000000781c */ /* 0x000fe40003f4e170 */
[----:B------:R-:W-:Y:S01]  /*6fb0*/  @!P4 PLOP3.LUT P2, PT, P6, PT, PT, 0x80, 0x0 ;  /* 0x000000000000c81c */ /* 0x000fe2000374f070 */
[----:B------:R-:W-:Y:S01]  /*6fc0*/  @!PT LDS RZ, [RZ] ;  /* 0x00000000fffff984 */ /* 0x000fe20000000800 */
[----:B------:R-:W-:Y:S01]  /*6fd0*/  @!PT LDS RZ, [RZ] ;  /* 0x00000000fffff984 */ /* 0x000fe20000000800 */
[----:B------:R-:W-:Y:S01]  /*6fe0*/  @!PT LDS RZ, [RZ] ;  /* 0x00000000fffff984 */ /* 0x000fe20000000800 */
[----:B------:R1:W-:Y:S01]  /*6ff0*/  @!P4 LDGSTS.E.BYPASS.LTC128B.128 [R5], desc[UR10][R6.64] ;  /* 0x000000000605cfae */ /* 0x0003e2000b901d4a */
[C---:B------:R-:W-:Y:S02]  /*7000*/  @!P4 LEA R17, P5, R65.reuse, R2, 0x5 ;  /* 0x000000024111c211 */ /* 0x040fe400078a28ff */
[----:B------:R-:W-:Y:S01]  /*7010*/  PLOP3.LUT P1, PT, PT, PT, PT, 0x8, 0x0 ;  /* 0x000000000000781c */ /* 0x000fe20003f2e170 */
[----:B------:R-:W-:Y:S01]  /*7020*/  @P4 STS [R3+0x1000], RZ ;  /* 0x001000ff03004388 */ /* 0x000fe20000000800 */
[----:B------:R-:W-:Y:S02]  /*7030*/  @!P4 LEA.HI.X R21, R65, R16, R21, 0x5, P5 ;  /* 0x000000104115c211 */ /* 0x000fe400028f2c15 */
[C---:B------:R-:W-:Y:S01]  /*7040*/  @!P4 LEA R16, P3, R17.reuse, R222, 0x1 ;  /* 0x000000de1110c211 */ /* 0x040fe200078608ff */
[----:B------:R-:W-:Y:S01]  /*7050*/  @P4 STS [R3+0x1004], RZ ;  /* 0x001004ff03004388 */ /* 0x000fe20000000800 */
[----:B------:R-:W-:Y:S02]  /*7060*/  @P4 PLOP3.LUT P1, PT, P6, PT, PT, 0x80, 0x0 ;  /* 0x000000000000481c */ /* 0x000fe4000372f070 */
[----:B------:R-:W-:Y:S01]  /*7070*/  @!P4 LEA.HI.X R17, R17, R223, R21, 0x1, P3 ;  /* 0x000000df1111c211 */ /* 0x000fe200018f0c15 */
[----:B------:R-:W-:Y:S01]  /*7080*/  @P4 STS [R3+0x1008], RZ ;  /* 0x001008ff03004388 */ /* 0x000fe20000000800 */
[----:B------:R-:W-:Y:S01]  /*7090*/  @P2 VIADD R20, R191, 0x4000 ;  /* 0x00004000bf142836 */ /* 0x000fe20000000000 */
[----:B------:R-:W-:Y:S02]  /*70a0*/  PLOP3.LUT P3, PT, PT, PT, PT, 0x8, 0x0 ;  /* 0x000000000000781c */ /* 0x000fe40003f6e170 */
[----:B------:R-:W-:Y:S01]  /*70b0*/  @P4 STS [R3+0x100c], RZ ;  /* 0x00100cff03004388 */ /* 0x000fe20000000800 */
[----:B------:R-:W-:Y:S03]  /*70c0*/  @!P4 PLOP3.LUT P3, PT, P6, PT, PT, 0x80, 0x0 ;  /* 0x000000000000c81c */ /* 0x000fe6000376f070 */
[----:B------:R-:W-:Y:S01]  /*70d0*/  @!PT LDS RZ, [RZ] ;  /* 0x00000000fffff984 */ /* 0x000fe20000000800 */
[----:B------:R-:W-:Y:S01]  /*70e0*/  @!PT LDS RZ, [RZ] ;  /* 0x00000000fffff984 */ /* 0x000fe20000000800 */
[----:B------:R-:W-:Y:S01]  /*70f0*/  @!PT LDS RZ, [RZ] ;  /* 0x00000000fffff984 */ /* 0x000fe20000000800 */
[----:B------:R2:W-:Y:S01]  /*7100*/  @!P4 LDGSTS.E.BYPASS.LTC128B.128 [R20+0x1000], desc[UR10][R16.64] ;  /* 0x010000001014cfae */ /* 0x0005e2000b901d4a */
[C---:B------:R-:W-:Y:S02]  /*7110*/  @P4 VIADD R5, R190.reuse, 0xffffc000 ;  /* 0xffffc000be054836 */ /* 0x040fe40000000000 */
[----:B-1----:R-:W-:Y:S01]  /*7120*/  @P1 VIADD R5, R190, 0x4000 ;  /* 0x00004000be051836 */ /* 0x002fe20000000000 */
[----:B------:R-:W-:Y:S02]  /*7130*/  PLOP3.LUT P1, PT, PT, PT, PT, 0x8, 0x0 ;  /* 0x000000000000781c */ /* 0x000fe40003f2e170 */
[----:B------:R-:W-:Y:S02]  /*7140*/  @P4 PLOP3.LUT P1, PT, P6, PT, PT, 0x80, 0x0 ;  /* 0x000000000000481c */ /* 0x000fe4000372f070 */
[----:B------:R-:W-:Y:S04]  /*7150*/  @P4 STS [R5+0x2000], RZ ;  /* 0x002000ff05004388 */ /* 0x000fe80000000800 */
[----:B------:R-:W-:Y:S01]  /*7160*/  @P4 STS [R5+0x2004], RZ ;  /* 0x002004ff05004388 */ /* 0x000fe20000000800 */
[--C-:B------:R-:W-:Y:S03]  /*7170*/  @!P4 SHF.R.S32.HI R3, RZ, 0x1f, R2.reuse ;  /* 0x0000001fff03c819 */ /* 0x100fe60000011402 */
[----:B------:R-:W-:Y:S04]  /*7180*/  @P4 STS [R5+0x2008], RZ ;  /* 0x002008ff05004388 */ /* 0x000fe80000000800 */
[----:B------:R1:W-:Y:S01]  /*7190*/  @P4 STS [R5+0x200c], RZ ;  /* 0x00200cff05004388 */ /* 0x0003e20000000800 */
[--C-:B--2---:R-:W-:Y:S02]  /*71a0*/  @!P4 SHF.R.S32.HI R17, RZ, 0x1f, R2.reuse ;  /* 0x0000001fff11c819 */ /* 0x104fe40000011402 */
[C---:B------:R-:W-:Y:S01]  /*71b0*/  @!P4 LEA R16, P2, R65.reuse, R2, 0x6 ;  /* 0x000000024110c211 */ /* 0x040fe200078430ff */
[----:B------:R-:W-:Y:S03]  /*71c0*/  @!P4 IMAD.WIDE.U32 R2, R65, 0x60, R2 ;  /* 0x000000604102c825 */ /* 0x000fe600078e0002 */
[CC--:B------:R-:W-:Y:S01]  /*71d0*/  @!P4 LEA R20, P5, R16.reuse, R222.reuse, 0x1 ;  /* 0x000000de1014c211 */ /* 0x0c0fe200078a08ff */
[----:B------:R-:W-:Y:S01]  /*71e0*/  @!P4 IMAD.IADD R36, R3, 0x1, R36 ;  /* 0x000000010324c824 */ /* 0x000fe200078e0224 */
[----:B---3--:R-:W-:Y:S01]  /*71f0*/  @!P4 LEA.HI.X R21, R65, R17, R32, 0x6, P2 ;  /* 0x000000114115c211 */ /* 0x008fe200010f3420 */
[C---:B------:R-:W-:Y:S01]  /*7200*/  @!P4 VIADD R17, R191.reuse, 0xffffc000 ;  /* 0xffffc000bf11c836 */ /* 0x040fe20000000000 */
[----:B------:R-:W-:Y:S01]  /*7210*/  PLOP3.LUT P2, PT, PT, PT, PT, 0x8, 0x0 ;  /* 0x000000000000781c */ /* 0x000fe20003f4e170 */
[C---:B------:R-:W-:Y:S01]  /*7220*/  @P3 VIADD R17, R191.reuse, 0x4000 ;  /* 0x00004000bf113836 */ /* 0x040fe20000000000 */
[-C--:B------:R-:W-:Y:S01]  /*7230*/  @!P4 LEA.HI.X R21, R16, R223.reuse, R21, 0x1, P5 ;  /* 0x000000df1015c211 */ /* 0x080fe200028f0c15 */
[C---:B------:R-:W-:Y:S01]  /*7240*/  @!P4 VIADD R32, R191.reuse, 0xffffc000 ;  /* 0xffffc000bf20c836 */ /* 0x040fe20000000000 */
[----:B------:R-:W-:Y:S01]  /*7250*/  @!P4 LEA R16, P3, R2, R222, 0x1 ;  /* 0x000000de0210c211 */ /* 0x000fe200078608ff */
[----:B------:R-:W-:Y:S01]  /*7260*/  IMAD.MOV.U32 R222, RZ, RZ, R6 ;  /* 0x000000ffffde7224 */ /* 0x000fe200078e0006 */
[----:B------:R-:W-:Y:S01]  /*7270*/  @!P4 PLOP3.LUT P2, PT, P6, PT, PT, 0x80, 0x0 ;  /* 0x000000000000c81c */ /* 0x000fe2000374f070 */
[----:B------:R-:W-:Y:S01]  /*7280*/  @!PT LDS RZ, [RZ] ;  /* 0x00000000fffff984 */ /* 0x000fe20000000800 */
[----:B------:R-:W-:Y:S01]  /*7290*/  @!PT LDS RZ, [RZ] ;  /* 0x00000000fffff984 */ /* 0x000fe20000000800 */
[----:B------:R-:W-:Y:S01]  /*72a0*/  @!PT LDS RZ, [RZ] ;  /* 0x00000000fffff984 */ /* 0x000fe20000000800 */
[----:B------:R2:W-:Y:S01]  /*72b0*/  @!P4 LDGSTS.E.BYPASS.LTC128B.128 [R17+0x2000], desc[UR10][R20.64] ;  /* 0x020000001411cfae */ /* 0x0005e2000b901d4a */
[C---:B-1----:R-:W-:Y:S02]  /*72c0*/  @P4 VIADD R5, R190.reuse, 0xffffc000 ;  /* 0xffffc000be054836 */ /* 0x042fe40000000000 */
[----:B------:R-:W-:Y:S04]  /*72d0*/  @P1 VIADD R5, R190, 0x4000 ;  /* 0x00004000be051836 */ /* 0x000fe80000000000 */
[----:B------:R-:W-:Y:S05]  /*72e0*/  @P4 IMAD.MOV.U32 R3, RZ, RZ, R5 ;  /* 0x000000ffff034224 */ /* 0x000fea00078e0005 */
[----:B------:R-:W-:Y:S01]  /*72f0*/  @P2 VIADD R32, R191, 0x4000 ;  /* 0x00004000bf202836 */ /* 0x000fe20000000000 */
[----:B------:R1:W-:Y:S04]  /*7300*/  @P4 STS [R3+0x3000], RZ ;  /* 0x003000ff03004388 */ /* 0x0003e80000000800 */
[----:B------:R1:W-:Y:S04]  /*7310*/  @P4 STS [R3+0x3004], RZ ;  /* 0x003004ff03004388 */ /* 0x0003e80000000800 */
[----:B------:R1:W-:Y:S01]  /*7320*/  @P4 STS [R3+0x3008], RZ ;  /* 0x003008ff03004388 */ /* 0x0003e20000000800 */
[----:B--2---:R-:W-:Y:S03]  /*7330*/  @!P4 LEA.HI.X R17, R2, R223, R36, 0x1, P3 ;  /* 0x000000df0211c211 */ /* 0x004fe600018f0c24 */
[----:B------:R1:W-:Y:S01]  /*7340*/  @P4 STS [R3+0x300c], RZ ;  /* 0x00300cff03004388 */ /* 0x0003e20000000800 */
[----:B------:R-:W-:Y:S02]  /*7350*/  IMAD.MOV.U32 R2, RZ, RZ, -0x4000 ;  /* 0xffffc000ff027424 */ /* 0x000fe400078e00ff */
[----:B------:R-:W-:Y:S01]  /*7360*/  IMAD.MOV.U32 R223, RZ, RZ, R7 ;  /* 0x000000ffffdf7224 */ /* 0x000fe200078e0007 */
[----:B------:R-:W-:Y:S01]  /*7370*/  @!PT LDS RZ, [RZ] ;  /* 0x00000000fffff984 */ /* 0x000fe20000000800 */
[----:B------:R-:W-:Y:S01]  /*7380*/  @!PT LDS RZ, [RZ] ;  /* 0x00000000fffff984 */ /* 0x000fe20000000800 */
[----:B------:R-:W-:Y:S01]  /*7390*/  @!PT LDS RZ, [RZ] ;  /* 0x00000000fffff984 */ /* 0x000fe20000000800 */
[----:B------:R1:W-:Y:S02]  /*73a0*/  @!P4 LDGSTS.E.BYPASS.LTC128B.128 [R32+0x3000], desc[UR10][R16.64] ;  /* 0x030000001020cfae */ /* 0x0003e4000b901d4a */
[----:B------:R-:W-:Y:S02]  /*73b0*/  SEL R2, R2, 0x4000, !P6 ;  /* 0x0000400002027807 */ /* 0x000fe40007000000 */
[----:B------:R-:W0:Y:S03]  /*73c0*/  LDGDEPBAR ;  /* 0x00000000000079af */ /* 0x000e260000000000 */
[--C-:B------:R-:W-:Y:S02]  /*73d0*/  IMAD.IADD R183, R183, 0x1, R2.reuse ;  /* 0x00000001b7b77824 */ /* 0x100fe400078e0202 */
[--C-:B------:R-:W-:Y:S02]  /*73e0*/  IMAD.IADD R190, R190, 0x1, R2.reuse ;  /* 0x00000001bebe7824 */ /* 0x100fe400078e0202 */
[----:B------:R-:W-:Y:S07]  /*73f0*/  IMAD.IADD R191, R191, 0x1, R2 ;  /* 0x00000001bfbf7824 */ /* 0x000fee00078e0202 */
.L_x_252:
[----:B-1----:R-:W-:Y:S01]  /*7400*/  FMUL.FTZ R3, R199, R37 ;  /* 0x00000025c7037220 */ /* 0x002fe20000410000 */
[C---:B------:R-:W-:Y:S01]  /*7410*/  FADD.FTZ R19, -R145.reuse, R19 ;  /* 0x0000001391137221 */ /* 0x040fe20000010100 */
[----:B------:R-:W-:Y:S01]  /*7420*/  FADD.FTZ R18, -R145, R18 ;  /* 0x0000001291127221 */ /* 0x000fe20000010100 */
[----:B------:R-:W-:Y:S01]  /*7430*/  STS [R213+0x14000], R132 ;  /* 0x01400084d5007388 */ /* 0x000fe20000000800 */
[----:B-----5:R-:W-:Y:S01]  /*7440*/  FADD.FTZ R12, -R4, R12 ;  /* 0x0000000c040c7221 */ /* 0x020fe20000010100 */
[----:B------:R-:W-:Y:S01]  /*7450*/  F2FP.F16.F32.PACK_AB R3, R3, R146 ;  /* 0x000000920303723e */ /* 0x000fe200000000ff */
[----:B------:R-:W-:Y:S01]  /*7460*/  FMUL.FTZ R18, R192, R18 ;  /* 0x00000012c0127220 */ /* 0x000fe20000410000 */
[----:B------:R-:W-:Y:S01]  /*7470*/  FMUL.FTZ R2, R175, R19 ;  /* 0x00000013af027220 */ /* 0x000fe20000410000 */
[C---:B------:R-:W-:Y:S01]  /*7480*/  FADD.FTZ R13, -R4.reuse, R13 ;  /* 0x0000000d040d7221 */ /* 0x040fe20000010100 */
[----:B------:R-:W-:Y:S01]  /*7490*/  FMUL.FTZ R12, R205, R12 ;  /* 0x0000000ccd0c7220 */ /* 0x000fe20000410000 */
[----:B------:R1:W-:Y:S01]  /*74a0*/  STS [R213+0x14400], R3 ;  /* 0x01440003d5007388 */ /* 0x0003e20000000800 */
[----:B------:R-:W-:Y:S01]  /*74b0*/  FADD.FTZ R8, -R4, R8 ;  /* 0x0000000804087221 */ /* 0x000fe20000010100 */
[----:B------:R-:W-:Y:S01]  /*74c0*/  F2FP.F16.F32.PACK_AB R2, R2, R18 ;  /* 0x000000120202723e */ /* 0x000fe200000000ff */
[----:B------:R-:W-:Y:S01]  /*74d0*/  FMUL.FTZ R13, R204, R13 ;  /* 0x0000000dcc0d7220 */ /* 0x000fe20000410000 */
[C---:B------:R-:W-:Y:S01]  /*74e0*/  FADD.FTZ R9, -R4.reuse, R9 ;  /* 0x0000000904097221 */ /* 0x040fe20000010100 */
[----:B------:R-:W-:Y:S01]  /*74f0*/  FMUL.FTZ R8, R207, R8 ;  /* 0x00000008cf087220 */ /* 0x000fe20000410000 */
[----:B------:R-:W-:Y:S01]  /*7500*/  FADD.FTZ R16, -R145, R54 ;  /* 0x0000003691107221 */ /* 0x000fe20000010100 */
[----:B------:R2:W-:Y:S01]  /*7510*/  STS [R215+0x14400], R2 ;  /* 0x01440002d7007388 */ /* 0x0005e20000000800 */
[----:B------:R-:W-:Y:S01]  /*7520*/  F2FP.F16.F32.PACK_AB R18, R13, R12 ;  /* 0x0000000c0d12723e */ /* 0x000fe200000000ff */
[----:B------:R-:W-:Y:S01]  /*7530*/  FADD.FTZ R13, -R4, R57 ;  /* 0x00000039040d7221 */ /* 0x000fe20000010100 */
[----:B------:R-:W-:Y:S01]  /*7540*/  FMUL.FTZ R9, R206, R9 ;  /* 0x00000009ce097220 */ /* 0x000fe20000410000 */
[----:B------:R-:W-:Y:S01]  /*7550*/  FADD.FTZ R7, -R145, R55 ;  /* 0x0000003791077221 */ /* 0x000fe20000010100 */
[----:B------:R-:W-:Y:S01]  /*7560*/  FADD.FTZ R11, -R0, R11 ;  /* 0x0000000b000b7221 */ /* 0x000fe20000010100 */
[----:B------:R-:W-:Y:S01]  /*7570*/  FMUL.FTZ R13, R159, R13 ;  /* 0x0000000d9f0d7220 */ /* 0x000fe20000410000 */
[----:B------:R-:W-:Y:S01]  /*7580*/  FMUL.FTZ R16, R153, R16 ;  /* 0x0000001099107220 */ /* 0x000fe20000410000 */
[----:B------:R-:W-:Y:S01]  /*7590*/  FMUL.FTZ R7, R152, R7 ;  /* 0x0000000798077220 */ /* 0x000fe20000410000 */
[C---:B------:R-:W-:Y:S01]  /*75a0*/  FADD.FTZ R15, -R0.reuse, R15 ;  /* 0x0000000f000f7221 */ /* 0x040fe20000010100 */
[----:B------:R-:W-:Y:S01]  /*75b0*/  FADD.FTZ R14, -R0, R14 ;  /* 0x0000000e000e7221 */ /* 0x000fe20000010100 */
[----:B------:R-:W-:Y:S01]  /*75c0*/  STS [R215+0x14000], R33 ;  /* 0x01400021d7007388 */ /* 0x000fe20000000800 */
[----:B------:R-:W-:Y:S01]  /*75d0*/  FADD.FTZ R23, -R145, R23 ;  /* 0x0000001791177221 */ /* 0x000fe20000010100 */
[----:B------:R-:W-:Y:S01]  /*75e0*/  F2FP.F16.F32.PACK_AB R20, R7, R16 ;  /* 0x000000100714723e */ /* 0x000fe200000000ff */
[----:B------:R-:W-:Y:S01]  /*75f0*/  FMUL.FTZ R14, R209, R14 ;  /* 0x0000000ed10e7220 */ /* 0x000fe20000410000 */
[----:B------:R-:W-:Y:S01]  /*7600*/  FMUL.FTZ R7, R208, R15 ;  /* 0x0000000fd0077220 */ /* 0x000fe20000410000 */
[C---:B------:R-:W-:Y:S01]  /*7610*/  FADD.FTZ R22, -R145.reuse, R22 ;  /* 0x0000001691167221 */ /* 0x040fe20000010100 */
[C---:B------:R-:W-:Y:S01]  /*7620*/  FADD.FTZ R6, -R145.reuse, R66 ;  /* 0x0000004291067221 */ /* 0x040fe20000010100 */
[----:B-1----:R-:W-:Y:S01]  /*7630*/  FADD.FTZ R3, -R4, R56 ;  /* 0x0000003804037221 */ /* 0x002fe20000010100 */
[----:B------:R-:W-:Y:S01]  /*7640*/  FADD.FTZ R5, -R145, R67 ;  /* 0x0000004391057221 */ /* 0x000fe20000010100 */
[----:B------:R-:W-:Y:S01]  /*7650*/  FMUL.FTZ R23, R171, R23 ;  /* 0x00000017ab177220 */ /* 0x000fe20000410000 */
[C---:B------:R-:W-:Y:S01]  /*7660*/  FADD.FTZ R35, -R145.reuse, R35 ;  /* 0x0000002391237221 */ /* 0x040fe20000010100 */
[----:B------:R-:W-:Y:S01]  /*7670*/  FMUL.FTZ R3, R160, R3 ;  /* 0x00000003a0037220 */ /* 0x000fe20000410000 */
[----:B------:R-:W-:Y:S01]  /*7680*/  FMUL.FTZ R22, R172, R22 ;  /* 0x00000016ac167220 */ /* 0x000fe20000410000 */
[----:B------:R-:W-:Y:S01]  /*7690*/  FADD.FTZ R34, -R145, R34 ;  /* 0x0000002291227221 */ /* 0x000fe20000010100 */
[----:B--2---:R-:W-:Y:S01]  /*76a0*/  F2FP.F16.F32.PACK_AB R2, R9, R8 ;  /* 0x000000080902723e */ /* 0x004fe200000000ff */
[----:B------:R-:W-:Y:S01]  /*76b0*/  FMUL.FTZ R8, R210, R11 ;  /* 0x0000000bd2087220 */ /* 0x000fe20000410000 */
[----:B------:R-:W-:Y:S01]  /*76c0*/  F2FP.F16.F32.PACK_AB R13, R13, R3 ;  /* 0x000000030d0d723e */ /* 0x000fe200000000ff */
[----:B------:R-:W-:Y:S01]  /*76d0*/  FADD.FTZ R3, -R0, R10 ;  /* 0x0000000a00037221 */ /* 0x000fe20000010100 */
[----:B------:R-:W-:Y:S01]  /*76e0*/  F2FP.F16.F32.PACK_AB R7, R7, R14 ;  /* 0x0000000e0707723e */ /* 0x000fe200000000ff */
[----:B------:R1:W-:Y:S01]  /*76f0*/  STS [R213+0x16000], R2 ;  /* 0x01600002d5007388 */ /* 0x0003e20000000800 */
[----:B------:R-:W-:Y:S01]  /*7700*/  FMUL.FTZ R6, R150, R6 ;  /* 0x0000000696067220 */ /* 0x000fe20000410000 */
[----:B------:R-:W-:Y:S01]  /*7710*/  FMUL.FTZ R3, R211, R3 ;  /* 0x00000003d3037220 */ /* 0x000fe20000410000 */
[----:B------:R-:W-:Y:S01]  /*7720*/  FMUL.FTZ R5, R149, R5 ;  /* 0x0000000595057220 */ /* 0x000fe20000410000 */
[----:B------:R-:W-:Y:S01]  /*7730*/  FMUL.FTZ R34, R166, R34 ;  /* 0x00000022a6227220 */ /* 0x000fe20000410000 */
[----:B------:R-:W-:Y:S01]  /*7740*/  FMUL.FTZ R21, R165, R35 ;  /* 0x00000023a5157220 */ /* 0x000fe20000410000 */
[----:B------:R-:W-:Y:S01]  /*7750*/  FADD.FTZ R25, -R4, R25 ;  /* 0x0000001904197221 */ /* 0x000fe20000010100 */
[----:B------:R-:W-:Y:S01]  /*7760*/  F2FP.F16.F32.PACK_AB R8, R8, R3 ;  /* 0x000000030808723e */ /* 0x000fe200000000ff */
[----:B------:R-:W-:Y:S01]  /*7770*/  FADD.FTZ R27, -R0, R27 ;  /* 0x0000001b001b7221 */ /* 0x000fe20000010100 */
[----:B------:R-:W-:Y:S01]  /*7780*/  FADD.FTZ R24, -R4, R24 ;  /* 0x0000001804187221 */ /* 0x000fe20000010100 */
[----:B------:R-:W-:Y:S01]  /*7790*/  FADD.FTZ R26, -R0, R26 ;  /* 0x0000001a001a7221 */ /* 0x000fe20000010100 */
[----:B------:R-:W-:Y:S01]  /*77a0*/  F2FP.F16.F32.PACK_AB R22, R23, R22 ;  /* 0x000000161716723e */ /* 0x000fe200000000ff */
[----:B------:R-:W-:Y:S01]  /*77b0*/  STS [R213+0x16400], R8 ;  /* 0x01640008d5007388 */ /* 0x000fe20000000800 */
[----:B------:R-:W-:Y:S01]  /*77c0*/  F2FP.F16.F32.PACK_AB R19, R5, R6 ;  /* 0x000000060513723e */ /* 0x000fe200000000ff */
[----:B------:R-:W-:Y:S01]  /*77d0*/  FADD.FTZ R29, -R4, R29 ;  /* 0x0000001d041d7221 */ /* 0x000fe20000010100 */
[----:B------:R-:W-:Y:S01]  /*77e0*/  FMUL.FTZ R24, R198, R24 ;  /* 0x00000018c6187220 */ /* 0x000fe20000410000 */
[----:B------:R-:W-:Y:S01]  /*77f0*/  STS [R215+0x16000], R18 ;  /* 0x01600012d7007388 */ /* 0x000fe20000000800 */
[----:B------:R-:W-:Y:S01]  /*7800*/  FMUL.FTZ R17, R197, R25 ;  /* 0x00000019c5117220 */ /* 0x000fe20000410000 */
[----:B------:R-:W-:Y:S01]  /*7810*/  FMUL.FTZ R26, R203, R26 ;  /* 0x0000001acb1a7220 */ /* 0x000fe20000410000 */
[----:B------:R-:W-:Y:S01]  /*7820*/  FMUL.FTZ R6, R202, R27 ;  /* 0x0000001bca067220 */ /* 0x000fe20000410000 */
[----:B------:R-:W-:Y:S01]  /*7830*/  STS [R215+0x16400], R7 ;  /* 0x01640007d7007388 */ /* 0x000fe20000000800 */
[----:B------:R-:W-:Y:S01]  /*7840*/  FADD.FTZ R31, -R0, R31 ;  /* 0x0000001f001f7221 */ /* 0x000fe20000010100 */
[----:B------:R-:W-:Y:S01]  /*7850*/  FADD.FTZ R28, -R4, R28 ;  /* 0x0000001c041c7221 */ /* 0x000fe20000010100 */
[----:B------:R-:W-:Y:S01]  /*7860*/  FADD.FTZ R30, -R0, R30 ;  /* 0x0000001e001e7221 */ /* 0x000fe20000010100 */
[----:B------:R-:W-:Y:S01]  /*7870*/  F2FP.F16.F32.PACK_AB R21, R21, R34 ;  /* 0x000000221515723e */ /* 0x000fe200000000ff */
[----:B------:R-:W-:Y:S01]  /*7880*/  STS [R219+0x14000], R133 ;  /* 0x01400085db007388 */ /* 0x000fe20000000800 */
[----:B------:R-:W-:Y:S01]  /*7890*/  FMUL.FTZ R28, R194, R28 ;  /* 0x0000001cc21c7220 */ /* 0x000fe20000410000 */
[----:B------:R-:W-:Y:S01]  /*78a0*/  FMUL.FTZ R16, R193, R29 ;  /* 0x0000001dc1107220 */ /* 0x000fe20000410000 */
[----:B------:R-:W-:Y:S01]  /*78b0*/  FMUL.FTZ R30, R201, R30 ;  /* 0x0000001ec91e7220 */ /* 0x000fe20000410000 */
[----:B------:R-:W-:Y:S01]  /*78c0*/  STS [R219+0x14400], R22 ;  /* 0x01440016db007388 */ /* 0x000fe20000000800 */
[----:B------:R-:W-:Y:S01]  /*78d0*/  FMUL.FTZ R3, R200, R31 ;  /* 0x0000001fc8037220 */ /* 0x000fe20000410000 */
[C---:B------:R-:W-:Y:S01]  /*78e0*/  FADD.FTZ R39, -R145.reuse, R39 ;  /* 0x0000002791277221 */ /* 0x040fe20000010100 */
[----:B------:R-:W-:Y:S01]  /*78f0*/  FADD.FTZ R38, -R145, R38 ;  /* 0x0000002691267221 */ /* 0x000fe20000010100 */
[----:B------:R-:W-:Y:S01]  /*7900*/  F2FP.F16.F32.PACK_AB R17, R17, R24 ;  /* 0x000000181111723e */ /* 0x000fe200000000ff */
[----:B------:R-:W-:Y:S01]  /*7910*/  STS [R218+0x14000], R53 ;  /* 0x01400035da007388 */ /* 0x000fe20000000800 */
[----:B------:R-:W-:Y:S01]  /*7920*/  F2FP.F16.F32.PACK_AB R6, R6, R26 ;  /* 0x0000001a0606723e */ /* 0x000fe200000000ff */
[----:B------:R-:W-:Y:S01]  /*7930*/  FMUL.FTZ R39, R162, R39 ;  /* 0x00000027a2277220 */ /* 0x000fe20000410000 */
[----:B------:R-:W-:Y:S01]  /*7940*/  FMUL.FTZ R38, R163, R38 ;  /* 0x00000026a3267220 */ /* 0x000fe20000410000 */
[----:B------:R-:W-:Y:S01]  /*7950*/  STS [R218+0x14400], R21 ;  /* 0x01440015da007388 */ /* 0x000fe20000000800 */
[C---:B------:R-:W-:Y:S01]  /*7960*/  FADD.FTZ R50, -R145.reuse, R50 ;  /* 0x0000003291327221 */ /* 0x040fe20000010100 */
[----:B------:R-:W-:Y:S01]  /*7970*/  FADD.FTZ R51, -R145, R51 ;  /* 0x0000003391337221 */ /* 0x000fe20000010100 */
[----:B------:R-:W-:Y:S01]  /*7980*/  F2FP.F16.F32.PACK_AB R16, R16, R28 ;  /* 0x0000001c1010723e */ /* 0x000fe200000000ff */
[----:B------:R-:W-:Y:S01]  /*7990*/  STS [R219+0x16000], R17 ;  /* 0x01600011db007388 */ /* 0x000fe20000000800 */
[----:B------:R-:W-:Y:S01]  /*79a0*/  F2FP.F16.F32.PACK_AB R3, R3, R30 ;  /* 0x0000001e0303723e */ /* 0x000fe200000000ff */
[C---:B------:R-:W-:Y:S01]  /*79b0*/  FADD.FTZ R42, -R0.reuse, R42 ;  /* 0x0000002a002a7221 */ /* 0x040fe20000010100 */
[----:B------:R-:W-:Y:S01]  /*79c0*/  FADD.FTZ R43, -R0, R43 ;  /* 0x0000002b002b7221 */ /* 0x000fe20000010100 */
[----:B------:R-:W-:Y:S01]  /*79d0*/  STS [R219+0x16400], R6 ;  /* 0x01640006db007388 */ /* 0x000fe20000000800 */
[----:B------:R-:W-:Y:S01]  /*79e0*/  FMUL.FTZ R50, R157, R50 ;  /* 0x000000329d327220 */ /* 0x000fe20000410000 */
[----:B------:R-:W-:Y:S01]  /*79f0*/  FMUL.FTZ R51, R156, R51 ;  /* 0x000000339c337220 */ /* 0x000fe20000410000 */
[C---:B------:R-:W-:Y:S01]  /*7a00*/  FADD.FTZ R40, -R4.reuse, R40 ;  /* 0x0000002804287221 */ /* 0x040fe20000010100 */
[----:B------:R-:W-:Y:S01]  /*7a10*/  FADD.FTZ R41, -R4, R41 ;  /* 0x0000002904297221 */ /* 0x000fe20000010100 */
[----:B------:R-:W-:Y:S01]  /*7a20*/  F2FP.F16.F32.PACK_AB R38, R39, R38 ;  /* 0x000000262726723e */ /* 0x000fe200000000ff */
[----:B------:R-:W-:Y:S01]  /*7a30*/  STS [R218+0x16000], R16 ;  /* 0x01600010da007388 */ /* 0x000fe20000000800 */
[----:B------:R-:W-:Y:S01]  /*7a40*/  FMUL.FTZ R40, R170, R40 ;  /* 0x00000028aa287220 */ /* 0x000fe20000410000 */
[----:B------:R-:W-:Y:S01]  /*7a50*/  FMUL.FTZ R12, R169, R41 ;  /* 0x00000029a90c7220 */ /* 0x000fe20000410000 */
[C---:B------:R-:W-:Y:S01]  /*7a60*/  FADD.FTZ R46, -R0.reuse, R46 ;  /* 0x0000002e002e7221 */ /* 0x040fe20000010100 */
[----:B------:R2:W-:Y:S01]  /*7a70*/  STS [R218+0x16400], R3 ;  /* 0x01640003da007388 */ /* 0x0005e20000000800 */
[----:B------:R-:W-:Y:S01]  /*7a80*/  FADD.FTZ R47, -R0, R47 ;  /* 0x0000002f002f7221 */ /* 0x000fe20000010100 */
[----:B------:R-:W-:Y:S01]  /*7a90*/  FMUL.FTZ R42, R196, R42 ;  /* 0x0000002ac42a7220 */ /* 0x000fe20000410000 */
[----:B-1----:R-:W-:Y:S01]  /*7aa0*/  FMUL.FTZ R2, R195, R43 ;  /* 0x0000002bc3027220 */ /* 0x002fe20000410000 */
[C---:B------:R-:W-:Y:S01]  /*7ab0*/  FADD.FTZ R44, -R4.reuse, R44 ;  /* 0x0000002c042c7221 */ /* 0x040fe20000010100 */
        /* <DEDUP_REMOVED lines=8> */
[----:B------:R-:W-:Y:S01]  /*7b40*/  F2FP.F16.F32.PACK_AB R12, R12, R40 ;  /* 0x000000280c0c723e */ /* 0x000fe200000000ff */
[----:B------:R-:W-:Y:S01]  /*7b50*/  FADD.FTZ R58, -R0, R58 ;  /* 0x0000003a003a7221 */ /* 0x000fe20000010100 */
[----:B------:R-:W-:Y:S01]  /*7b60*/  F2FP.F16.F32.PACK_AB R2, R2, R42 ;  /* 0x0000002a0202723e */ /* 0x000fe200000000ff */
[----:B------:R-:W-:Y:S01]  /*7b70*/  STS [R214+0x14000], R49 ;  /* 0x01400031d6007388 */ /* 0x000fe20000000800 */
[C---:B------:R-:W-:Y:S01]  /*7b80*/  FADD.FTZ R59, -R0.reuse, R59 ;  /* 0x0000003b003b7221 */ /* 0x040fe20000010100 */
[C---:B------:R-:W-:Y:S01]  /*7b90*/  FADD.FTZ R62, -R0.reuse, R62 ;  /* 0x0000003e003e7221 */ /* 0x040fe20000010100 */
[----:B------:R-:W-:Y:S01]  /*7ba0*/  FADD.FTZ R63, -R0, R63 ;  /* 0x0000003f003f7221 */ /* 0x000fe20000010100 */
[----:B------:R-:W-:Y:S01]  /*7bb0*/  STS [R214+0x14400], R50 ;  /* 0x01440032d6007388 */ /* 0x000fe20000000800 */
[----:B------:R-:W-:Y:S01]  /*7bc0*/  F2FP.F16.F32.PACK_AB R9, R9, R44 ;  /* 0x0000002c0909723e */ /* 0x000fe200000000ff */
[C---:B------:R-:W-:Y:S01]  /*7bd0*/  FADD.FTZ R60, -R4.reuse, R60 ;  /* 0x0000003c043c7221 */ /* 0x040fe20000010100 */
[----:B------:R-:W-:Y:S01]  /*7be0*/  F2FP.F16.F32.PACK_AB R0, R47, R46 ;  /* 0x0000002e2f00723e */ /* 0x000fe200000000ff */
[----:B------:R-:W-:Y:S01]  /*7bf0*/  STS [R212+0x16000], R12 ;  /* 0x0160000cd4007388 */ /* 0x000fe20000000800 */
[----:B------:R-:W-:Y:S01]  /*7c00*/  FADD.FTZ R61, -R4, R61 ;  /* 0x0000003d043d7221 */ /* 0x000fe20000010100 */
[----:B------:R-:W-:Y:S01]  /*7c10*/  FMUL.FTZ R58, R164, R58 ;  /* 0x0000003aa43a7220 */ /* 0x000fe20000410000 */
[----:B------:R-:W-:Y:S01]  /*7c20*/  FMUL.FTZ R4, R161, R59 ;  /* 0x0000003ba1047220 */ /* 0x000fe20000410000 */
[----:B------:R1:W-:Y:S01]  /*7c30*/  STS [R212+0x16400], R2 ;  /* 0x01640002d4007388 */ /* 0x0003e20000000800 */
[----:B------:R-:W-:Y:S01]  /*7c40*/  FMUL.FTZ R60, R154, R60 ;  /* 0x0000003c9a3c7220 */ /* 0x000fe20000410000 */
[----:B------:R-:W-:Y:S01]  /*7c50*/  FMUL.FTZ R61, R151, R61 ;  /* 0x0000003d973d7220 */ /* 0x000fe20000410000 */
[----:B------:R-:W-:Y:S01]  /*7c60*/  FMUL.FTZ R62, R158, R62 ;  /* 0x0000003e9e3e7220 */ /* 0x000fe20000410000 */
[----:B------:R-:W-:Y:S01]  /*7c70*/  STS [R214+0x16000], R9 ;  /* 0x01600009d6007388 */ /* 0x000fe20000000800 */
[----:B------:R-:W-:Y:S01]  /*7c80*/  FMUL.FTZ R5, R155, R63 ;  /* 0x0000003f9b057220 */ /* 0x000fe20000410000 */
[----:B------:R-:W-:Y:S01]  /*7c90*/  F2FP.F16.F32.PACK_AB R4, R4, R58 ;  /* 0x0000003a0404723e */ /* 0x000fe200000000ff */
[----:B------:R-:W-:Y:S01]  /*7ca0*/  UIMAD UR6, UR27, UR26, URZ ;  /* 0x0000001a1b0672a4 */ /* 0x000fe2000f8e023f */
[----:B------:R3:W-:Y:S01]  /*7cb0*/  STS [R214+0x16400], R0 ;  /* 0x01640000d6007388 */ /* 0x0007e20000000800 */
[----:B------:R-:W-:Y:S02]  /*7cc0*/  F2FP.F16.F32.PACK_AB R10, R61, R60 ;  /* 0x0000003c3d0a723e */ /* 0x000fe400000000ff */
[----:B------:R-:W-:Y:S01]  /*7cd0*/  F2FP.F16.F32.PACK_AB R5, R5, R62 ;  /* 0x0000003e0505723e */ /* 0x000fe200000000ff */
[----:B------:R-:W-:Y:S01]  /*7ce0*/  STS [R217+0x14000], R64 ;  /* 0x01400040d9007388 */ /* 0x000fe20000000800 */
[----:B--2---:R-:W-:Y:S01]  /*7cf0*/  MOV R3, UR4 ;  /* 0x0000000400037c02 */ /* 0x004fe20008000f00 */
[----:B------:R-:W-:Y:S01]  /*7d00*/  ULEA UR7, -UR6, URZ, 0x7 ;  /* 0x0000003f06077291 */ /* 0x000fe2000f8e393f */
[----:B------:R-:W-:Y:S01]  /*7d10*/  LEA R142, R251, UR4, 0x1 ;  /* 0x00000004fb8e7c11 */ /* 0x000fe2000f8e08ff */
[----:B------:R-:W-:Y:S04]  /*7d20*/  STS [R217+0x14400], R20 ;  /* 0x01440014d9007388 */ /* 0x000fe80000000800 */
[----:B------:R-:W-:Y:S04]  /*7d30*/  STS [R216+0x14000], R48 ;  /* 0x01400030d8007388 */ /* 0x000fe80000000800 */
[----:B------:R-:W-:Y:S01]  /*7d40*/  STS [R216+0x14400], R19 ;  /* 0x01440013d8007388 */ /* 0x000fe20000000800 */
[----:B-1----:R-:W-:Y:S03]  /*7d50*/  SHF.L.U32 R2, R186, 0x1, RZ ;  /* 0x00000001ba027819 */ /* 0x002fe600000006ff */
[----:B------:R-:W-:Y:S01]  /*7d60*/  STS [R217+0x16000], R13 ;  /* 0x0160000dd9007388 */ /* 0x000fe20000000800 */
[----:B------:R-:W-:Y:S03]  /*7d70*/  IADD3 R3, R2, 0x8000, R3 ;  /* 0x0000800002037810 */ /* 0x000fe60007ffe003 */
[----:B------:R-:W-:Y:S01]  /*7d80*/  STS [R217+0x16400], R4 ;  /* 0x01640004d9007388 */ /* 0x000fe20000000800 */
[----:B---3--:R-:W-:Y:S03]  /*7d90*/  IADD3 R0, R3, R178, RZ ;  /* 0x000000b203007210 */ /* 0x008fe60007ffe0ff */
        /* <DEDUP_REMOVED lines=10> */
[----:B------:R-:W4:Y:S04]  /*7e40*/  LDSM.16.MT88.4 R32, [R0+0x800] ;  /* 0x000800000020783b */ /* 0x000f280000004200 */
[----:B------:R-:W-:Y:S01]  /*7e50*/  LDSM.16.MT88.4 R36, [R176+0x21000] ;  /* 0x02100000b024783b */ /* 0x000fe20000004200 */
        /* <DEDUP_REMOVED lines=22> */
[----:B------:R-:W4:Y:S04]  /*7fc0*/  LDSM.16.MT88.4 R20, [R0+0x1800] ;  /* 0x001800000014783b */ /* 0x000f280000004200 */
[----:B------:R-:W-:Y:S01]  /*7fd0*/  LDSM.16.MT88.4 R32, [R3+0x2000] ;  /* 0x002000000320783b */ /* 0x000fe20000004200 */
[-C--:B-1----:R-:W-:Y:S06]  /*7fe0*/  HMMA.16816.F32 R68, R8, R12.reuse, R68 ;  /* 0x0000000c0844723c */ /* 0x082fec0000001844 */
[C---:B------:R-:W-:Y:S06]  /*7ff0*/  HMMA.16816.F32 R72, R36.reuse, R12, R72 ;  /* 0x0000000c2448723c */ /* 0x040fec0000001848 */
[-C--:B------:R-:W-:Y:S06]  /*8000*/  HMMA.16816.F32 R76, R36, R14.reuse, R76 ;  /* 0x0000000e244c723c */ /* 0x080fec000000184c */
[C---:B------:R-:W-:Y:S01]  /*8010*/  HMMA.16816.F32 R80, R8.reuse, R14, R80 ;  /* 0x0000000e0850723c */ /* 0x040fe20000001850 */
[----:B------:R-:W1:Y:S05]  /*8020*/  LDSM.16.MT88.4 R12, [R176+0x1e000] ;  /* 0x01e00000b00c783b */ /* 0x000e6a0000004200 */
[-C--:B--2---:R-:W-:Y:S06]  /*8030*/  HMMA.16816.F32 R84, R8, R4.reuse, R84 ;  /* 0x000000040854723c */ /* 0x084fec0000001854 */
[C---:B------:R-:W-:Y:S06]  /*8040*/  HMMA.16816.F32 R88, R36.reuse, R4, R88 ;  /* 0x000000042458723c */ /* 0x040fec0000001858 */
[-C--:B------:R-:W-:Y:S01]  /*8050*/  HMMA.16816.F32 R92, R36, R6.reuse, R92 ;  /* 0x00000006245c723c */ /* 0x080fe2000000185c */
[----:B------:R-:W2:Y:S05]  /*8060*/  LDSM.16.MT88.4 R36, [R176+0x22000] ;  /* 0x02200000b024783b */ /* 0x000eaa0000004200 */
[----:B------:R-:W-:Y:S01]  /*8070*/  HMMA.16816.F32 R96, R8, R6, R96 ;  /* 0x000000060860723c */ /* 0x000fe20000001860 */
[----:B------:R-:W2:Y:S04]  /*8080*/  LDSM.16.MT88.4 R4, [R0+0x2000] ;  /* 0x002000000004783b */ /* 0x000ea80000004200 */
[----:B------:R-:W-:Y:S01]  /*8090*/  LDSM.16.MT88.4 R8, [R176+0x1e800] ;  /* 0x01e80000b008783b */ /* 0x000fe20000004200 */
[-C--:B---3--:R-:W-:Y:S06]  /*80a0*/  HMMA.16816.F32 R68, R16, R24.reuse, R68 ;  /* 0x000000181044723c */ /* 0x088fec0000001844 */
[C---:B----4-:R-:W-:Y:S06]  /*80b0*/  HMMA.16816.F32 R72, R28.reuse, R24, R72 ;  /* 0x000000181c48723c */ /* 0x050fec0000001848 */
        /* <DEDUP_REMOVED lines=32> */
[----:B------:R3:W4:Y:S01]  /*82c0*/  LDSM.16.MT88.4 R8, [R0+0x3800] ;  /* 0x003800000008783b */ /* 0x0007220000004200 */
[----:B------:R-:W-:Y:S04]  /*82d0*/  BAR.SYNC.DEFER_BLOCKING 0x0 ;  /* 0x0000000000007b1d */ /* 0x000fe80000010000 */
[-C--:B-1----:R-:W-:Y:S06]  /*82e0*/  HMMA.16816.F32 R68, R20, R32.reuse, R68 ;  /* 0x000000201444723c */ /* 0x082fec0000001844 */
[C---:B--2---:R-:W-:Y:S06]  /*82f0*/  HMMA.16816.F32 R72, R36.reuse, R32, R72 ;  /* 0x000000202448723c */ /* 0x044fec0000001848 */
[-C--:B------:R-:W-:Y:S06]  /*8300*/  HMMA.16816.F32 R76, R36, R34.reuse, R76 ;  /* 0x00000022244c723c */ /* 0x080fec000000184c */
[C---:B------:R-:W-:Y:S01]  /*8310*/  HMMA.16816.F32 R80, R20.reuse, R34, R80 ;  /* 0x000000221450723c */ /* 0x040fe20000001850 */
[----:B---3--:R-:W-:Y:S04]  /*8320*/  MOV R0, UR7 ;  /* 0x0000000700007c02 */ /* 0x008fe80008000f00 */
[C---:B------:R-:W-:Y:S01]  /*8330*/  LEA R188, P1, R0.reuse, R188, 0x2 ;  /* 0x000000bc00bc7211 */ /* 0x040fe200078210ff */
[-C--:B------:R-:W-:Y:S05]  /*8340*/  HMMA.16816.F32 R84, R20, R4.reuse, R84 ;  /* 0x000000041454723c */ /* 0x080fea0000001854 */
[----:B------:R-:W-:Y:S01]  /*8350*/  LEA.HI.X.SX32 R189, R0, R189, 0x2, P1 ;  /* 0x000000bd00bd7211 */ /* 0x000fe200008f16ff */
[C---:B------:R-:W-:Y:S06]  /*8360*/  HMMA.16816.F32 R88, R36.reuse, R4, R88 ;  /* 0x000000042458723c */ /* 0x040fec0000001858 */
[-C--:B------:R-:W-:Y:S06]  /*8370*/  HMMA.16816.F32 R92, R36, R6.reuse, R92 ;  /* 0x00000006245c723c */ /* 0x080fec000000185c */
[----:B------:R-:W-:Y:S06]  /*8380*/  HMMA.16816.F32 R96, R20, R6, R96 ;  /* 0x000000061460723c */ /* 0x000fec0000001860 */
[-C--:B------:R-:W-:Y:S06]  /*8390*/  HMMA.16816.F32 R68, R12, R24.reuse, R68 ;  /* 0x000000180c44723c */ /* 0x080fec0000001844 */
        /* <DEDUP_REMOVED lines=9> */
[----:B------:R-:W-:Y:S11]  /*8430*/  @!P0 BRA `(.L_x_253) ;  /* 0x0000000000b88947 */ /* 0x000ff60003800000 */
[----:B------:R-:W-:Y:S01]  /*8440*/  ISETP.GE.AND P1, PT, R187, UR25, PT ;  /* 0x00000019bb007c0c */ /* 0x000fe2000bf26270 */
[----:B------:R-:W1:Y:S11]  /*8450*/  LDC R6, c[0x0][0x420] ;  /* 0x00010800ff067b82 */ /* 0x000e760000000800 */
[----:B------:R-:W-:Y:S01]  /*8460*/  @!UPT UIADD3 URZ, URZ, URZ, URZ ;  /* 0x0000003f3f3ff290 */ /* 0x000fe2000fffe03f */
[----:B------:R2:W-:Y:S01]  /*8470*/  @P1 STS.128 [R142+0x8000], RZ ;  /* 0x008000ff8e001388 */ /* 0x0005e20000000c00 */
[----:B------:R-:W3:Y:S08]  /*8480*/  @!P1 LDC R13, c[0x0][0x424] ;  /* 0x00010900ff0d9b82 */ /* 0x000ef00000000800 */
[----:B------:R-:W4:Y:S08]  /*8490*/  @!P1 LDC R14, c[0x0][0x424] ;  /* 0x00010900ff0e9b82 */ /* 0x000f300000000800 */
[----:B------:R-:W5:Y:S02]  /*84a0*/  @!P1 LDC R15, c[0x0][0x424] ;  /* 0x00010900ff0f9b82 */ /* 0x000f640000000800 */
[----:B-----5:R-:W-:Y:S02]  /*84b0*/  @!P1 IMAD R15, R15, 0x60, RZ ;  /* 0x000000600f0f9824 */ /* 0x020fe400078e02ff */
[C---:B-1----:R-:W-:Y:S05]  /*84c0*/  IMAD.U32 R4, R6.reuse, -0x80, RZ ;  /* 0xffffff8006047824 */ /* 0x042fea00078e00ff */
[--C-:B------:R-:W-:Y:S02]  /*84d0*/  SHF.R.S32.HI R5, RZ, 0x1f, R4.reuse ;  /* 0x0000001fff057819 */ /* 0x100fe40000011404 */
[CC--:B------:R-:W-:Y:S02]  /*84e0*/  @!P1 LEA R0, P3, R6.reuse, R4.reuse, 0x5 ;  /* 0x0000000406009211 */ /* 0x0c0fe400078628ff */
[C---:B------:R-:W-:Y:S01]  /*84f0*/  @!P1 LEA R11, P2, R6.reuse, R4, 0x6 ;  /* 0x00000004060b9211 */ /* 0x040fe200078430ff */
[C---:B------:R-:W-:Y:S01]  /*8500*/  @!P1 IMAD.WIDE.U32 R8, R6.reuse, 0x60, R4 ;  /* 0x0000006006089825 */ /* 0x040fe200078e0004 */
[CC--:B---3--:R-:W-:Y:S02]  /*8510*/  @!P1 LEA.HI.X R13, R6.reuse, R5.reuse, R13, 0x5, P3 ;  /* 0x00000005060d9211 */ /* 0x0c8fe400018f2c0d */
[----:B----4-:R-:W-:Y:S02]  /*8520*/  @!P1 LEA.HI.X R14, R6, R5, R14, 0x6, P2 ;  /* 0x00000005060e9211 */ /* 0x010fe400010f340e */
[-C--:B------:R-:W-:Y:S02]  /*8530*/  LEA R6, P4, R4, R225.reuse, 0x1 ;  /* 0x000000e104067211 */ /* 0x080fe400078808ff */
[-C--:B------:R-:W-:Y:S02]  /*8540*/  @!P1 LEA R12, P3, R0, R225.reuse, 0x1 ;  /* 0x000000e1000c9211 */ /* 0x080fe400078608ff */
[-C--:B------:R-:W-:Y:S02]  /*8550*/  LEA.HI.X R7, R4, R224.reuse, R5, 0x1, P4 ;  /* 0x000000e004077211 */ /* 0x080fe400020f0c05 */
[-C--:B------:R-:W-:Y:S01]  /*8560*/  @!P1 LEA.HI.X R13, R0, R224.reuse, R13, 0x1, P3 ;  /* 0x000000e0000d9211 */ /* 0x080fe200018f0c0d */
[----:B------:R-:W-:Y:S01]  /*8570*/  @!P1 IMAD.IADD R0, R9, 0x1, R15 ;  /* 0x0000000109009824 */ /* 0x000fe200078e020f */
[CC--:B------:R-:W-:Y:S01]  /*8580*/  @!P1 LEA R10, P2, R11.reuse, R225.reuse, 0x1 ;  /* 0x000000e10b0a9211 */ /* 0x0c0fe200078408ff */
[----:B------:R-:W-:Y:S01]  /*8590*/  @!PT LDS RZ, [RZ] ;  /* 0x00000000fffff984 */ /* 0x000fe20000000800 */
[----:B------:R-:W-:Y:S01]  /*85a0*/  @!PT LDS RZ, [RZ] ;  /* 0x00000000fffff984 */ /* 0x000fe20000000800 */
[----:B------:R-:W-:Y:S01]  /*85b0*/  @!PT LDS RZ, [RZ] ;  /* 0x00000000fffff984 */ /* 0x000fe20000000800 */
[----:B------:R2:W-:Y:S03]  /*85c0*/  @!P1 LDGSTS.E.BYPASS.LTC128B.128 [R142+0x8000], desc[UR10][R6.64] ;  /* 0x08000000068e9fae */ /* 0x0005e6000b901d4a */
[-C--:B------:R-:W-:Y:S01]  /*85d0*/  @!P1 LEA.HI.X R11, R11, R224.reuse, R14, 0x1, P2 ;  /* 0x000000e00b0b9211 */ /* 0x080fe200010f0c0e */
[----:B------:R2:W-:Y:S01]  /*85e0*/  @P1 STS.128 [R142+0x9000], RZ ;  /* 0x009000ff8e001388 */ /* 0x0005e20000000c00 */
[C---:B------:R-:W-:Y:S01]  /*85f0*/  @!P1 LEA R4, P2, R8.reuse, R225, 0x1 ;  /* 0x000000e108049211 */ /* 0x040fe200078408ff */
[----:B------:R-:W-:Y:S02]  /*8600*/  IMAD.MOV.U32 R225, RZ, RZ, R6 ;  /* 0x000000ffffe17224 */ /* 0x000fe400078e0006 */
[----:B------:R-:W-:Y:S01]  /*8610*/  @!PT LDS RZ, [RZ] ;  /* 0x00000000fffff984 */ /* 0x000fe20000000800 */
[----:B------:R-:W-:Y:S01]  /*8620*/  @!PT LDS RZ, [RZ] ;  /* 0x00000000fffff984 */ /* 0x000fe20000000800 */
[----:B------:R-:W-:Y:S01]  /*8630*/  @!PT LDS RZ, [RZ] ;  /* 0x00000000fffff984 */ /* 0x000fe20000000800 */
[----:B------:R2:W-:Y:S01]  /*8640*/  @!P1 LDGSTS.E.BYPASS.LTC128B.128 [R142+0x9000], desc[UR10][R12.64] ;  /* 0x090000000c8e9fae */ /* 0x0005e2000b901d4a */
[----:B------:R-:W-:Y:S01]  /*8650*/  @!P1 LEA.HI.X R5, R8, R224, R0, 0x1, P2 ;  /* 0x000000e008059211 */ /* 0x000fe200010f0c00 */
[----:B------:R-:W-:Y:S02]  /*8660*/  IMAD.MOV.U32 R224, RZ, RZ, R7 ;  /* 0x000000ffffe07224 */ /* 0x000fe400078e0007 */
[----:B------:R2:W-:Y:S04]  /*8670*/  @P1 STS.128 [R142+0xa000], RZ ;  /* 0x00a000ff8e001388 */ /* 0x0005e80000000c00 */
[----:B------:R-:W-:Y:S01]  /*8680*/  @!PT LDS RZ, [RZ] ;  /* 0x00000000fffff984 */ /* 0x000fe20000000800 */
[----:B------:R-:W-:Y:S01]  /*8690*/  @!PT LDS RZ, [RZ] ;  /* 0x00000000fffff984 */ /* 0x000fe20000000800 */
[----:B------:R-:W-:Y:S01]  /*86a0*/  @!PT LDS RZ, [RZ] ;  /* 0x00000000fffff984 */ /* 0x000fe20000000800 */
[----:B------:R2:W-:Y:S04]  /*86b0*/  @!P1 LDGSTS.E.BYPASS.LTC128B.128 [R142+0xa000], desc[UR10][R10.64] ;  /* 0x0a0000000a8e9fae */ /* 0x0005e8000b901d4a */
[----:B------:R2:W-:Y:S04]  /*86c0*/  @P1 STS.128 [R142+0xb000], RZ ;  /* 0x00b000ff8e001388 */ /* 0x0005e80000000c00 */
[----:B------:R-:W-:Y:S01]  /*86d0*/  @!PT LDS RZ, [RZ] ;  /* 0x00000000fffff984 */ /* 0x000fe20000000800 */
[----:B------:R-:W-:Y:S01]  /*86e0*/  @!PT LDS RZ, [RZ] ;  /* 0x00000000fffff984 */ /* 0x000fe20000000800 */
[----:B------:R-:W-:Y:S01]  /*86f0*/  @!PT LDS RZ, [RZ] ;  /* 0x00000000fffff984 */ /* 0x000fe20000000800 */
[----:B------:R2:W-:Y:S04]  /*8700*/  @!P1 LDGSTS.E.BYPASS.LTC128B.128 [R142+0xb000], desc[UR10][R4.64] ;  /* 0x0b000000048e9fae */ /* 0x0005e8000b901d4a */
[----:B------:R-:W0:Y:S02]  /*8710*/  LDGDEPBAR ;  /* 0x00000000000079af */ /* 0x000e240000000000 */
.L_x_253:
[----:B------:R-:W-:Y:S01]  /*8720*/  VIADD R0, R2, UR5 ;  /* 0x0000000502007c36 */ /* 0x000fe20008000000 */
[----:B------:R-:W-:Y:S01]  /*8730*/  LEA R2, R185, UR4, 0x1 ;  /* 0x00000004b9027c11 */ /* 0x000fe2000f8e08ff */
[----:B------:R-:W-:Y:S01]  /*8740*/  LDSM.16.MT88.4 R16, [R3+0x4000] ;  /* 0x004000000310783b */ /* 0x000fe20000004200 */
[----:B------:R-:W-:Y:S01]  /*8750*/  USHF.L.U32 UR7, UR6, 0x3, URZ ;  /* 0x0000000306077899 */ /* 0x000fe2000800063f */
[----:B------:R-:W-:Y:S01]  /*8760*/  IMAD.IADD R0, R0, 0x1, R178 ;  /* 0x0000000100007824 */ /* 0x000fe200078e02b2 */
[----:B------:R-:W-:Y:S01]  /*8770*/  USHF.L.U32 UR15, UR6, 0x4, URZ ;  /* 0x00000004060f7899 */ /* 0x000fe2000800063f */
[----:B------:R-:W2:Y:S01]  /*8780*/  LDSM.16.M88.4 R32, [R2+0x14000] ;  /* 0x014000000220783b */ /* 0x000ea20000000200 */
[----:B------:R-:W-:Y:S01]  /*8790*/  IMAD.IADD R140, R184, 0x1, R2 ;  /* 0x00000001b88c7824 */ /* 0x000fe200078e0202 */
[----:B------:R-:W-:Y:S02]  /*87a0*/  USHF.L.U32 UR14, UR6, 0x5, URZ ;  /* 0x00000005060e7899 */ /* 0x000fe4000800063f */
[----:B------:R-:W1:Y:S01]  /*87b0*/  LDSM.16.M88.4 R28, [R2+0x16000] ;  /* 0x01600000021c783b */ /* 0x000e620000000200 */
[----:B------:R-:W-:Y:S01]  /*87c0*/  IMAD.IADD R141, R178, 0x1, R140 ;  /* 0x00000001b28d7824 */ /* 0x000fe200078e028c */
[----:B------:R-:W-:Y:S01]  /*87d0*/  UIMAD UR12, UR6, 0x18, URZ ;  /* 0x00000018060c78a4 */ /* 0x000fe2000f8e023f */
[----:B------:R-:W-:Y:S01]  /*87e0*/  IMAD.MOV.U32 R178, RZ, RZ, R245 ;  /* 0x000000ffffb27224 */ /* 0x000fe200078e00f5 */
[----:B------:R-:W3:Y:S01]  /*87f0*/  LDSM.16.MT88.4 R36, [R0] ;  /* 0x000000000024783b */ /* 0x000ee20000004200 */
[----:B------:R-:W-:Y:S02]  /*8800*/  UIMAD UR13, UR6, 0x28, URZ ;  /* 0x00000028060d78a4 */ /* 0x000fe4000f8e023f */
[----:B------:R-:W-:Y:S01]  /*8810*/  UISETP.GT.AND UP2, UPT, UR9, UR22, UPT ;  /* 0x000000160900728c */ /* 0x000fe2000bf44270 */
[----:B------:R-:W-:Y:S04]  /*8820*/  LDSM.16.MT88.4 R44, [R3+0x4800] ;  /* 0x00480000032c783b */ /* 0x000fe80000004200 */
[----:B------:R-:W4:Y:S04]  /*8830*/  LDSM.16.M88.4 R40, [R140+0x14000] ;  /* 0x014000008c28783b */ /* 0x000f280000000200 */
[----:B------:R-:W4:Y:S04]  /*8840*/  LDSM.16.M88.4 R48, [R140+0x16000] ;  /* 0x016000008c30783b */ /* 0x000f280000000200 */
[----:B------:R-:W4:Y:S04]  /*8850*/  LDSM.16.MT88.4 R52, [R0+0x800] ;  /* 0x000800000034783b */ /* 0x000f280000004200 */
[----:B------:R-:W-:Y:S04]  /*8860*/  LDSM.16.M88.4 R56, [R144+0x14000] ;  /* 0x014000009038783b */ /* 0x000fe80000000200 */
[----:B------:R-:W4:Y:S04]  /*8870*/  LDSM.16.MT88.4 R60, [R3+0x5000] ;  /* 0x00500000033c783b */ /* 0x000f280000004200 */
[----:B------:R-:W4:Y:S01]  /*8880*/  LDSM.16.M88.4 R64, [R144+0x16000] ;  /* 0x016000009040783b */ /* 0x000f220000000200 */
[-C--:B--2---:R-:W-:Y:S03]  /*8890*/  HMMA.16816.F32 R4, R32, R16.reuse, RZ ;  /* 0x000000102004723c */ /* 0x084fe600000018ff */
[----:B------:R-:W2:Y:S04]  /*88a0*/  LDSM.16.MT88.4 R132, [R0+0x1000] ;  /* 0x001000000084783b */ /* 0x000ea80000004200 */
[----:B------:R-:W-:Y:S01]  /*88b0*/  LDSM.16.M88.4 R136, [R141+0x16000] ;  /* 0x016000008d88783b */ /* 0x000fe20000000200 */
[C---:B-1----:R-:W-:Y:S06]  /*88c0*/  HMMA.16816.F32 R8, R28.reuse, R16, RZ ;  /* 0x000000101c08723c */ /* 0x042fec00000018ff */
[-C--:B------:R-:W-:Y:S06]  /*88d0*/  HMMA.16816.F32 R12, R28, R18.reuse, RZ ;  /* 0x000000121c0c723c */ /* 0x080fec00000018ff */
[C---:B------:R-:W-:Y:S06]  /*88e0*/  HMMA.16816.F32 R16, R32.reuse, R18, RZ ;  /* 0x000000122010723c */ /* 0x040fec00000018ff */
[-C--:B---3--:R-:W-:Y:S06]  /*88f0*/  HMMA.16816.F32 R20, R32, R36.reuse, RZ ;  /* 0x000000242014723c */ /* 0x088fec00000018ff */
[C---:B------:R-:W-:Y:S06]  /*8900*/  HMMA.16816.F32 R24, R28.reuse, R36, RZ ;  /* 0x000000241c18723c */ /* 0x040fec00000018ff */
[-C--:B------:R-:W-:Y:S06]  /*8910*/  HMMA.16816.F32 R28, R28, R38.reuse, RZ ;  /* 0x000000261c1c723c */ /* 0x080fec00000018ff */
[----:B------:R-:W-:Y:S01]  /*8920*/  HMMA.16816.F32 R32, R32, R38, RZ ;  /* 0x000000262020723c */ /* 0x000fe200000018ff */
[----:B------:R-:W-:Y:S05]  /*8930*/  LDSM.16.M88.4 R36, [R141+0x14000] ;  /* 0x014000008d24783b */ /* 0x000fea0000000200 */
[-C--:B----4-:R-:W-:Y:S06]  /*8940*/  HMMA.16816.F32 R4, R40, R44.reuse, R4 ;  /* 0x0000002c2804723c */ /* 0x090fec0000001804 */
[C---:B------:R-:W-:Y:S06]  /*8950*/  HMMA.16816.F32 R8, R48.reuse, R44, R8 ;  /* 0x0000002c3008723c */ /* 0x040fec0000001808 */
[-C--:B------:R-:W-:Y:S06]  /*8960*/  HMMA.16816.F32 R12, R48, R46.reuse, R12 ;  /* 0x0000002e300c723c */ /* 0x080fec000000180c */
[C---:B------:R-:W-:Y:S01]  /*8970*/  HMMA.16816.F32 R16, R40.reuse, R46, R16 ;  /* 0x0000002e2810723c */ /* 0x040fe20000001810 */
[----:B------:R-:W1:Y:S05]  /*8980*/  LDSM.16.MT88.4 R44, [R3+0x5800] ;  /* 0x00580000032c783b */ /* 0x000e6a0000004200 */
[-C--:B------:R-:W-:Y:S06]  /*8990*/  HMMA.16816.F32 R20, R40, R52.reuse, R20 ;  /* 0x000000342814723c */ /* 0x080fec0000001814 */
[C---:B------:R-:W-:Y:S06]  /*89a0*/  HMMA.16816.F32 R24, R48.reuse, R52, R24 ;  /* 0x000000343018723c */ /* 0x040fec0000001818 */
[-C--:B------:R-:W-:Y:S01]  /*89b0*/  HMMA.16816.F32 R28, R48, R54.reuse, R28 ;  /* 0x00000036301c723c */ /* 0x080fe2000000181c */
[----:B------:R-:W3:Y:S05]  /*89c0*/  LDSM.16.MT88.4 R48, [R0+0x1800] ;  /* 0x001800000030783b */ /* 0x000eea0000004200 */
[----:B------:R-:W-:Y:S01]  /*89d0*/  HMMA.16816.F32 R32, R40, R54, R32 ;  /* 0x000000362820723c */ /* 0x000fe20000001820 */
[----:B------:R-:W-:Y:S04]  /*89e0*/  LDSM.16.MT88.4 R52, [R3+0x6000] ;  /* 0x006000000334783b */ /* 0x000fe80000004200 */
[----:B------:R-:W4:Y:S01]  /*89f0*/  LDSM.16.M88.4 R40, [R2+0x18000] ;  /* 0x018000000228783b */ /* 0x000f220000000200 */
[-C--:B------:R-:W-:Y:S06]  /*8a00*/  HMMA.16816.F32 R4, R56, R60.reuse, R4 ;  /* 0x0000003c3804723c */ /* 0x080fec0000001804 */
[C---:B------:R-:W-:Y:S06]  /*8a10*/  HMMA.16816.F32 R8, R64.reuse, R60, R8 ;  /* 0x0000003c4008723c */ /* 0x040fec0000001808 */
[-C--:B------:R-:W-:Y:S06]  /*8a20*/  HMMA.16816.F32 R12, R64, R62.reuse, R12 ;  /* 0x0000003e400c723c */ /* 0x080fec000000180c */
[C---:B------:R-:W-:Y:S01]  /*8a30*/  HMMA.16816.F32 R16, R56.reuse, R62, R16 ;  /* 0x0000003e3810723c */ /* 0x040fe20000001810 */
[----:B------:R3:W4:Y:S05]  /*8a40*/  LDSM.16.M88.4 R60, [R2+0x1a000] ;  /* 0x01a00000023c783b */ /* 0x00072a0000000200 */
[-C--:B--2---:R-:W-:Y:S06]  /*8a50*/  HMMA.16816.F32 R20, R56, R132.reuse, R20 ;  /* 0x000000843814723c */ /* 0x084fec0000001814 */
[C---:B------:R-:W-:Y:S06]  /*8a60*/  HMMA.16816.F32 R24, R64.reuse, R132, R24 ;  /* 0x000000844018723c */ /* 0x040fec0000001818 */
[-C--:B------:R-:W-:Y:S01]  /*8a70*/  HMMA.16816.F32 R28, R64, R134.reuse, R28 ;  /* 0x00000086401c723c */ /* 0x080fe2000000181c */
[----:B------:R-:W2:Y:S05]  /*8a80*/  LDSM.16.MT88.4 R64, [R0+0x2000] ;  /* 0x002000000040783b */ /* 0x000eaa0000004200 */
[----:B------:R-:W-:Y:S01]  /*8a90*/  HMMA.16816.F32 R32, R56, R134, R32 ;  /* 0x000000863820723c */ /* 0x000fe20000001820 */
[----:B------:R-:W-:Y:S04]  /*8aa0*/  LDSM.16.MT88.4 R56, [R3+0x6800] ;  /* 0x006800000338783b */ /* 0x000fe80000004200 */
[----:B------:R-:W-:Y:S01]  /*8ab0*/  LDSM.16.M88.4 R132, [R140+0x1a000] ;  /* 0x01a000008c84783b */ /* 0x000fe20000000200 */
[-C--:B-1----:R-:W-:Y:S05]  /*8ac0*/  HMMA.16816.F32 R4, R36, R44.reuse, R4 ;  /* 0x0000002c2404723c */ /* 0x082fea0000001804 */
[----:B---3--:R-:W-:Y:S01]  /*8ad0*/  @P0 IADD3 R2, P1, R246, UR18, RZ ;  /* 0x00000012f6020c10 */ /* 0x008fe2000ff3e0ff */
[C---:B------:R-:W-:Y:S01]  /*8ae0*/  HMMA.16816.F32 R8, R136.reuse, R44, R8 ;  /* 0x0000002c8808723c */ /* 0x040fe20000001808 */
[----:B------:R-:W-:Y:S05]  /*8af0*/  @UP3 UIADD3 UR18, UP1, UR18, -0x200, URZ ;  /* 0xfffffe0012123890 */ /* 0x000fea000ff3e03f */
[-C--:B------:R-:W-:Y:S06]  /*8b00*/  HMMA.16816.F32 R12, R136, R46.reuse, R12 ;  /* 0x0000002e880c723c */ /* 0x080fec000000180c */
[C---:B------:R-:W-:Y:S01]  /*8b10*/  HMMA.16816.F32 R16, R36.reuse, R46, R16 ;  /* 0x0000002e2410723c */ /* 0x040fe20000001810 */
[----:B------:R-:W1:Y:S05]  /*8b20*/  LDSM.16.M88.4 R44, [R140+0x18000] ;  /* 0x018000008c2c783b */ /* 0x000e6a0000000200 */
[-C--:B------:R-:W-:Y:S06]  /*8b30*/  HMMA.16816.F32 R20, R36, R48.reuse, R20 ;  /* 0x000000302414723c */ /* 0x080fec0000001814 */
[C---:B------:R-:W-:Y:S06]  /*8b40*/  HMMA.16816.F32 R24, R136.reuse, R48, R24 ;  /* 0x000000308818723c */ /* 0x040fec0000001818 */
[-C--:B------:R-:W-:Y:S01]  /*8b50*/  HMMA.16816.F32 R28, R136, R50.reuse, R28 ;  /* 0x00000032881c723c */ /* 0x080fe2000000181c */
[----:B------:R-:W3:Y:S05]  /*8b60*/  LDSM.16.MT88.4 R136, [R0+0x2800] ;  /* 0x002800000088783b */ /* 0x000eea0000004200 */
[----:B------:R-:W-:Y:S01]  /*8b70*/  HMMA.16816.F32 R32, R36, R50, R32 ;  /* 0x000000322420723c */ /* 0x000fe20000001820 */
[----:B------:R-:W-:Y:S04]  /*8b80*/  LDSM.16.M88.4 R36, [R144+0x18000] ;  /* 0x018000009024783b */ /* 0x000fe80000000200 */
[----:B------:R-:W3:Y:S01]  /*8b90*/  LDSM.16.MT88.4 R48, [R3+0x7000] ;  /* 0x007000000330783b */ /* 0x000ee20000004200 */
[-C--:B----4-:R-:W-:Y:S06]  /*8ba0*/  HMMA.16816.F32 R4, R40, R52.reuse, R4 ;  /* 0x000000342804723c */ /* 0x090fec0000001804 */
[C---:B------:R-:W-:Y:S06]  /*8bb0*/  HMMA.16816.F32 R8, R60.reuse, R52, R8 ;  /* 0x000000343c08723c */ /* 0x040fec0000001808 */
[-C--:B------:R-:W-:Y:S06]  /*8bc0*/  HMMA.16816.F32 R12, R60, R54.reuse, R12 ;  /* 0x000000363c0c723c */ /* 0x080fec000000180c */
[C---:B------:R-:W-:Y:S01]  /*8bd0*/  HMMA.16816.F32 R16, R40.reuse, R54, R16 ;  /* 0x000000362810723c */ /* 0x040fe20000001810 */
[----:B------:R-:W4:Y:S05]  /*8be0*/  LDSM.16.M88.4 R52, [R144+0x1a000] ;  /* 0x01a000009034783b */ /* 0x000f2a0000000200 */
[-C--:B--2---:R-:W-:Y:S06]  /*8bf0*/  HMMA.16816.F32 R20, R40, R64.reuse, R20 ;  /* 0x000000402814723c */ /* 0x084fec0000001814 */
[C---:B------:R-:W-:Y:S06]  /*8c00*/  HMMA.16816.F32 R24, R60.reuse, R64, R24 ;  /* 0x000000403c18723c */ /* 0x040fec0000001818 */
[-C--:B------:R-:W-:Y:S01]  /*8c10*/  HMMA.16816.F32 R28, R60, R66.reuse, R28 ;  /* 0x000000423c1c723c */ /* 0x080fe2000000181c */
[----:B------:R-:W2:Y:S05]  /*8c20*/  LDSM.16.MT88.4 R60, [R0+0x3000] ;  /* 0x00300000003c783b */ /* 0x000eaa0000004200 */
[----:B------:R-:W-:Y:S01]  /*8c30*/  HMMA.16816.F32 R32, R40, R66, R32 ;  /* 0x000000422820723c */ /* 0x000fe20000001820 */
[----:B------:R-:W-:Y:S04]  /*8c40*/  LDSM.16.M88.4 R40, [R141+0x18000] ;  /* 0x018000008d28783b */ /* 0x000fe80000000200 */
[----:B------:R-:W-:Y:S01]  /*8c50*/  LDSM.16.M88.4 R64, [R141+0x1a000] ;  /* 0x01a000008d40783b */ /* 0x000fe20000000200 */
[-C--:B-1----:R-:W-:Y:S06]  /*8c60*/  HMMA.16816.F32 R4, R44, R56.reuse, R4 ;  /* 0x000000382c04723c */ /* 0x082fec0000001804 */
[C---:B------:R-:W-:Y:S06]  /*8c70*/  HMMA.16816.F32 R8, R132.reuse, R56, R8 ;  /* 0x000000388408723c */ /* 0x040fec0000001808 */
[-C--:B------:R-:W-:Y:S06]  /*8c80*/  HMMA.16816.F32 R12, R132, R58.reuse, R12 ;  /* 0x0000003a840c723c */ /* 0x080fec000000180c */
[C---:B------:R-:W-:Y:S01]  /*8c90*/  HMMA.16816.F32 R16, R44.reuse, R58, R16 ;  /* 0x0000003a2c10723c */ /* 0x040fe20000001810 */
[----:B------:R1:W2:Y:S05]  /*8ca0*/  LDSM.16.MT88.4 R56, [R3+0x7800] ;  /* 0x007800000338783b */ /* 0x0002aa0000004200 */
[-C--:B---3--:R-:W-:Y:S06]  /*8cb0*/  HMMA.16816.F32 R20, R44, R136.reuse, R20 ;  /* 0x000000882c14723c */ /* 0x088fec0000001814 */
[C---:B------:R-:W-:Y:S06]  /*8cc0*/  HMMA.16816.F32 R24, R132.reuse, R136, R24 ;  /* 0x000000888418723c */ /* 0x040fec0000001818 */
[-C--:B------:R-:W-:Y:S01]  /*8cd0*/  HMMA.16816.F32 R28, R132, R138.reuse, R28 ;  /* 0x0000008a841c723c */ /* 0x080fe2000000181c */
[----:B------:R3:W2:Y:S05]  /*8ce0*/  LDSM.16.MT88.4 R132, [R0+0x3800] ;  /* 0x003800000084783b */ /* 0x0006aa0000004200 */
[----:B------:R-:W-:Y:S05]  /*8cf0*/  HMMA.16816.F32 R32, R44, R138, R32 ;  /* 0x0000008a2c20723c */ /* 0x000fea0000001820 */
[----:B-1----:R-:W-:Y:S01]  /*8d00*/  @P0 IADD3.X R3, R247, UR17, RZ, P1, !PT ;  /* 0x00000011f7030c10 */ /* 0x002fe20008ffe4ff */
[-C--:B------:R-:W-:Y:S01]  /*8d10*/  HMMA.16816.F32 R4, R36, R48.reuse, R4 ;  /* 0x000000302404723c */ /* 0x080fe20000001804 */
[----:B------:R-:W-:Y:S03]  /*8d20*/  @UP3 UIADD3.X UR17, UR17, -0x1, URZ, UP1, !UPT ;  /* 0xffffffff11113890 */ /* 0x000fe60008ffe43f */
[----:B------:R-:W5:Y:S02]  /*8d30*/  @P0 LDG.E R243, desc[UR10][R2.64] ;  /* 0x0000000a02f30981 */ /* 0x000f64000c1e1900 */
[C---:B----4-:R-:W-:Y:S02]  /*8d40*/  HMMA.16816.F32 R8, R52.reuse, R48, R8 ;  /* 0x000000303408723c */ /* 0x050fe40000001808 */
[----:B------:R-:W5:Y:S04]  /*8d50*/  @P0 LDG.E R244, desc[UR10][R2.64+0x20] ;  /* 0x0000200a02f40981 */ /* 0x000f68000c1e1900 */
[-C--:B------:R-:W-:Y:S01]  /*8d60*/  HMMA.16816.F32 R12, R52, R50.reuse, R12 ;  /* 0x00000032340c723c */ /* 0x080fe2000000180c */
[----:B------:R-:W5:Y:S01]  /*8d70*/  @P0 LDG.E R241, desc[UR10][R2.64+0x100] ;  /* 0x0001000a02f10981 */ /* 0x000f62000c1e1900 */
[----:B---3--:R-:W-:Y:S03]  /*8d80*/  IMAD.U32 R0, RZ, RZ, UR7 ;  /* 0x00000007ff007e24 */ /* 0x008fe6000f8e00ff */
[----:B------:R1:W5:Y:S01]  /*8d90*/  @P0 LDG.E R242, desc[UR10][R2.64+0x120] ;  /* 0x0001200a02f20981 */ /* 0x000362000c1e1900 */
[C---:B------:R-:W-:Y:S06]  /*8da0*/  HMMA.16816.F32 R16, R36.reuse, R50, R16 ;  /* 0x000000322410723c */ /* 0x040fec0000001810 */
[-C--:B--2---:R-:W-:Y:S06]  /*8db0*/  HMMA.16816.F32 R20, R36, R60.reuse, R20 ;  /* 0x0000003c2414723c */ /* 0x084fec0000001814 */
[C---:B------:R-:W-:Y:S06]  /*8dc0*/  HMMA.16816.F32 R24, R52.reuse, R60, R24 ;  /* 0x0000003c3418723c */ /* 0x040fec0000001818 */
[-C--:B------:R-:W-:Y:S06]  /*8dd0*/  HMMA.16816.F32 R28, R52, R62.reuse, R28 ;  /* 0x0000003e341c723c */ /* 0x080fec000000181c */
[----:B------:R-:W-:Y:S05]  /*8de0*/  HMMA.16816.F32 R32, R36, R62, R32 ;  /* 0x0000003e2420723c */ /* 0x000fea0000001820 */
[CC--:B-1----:R-:W-:Y:S01]  /*8df0*/  LEA R2, P1, R0.reuse, R188.reuse, 0x2 ;  /* 0x000000bc00027211 */ /* 0x0c2fe200078210ff */
[-C--:B------:R-:W-:Y:S01]  /*8e00*/  HMMA.16816.F32 R4, R40, R56.reuse, R4 ;  /* 0x000000382804723c */ /* 0x080fe20000001804 */
[----:B------:R-:W-:Y:S04]  /*8e10*/  IMAD.U32 R37, RZ, RZ, UR15 ;  /* 0x0000000fff257e24 */ /* 0x000fe8000f8e00ff */
[-C--:B------:R-:W-:Y:S01]  /*8e20*/  LEA.HI.X.SX32 R3, R0, R189.reuse, 0x2, P1 ;  /* 0x000000bd00037211 */ /* 0x080fe200008f16ff */
[C---:B------:R-:W-:Y:S01]  /*8e30*/  HMMA.16816.F32 R8, R64.reuse, R56, R8 ;  /* 0x000000384008723c */ /* 0x040fe20000001808 */
[----:B------:R-:W-:Y:S01]  /*8e40*/  IMAD.U32 R0, RZ, RZ, UR12 ;  /* 0x0000000cff007e24 */ /* 0x000fe2000f8e00ff */
[----:B------:R-:W-:Y:S03]  /*8e50*/  UIMAD UR12, UR6, 0x30, URZ ;  /* 0x00000030060c78a4 */ /* 0x000fe6000f8e023f */
[CC--:B------:R-:W-:Y:S01]  /*8e60*/  LEA R36, P0, R37.reuse, R188.reuse, 0x2 ;  /* 0x000000bc25247211 */ /* 0x0c0fe200078010ff */
[-C--:B------:R-:W-:Y:S05]  /*8e70*/  HMMA.16816.F32 R12, R64, R58.reuse, R12 ;  /* 0x0000003a400c723c */ /* 0x080fea000000180c */
[-C--:B------:R-:W-:Y:S01]  /*8e80*/  LEA.HI.X.SX32 R37, R37, R189.reuse, 0x2, P0 ;  /* 0x000000bd25257211 */ /* 0x080fe200000f16ff */
[C---:B------:R-:W-:Y:S05]  /*8e90*/  HMMA.16816.F32 R16, R40.reuse, R58, R16 ;  /* 0x0000003a2810723c */ /* 0x040fea0000001810 */
[----:B------:R-:W-:Y:S01]  /*8ea0*/  REDG.E.ADD.F32.FTZ.RN.STRONG.GPU desc[UR10][R188.64], R4 ;  /* 0x00000004bc0079a6 */ /* 0x000fe2000c10f38a */
[-C--:B------:R-:W-:Y:S03]  /*8eb0*/  HMMA.16816.F32 R20, R40, R132.reuse, R20 ;  /* 0x000000842814723c */ /* 0x080fe60000001814 */
[----:B------:R1:W-:Y:S02]  /*8ec0*/  REDG.E.ADD.F32.FTZ.RN.STRONG.GPU desc[UR10][R2.64], R5 ;  /* 0x00000005020079a6 */ /* 0x0003e4000c10f38a */
[CC--:B------:R-:W-:Y:S01]  /*8ed0*/  LEA R38, P1, R0.reuse, R188.reuse, 0x2 ;  /* 0x000000bc00267211 */ /* 0x0c0fe200078210ff */
[C---:B------:R-:W-:Y:S01]  /*8ee0*/  HMMA.16816.F32 R24, R64.reuse, R132, R24 ;  /* 0x000000844018723c */ /* 0x040fe20000001818 */
[----:B------:R2:W-:Y:S04]  /*8ef0*/  REDG.E.ADD.F32.FTZ.RN.STRONG.GPU desc[UR10][R36.64], R6 ;  /* 0x00000006240079a6 */ /* 0x0005e8000c10f38a */
[-C--:B------:R-:W-:Y:S01]  /*8f00*/  LEA.HI.X.SX32 R39, R0, R189.reuse, 0x2, P1 ;  /* 0x000000bd00277211 */ /* 0x080fe200008f16ff */
[-C--:B------:R-:W-:Y:S01]  /*8f10*/  HMMA.16816.F32 R28, R64, R134.reuse, R28 ;  /* 0x00000086401c723c */ /* 0x080fe2000000181c */
[----:B------:R-:W-:Y:S01]  /*8f20*/  IMAD.U32 R0, RZ, RZ, UR12 ;  /* 0x0000000cff007e24 */ /* 0x000fe2000f8e00ff */
[----:B------:R-:W-:Y:S02]  /*8f30*/  UIMAD UR12, UR6, 0x48, URZ ;  /* 0x00000048060c78a4 */ /* 0x000fe4000f8e023f */
[----:B------:R3:W-:Y:S02]  /*8f40*/  REDG.E.ADD.F32.FTZ.RN.STRONG.GPU desc[UR10][R38.64], R7 ;  /* 0x00000007260079a6 */ /* 0x0007e4000c10f38a */
[----:B------:R-:W-:Y:S07]  /*8f50*/  HMMA.16816.F32 R32, R40, R134, R32 ;  /* 0x000000862820723c */ /* 0x000fee0000001820 */
[----:B------:R-:W-:Y:S01]  /*8f60*/  IMAD.U32 R40, RZ, RZ, UR14 ;  /* 0x0000000eff287e24 */ /* 0x000fe2000f8e00ff */
[----:B------:R-:W-:Y:S03]  /*8f70*/  UIMAD UR14, UR6, 0x38, URZ ;  /* 0x00000038060e78a4 */ /* 0x000fe6000f8e023f */
[----:B-1----:R-:W-:Y:S01]  /*8f80*/  IMAD.U32 R5, RZ, RZ, UR13 ;  /* 0x0000000dff057e24 */ /* 0x002fe2000f8e00ff */
[----:B------:R-:W-:Y:S01]  /*8f90*/  USHF.L.U32 UR13, UR6, 0x6, URZ ;  /* 0x00000006060d7899 */ /* 0x000fe2000800063f */
[CC--:B--2---:R-:W-:Y:S03]  /*8fa0*/  LEA R36, P0, R40.reuse, R188.reuse, 0x2 ;  /* 0x000000bc28247211 */ /* 0x0c4fe600078010ff */
[CC--:B------:R-:W-:Y:S02]  /*8fb0*/  LEA R4, P1, R5.reuse, R188.reuse, 0x2 ;  /* 0x000000bc05047211 */ /* 0x0c0fe400078210ff */
[-C--:B------:R-:W-:Y:S02]  /*8fc0*/  LEA.HI.X.SX32 R37, R40, R189.reuse, 0x2, P0 ;  /* 0x000000bd28257211 */ /* 0x080fe400000f16ff */
[-C--:B------:R-:W-:Y:S01]  /*8fd0*/  LEA.HI.X.SX32 R5, R5, R189.reuse, 0x2, P1 ;  /* 0x000000bd05057211 */ /* 0x080fe200008f16ff */
[----:B------:R-:W-:Y:S01]  /*8fe0*/  LDSM.16.MT88.4 R40, [R176+0x19000] ;  /* 0x01900000b028783b */ /* 0x000fe20000004200 */
[CC--:B------:R-:W-:Y:S03]  /*8ff0*/  LEA R6, P0, R0.reuse, R188.reuse, 0x2 ;  /* 0x000000bc00067211 */ /* 0x0c0fe600078010ff */
[----:B------:R1:W-:Y:S01]  /*9000*/  REDG.E.ADD.F32.FTZ.RN.STRONG.GPU desc[UR10][R36.64], R8 ;  /* 0x00000008240079a6 */ /* 0x0003e2000c10f38a */
[-C--:B---3--:R-:W-:Y:S01]  /*9010*/  LEA.HI.X.SX32 R7, R0, R189.reuse, 0x2, P0 ;  /* 0x000000bd00077211 */ /* 0x088fe200000f16ff */
[----:B------:R-:W-:Y:S01]  /*9020*/  IMAD.U32 R0, RZ, RZ, UR12 ;  /* 0x0000000cff007e24 */ /* 0x000fe2000f8e00ff */
[----:B------:R-:W-:Y:S01]  /*9030*/  UIMAD UR12, UR6, 0x58, URZ ;  /* 0x00000058060c78a4 */ /* 0x000fe2000f8e023f */
[----:B------:R2:W-:Y:S04]  /*9040*/  REDG.E.ADD.F32.FTZ.RN.STRONG.GPU desc[UR10][R4.64], R9 ;  /* 0x00000009040079a6 */ /* 0x0005e8000c10f38a */
[----:B------:R3:W-:Y:S01]  /*9050*/  REDG.E.ADD.F32.FTZ.RN.STRONG.GPU desc[UR10][R6.64], R10 ;  /* 0x0000000a060079a6 */ /* 0x0007e2000c10f38a */
[----:B-1----:R-:W-:Y:S01]  /*9060*/  IMAD.U32 R36, RZ, RZ, UR14 ;  /* 0x0000000eff247e24 */ /* 0x002fe2000f8e00ff */
[----:B------:R-:W-:Y:S01]  /*9070*/  UIMAD UR14, UR6, 0x50, URZ ;  /* 0x00000050060e78a4 */ /* 0x000fe2000f8e023f */
[----:B--2---:R-:W-:Y:S03]  /*9080*/  IMAD.U32 R9, RZ, RZ, UR13 ;  /* 0x0000000dff097e24 */ /* 0x004fe6000f8e00ff */
[CC--:B------:R-:W-:Y:S01]  /*9090*/  LEA R4, P1, R36.reuse, R188.reuse, 0x2 ;  /* 0x000000bc24047211 */ /* 0x0c0fe200078210ff */
[----:B------:R-:W-:Y:S01]  /*90a0*/  UIMAD UR13, UR6, 0x68, URZ ;  /* 0x00000068060d78a4 */ /* 0x000fe2000f8e023f */
[----:B---3--:R-:W-:Y:S02]  /*90b0*/  IMAD.U32 R10, RZ, RZ, UR14 ;  /* 0x0000000eff0a7e24 */ /* 0x008fe4000f8e00ff */
[-C--:B------:R-:W-:Y:S01]  /*90c0*/  LEA.HI.X.SX32 R5, R36, R189.reuse, 0x2, P1 ;  /* 0x000000bd24057211 */ /* 0x080fe200008f16ff */
[----:B------:R-:W-:Y:S01]  /*90d0*/  UIMAD UR14, UR6, 0x60, URZ ;  /* 0x00000060060e78a4 */ /* 0x000fe2000f8e023f */
[CC--:B------:R-:W-:Y:S01]  /*90e0*/  LEA R8, P0, R9.reuse, R188.reuse, 0x2 ;  /* 0x000000bc09087211 */ /* 0x0c0fe200078010ff */
[----:B------:R-:W-:Y:S01]  /*90f0*/  LDSM.16.MT88.4 R36, [R177+0x1000] ;  /* 0x00100000b124783b */ /* 0x000fe20000004200 */
[CC--:B------:R-:W-:Y:S02]  /*9100*/  LEA R6, P1, R0.reuse, R188.reuse, 0x2 ;  /* 0x000000bc00067211 */ /* 0x0c0fe400078210ff */
[-C--:B------:R-:W-:Y:S01]  /*9110*/  LEA.HI.X.SX32 R9, R9, R189.reuse, 0x2, P0 ;  /* 0x000000bd09097211 */ /* 0x080fe200000f16ff */
[----:B------:R1:W-:Y:S01]  /*9120*/  REDG.E.ADD.F32.FTZ.RN.STRONG.GPU desc[UR10][R4.64], R11 ;  /* 0x0000000b040079a6 */ /* 0x0003e2000c10f38a */
[-C--:B------:R-:W-:Y:S01]  /*9130*/  LEA.HI.X.SX32 R7, R0, R189.reuse, 0x2, P1 ;  /* 0x000000bd00077211 */ /* 0x080fe200008f16ff */
[----:B------:R-:W-:Y:S02]  /*9140*/  IMAD.U32 R0, RZ, RZ, UR14 ;  /* 0x0000000eff007e24 */ /* 0x000fe4000f8e00ff */
[----:B------:R2:W-:Y:S04]  /*9150*/  REDG.E.ADD.F32.FTZ.RN.STRONG.GPU desc[UR10][R8.64], R16 ;  /* 0x00000010080079a6 */ /* 0x0005e8000c10f38a */
[----:B------:R3:W-:Y:S01]  /*9160*/  REDG.E.ADD.F32.FTZ.RN.STRONG.GPU desc[UR10][R6.64], R17 ;  /* 0x00000011060079a6 */ /* 0x0007e2000c10f38a */
[CC--:B-1----:R-:W-:Y:S04]  /*9170*/  LEA R4, P0, R10.reuse, R188.reuse, 0x2 ;  /* 0x000000bc0a047211 */ /* 0x0c2fe800078010ff */
[-C--:B------:R-:W-:Y:S01]  /*9180*/  LEA.HI.X.SX32 R5, R10, R189.reuse, 0x2, P0 ;  /* 0x000000bd0a057211 */ /* 0x080fe200000f16ff */
[----:B--2---:R-:W-:Y:S01]  /*9190*/  IMAD.U32 R8, RZ, RZ, UR12 ;  /* 0x0000000cff087e24 */ /* 0x004fe2000f8e00ff */
[----:B------:R-:W-:Y:S01]  /*91a0*/  UIMAD UR12, UR6, 0x70, URZ ;  /* 0x00000070060c78a4 */ /* 0x000fe2000f8e023f */
[----:B------:R-:W-:Y:S01]  /*91b0*/  IMAD.U32 R9, RZ, RZ, UR13 ;  /* 0x0000000dff097e24 */ /* 0x000fe2000f8e00ff */
[----:B------:R-:W-:Y:S01]  /*91c0*/  UIMAD UR6, UR6, 0x78, URZ ;  /* 0x00000078060678a4 */ /* 0x000fe2000f8e023f */
[----:B------:R1:W-:Y:S01]  /*91d0*/  REDG.E.ADD.F32.FTZ.RN.STRONG.GPU desc[UR10][R4.64], R18 ;  /* 0x00000012040079a6 */ /* 0x0003e2000c10f38a */
[CC--:B---3--:R-:W-:Y:S02]  /*91e0*/  LEA R6, P0, R8.reuse, R188.reuse, 0x2 ;  /* 0x000000bc08067211 */ /* 0x0c8fe400078010ff */
[----:B------:R-:W-:Y:S02]  /*91f0*/  IMAD.U32 R10, RZ, RZ, UR12 ;  /* 0x0000000cff0a7e24 */ /* 0x000fe4000f8e00ff */
[-C--:B------:R-:W-:Y:S02]  /*9200*/  LEA.HI.X.SX32 R7, R8, R189.reuse, 0x2, P0 ;  /* 0x000000bd08077211 */ /* 0x080fe400000f16ff */
[CC--:B------:R-:W-:Y:S03]  /*9210*/  LEA R8, P0, R9.reuse, R188.reuse, 0x2 ;  /* 0x000000bc09087211 */ /* 0x0c0fe600078010ff */
[----:B------:R2:W-:Y:S01]  /*9220*/  REDG.E.ADD.F32.FTZ.RN.STRONG.GPU desc[UR10][R6.64], R19 ;  /* 0x00000013060079a6 */ /* 0x0005e2000c10f38a */
[-C--:B------:R-:W-:Y:S02]  /*9230*/  LEA.HI.X.SX32 R9, R9, R189.reuse, 0x2, P0 ;  /* 0x000000bd09097211 */ /* 0x080fe400000f16ff */
[CC--:B-1----:R-:W-:Y:S04]  /*9240*/  LEA R4, P1, R0.reuse, R188.reuse, 0x2 ;  /* 0x000000bc00047211 */ /* 0x0c2fe800078210ff */
[-C--:B------:R-:W-:Y:S01]  /*9250*/  LEA.HI.X.SX32 R5, R0, R189.reuse, 0x2, P1 ;  /* 0x000000bd00057211 */ /* 0x080fe200008f16ff */
[----:B------:R-:W-:Y:S01]  /*9260*/  IMAD.U32 R0, RZ, RZ, UR6 ;  /* 0x00000006ff007e24 */ /* 0x000fe2000f8e00ff */
[----:B------:R-:W-:Y:S03]  /*9270*/  UIADD3 UR6, UR15, 0x20, URZ ;  /* 0x000000200f067890 */ /* 0x000fe6000fffe03f */
[----:B------:R1:W-:Y:S01]  /*9280*/  REDG.E.ADD.F32.FTZ.RN.STRONG.GPU desc[UR10][R4.64], R12 ;  /* 0x0000000c040079a6 */ /* 0x0003e2000c10f38a */
[CC--:B--2---:R-:W-:Y:S01]  /*9290*/  LEA R6, P1, R10.reuse, R188.reuse, 0x2 ;  /* 0x000000bc0a067211 */ /* 0x0c4fe200078210ff */
[----:B------:R-:W-:Y:S02]  /*92a0*/  UIADD3 UR12, UR7, UR6, URZ ;  /* 0x00000006070c7290 */ /* 0x000fe4000fffe03f */
[----:B------:R-:W-:Y:S01]  /*92b0*/  REDG.E.ADD.F32.FTZ.RN.STRONG.GPU desc[UR10][R8.64], R13 ;  /* 0x0000000d080079a6 */ /* 0x000fe2000c10f38a */
[-C--:B------:R-:W-:Y:S05]  /*92c0*/  LEA.HI.X.SX32 R7, R10, R189.reuse, 0x2, P1 ;  /* 0x000000bd0a077211 */ /* 0x080fea00008f16ff */
[----:B------:R2:W-:Y:S01]  /*92d0*/  REDG.E.ADD.F32.FTZ.RN.STRONG.GPU desc[UR10][R6.64], R14 ;  /* 0x0000000e060079a6 */ /* 0x0005e2000c10f38a */
[CC--:B-1----:R-:W-:Y:S04]  /*92e0*/  LEA R4, P0, R0.reuse, R188.reuse, 0x2 ;  /* 0x000000bc00047211 */ /* 0x0c2fe800078010ff */
[-C--:B------:R-:W-:Y:S01]  /*92f0*/  LEA.HI.X.SX32 R5, R0, R189.reuse, 0x2, P0 ;  /* 0x000000bd00057211 */ /* 0x080fe200000f16ff */
[----:B------:R-:W-:Y:S01]  /*9300*/  IMAD.U32 R0, RZ, RZ, UR6 ;  /* 0x00000006ff007e24 */ /* 0x000fe2000f8e00ff */
[----:B------:R-:W-:Y:S03]  /*9310*/  UIADD3 UR6, UR7, UR12, URZ ;  /* 0x0000000c07067290 */ /* 0x000fe6000fffe03f */
[----:B------:R1:W-:Y:S01]  /*9320*/  REDG.E.ADD.F32.FTZ.RN.STRONG.GPU desc[UR10][R4.64], R15 ;  /* 0x0000000f040079a6 */ /* 0x0003e2000c10f38a */
[CC--:B--2---:R-:W-:Y:S03]  /*9330*/  LEA R6, P0, R0.reuse, R188.reuse, 0x2 ;  /* 0x000000bc00067211 */ /* 0x0c4fe600078010ff */
[----:B------:R-:W-:Y:S01]  /*9340*/  REDG.E.ADD.F32.FTZ.RN.STRONG.GPU desc[UR10][R188.64+0x80], R20 ;  /* 0x00008014bc0079a6 */ /* 0x000fe2000c10f38a */
[-C--:B------:R-:W-:Y:S01]  /*9350*/  LEA.HI.X.SX32 R7, R0, R189.reuse, 0x2, P0 ;  /* 0x000000bd00077211 */ /* 0x080fe200000f16ff */
[----:B------:R-:W-:Y:S02]  /*9360*/  IMAD.U32 R0, RZ, RZ, UR6 ;  /* 0x00000006ff007e24 */ /* 0x000fe4000f8e00ff */
[----:B------:R2:W-:Y:S04]  /*9370*/  REDG.E.ADD.F32.FTZ.RN.STRONG.GPU desc[UR10][R2.64+0x80], R21 ;  /* 0x00008015020079a6 */ /* 0x0005e8000c10f38a */
[----:B------:R3:W-:Y:S04]  /*9380*/  REDG.E.ADD.F32.FTZ.RN.STRONG.GPU desc[UR10][R6.64], R22 ;  /* 0x00000016060079a6 */ /* 0x0007e8000c10f38a */
[----:B------:R-:W-:Y:S01]  /*9390*/  LDSM.16.MT88.4 R12, [R176+0x18000] ;  /* 0x01800000b00c783b */ /* 0x000fe20000004200 */
[----:B-1----:R-:W-:Y:S01]  /*93a0*/  IMAD.U32 R5, RZ, RZ, UR12 ;  /* 0x0000000cff057e24 */ /* 0x002fe2000f8e00ff */
[----:B------:R-:W-:Y:S04]  /*93b0*/  UIADD3 UR12, UR7, UR6, URZ ;  /* 0x00000006070c7290 */ /* 0x000fe8000fffe03f */
[CC--:B------:R-:W-:Y:S01]  /*93c0*/  LEA R4, P0, R5.reuse, R188.reuse, 0x2 ;  /* 0x000000bc05047211 */ /* 0x0c0fe200078010ff */
[----:B------:R-:W-:Y:S03]  /*93d0*/  UIADD3 UR6, UR7, UR12, URZ ;  /* 0x0000000c07067290 */ /* 0x000fe6000fffe03f */
[-C--:B------:R-:W-:Y:S02]  /*93e0*/  LEA.HI.X.SX32 R5, R5, R189.reuse, 0x2, P0 ;  /* 0x000000bd05057211 */ /* 0x080fe400000f16ff */
[CC--:B--2---:R-:W-:Y:S01]  /*93f0*/  LEA R2, P0, R0.reuse, R188.reuse, 0x2 ;  /* 0x000000bc00027211 */ /* 0x0c4fe200078010ff */
[----:B---3--:R-:W-:Y:S01]  /*9400*/  IMAD.U32 R6, RZ, RZ, UR12 ;  /* 0x0000000cff067e24 */ /* 0x008fe2000f8e00ff */
[----:B------:R-:W-:Y:S01]  /*9410*/  UIADD3 UR12, UR7, UR6, URZ ;  /* 0x00000006070c7290 */ /* 0x000fe2000fffe03f */
[----:B------:R1:W-:Y:S01]  /*9420*/  REDG.E.ADD.F32.FTZ.RN.STRONG.GPU desc[UR10][R4.64], R23 ;  /* 0x00000017040079a6 */ /* 0x0003e2000c10f38a */
[-C--:B------:R-:W-:Y:S01]  /*9430*/  LEA.HI.X.SX32 R3, R0, R189.reuse, 0x2, P0 ;  /* 0x000000bd00037211 */ /* 0x080fe200000f16ff */
[----:B------:R-:W-:Y:S01]  /*9440*/  IMAD.U32 R0, RZ, RZ, UR6 ;  /* 0x00000006ff007e24 */ /* 0x000fe2000f8e00ff */
[----:B------:R-:W-:Y:S01]  /*9450*/  UIADD3 UR6, UR7, UR12, URZ ;  /* 0x0000000c07067290 */ /* 0x000fe2000fffe03f */
[----:B------:R-:W-:Y:S03]  /*9460*/  LDSM.16.MT88.4 R20, [R176+0x14800] ;  /* 0x01480000b014783b */ /* 0x000fe60000004200 */
[----:B------:R-:W-:Y:S01]  /*9470*/  UIADD3 UR13, UR7, UR6, URZ ;  /* 0x00000006070d7290 */ /* 0x000fe2000fffe03f */
[----:B------:R2:W-:Y:S01]  /*9480*/  REDG.E.ADD.F32.FTZ.RN.STRONG.GPU desc[UR10][R2.64], R24 ;  /* 0x00000018020079a6 */ /* 0x0005e2000c10f38a */
[CC--:B-1----:R-:W-:Y:S04]  /*9490*/  LEA R4, P0, R6.reuse, R188.reuse, 0x2 ;  /* 0x000000bc06047211 */ /* 0x0c2fe800078010ff */
[-C--:B------:R-:W-:Y:S01]  /*94a0*/  LEA.HI.X.SX32 R5, R6, R189.reuse, 0x2, P0 ;  /* 0x000000bd06057211 */ /* 0x080fe200000f16ff */
[----:B------:R-:W-:Y:S01]  /*94b0*/  IMAD.U32 R6, RZ, RZ, UR12 ;  /* 0x0000000cff067e24 */ /* 0x000fe2000f8e00ff */
[----:B------:R-:W-:Y:S01]  /*94c0*/  UIADD3 UR12, UR7, UR13, URZ ;  /* 0x0000000d070c7290 */ /* 0x000fe2000fffe03f */
[CC--:B--2---:R-:W-:Y:S02]  /*94d0*/  LEA R2, P0, R0.reuse, R188.reuse, 0x2 ;  /* 0x000000bc00027211 */ /* 0x0c4fe400078010ff */
[----:B------:R1:W-:Y:S02]  /*94e0*/  REDG.E.ADD.F32.FTZ.RN.STRONG.GPU desc[UR10][R4.64], R25 ;  /* 0x00000019040079a6 */ /* 0x0003e4000c10f38a */
[-C--:B------:R-:W-:Y:S01]  /*94f0*/  LEA.HI.X.SX32 R3, R0, R189.reuse, 0x2, P0 ;  /* 0x000000bd00037211 */ /* 0x080fe200000f16ff */
[----:B------:R-:W-:Y:S01]  /*9500*/  IMAD.U32 R0, RZ, RZ, UR6 ;  /* 0x00000006ff007e24 */ /* 0x000fe2000f8e00ff */
[----:B------:R-:W-:Y:S03]  /*9510*/  UIADD3 UR6, UR7, UR12, URZ ;  /* 0x0000000c07067290 */ /* 0x000fe6000fffe03f */
        /* <DEDUP_REMOVED lines=9> */
[----:B------:R-:W-:Y:S01]  /*95b0*/  UIADD3 UR12, UR7, UR13, URZ ;  /* 0x0000000d070c7290 */ /* 0x000fe2000fffe03f */
[----:B------:R-:W-:Y:S04]  /*95c0*/  LDSM.16.MT88.4 R24, [R177+0x800] ;  /* 0x00080000b118783b */ /* 0x000fe80000004200 */
[----:B------:R2:W-:Y:S01]  /*95d0*/  REDG.E.ADD.F32.FTZ.RN.STRONG.GPU desc[UR10][R2.64], R32 ;  /* 0x00000020020079a6 */ /* 0x0005e2000c10f38a */
[----:B------:R-:W-:Y:S01]  /*95e0*/  IMAD.U32 R7, RZ, RZ, UR12 ;  /* 0x0000000cff077e24 */ /* 0x000fe2000f8e00ff */
[CC--:B-1----:R-:W-:Y:S04]  /*95f0*/  LEA R4, P0, R6.reuse, R188.reuse, 0x2 ;  /* 0x000000bc06047211 */ /* 0x0c2fe800078010ff */
[-C--:B------:R-:W-:Y:S01]  /*9600*/  LEA.HI.X.SX32 R5, R6, R189.reuse, 0x2, P0 ;  /* 0x000000bd06057211 */ /* 0x080fe200000f16ff */
[----:B------:R-:W-:Y:S01]  /*9610*/  IMAD.U32 R6, RZ, RZ, UR6 ;  /* 0x00000006ff067e24 */ /* 0x000fe2000f8e00ff */
[----:B------:R-:W-:Y:S03]  /*9620*/  UIADD3 UR6, UR7, UR12, URZ ;  /* 0x0000000c07067290 */ /* 0x000fe6000fffe03f */
[----:B------:R1:W-:Y:S01]  /*9630*/  REDG.E.ADD.F32.FTZ.RN.STRONG.GPU desc[UR10][R4.64], R33 ;  /* 0x00000021040079a6 */ /* 0x0003e2000c10f38a */
[CC--:B--2---:R-:W-:Y:S01]  /*9640*/  LEA R2, P0, R0.reuse, R188.reuse, 0x2 ;  /* 0x000000bc00027211 */ /* 0x0c4fe200078010ff */
[----:B------:R-:W-:Y:S03]  /*9650*/  UIADD3 UR7, UR7, UR6, URZ ;  /* 0x0000000607077290 */ /* 0x000fe6000fffe03f */
[-C--:B------:R-:W-:Y:S01]  /*9660*/  LEA.HI.X.SX32 R3, R0, R189.reuse, 0x2, P0 ;  /* 0x000000bd00037211 */ /* 0x080fe200000f16ff */
[----:B------:R-:W-:Y:S01]  /*9670*/  IMAD.U32 R0, RZ, RZ, UR13 ;  /* 0x0000000dff007e24 */ /* 0x000fe2000f8e00ff */
[CC--:B------:R-:W-:Y:S03]  /*9680*/  LEA R10, P0, R6.reuse, R188.reuse, 0x2 ;  /* 0x000000bc060a7211 */ /* 0x0c0fe600078010ff */
[----:B------:R2:W-:Y:S01]  /*9690*/  REDG.E.ADD.F32.FTZ.RN.STRONG.GPU desc[UR10][R2.64], R34 ;  /* 0x00000022020079a6 */ /* 0x0005e2000c10f38a */
[-C--:B------:R-:W-:Y:S02]  /*96a0*/  LEA.HI.X.SX32 R11, R6, R189.reuse, 0x2, P0 ;  /* 0x000000bd060b7211 */ /* 0x080fe400000f16ff */
[CC--:B------:R-:W-:Y:S02]  /*96b0*/  LEA R8, P0, R0.reuse, R188.reuse, 0x2 ;  /* 0x000000bc00087211 */ /* 0x0c0fe400078010ff */
[CC--:B------:R-:W-:Y:S01]  /*96c0*/  LEA R6, P2, R7.reuse, R188.reuse, 0x2 ;  /* 0x000000bc07067211 */ /* 0x0c0fe200078410ff */
[----:B------:R-:W-:Y:S01]  /*96d0*/  REDG.E.ADD.F32.FTZ.RN.STRONG.GPU desc[UR10][R10.64], R35 ;  /* 0x000000230a0079a6 */ /* 0x000fe2000c10f38a */
[-C--:B------:R-:W-:Y:S01]  /*96e0*/  LEA.HI.X.SX32 R9, R0, R189.reuse, 0x2, P0 ;  /* 0x000000bd00097211 */ /* 0x080fe200000f16ff */
[----:B------:R-:W-:Y:S01]  /*96f0*/  IMAD.IADD R0, R178, 0x1, R177 ;  /* 0x00000001b2007824 */ /* 0x000fe200078e02b1 */
[-C--:B------:R-:W-:Y:S01]  /*9700*/  LEA.HI.X.SX32 R7, R7, R189.reuse, 0x2, P2 ;  /* 0x000000bd07077211 */ /* 0x080fe200010f16ff */
[----:B------:R-:W-:Y:S04]  /*9710*/  LDSM.16.MT88.4 R32, [R176+0x18800] ;  /* 0x01880000b020783b */ /* 0x000fe80000004200 */
[----:B------:R-:W-:Y:S01]  /*9720*/  REDG.E.ADD.F32.FTZ.RN.STRONG.GPU desc[UR10][R8.64], R28 ;  /* 0x0000001c080079a6 */ /* 0x000fe2000c10f38a */
[----:B-1----:R-:W-:Y:S03]  /*9730*/  IMAD.U32 R5, RZ, RZ, UR6 ;  /* 0x00000006ff057e24 */ /* 0x002fe6000f8e00ff */
[----:B------:R-:W-:Y:S01]  /*9740*/  REDG.E.ADD.F32.FTZ.RN.STRONG.GPU desc[UR10][R6.64], R29 ;  /* 0x0000001d060079a6 */ /* 0x000fe2000c10f38a */
[----:B------:R-:W-:Y:S02]  /*9750*/  ULOP3.LUT UR6, UR9, 0x1, URZ, 0xc0, !UPT ;  /* 0x0000000109067892 */ /* 0x000fe4000f8ec03f */
[----:B------:R-:W-:Y:S01]  /*9760*/  UIADD3 UR9, UR9, -0x1, URZ ;  /* 0xffffffff09097890 */ /* 0x000fe2000fffe03f */
[CC--:B------:R-:W-:Y:S01]  /*9770*/  LEA R4, P1, R5.reuse, R188.reuse, 0x2 ;  /* 0x000000bc05047211 */ /* 0x0c0fe200078210ff */
[----:B------:R-:W-:Y:S01]  /*9780*/  LDSM.16.MT88.4 R8, [R177] ;  /* 0x00000000b108783b */ /* 0x000fe20000004200 */
[----:B------:R-:W-:Y:S02]  /*9790*/  UISETP.NE.U32.AND UP0, UPT, UR6, 0x1, UPT ;  /* 0x000000010600788c */ /* 0x000fe4000bf05070 */
[-C--:B------:R-:W-:Y:S01]  /*97a0*/  LEA.HI.X.SX32 R5, R5, R189.reuse, 0x2, P1 ;  /* 0x000000bd05057211 */ /* 0x080fe200008f16ff */
[----:B------:R-:W-:Y:S01]  /*97b0*/  LDSM.16.MT88.4 R16, [R0] ;  /* 0x000000000010783b */ /* 0x000fe20000004200 */
[----:B--2---:R-:W-:Y:S02]  /*97c0*/  IMAD.U32 R3, RZ, RZ, UR7 ;  /* 0x00000007ff037e24 */ /* 0x004fe4000f8e00ff */
[----:B------:R-:W-:Y:S01]  /*97d0*/  PLOP3.LUT P1, PT, PT, PT, UP0, 0x80, 0x0 ;  /* 0x000000000000781c */ /* 0x000fe20003f2f008 */
[----:B------:R-:W-:Y:S01]  /*97e0*/  REDG.E.ADD.F32.FTZ.RN.STRONG.GPU desc[UR10][R4.64], R30 ;  /* 0x0000001e040079a6 */ /* 0x000fe2000c10f38a */
[----:B------:R-:W-:Y:S01]  /*97f0*/  @UP3 UIADD3 UR20, UP0, UR20, -0x200, URZ ;  /* 0xfffffe0014143890 */ /* 0x000fe2000ff1e03f */
[C---:B------:R-:W-:Y:S02]  /*9800*/  LEA R2, P0, R3.reuse, R188, 0x2 ;  /* 0x000000bc03027211 */ /* 0x040fe400078010ff */
[----:B------:R-:W1:Y:S01]  /*9810*/  LDSM.16.MT88.4 R4, [R176+0x14000] ;  /* 0x01400000b004783b */ /* 0x000e620000004200 */
[----:B------:R-:W-:Y:S01]  /*9820*/  @UP3 UIADD3.X UR19, UR19, -0x1, URZ, UP0, !UPT ;  /* 0xffffffff13133890 */ /* 0x000fe200087fe43f */
[----:B------:R-:W-:Y:S02]  /*9830*/  LEA.HI.X.SX32 R3, R3, R189, 0x2, P0 ;  /* 0x000000bd03037211 */ /* 0x000fe400000f16ff */
[----:B------:R-:W-:Y:S03]  /*9840*/  PLOP3.LUT P0, PT, PT, PT, UP2, 0x80, 0x0 ;  /* 0x000000000000781c */ /* 0x000fe60003f0f028 */
[----:B------:R-:W-:Y:S04]  /*9850*/  REDG.E.ADD.F32.FTZ.RN.STRONG.GPU desc[UR10][R2.64], R31 ;  /* 0x0000001f020079a6 */ /* 0x000fe8000c10f38a */
[----:B------:R-:W2:Y:S01]  /*9860*/  LDSM.16.MT88.4 R28, [R0+0x800] ;  /* 0x00080000001c783b */ /* 0x000ea20000004200 */
[-C--:B-1----:R-:W-:Y:S06]  /*9870*/  HMMA.16816.F32 R100, R4, R8.reuse, R100 ;  /* 0x000000080464723c */ /* 0x082fec0000001864 */
        /* <DEDUP_REMOVED lines=10> */
[----:B------:R-:W4:Y:S01]  /*9920*/  LDSM.16.MT88.4 R16, [R177+0x1800] ;  /* 0x00180000b110783b */ /* 0x000f220000004200 */
[-C--:B------:R-:W-:Y:S06]  /*9930*/  HMMA.16816.F32 R100, R20, R24.reuse, R100 ;  /* 0x000000181464723c */ /* 0x080fec0000001864 */
[C---:B------:R-:W-:Y:S06]  /*9940*/  HMMA.16816.F32 R104, R32.reuse, R24, R104 ;  /* 0x000000182068723c */ /* 0x040fec0000001868 */
[-C--:B------:R-:W-:Y:S06]  /*9950*/  HMMA.16816.F32 R108, R32, R26.reuse, R108 ;  /* 0x0000001a206c723c */ /* 0x080fec000000186c */
[C---:B------:R-:W-:Y:S01]  /*9960*/  HMMA.16816.F32 R112, R20.reuse, R26, R112 ;  /* 0x0000001a1470723c */ /* 0x040fe20000001870 */
[----:B------:R-:W4:Y:S05]  /*9970*/  LDSM.16.MT88.4 R24, [R176+0x19800] ;  /* 0x01980000b018783b */ /* 0x000f2a0000004200 */
[-C--:B--2---:R-:W-:Y:S06]  /*9980*/  HMMA.16816.F32 R116, R20, R28.reuse, R116 ;  /* 0x0000001c1474723c */ /* 0x084fec0000001874 */
[C---:B------:R-:W-:Y:S06]  /*9990*/  HMMA.16816.F32 R120, R32.reuse, R28, R120 ;  /* 0x0000001c2078723c */ /* 0x040fec0000001878 */
[-C--:B------:R-:W-:Y:S01]  /*99a0*/  HMMA.16816.F32 R124, R32, R30.reuse, R124 ;  /* 0x0000001e207c723c */ /* 0x080fe2000000187c */
[----:B------:R-:W2:Y:S05]  /*99b0*/  LDSM.16.MT88.4 R32, [R0+0x1800] ;  /* 0x001800000020783b */ /* 0x000eaa0000004200 */
[----:B------:R-:W-:Y:S01]  /*99c0*/  HMMA.16816.F32 R128, R20, R30, R128 ;  /* 0x0000001e1480723c */ /* 0x000fe20000001880 */
[----:B------:R-:W-:Y:S04]  /*99d0*/  LDSM.16.MT88.4 R20, [R176+0x16000] ;  /* 0x01600000b014783b */ /* 0x000fe80000004200 */
[----:B------:R-:W2:Y:S01]  /*99e0*/  LDSM.16.MT88.4 R28, [R177+0x2000] ;  /* 0x00200000b11c783b */ /* 0x000ea20000004200 */
[-C--:B-1----:R-:W-:Y:S06]  /*99f0*/  HMMA.16816.F32 R100, R8, R36.reuse, R100 ;  /* 0x000000240864723c */ /* 0x082fec0000001864 */
[C---:B------:R-:W-:Y:S06]  /*9a00*/  HMMA.16816.F32 R104, R40.reuse, R36, R104 ;  /* 0x000000242868723c */ /* 0x040fec0000001868 */
[-C--:B------:R-:W-:Y:S06]  /*9a10*/  HMMA.16816.F32 R108, R40, R38.reuse, R108 ;  /* 0x00000026286c723c */ /* 0x080fec000000186c */
[C---:B------:R-:W-:Y:S01]  /*9a20*/  HMMA.16816.F32 R112, R8.reuse, R38, R112 ;  /* 0x000000260870723c */ /* 0x040fe20000001870 */
[----:B------:R-:W1:Y:S05]  /*9a30*/  LDSM.16.MT88.4 R36, [R176+0x1a000] ;  /* 0x01a00000b024783b */ /* 0x000e6a0000004200 */
[-C--:B---3--:R-:W-:Y:S06]  /*9a40*/  HMMA.16816.F32 R116, R8, R12.reuse, R116 ;  /* 0x0000000c0874723c */ /* 0x088fec0000001874 */
[C---:B------:R-:W-:Y:S06]  /*9a50*/  HMMA.16816.F32 R120, R40.reuse, R12, R120 ;  /* 0x0000000c2878723c */ /* 0x040fec0000001878 */
[-C--:B------:R-:W-:Y:S01]  /*9a60*/  HMMA.16816.F32 R124, R40, R14.reuse, R124 ;  /* 0x0000000e287c723c */ /* 0x080fe2000000187c */
[----:B------:R-:W3:Y:S05]  /*9a70*/  LDSM.16.MT88.4 R40, [R0+0x2000] ;  /* 0x002000000028783b */ /* 0x000eea0000004200 */
[----:B------:R-:W-:Y:S01]  /*9a80*/  HMMA.16816.F32 R128, R8, R14, R128 ;  /* 0x0000000e0880723c */ /* 0x000fe20000001880 */
[----:B------:R-:W-:Y:S04]  /*9a90*/  LDSM.16.MT88.4 R8, [R176+0x16800] ;  /* 0x01680000b008783b */ /* 0x000fe80000004200 */
[----:B------:R-:W3:Y:S01]  /*9aa0*/  LDSM.16.MT88.4 R12, [R177+0x2800] ;  /* 0x00280000b10c783b */ /* 0x000ee20000004200 */
[-C--:B----4-:R-:W-:Y:S06]  /*9ab0*/  HMMA.16816.F32 R100, R4, R16.reuse, R100 ;  /* 0x000000100464723c */ /* 0x090fec0000001864 */
        /* <DEDUP_REMOVED lines=10> */
[----:B------:R-:W-:Y:S01]  /*9b60*/  LDSM.16.MT88.4 R32, [R176+0x1b000] ;  /* 0x01b00000b020783b */ /* 0x000fe20000004200 */
[-C--:B------:R-:W-:Y:S06]  /*9b70*/  HMMA.16816.F32 R100, R20, R28.reuse, R100 ;  /* 0x0000001c1464723c */ /* 0x080fec0000001864 */
[C---:B-1----:R-:W-:Y:S06]  /*9b80*/  HMMA.16816.F32 R104, R36.reuse, R28, R104 ;  /* 0x0000001c2468723c */ /* 0x042fec0000001868 */
        /* <DEDUP_REMOVED lines=9> */
[----:B------:R-:W-:Y:S01]  /*9c20*/  LDSM.16.MT88.4 R40, [R176+0x1b800] ;  /* 0x01b80000b028783b */ /* 0x000fe20000004200 */
[-C--:B------:R-:W-:Y:S06]  /*9c30*/  HMMA.16816.F32 R100, R8, R12.reuse, R100 ;  /* 0x0000000c0864723c */ /* 0x080fec0000001864 */
[C---:B----4-:R-:W-:Y:S06]  /*9c40*/  HMMA.16816.F32 R104, R16.reuse, R12, R104 ;  /* 0x0000000c1068723c */ /* 0x050fec0000001868 */
[-C--:B------:R-:W-:Y:S06]  /*9c50*/  HMMA.16816.F32 R108, R16, R14.reuse, R108 ;  /* 0x0000000e106c723c */ /* 0x080fec000000186c */
[C---:B------:R-:W-:Y:S01]  /*9c60*/  HMMA.16816.F32 R112, R8.reuse, R14, R112 ;  /* 0x0000000e0870723c */ /* 0x040fe20000001870 */
[----:B------:R-:W4:Y:S05]  /*9c70*/  LDSM.16.MT88.4 R12, [R176+0x17800] ;  /* 0x01780000b00c783b */ /* 0x000f2a0000004200 */
[-C--:B--2---:R-:W-:Y:S06]  /*9c80*/  HMMA.16816.F32 R116, R8, R24.reuse, R116 ;  /* 0x000000180874723c */ /* 0x084fec0000001874 */
[C---:B------:R-:W-:Y:S06]  /*9c90*/  HMMA.16816.F32 R120, R16.reuse, R24, R120 ;  /* 0x000000181078723c */ /* 0x040fec0000001878 */
[-C--:B------:R-:W-:Y:S01]  /*9ca0*/  HMMA.16816.F32 R124, R16, R26.reuse, R124 ;  /* 0x0000001a107c723c */ /* 0x080fe2000000187c */
[----:B------:R2:W4:Y:S05]  /*9cb0*/  LDSM.16.MT88.4 R16, [R0+0x3800] ;  /* 0x003800000010783b */ /* 0x00052a0000004200 */
[----:B------:R-:W-:Y:S06]  /*9cc0*/  HMMA.16816.F32 R128, R8, R26, R128 ;  /* 0x0000001a0880723c */ /* 0x000fec0000001880 */
[-C--:B-1----:R-:W-:Y:S06]  /*9cd0*/  HMMA.16816.F32 R100, R4, R28.reuse, R100 ;  /* 0x0000001c0464723c */ /* 0x082fec0000001864 */
[C---:B------:R-:W-:Y:S06]  /*9ce0*/  HMMA.16816.F32 R104, R32.reuse, R28, R104 ;  /* 0x0000001c2068723c */ /* 0x040fec0000001868 */
[-C--:B------:R-:W-:Y:S05]  /*9cf0*/  HMMA.16816.F32 R108, R32, R30.reuse, R108 ;  /* 0x0000001e206c723c */ /* 0x080fea000000186c */
[C---:B--2---:R-:W-:Y:S01]  /*9d00*/  VIADD R0, R177.reuse, 0xffffc000 ;  /* 0xffffc000b1007836 */ /* 0x044fe20000000000 */
[C---:B------:R-:W-:Y:S05]  /*9d10*/  HMMA.16816.F32 R112, R4.reuse, R30, R112 ;  /* 0x0000001e0470723c */ /* 0x040fea0000001870 */
[----:B------:R-:W-:Y:S01]  /*9d20*/  @P1 VIADD R0, R177, 0x4000 ;  /* 0x00004000b1001836 */ /* 0x000fe20000000000 */
[-C--:B---3--:R-:W-:Y:S05]  /*9d30*/  HMMA.16816.F32 R116, R4, R36.reuse, R116 ;  /* 0x000000240474723c */ /* 0x088fea0000001874 */
[----:B------:R-:W-:Y:S01]  /*9d40*/  IMAD.MOV.U32 R177, RZ, RZ, R0 ;  /* 0x000000ffffb17224 */ /* 0x000fe200078e0000 */
[C---:B------:R-:W-:Y:S06]  /*9d50*/  HMMA.16816.F32 R120, R32.reuse, R36, R120 ;  /* 0x000000242078723c */ /* 0x040fec0000001878 */
[-C--:B------:R-:W-:Y:S06]  /*9d60*/  HMMA.16816.F32 R124, R32, R38.reuse, R124 ;  /* 0x00000026207c723c */ /* 0x080fec000000187c */
[----:B------:R-:W-:Y:S06]  /*9d70*/  HMMA.16816.F32 R128, R4, R38, R128 ;  /* 0x000000260480723c */ /* 0x000fec0000001880 */
[-C--:B----4-:R-:W-:Y:S06]  /*9d80*/  HMMA.16816.F32 R100, R12, R20.reuse, R100 ;  /* 0x000000140c64723c */ /* 0x090fec0000001864 */
[C---:B------:R-:W-:Y:S06]  /*9d90*/  HMMA.16816.F32 R104, R40.reuse, R20, R104 ;  /* 0x000000142868723c */ /* 0x040fec0000001868 */
        /* <DEDUP_REMOVED lines=22> */
[----:B------:R-:W4:Y:S01]  /*9f00*/  LDL R143, [R1+0x28] ;  /* 0x00002800018f7983 */ /* 0x000f220000100800 */
        /* <DEDUP_REMOVED lines=62> */
[----:B------:R-:W-:Y:S01]  /*a2f0*/  F2FP.F16.F32.PACK_AB R90, R91, R90 ;  /* 0x0000005a5b5a723e */ /* 0x000fe200000000ff */
[----:B------:R-:W-:Y:S01]  /*a300*/  UISETP.NE.AND UP0, UPT, UR36, -0x1, UPT ;  /* 0xffffffff2400788c */ /* 0x000fe2000bf05270 */
[----:B------:R-:W-:Y:S02]  /*a310*/  F2FP.F16.F32.PACK_AB R92, R93, R92 ;  /* 0x0000005c5d5c723e */ /* 0x000fe400000000ff */
[----:B------:R-:W-:-:S03]  /*a320*/  F2FP.F16.F32.PACK_AB R94, R95, R94 ;  /* 0x0000005e5f5e723e */ /* 0x000fc600000000ff */
[----:B------:R-:W-:-:S05]  /*a330*/  PLOP3.LUT P0, PT, PT, PT, UP0, 0x80, 0x0 ;  /* 0x000000000000781c */ /* 0x000fca0003f0f008 */
[----:B------:R-:W-:Y:S01]  /*a340*/  @UP0 UIADD3 UR12, UR23, UR36, URZ ;  /* 0x00000024170c0290 */ /* 0x000fe2000fffe03f */
[----:B------:R-:W-:-:S03]  /*a350*/  @UP0 ULDC.64 UR6, c[0x0][0x450] ;  /* 0x0001140000060ab9 */ /* 0x000fc60000000a00 */
[----:B------:R-:W-:Y:S02]  /*a360*/  @UP0 UIMAD.WIDE.U32 UR8, UR12, UR6, URZ ;  /* 0x000000060c0802a5 */ /* 0x000fe4000f8e003f */
[----:B------:R-:W-:-:S04]  /*a370*/  @UP0 UIMAD UR12, UR12, UR7, URZ ;  /* 0x000000070c0c02a4 */ /* 0x000fc8000f8e023f */
[----:B------:R-:W-:Y:S01]  /*a380*/  @UP0 UIADD3 UR20, UR9, UR12, URZ ;  /* 0x0000000c09140290 */ /* 0x000fe2000fffe03f */
[----:B------:R-:W-:Y:S01]  /*a390*/  @UP0 UMOV UR17, UR8 ;  /* 0x0000000800110c82 */ /* 0x000fe20008000000 */
[----:B--2---:R-:W-:Y:S04]  /*a3a0*/  STS [R154], R16 ;  /* 0x000000109a007388 */ /* 0x004fe80000000800 */
[----:B------:R-:W-:Y:S04]  /*a3b0*/  STS [R154+0x400], R15 ;  /* 0x0004000f9a007388 */ /* 0x000fe80000000800 */
[----:B---3--:R-:W-:Y:S04]  /*a3c0*/  STS [R156], R12 ;  /* 0x0000000c9c007388 */ /* 0x008fe80000000800 */
[----:B----4-:R-:W-:Y:S04]  /*a3d0*/  STS [R155], R11 ;  /* 0x0000000b9b007388 */ /* 0x010fe80000000800 */
[----:B------:R-:W-:Y:S04]  /*a3e0*/  STS [R154+0x2000], R14 ;  /* 0x0020000e9a007388 */ /* 0x000fe80000000800 */
[----:B------:R-:W-:Y:S04]  /*a3f0*/  STS [R154+0x2400], R13 ;  /* 0x0024000d9a007388 */ /* 0x000fe80000000800 */
[----:B------:R-:W-:Y:S04]  /*a400*/  STS [R153], R10 ;  /* 0x0000000a99007388 */ /* 0x000fe80000000800 */
[----:B------:R-:W-:Y:S04]  /*a410*/  STS [R152], R9 ;  /* 0x0000000998007388 */ /* 0x000fe80000000800 */
[----:B------:R-:W-:Y:S04]  /*a420*/  STS [R151], R8 ;  /* 0x0000000897007388 */ /* 0x000fe80000000800 */
[----:B------:R-:W-:Y:S04]  /*a430*/  STS [R150], R7 ;  /* 0x0000000796007388 */ /* 0x000fe80000000800 */
[----:B------:R-:W-:Y:S04]  /*a440*/  STS [R149], R4 ;  /* 0x0000000495007388 */ /* 0x000fe80000000800 */
[----:B------:R1:W-:Y:S04]  /*a450*/  STS [R148], R3 ;  /* 0x0000000394007388 */ /* 0x0003e80000000800 */
[----:B------:R2:W-:Y:S04]  /*a460*/  STS [R147], R6 ;  /* 0x0000000693007388 */ /* 0x0005e80000000800 */
[----:B------:R2:W-:Y:S04]  /*a470*/  STS [R146], R5 ;  /* 0x0000000592007388 */ /* 0x0005e80000000800 */
[----:B------:R2:W-:Y:S04]  /*a480*/  STS [R145], R2 ;  /* 0x0000000291007388 */ /* 0x0005e80000000800 */
[----:B------:R2:W-:Y:S04]  /*a490*/  STS [R143], R0 ;  /* 0x000000008f007388 */ /* 0x0005e80000000800 */
[----:B------:R2:W-:Y:S04]  /*a4a0*/  STS [R154+0x4000], R68 ;  /* 0x004000449a007388 */ /* 0x0005e80000000800 */
        /* <DEDUP_REMOVED lines=13> */
[----:B------:R2:W-:Y:S01]  /*a580*/  STS [R145+0x4000], R92 ;  /* 0x0040005c91007388 */ /* 0x0005e20000000800 */
[----:B-1----:R-:W1:Y:S03]  /*a590*/  S2R R3, SR_TID.X ;  /* 0x0000000000037919 */ /* 0x002e660000002100 */
[----:B------:R2:W-:Y:S01]  /*a5a0*/  STS [R143+0x4000], R94 ;  /* 0x0040005e8f007388 */ /* 0x0005e20000000800 */
[----:B------:R-:W-:Y:S05]  /*a5b0*/  @P0 BRA `(.L_x_255) ;  /* 0x0000000000340947 */ /* 0x000fea0003800000 */
[----:B------:R-:W-:Y:S01]  /*a5c0*/  USHF.R.S32.HI UR8, URZ, 0x1f, UR23 ;  /* 0x0000001f3f087899 */ /* 0x000fe20008011417 */
[----:B------:R-:W-:Y:S01]  /*a5d0*/  ULDC.64 UR6, c[0x0][0x450] ;  /* 0x0001140000067ab9 */ /* 0x000fe20000000a00 */
[----:B------:R-:W-:Y:S02]  /*a5e0*/  USHF.R.S32.HI UR15, URZ, 0x1f, UR48 ;  /* 0x0000001f3f0f7899 */ /* 0x000fe40008011430 */
        /* <DEDUP_REMOVED lines=10> */
.L_x_255:
[----:B------:R-:W-:Y:S01]  /*a690*/  @UP0 UIADD3 UR13, UR23, UR36, URZ ;  /* 0x00000024170d0290 */ /* 0x000fe2000fffe03f */
[----:B--2---:R-:W-:Y:S01]  /*a6a0*/  SHF.R.S32.HI R0, RZ, 0x1f, R187 ;  /* 0x0000001fff007819 */ /* 0x004fe200000114bb */
[----:B------:R-:W-:Y:S01]  /*a6b0*/  @UP0 ULDC.64 UR8, c[0x0][0x458] ;  /* 0x0001160000080ab9 */ /* 0x000fe20000000a00 */
[----:B------:R-:W-:Y:S01]  /*a6c0*/  USHF.L.U32 UR12, UR21, 0x7, URZ ;  /* 0x00000007150c7899 */ /* 0x000fe2000800063f */
[----:B-1----:R-:W-:Y:S01]  /*a6d0*/  SHF.R.S32.HI R2, RZ, 0x1f, R3 ;  /* 0x0000001fff027819 */ /* 0x002fe20000011403 */
[----:B------:R-:W-:Y:S02]  /*a6e0*/  @UP0 UIMAD.WIDE.U32 UR14, UR13, UR8, URZ ;  /* 0x000000080d0e02a5 */ /* 0x000fe4000f8e003f */
[----:B------:R-:W-:-:S04]  /*a6f0*/  @UP0 UIMAD UR13, UR13, UR9, URZ ;  /* 0x000000090d0d02a4 */ /* 0x000fc8000f8e023f */
[----:B------:R-:W-:Y:S01]  /*a700*/  @UP0 UIADD3 UR19, UR15, UR13, URZ ;  /* 0x0000000d0f130290 */ /* 0x000fe2000fffe03f */
[----:B------:R-:W-:Y:S01]  /*a710*/  @UP0 UMOV UR18, UR14 ;  /* 0x0000000e00120c82 */ /* 0x000fe20008000000 */
[----:B------:R-:W-:Y:S10]  /*a720*/  @P0 BRA `(.L_x_256) ;  /* 0x0000000000340947 */ /* 0x000ff40003800000 */
[----:B------:R-:W-:Y:S01]  /*a730*/  USHF.R.S32.HI UR13, URZ, 0x1f, UR23 ;  /* 0x0000001f3f0d7899 */ /* 0x000fe20008011417 */
[----:B------:R-:W-:Y:S01]  /*a740*/  ULDC.64 UR8, c[0x0][0x458] ;  /* 0x0001160000087ab9 */ /* 0x000fe20000000a00 */
[----:B------:R-:W-:Y:S02]  /*a750*/  USHF.R.S32.HI UR22, URZ, 0x1f, UR48 ;  /* 0x0000001f3f167899 */ /* 0x000fe40008011430 */
[----:B------:R-:W-:Y:S02]  /*a760*/  UIMAD UR13, UR13, UR8, URZ ;  /* 0x000000080d0d72a4 */ /* 0x000fe4000f8e023f */
[----:B------:R-:W-:Y:S02]  /*a770*/  UIMAD.WIDE.U32 UR14, UR23, UR8, URZ ;  /* 0x00000008170e72a5 */ /* 0x000fe4000f8e003f */
[----:B------:R-:W-:Y:S01]  /*a780*/  UIMAD UR13, UR23, UR9, UR13 ;  /* 0x00000009170d72a4 */ /* 0x000fe2000f8e020d */
[----:B------:R-:W-:-:S03]  /*a790*/  ULDC.64 UR18, c[0x0][0x440] ;  /* 0x0001100000127ab9 */ /* 0x000fc60000000a00 */
[----:B------:R-:W-:Y:S02]  /*a7a0*/  UIADD3 UR15, UR15, UR13, URZ ;  /* 0x0000000d0f0f7290 */ /* 0x000fe4000fffe03f */
[----:B------:R-:W-:Y:S02]  /*a7b0*/  UIMAD UR13, UR22, UR18, URZ ;  /* 0x00000012160d72a4 */ /* 0x000fe4000f8e023f */
[----:B------:R-:W-:Y:S02]  /*a7c0*/  UIMAD.WIDE.U32 UR14, UR48, UR18, UR14 ;  /* 0x00000012300e72a5 */ /* 0x000fe4000f8e000e */
[----:B------:R-:W-:-:S04]  /*a7d0*/  UIMAD UR13, UR48, UR19, UR13 ;  /* 0x00000013300d72a4 */ /* 0x000fc8000f8e020d */
[----:B------:R-:W-:Y:S01]  /*a7e0*/  UIADD3 UR19, UR15, UR13, URZ ;  /* 0x0000000d0f137290 */ /* 0x000fe2000fffe03f */
[----:B------:R-:W-:-:S11]  /*a7f0*/  UMOV UR18, UR14 ;  /* 0x0000000e00127c82 */ /* 0x000fd60008000000 */
.L_x_256:
[----:B------:R-:W-:Y:S01]  /*a800*/  BAR.SYNC.DEFER_BLOCKING 0x0 ;  /* 0x0000000000007b1d */ /* 0x000fe20000010000 */
[----:B------:R-:W-:Y:S01]  /*a810*/  LEA.HI R2, R2, R3, RZ, 0x3 ;  /* 0x0000000302027211 */ /* 0x000fe200078f18ff */
[----:B------:R-:W-:Y:S01]  /*a820*/  USHF.R.S32.HI UR13, URZ, 0x1f, UR12 ;  /* 0x0000001f3f0d7899 */ /* 0x000fe2000801140c */
[----:B------:R-:W-:Y:S01]  /*a830*/  IMAD.MOV.U32 R11, RZ, RZ, R0 ;  /* 0x000000ffff0b7224 */ /* 0x000fe200078e0000 */
[----:B------:R-:W-:Y:S01]  /*a840*/  UIMAD UR16, UR21, -0x80, UR16 ;  /* 0xffffff80151078a4 */ /* 0x000fe2000f8e0210 */
[----:B------:R-:W-:Y:S01]  /*a850*/  SHF.R.S32.HI R0, RZ, 0x3, R2 ;  /* 0x00000003ff007819 */ /* 0x000fe20000011402 */
[----:B------:R-:W-:Y:S01]  /*a860*/  UIMAD UR14, UR13, UR6, URZ ;  /* 0x000000060d0e72a4 */ /* 0x000fe2000f8e023f */
[----:B------:R-:W-:Y:S01]  /*a870*/  IMAD.MOV.U32 R10, RZ, RZ, R187 ;  /* 0x000000ffff0a7224 */ /* 0x000fe200078e00bb */
[----:B------:R-:W-:Y:S01]  /*a880*/  ULDC UR15, c[0x0][0x2d0] ;  /* 0x0000b400000f7ab9 */ /* 0x000fe20000000800 */
[----:B------:R-:W-:Y:S01]  /*a890*/  IMAD.U32 R2, RZ, RZ, UR6 ;  /* 0x00000006ff027e24 */ /* 0x000fe2000f8e00ff */
[----:B------:R-:W-:Y:S01]  /*a8a0*/  ISETP.GE.AND P4, PT, R187, UR15, PT ;  /* 0x0000000fbb007c0c */ /* 0x000fe2000bf86270 */
[C---:B------:R-:W-:Y:S01]  /*a8b0*/  VIADD R4, R0.reuse, 0x20 ;  /* 0x0000002000047836 */ /* 0x040fe20000000000 */
[----:B------:R-:W-:Y:S01]  /*a8c0*/  IADD3 R5, R0, 0x40, RZ ;  /* 0x0000004000057810 */ /* 0x000fe20007ffe0ff */
[----:B------:R-:W-:Y:S01]  /*a8d0*/  UIMAD UR14, UR12, UR7, UR14 ;  /* 0x000000070c0e72a4 */ /* 0x000fe2000f8e020e */
[----:B------:R-:W-:Y:S01]  /*a8e0*/  IMAD.WIDE.U32 R2, R2, UR12, R10 ;  /* 0x0000000c02027c25 */ /* 0x000fe2000f8e000a */
[----:B------:R-:W-:Y:S01]  /*a8f0*/  USHF.R.S32.HI UR22, URZ, 0x1f, UR57 ;  /* 0x0000001f3f167899 */ /* 0x000fe20008011439 */
[----:B------:R-:W-:Y:S01]  /*a900*/  ISETP.GE.OR P2, PT, R5, UR16, P4 ;  /* 0x0000001005007c0c */ /* 0x000fe2000a746670 */
[----:B------:R-:W-:Y:S01]  /*a910*/  BSSY B0, `(.L_x_257) ;  /* 0x000001f000007945 */ /* 0x000fe20003800000 */
[----:B------:R-:W-:Y:S01]  /*a920*/  VIADD R5, R0, 0x60 ;  /* 0x0000006000057836 */ /* 0x000fe20000000000 */
[----:B------:R-:W-:Y:S01]  /*a930*/  ISETP.GE.OR P3, PT, R4, UR16, P4 ;  /* 0x0000001004007c0c */ /* 0x000fe2000a766670 */
[----:B------:R-:W-:Y:S01]  /*a940*/  IMAD.U32 R4, RZ, RZ, UR14 ;  /* 0x0000000eff047e24 */ /* 0x000fe2000f8e00ff */
[----:B------:R-:W-:Y:S01]  /*a950*/  IADD3 R2, P0, R2, UR17, RZ ;  /* 0x0000001102027c10 */ /* 0x000fe2000ff1e0ff */
[----:B------:R-:W-:Y:S01]  /*a960*/  ULDC.64 UR14, c[0x0][0x468] ;  /* 0x00011a00000e7ab9 */ /* 0x000fe20000000a00 */
[----:B------:R-:W-:Y:S01]  /*a970*/  ISETP.GE.OR P1, PT, R5, UR16, P4 ;  /* 0x0000001005007c0c */ /* 0x000fe2000a726670 */
[----:B------:R1:W2:Y:S01]  /*a980*/  LDS.128 R16, [R142+0xd000] ;  /* 0x00d000008e107984 */ /* 0x0002a20000000c00 */
[----:B------:R-:W-:Y:S01]  /*a990*/  ISETP.GE.OR P4, PT, R0, UR16, P4 ;  /* 0x0000001000007c0c */ /* 0x000fe2000a786670 */
[----:B------:R-:W-:Y:S01]  /*a9a0*/  UIMAD UR17, UR22, UR14, URZ ;  /* 0x0000000e161172a4 */ /* 0x000fe2000f8e023f */
[----:B------:R-:W-:Y:S01]  /*a9b0*/  IADD3.X R3, R3, UR20, R4, P0, !PT ;  /* 0x0000001403037c10 */ /* 0x000fe200087fe404 */
[----:B------:R1:W3:Y:S01]  /*a9c0*/  LDS.128 R20, [R142+0x11000] ;  /* 0x011000008e147984 */ /* 0x0002e20000000c00 */
[----:B------:R-:W-:Y:S01]  /*a9d0*/  MOV R4, UR14 ;  /* 0x0000000e00047c02 */ /* 0x000fe20008000f00 */
[----:B------:R-:W-:Y:S01]  /*a9e0*/  UIMAD UR15, UR57, UR15, UR17 ;  /* 0x0000000f390f72a4 */ /* 0x000fe2000f8e0211 */
[----:B------:R-:W-:Y:S01]  /*a9f0*/  SHF.R.S32.HI R9, RZ, 0x1f, R0 ;  /* 0x0000001fff097819 */ /* 0x000fe20000011400 */
[----:B------:R1:W4:Y:S02]  /*aa00*/  LDS.128 R24, [R142+0x12000] ;  /* 0x012000008e187984 */ /* 0x0003240000000c00 */
[----:B------:R-:W-:-:S02]  /*aa10*/  IMAD.WIDE.U32 R2, R4, UR57, R2 ;  /* 0x0000003904027c25 */ /* 0x000fc4000f8e0002 */
[----:B------:R1:W1:Y:S02]  /*aa20*/  LDS.128 R28, [R142+0x13000] ;  /* 0x013000008e1c7984 */ /* 0x0002640000000c00 */
[----:B------:R-:W-:Y:S01]  /*aa30*/  VIADD R8, R3, UR15 ;  /* 0x0000000f03087c36 */ /* 0x000fe20008000000 */
[----:B------:R-:W-:Y:S06]  /*aa40*/  @P4 BRA `(.L_x_258) ;  /* 0x00000000002c4947 */ /* 0x000fec0003800000 */
[----:B------:R-:W2:Y:S01]  /*aa50*/  LDS.128 R12, [R142+0xc000] ;  /* 0x00c000008e0c7984 */ /* 0x000ea20000000c00 */
        /* <DEDUP_REMOVED lines=9> */
[----:B--2---:R2:W-:Y:S04]  /*aaf0*/  STG.E.128 desc[UR10][R6.64], R12 ;  /* 0x0000000c06007986 */ /* 0x0045e8000c101d0a */
.L_x_258:
[----:B------:R-:W-:Y:S05]  /*ab00*/  BSYNC B0 ;  /* 0x0000000000007941 */ /* 0x000fea0003800000 */
.L_x_257:
[----:B------:R-:W-:Y:S04]  /*ab10*/  BSSY B0, `(.L_x_259) ;  /* 0x000000e000007945 */ /* 0x000fe80003800000 */
[----:B------:R-:W-:Y:S05]  /*ab20*/  @P3 BRA `(.L_x_260) ;  /* 0x0000000000303947 */ /* 0x000fea0003800000 */
[----:B--2---:R-:W-:Y:S01]  /*ab30*/  IADD3 R6, P0, R0, 0x20, RZ ;  /* 0x0000002000067810 */ /* 0x004fe20007f1e0ff */
        /* <DEDUP_REMOVED lines=10> */
[----:B------:R2:W-:Y:S02]  /*abe0*/  STG.E.128 desc[UR10][R6.64], R16 ;  /* 0x0000001006007986 */ /* 0x0005e4000c101d0a */
.L_x_260:
[----:B------:R-:W-:Y:S05]  /*abf0*/  BSYNC B0 ;  /* 0x0000000000007941 */ /* 0x000fea0003800000 */
.L_x_259:
[----:B--2---:R2:W1:Y:S01]  /*ac00*/  LDS.128 R12, [R142+0xe000] ;  /* 0x00e000008e0c7984 */ /* 0x0044620000000c00 */
[----:B------:R-:W-:Y:S04]  /*ac10*/  BSSY B0, `(.L_x_261) ;  /* 0x000000e000007945 */ /* 0x000fe80003800000 */
[----:B------:R-:W-:Y:S05]  /*ac20*/  @P2 BRA `(.L_x_262) ;  /* 0x0000000000302947 */ /* 0x000fea0003800000 */
[----:B------:R-:W-:Y:S01]  /*ac30*/  IADD3 R6, P0, R0, 0x40, RZ ;  /* 0x0000004000067810 */ /* 0x000fe20007f1e0ff */
        /* <DEDUP_REMOVED lines=10> */
[----:B-1----:R1:W-:Y:S02]  /*ace0*/  STG.E.128 desc[UR10][R6.64], R12 ;  /* 0x0000000c06007986 */ /* 0x0023e4000c101d0a */
.L_x_262:
[----:B------:R-:W-:Y:S05]  /*acf0*/  BSYNC B0 ;  /* 0x0000000000007941 */ /* 0x000fea0003800000 */
.L_x_261:
[----:B-1----:R1:W1:Y:S01]  /*ad00*/  LDS.128 R12, [R142+0xf000] ;  /* 0x00f000008e0c7984 */ /* 0x0022620000000c00 */
[----:B------:R-:W-:Y:S04]  /*ad10*/  BSSY B0, `(.L_x_263) ;  /* 0x000000d000007945 */ /* 0x000fe80003800000 */
[----:B------:R-:W-:Y:S05]  /*ad20*/  @P1 BRA `(.L_x_264) ;  /* 0x00000000002c1947 */ /* 0x000fea0003800000 */
[----:B------:R-:W-:Y:S01]  /*ad30*/  IADD3 R6, P0, R0, 0x60, RZ ;  /* 0x0000006000067810 */ /* 0x000fe20007f1e0ff */
[----:B------:R-:W-:-:S03]  /*ad40*/  ULDC.64 UR14, c[0x0][0x3f0] ;  /* 0x0000fc00000e7ab9 */ /* 0x000fc60000000a00 */
[----:B------:R-:W-:-:S05]  /*ad50*/  IADD3.X R3, RZ, R9, RZ, P0, !PT ;  /* 0x00000009ff037210 */ /* 0x000fca00007fe4ff */
[----:B------:R-:W-:Y:S01]  /*ad60*/  IMAD R7, R3, UR6, RZ ;  /* 0x0000000603077c24 */ /* 0x000fe2000f8e02ff */
[----:B------:R-:W-:-:S03]  /*ad70*/  MOV R3, R8 ;  /* 0x0000000800037202 */ /* 0x000fc60000000f00 */
[----:B------:R-:W-:-:S04]  /*ad80*/  IMAD.WIDE.U32 R4, R6, UR6, R2 ;  /* 0x0000000606047c25 */ /* 0x000fc8000f8e0002 */
[----:B------:R-:W-:Y:S01]  /*ad90*/  IMAD R3, R6, UR7, R7 ;  /* 0x0000000706037c24 */ /* 0x000fe2000f8e0207 */
[----:B------:R-:W-:-:S04]  /*ada0*/  LEA R2, P0, R4, UR14, 0x1 ;  /* 0x0000000e04027c11 */ /* 0x000fc8000f8008ff */
[----:B------:R-:W-:-:S04]  /*adb0*/  IADD3 R3, R3, R5, RZ ;  /* 0x0000000503037210 */ /* 0x000fc80007ffe0ff */
[----:B------:R-:W-:-:S05]  /*adc0*/  LEA.HI.X R3, R4, UR15, R3, 0x1, P0 ;  /* 0x0000000f04037c11 */ /* 0x000fca00080f0c03 */
[----:B-1----:R1:W-:Y:S02]  /*add0*/  STG.E.128 desc[UR10][R2.64], R12 ;  /* 0x0000000c02007986 */ /* 0x0023e4000c101d0a */
.L_x_264:
[----:B------:R-:W-:Y:S05]  /*ade0*/  BSYNC B0 ;  /* 0x0000000000007941 */ /* 0x000fea0003800000 */
.L_x_263:
[----:B-12---:R-:W1:Y:S01]  /*adf0*/  LDS.128 R140, [R142+0x10000] ;  /* 0x010000008e8c7984 */ /* 0x006e620000000c00 */
[----:B------:R-:W-:Y:S01]  /*ae00*/  IMAD.U32 R2, RZ, RZ, UR8 ;  /* 0x00000008ff027e24 */ /* 0x000fe2000f8e00ff */
[----:B------:R-:W-:Y:S01]  /*ae10*/  UIMAD UR13, UR13, UR8, URZ ;  /* 0x000000080d0d72a4 */ /* 0x000fe2000f8e023f */
[----:B------:R-:W-:Y:S01]  /*ae20*/  BSSY B0, `(.L_x_265) ;  /* 0x0000018000007945 */ /* 0x000fe20003800000 */
[----:B------:R-:W-:Y:S01]  /*ae30*/  USHF.R.S32.HI UR14, URZ, 0x1f, UR57 ;  /* 0x0000001f3f0e7899 */ /* 0x000fe20008011439 */
[----:B------:R-:W-:Y:S01]  /*ae40*/  IMAD.WIDE.U32 R2, R2, UR12, R10 ;  /* 0x0000000c02027c25 */ /* 0x000fe2000f8e000a */
[----:B------:R-:W-:Y:S01]  /*ae50*/  UIMAD UR12, UR12, UR9, UR13 ;  /* 0x000000090c0c72a4 */ /* 0x000fe2000f8e020d */
[----:B------:R-:W-:Y:S01]  /*ae60*/  ULDC.64 UR6, c[0x0][0x470] ;  /* 0x00011c0000067ab9 */ /* 0x000fe20000000a00 */
[----:B------:R-:W-:-:S04]  /*ae70*/  IADD3 R2, P0, R2, UR18, RZ ;  /* 0x0000001202027c10 */ /* 0x000fc8000ff1e0ff */
[----:B------:R-:W-:Y:S01]  /*ae80*/  IMAD.U32 R4, RZ, RZ, UR12 ;  /* 0x0000000cff047e24 */ /* 0x000fe2000f8e00ff */
[----:B------:R-:W-:-:S04]  /*ae90*/  UIMAD UR12, UR14, UR6, URZ ;  /* 0x000000060e0c72a4 */ /* 0x000fc8000f8e023f */
[----:B------:R-:W-:Y:S01]  /*aea0*/  IADD3.X R3, R3, UR19, R4, P0, !PT ;  /* 0x0000001303037c10 */ /* 0x000fe200087fe404 */
[----:B------:R-:W-:Y:S01]  /*aeb0*/  UIMAD UR7, UR57, UR7, UR12 ;  /* 0x00000007390772a4 */ /* 0x000fe2000f8e020c */
[----:B------:R-:W-:-:S05]  /*aec0*/  MOV R4, UR6 ;  /* 0x0000000600047c02 */ /* 0x000fca0008000f00 */
[----:B------:R-:W-:-:S05]  /*aed0*/  IMAD.WIDE.U32 R2, R4, UR57, R2 ;  /* 0x0000003904027c25 */ /* 0x000fca000f8e0002 */
[----:B------:R-:W-:Y:S01]  /*aee0*/  IADD3 R8, R3, UR7, RZ ;  /* 0x0000000703087c10 */ /* 0x000fe2000fffe0ff */
[----:B------:R-:W-:Y:S06]  /*aef0*/  @P4 BRA `(.L_x_266) ;  /* 0x0000000000284947 */ /* 0x000fec0003800000 */
        /* <DEDUP_REMOVED lines=9> */
[----:B-1----:R2:W-:Y:S04]  /*af90*/  STG.E.128 desc[UR10][R6.64], R140 ;  /* 0x0000008c06007986 */ /* 0x0025e8000c101d0a */
.L_x_266:
[----:B------:R-:W-:Y:S05]  /*afa0*/  BSYNC B0 ;  /* 0x0000000000007941 */ /* 0x000fea0003800000 */
.L_x_265:
        /* <DEDUP_REMOVED lines=13> */
[----:B---3--:R2:W-:Y:S02]  /*b080*/  STG.E.128 desc[UR10][R6.64], R20 ;  /* 0x0000001406007986 */ /* 0x0085e4000c101d0a */
.L_x_268:
[----:B------:R-:W-:Y:S05]  /*b090*/  BSYNC B0 ;  /* 0x0000000000007941 */ /* 0x000fea0003800000 */
.L_x_267:
        /* <DEDUP_REMOVED lines=13> */
[----:B----4-:R2:W-:Y:S02]  /*b170*/  STG.E.128 desc[UR10][R6.64], R24 ;  /* 0x0000001806007986 */ /* 0x0105e4000c101d0a */
.L_x_270:
[----:B------:R-:W-:Y:S05]  /*b180*/  BSYNC B0 ;  /* 0x0000000000007941 */ /* 0x000fea0003800000 */
.L_x_269:
[----:B------:R-:W-:Y:S05]  /*b190*/  @P1 BRA `(.L_x_219) ;  /* 0x00000000002c1947 */ /* 0x000fea0003800000 */
[----:B------:R-:W-:Y:S01]  /*b1a0*/  IADD3 R0, P0, R0, 0x60, RZ ;  /* 0x0000006000007810 */ /* 0x000fe20007f1e0ff */
[----:B------:R-:W-:-:S03]  /*b1b0*/  ULDC.64 UR6, c[0x0][0x3f8] ;  /* 0x0000fe0000067ab9 */ /* 0x000fc60000000a00 */
[----:B------:R-:W-:-:S05]  /*b1c0*/  IADD3.X R3, RZ, R9, RZ, P0, !PT ;  /* 0x00000009ff037210 */ /* 0x000fca00007fe4ff */
[----:B--2---:R-:W-:Y:S01]  /*b1d0*/  IMAD R6, R3, UR8, RZ ;  /* 0x0000000803067c24 */ /* 0x004fe2000f8e02ff */
[----:B------:R-:W-:-:S03]  /*b1e0*/  MOV R3, R8 ;  /* 0x0000000800037202 */ /* 0x000fc60000000f00 */
[----:B------:R-:W-:-:S04]  /*b1f0*/  IMAD.WIDE.U32 R4, R0, UR8, R2 ;  /* 0x0000000800047c25 */ /* 0x000fc8000f8e0002 */
[----:B------:R-:W-:Y:S01]  /*b200*/  IMAD R0, R0, UR9, R6 ;  /* 0x0000000900007c24 */ /* 0x000fe2000f8e0206 */
[----:B------:R-:W-:-:S04]  /*b210*/  LEA R2, P0, R4, UR6, 0x1 ;  /* 0x0000000604027c11 */ /* 0x000fc8000f8008ff */
[----:B------:R-:W-:-:S04]  /*b220*/  IADD3 R0, R0, R5, RZ ;  /* 0x0000000500007210 */ /* 0x000fc80007ffe0ff */
[----:B------:R-:W-:-:S05]  /*b230*/  LEA.HI.X R3, R4, UR7, R0, 0x1, P0 ;  /* 0x0000000704037c11 */ /* 0x000fca00080f0c00 */
[----:B------:R2:W-:Y:S02]  /*b240*/  STG.E.128 desc[UR10][R2.64], R28 ;  /* 0x0000001c02007986 */ /* 0x0005e4000c101d0a */
.L_x_219:
[----:B------:R-:W-:Y:S05]  /*b250*/  BSYNC B1 ;  /* 0x0000000000017941 */ /* 0x000fea0003800000 */
.L_x_197:
        /* <DEDUP_REMOVED lines=11> */
.L_x_271:
[----:B------:R-:W-:Y:S05]  /*b310*/  EXIT ;  /* 0x000000000000794d */ /* 0x000fea0003800000 */
.L_x_273:
        /* <DEDUP_REMOVED lines=14> */
.L_x_1259:


//--------------------- .text._ZN5flash44flash_bwd_dq_dk_dv_loop_seqk_parallel_kernelI23Flash_bwd_kernel_traitsILi64ELi128ELi128ELi8ELi4ELi4ELi4ELb0ELb0EN7cutlass6half_tE19Flash_kernel_traitsILi64ELi128ELi128ELi8ES3_EELb0ELb1ELb0ELb0ELb1ELb1ELb0EEEvNS_16Flash_bwd_paramsE --------------------------
	.section	.text._ZN5flash44flash_bwd_dq_dk_dv_loop_seqk_parallel_kernelI23Flash_bwd_kernel_traitsILi64ELi128ELi128ELi8ELi4ELi4ELi4ELb0ELb0EN7cutlass6half_tE19Flash_kernel_traitsILi64ELi128ELi128ELi8ES3_EELb0ELb1ELb0ELb0ELb1ELb1ELb0EEEvNS_16Flash_bwd_paramsE,"ax",@progbits
	.align	128
        .global         _ZN5flash44flash_bwd_dq_dk_dv_loop_seqk_parallel_kernelI23Flash_bwd_kernel_traitsILi64ELi128ELi128ELi8ELi4ELi4ELi4ELb0ELb0EN7cutlass6half_tE19Flash_kernel_traitsILi64ELi128ELi128ELi8ES3_EELb0ELb1ELb0ELb0ELb1ELb1ELb0EEEvNS_16Flash_bwd_paramsE
        .type           _ZN5flash44flash_bwd_dq_dk_dv_loop_seqk_parallel_kernelI23Flash_bwd_kernel_traitsILi64ELi128ELi128ELi8ELi4ELi4ELi4ELb0ELb0EN7cutlass6half_tE19Flash_kernel_traitsILi64ELi128ELi128ELi8ES3_EELb0ELb1ELb0ELb0ELb1ELb1ELb0EEEvNS_16Flash_bwd_paramsE,@function
        .size           _ZN5flash44flash_bwd_dq_dk_dv_loop_seqk_parallel_kernelI23Flash_bwd_kernel_traitsILi64ELi128ELi128ELi8ELi4ELi4ELi4ELb0ELb0EN7cutlass6half_tE19Flash_kernel_traitsILi64ELi128ELi128ELi8ES3_EELb0ELb1ELb0ELb0ELb1ELb1ELb0EEEvNS_16Flash_bwd_paramsE,(.L_x_1260 - _ZN5flash44flash_bwd_dq_dk_dv_loop_seqk_parallel_kernelI23Flash_bwd_kernel_traitsILi64ELi128ELi128ELi8ELi4ELi4ELi4ELb0ELb0EN7cutlass6half_tE19Flash_kernel_traitsILi64ELi128ELi128ELi8ES3_EELb0ELb1ELb0ELb0ELb1ELb1ELb0EEEvNS_16Flash_bwd_paramsE)
        .other          _ZN5flash44flash_bwd_dq_dk_dv_loop_seqk_parallel_kernelI23Flash_bwd_kernel_traitsILi64ELi128ELi128ELi8ELi4ELi4ELi4ELb0ELb0EN7cutlass6half_tE19Flash_kernel_traitsILi64ELi128ELi128ELi8ES3_EELb0ELb1ELb0ELb0ELb1ELb1ELb0EEEvNS_16Flash_bwd_paramsE,@"STO_CUDA_ENTRY STV_DEFAULT"
_ZN5flash44flash_bwd_dq_dk_dv_loop_seqk_parallel_kernelI23Flash_bwd_kernel_traitsILi64ELi128ELi128ELi8ELi4ELi4ELi4ELb0ELb0EN7cutlass6half_tE19Flash_kernel_traitsILi64ELi128ELi128ELi8ES3_EELb0ELb1ELb0ELb0ELb1ELb1ELb0EEEvNS_16Flash_bwd_paramsE:
.text._ZN5flash44flash_bwd_dq_dk_dv_loop_seqk_parallel_kernelI23Flash_bwd_kernel_traitsILi64ELi128ELi128ELi8ELi4ELi4ELi4ELb0ELb0EN7cutlass6half_tE19Flash_kernel_traitsILi64ELi128ELi128ELi8ES3_EELb0ELb1ELb0ELb0ELb1ELb1ELb0EEEvNS_16Flash_bwd_paramsE:
        /* <DEDUP_REMOVED lines=12> */
[----:B------:R-:W2:Y:S01]  /*00c0*/  S2UR UR5, SR_CgaCtaId ;  /* 0x00000000000579c3 */ /* 0x000ea20000008800 */
[----:B------:R-:W-:Y:S01]  /*00d0*/  UMOV UR4, 0x400 ;  /* 0x0000040000047882 */ /* 0x000fe20000000000 */
[----:B------:R-:W-:Y:S01]  /*00e0*/  IMAD.MOV.U32 R215, RZ, RZ, 0x20 ;  /* 0x00000020ffd77424 */ /* 0x000fe200078e00ff */
[----:B------:R-:W-:Y:S01]  /*00f0*/  ULDC.64 UR38, c[0x0][0x208] ;  /* 0x0000820000267ab9 */ /* 0x000fe20000000a00 */
[----:B------:R-:W-:Y:S01]  /*0100*/  IMAD.MOV.U32 R213, RZ, RZ, -0x10 ;  /* 0xfffffff0ffd57424 */ /* 0x000fe200078e00ff */
[----:B------:R-:W-:-:S03]  /*0110*/  UMOV UR30, 0xffffc000 ;  /* 0xffffc000001e7882 */ /* 0x000fc60000000000 */
[----:B------:R-:W3:Y:S08]  /*0120*/  LDC R249, c[0x0][0x2c4] ;  /* 0x0000b100fff97b82 */ /* 0x000ef00000000800 */
[----:B------:R-:W4:Y:S01]  /*0130*/  S2UR UR22, SR_CTAID.Y ;  /* 0x00000000001679c3 */ /* 0x000f220000002600 */
[----:B--2---:R-:W-:-:S07]  /*0140*/  ULEA UR5, UR5, UR4, 0x18 ;  /* 0x0000000405057291 */ /* 0x004fce000f8ec03f */
[----:B------:R-:W2:Y:S01]  /*0150*/  S2UR UR23, SR_CTAID.Z ;  /* 0x00000000001779c3 */ /* 0x000ea20000002700 */
[----:B------:R-:W-:Y:S01]  /*0160*/  UIADD3 UR4, UR5, 0xc000, URZ ;  /* 0x0000c00005047890 */ /* 0x000fe2000fffe03f */
[----:B-1----:R-:W-:Y:S01]  /*0170*/  SHF.R.S32.HI R13, RZ, 0x1f, R14 ;  /* 0x0000001fff0d7819 */ /* 0x002fe2000001140e */
[----:B------:R-:W-:-:S05]  /*0180*/  IMAD.SHL.U32 R251, R14, 0x2, RZ ;  /* 0x000000020efb7824 */ /* 0x000fca00078e00ff */
[----:B------:R-:W1:Y:S01]  /*0190*/  S2UR UR21, SR_CTAID.Z ;  /* 0x00000000001579c3 */ /* 0x000e620000002700 */
[CC--:B------:R-:W-:Y:S02]  /*01a0*/  LEA.HI R3, R13.reuse, R14.reuse, RZ, 0x4 ;  /* 0x0000000e0d037211 */ /* 0x0c0fe400078f20ff */
[----:B------:R-:W-:Y:S02]  /*01b0*/  LEA.HI R5, R13, R14, RZ, 0x5 ;  /* 0x0000000e0d057211 */ /* 0x000fe400078f28ff */
[----:B------:R-:W-:Y:S01]  /*01c0*/  SHF.R.S32.HI R4, RZ, 0x4, R3 ;  /* 0x00000004ff047819 */ /* 0x000fe20000011403 */
[----:B----4-:R-:W-:Y:S01]  /*01d0*/  USHF.R.S32.HI UR28, URZ, 0x1f, UR22 ;  /* 0x0000001f3f1c7899 */ /* 0x010fe20008011416 */
[--C-:B------:R-:W-:Y:S01]  /*01e0*/  SHF.R.S32.HI R6, RZ, 0x5, R5.reuse ;  /* 0x00000005ff067819 */ /* 0x100fe20000011405 */
[----:B------:R-:W4:Y:S01]  /*01f0*/  S2UR UR20, SR_CTAID.Y ;  /* 0x00000000001479c3 */ /* 0x000f220000002600 */
[----:B------:R-:W-:Y:S01]  /*0200*/  SHF.R.S32.HI R0, RZ, 0x1f, R5 ;  /* 0x0000001fff007819 */ /* 0x000fe20000011405 */
[----:B------:R-:W-:Y:S01]  /*0210*/  UIMAD.WIDE UR34, UR22, 0x80, URZ ;  /* 0x00000080162278a5 */ /* 0x000fe2000f8e023f */
[----:B------:R-:W-:-:S02]  /*0220*/  LEA.HI R2, R3, R4, RZ, 0x1 ;  /* 0x0000000403027211 */ /* 0x000fc400078f08ff */
[----:B------:R-:W-:Y:S02]  /*0230*/  LEA.HI R0, R0, R6, RZ, 0x2 ;  /* 0x0000000600007211 */ /* 0x000fe400078f10ff */
[----:B------:R-:W-:Y:S01]  /*0240*/  LOP3.LUT R2, R2, 0xfffffffe, RZ, 0xc0, !PT ;  /* 0xfffffffe02027812 */ /* 0x000fe200078ec0ff */
[----:B--2---:R-:W-:Y:S01]  /*0250*/  USHF.R.S32.HI UR27, URZ, 0x1f, UR23 ;  /* 0x0000001f3f1b7899 */ /* 0x004fe20008011417 */
[----:B------:R-:W-:Y:S02]  /*0260*/  LOP3.LUT R0, R0, 0xfffffffc, RZ, 0xc0, !PT ;  /* 0xfffffffc00007812 */ /* 0x000fe400078ec0ff */
[CC--:B------:R-:W-:Y:S01]  /*0270*/  LEA.HI R16, R13.reuse, R14.reuse, RZ, 0x2 ;  /* 0x0000000e0d107211 */ /* 0x0c0fe200078f10ff */
[----:B------:R-:W-:Y:S01]  /*0280*/  IMAD.IADD R12, R4, 0x1, -R2 ;  /* 0x00000001040c7824 */ /* 0x000fe200078e0a02 */
[----:B------:R-:W-:Y:S01]  /*0290*/  LEA.HI R17, R13, R14, RZ, 0x3 ;  /* 0x0000000e0d117211 */ /* 0x000fe200078f18ff */
[----:B------:R-:W-:Y:S01]  /*02a0*/  IMAD.IADD R10, R6, 0x1, -R0 ;  /* 0x00000001060a7824 */ /* 0x000fe200078e0a00 */
[----:B------:R-:W-:Y:S01]  /*02b0*/  LOP3.LUT R2, R3, 0xfffffff0, RZ, 0xc0, !PT ;  /* 0xfffffff003027812 */ /* 0x000fe200078ec0ff */
[----:B-1----:R-:W-:Y:S01]  /*02c0*/  USHF.R.S32.HI UR26, URZ, 0x1f, UR21 ;  /* 0x0000001f3f1a7899 */ /* 0x002fe20008011415 */
[----:B------:R-:W-:-:S02]  /*02d0*/  LOP3.LUT R3, R5, 0xffffffe0, RZ, 0xc0, !PT ;  /* 0xffffffe005037812 */ /* 0x000fc400078ec0ff */
[----:B------:R-:W-:Y:S01]  /*02e0*/  SHF.R.S32.HI R7, RZ, 0x2, R16 ;  /* 0x00000002ff077819 */ /* 0x000fe20000011410 */
[C---:B------:R-:W-:Y:S01]  /*02f0*/  IMAD.IADD R2, R14.reuse, 0x1, -R2 ;  /* 0x000000010e027824 */ /* 0x040fe200078e0a02 */
[----:B------:R-:W-:Y:S01]  /*0300*/  SHF.R.S32.HI R5, RZ, 0x1f, R16 ;  /* 0x0000001fff057819 */ /* 0x000fe20000011410 */
[C---:B------:R-:W-:Y:S01]  /*0310*/  IMAD.IADD R3, R14.reuse, 0x1, -R3 ;  /* 0x000000010e037824 */ /* 0x040fe200078e0a03 */
[----:B------:R-:W-:Y:S01]  /*0320*/  LOP3.LUT R0, R17, 0xfffffff8, RZ, 0xc0, !PT ;  /* 0xfffffff811007812 */ /* 0x000fe200078ec0ff */
[----:B----4-:R-:W-:Y:S01]  /*0330*/  USHF.R.S32.HI UR25, URZ, 0x1f, UR20 ;  /* 0x0000001f3f197899 */ /* 0x010fe20008011414 */
[----:B------:R-:W-:Y:S02]  /*0340*/  SHF.R.S32.HI R4, RZ, 0x3, R17 ;  /* 0x00000003ff047819 */ /* 0x000fe40000011411 */
[----:B------:R-:W-:Y:S01]  /*0350*/  LEA.HI R5, R5, R7, RZ, 0x3 ;  /* 0x0000000705057211 */ /* 0x000fe200078f18ff */
[----:B------:R-:W-:Y:S01]  /*0360*/  IMAD.IADD R0, R14, 0x1, -R0 ;  /* 0x000000010e007824 */ /* 0x000fe200078e0a00 */
[----:B------:R-:W-:Y:S01]  /*0370*/  SHF.R.S32.HI R8, RZ, 0x1f, R2 ;  /* 0x0000001fff087819 */ /* 0x000fe20000011402 */
[----:B------:R-:W-:Y:S01]  /*0380*/  IMAD.SHL.U32 R4, R4, 0x40, RZ ;  /* 0x0000004004047824 */ /* 0x000fe200078e00ff */
[----:B------:R-:W-:Y:S01]  /*0390*/  LOP3.LUT R5, R5, 0xfffffff8, RZ, 0xc0, !PT ;  /* 0xfffffff805057812 */ /* 0x000fe200078ec0ff */
[----:B------:R-:W-:Y:S01]  /*03a0*/  IMAD.SHL.U32 R6, R0, 0x8, RZ ;  /* 0x0000000800067824 */ /* 0x000fe200078e00ff */
[----:B------:R-:W-:-:S02]  /*03b0*/  LEA.HI R11, R8, R2, RZ, 0x3 ;  /* 0x00000002080b7211 */ /* 0x000fc400078f18ff */
[----:B------:R-:W-:Y:S01]  /*03c0*/  LOP3.LUT R4, R4, 0x1c0, RZ, 0xc0, !PT ;  /* 0x000001c004047812 */ /* 0x000fe200078ec0ff */
[----:B------:R-:W-:Y:S01]  /*03d0*/  IMAD.IADD R7, R7, 0x1, -R5 ;  /* 0x0000000107077824 */ /* 0x000fe200078e0a05 */
[----:B------:R-:W-:Y:S02]  /*03e0*/  SHF.R.S32.HI R8, RZ, 0x1f, R3 ;  /* 0x0000001fff087819 */ /* 0x000fe40000011403 */
[----:B------:R-:W-:Y:S02]  /*03f0*/  LOP3.LUT R6, R4, 0x38, R6, 0xf8, !PT ;  /* 0x0000003804067812 */ /* 0x000fe400078ef806 */
[----:B------:R-:W-:Y:S02]  /*0400*/  SHF.R.U32.HI R5, RZ, 0x3, R4 ;  /* 0x00000003ff057819 */ /* 0x000fe40000011604 */
[----:B------:R-:W-:Y:S02]  /*0410*/  LOP3.LUT R4, R11, 0xfffffff8, RZ, 0xc0, !PT ;  /* 0xfffffff80b047812 */ /* 0x000fe400078ec0ff */
[----:B------:R-:W-:-:S02]  /*0420*/  LEA.HI R9, R13, R14, RZ, 0x6 ;  /* 0x0000000e0d097211 */ /* 0x000fc400078f30ff */
[----:B------:R-:W-:Y:S01]  /*0430*/  LOP3.LUT P4, RZ, R0, 0x2, RZ, 0xc0, !PT ;  /* 0x0000000200ff7812 */ /* 0x000fe2000788c0ff */
[----:B------:R-:W-:Y:S01]  /*0440*/  IMAD.IADD R15, R2, 0x1, -R4 ;  /* 0x00000001020f7824 */ /* 0x000fe200078e0a04 */
[C---:B------:R-:W-:Y:S01]  /*0450*/  LOP3.LUT P3, RZ, R0.reuse, 0x4, RZ, 0xc0, !PT ;  /* 0x0000000400ff7812 */ /* 0x040fe2000786c0ff */
[----:B------:R-:W-:Y:S01]  /*0460*/  IMAD.SHL.U32 R0, R0, 0x40, RZ ;  /* 0x0000004000007824 */ /* 0x000fe200078e00ff */
[----:B------:R-:W-:Y:S02]  /*0470*/  LOP3.LUT R2, R7, 0x1, RZ, 0xc0, !PT ;  /* 0x0000000107027812 */ /* 0x000fe400078ec0ff */
[----:B------:R-:W-:Y:S01]  /*0480*/  LEA.HI R8, R8, R3, RZ, 0x2 ;  /* 0x0000000308087211 */ /* 0x000fe200078f10ff */
[----:B------:R-:W-:Y:S01]  /*0490*/  IMAD.SHL.U32 R3, R9, 0x8, RZ ;  /* 0x0000000809037824 */ /* 0x000fe200078e00ff */
[----:B------:R-:W-:Y:S01]  /*04a0*/  LOP3.LUT R5, R6, R5, RZ, 0x3c, !PT ;  /* 0x0000000506057212 */ /* 0x000fe200078e3cff */
[----:B------:R-:W-:Y:S01]  /*04b0*/  IMAD.SHL.U32 R6, R12, 0x10, RZ ;  /* 0x000000100c067824 */ /* 0x000fe200078e00ff */
[----:B------:R-:W-:Y:S01]  /*04c0*/  ISETP.NE.U32.AND P0, PT, R2, 0x1, PT ;  /* 0x000000010200780c */ /* 0x000fe20003f05070 */
[----:B------:R-:W-:Y:S01]  /*04d0*/  IMAD.SHL.U32 R2, R10, 0x10, RZ ;  /* 0x000000100a027824 */ /* 0x000fe200078e00ff */
[----:B------:R-:W-:-:S02]  /*04e0*/  LEA.HI R4, R13, R14, RZ, 0x7 ;  /* 0x0000000e0d047211 */ /* 0x000fc400078f38ff */
[----:B------:R-:W-:Y:S02]  /*04f0*/  LOP3.LUT R0, R0, 0x1c0, RZ, 0xc0, !PT ;  /* 0x000001c000007812 */ /* 0x000fe400078ec0ff */
[----:B------:R-:W-:Y:S01]  /*0500*/  LOP3.LUT R244, R5, 0xfffffe00, R3, 0xf8, !PT ;  /* 0xfffffe0005f47812 */ /* 0x000fe200078ef803 */
[----:B------:R-:W-:Y:S01]  /*0510*/  IMAD.SHL.U32 R5, R12, 0x200, RZ ;  /* 0x000002000c057824 */ /* 0x000fe200078e00ff */
[----:B------:R-:W-:Y:S02]  /*0520*/  SHF.R.S32.HI R3, RZ, 0x7, R4 ;  /* 0x00000007ff037819 */ /* 0x000fe40000011404 */
[C---:B------:R-:W-:Y:S02]  /*0530*/  LOP3.LUT R179, R0.reuse, 0x8, R17, 0xf8, !PT ;  /* 0x0000000800b37812 */ /* 0x040fe400078ef811 */
[----:B------:R-:W-:Y:S02]  /*0540*/  SHF.R.U32.HI R176, RZ, 0x3, R0 ;  /* 0x00000003ffb07819 */ /* 0x000fe40000011600 */
[----:B------:R-:W-:-:S02]  /*0550*/  LOP3.LUT R4, R0, 0x30, R2, 0xf8, !PT ;  /* 0x0000003000047812 */ /* 0x000fc400078ef802 */
[----:B------:R-:W-:Y:S02]  /*0560*/  LOP3.LUT R0, R16, 0x7ffffffc, RZ, 0xc0, !PT ;  /* 0x7ffffffc10007812 */ /* 0x000fe400078ec0ff */
[----:B------:R-:W-:Y:S01]  /*0570*/  LEA.HI.SX32 R18, R8, R2, 0x1e ;  /* 0x0000000208127211 */ /* 0x000fe200078ff2ff */
[----:B------:R-:W-:Y:S01]  /*0580*/  IMAD R2, R3, 0x1000, R5 ;  /* 0x0000100003027824 */ /* 0x000fe200078e0205 */
[----:B------:R-:W-:Y:S02]  /*0590*/  LOP3.LUT R179, R179, R176, RZ, 0x3c, !PT ;  /* 0x000000b0b3b37212 */ /* 0x000fe400078e3cff */
[----:B------:R-:W-:Y:S01]  /*05a0*/  LOP3.LUT R8, R4, 0x8, R17, 0xf8, !PT ;  /* 0x0000000804087812 */ /* 0x000fe200078ef811 */
[----:B------:R-:W-:Y:S01]  /*05b0*/  IMAD.IADD R4, R14, 0x1, -R0 ;  /* 0x000000010e047824 */ /* 0x000fe200078e0a00 */
[----:B------:R-:W-:Y:S01]  /*05c0*/  LOP3.LUT R251, R251, 0x6, RZ, 0xc0, !PT ;  /* 0x00000006fbfb7812 */ /* 0x000fe200078ec0ff */
[C---:B------:R-:W-:Y:S01]  /*05d0*/  IMAD.SHL.U32 R0, R7.reuse, 0x40, RZ ;  /* 0x0000004007007824 */ /* 0x040fe200078e00ff */
[----:B------:R-:W-:Y:S01]  /*05e0*/  R2P PR, R7, 0x6 ;  /* 0x0000000607007804 */ /* 0x000fe20000000000 */
[----:B------:R-:W-:Y:S01]  /*05f0*/  IMAD.IADD R179, R2, 0x1, R179 ;  /* 0x0000000102b37824 */ /* 0x000fe200078e02b3 */
[----:B------:R-:W-:Y:S01]  /*0600*/  LOP3.LUT R176, R5, R8, R176, 0xf6, !PT ;  /* 0x0000000805b07212 */ /* 0x000fe200078ef6b0 */
[----:B------:R-:W-:Y:S01]  /*0610*/  IMAD.SHL.U32 R2, R3, 0x8, RZ ;  /* 0x0000000803027824 */ /* 0x000fe200078e00ff */
[----:B------:R-:W-:Y:S01]  /*0620*/  LOP3.LUT R0, R0, 0x1c0, RZ, 0xc0, !PT ;  /* 0x000001c000007812 */ /* 0x000fe200078ec0ff */
[----:B------:R-:W-:Y:S01]  /*0630*/  IMAD.SHL.U32 R7, R4, 0x2, RZ ;  /* 0x0000000204077824 */ /* 0x000fe200078e00ff */
[----:B------:R-:W-:Y:S01]  /*0640*/  SEL R181, R215, 0xffffffe0, !P4 ;  /* 0xffffffe0d7b57807 */ /* 0x000fe20006000000 */
[C---:B------:R-:W-:Y:S01]  /*0650*/  IMAD R251, R3.reuse, 0x40, R251 ;  /* 0x0000004003fb7824 */ /* 0x040fe200078e02fb */
[----:B------:R-:W-:Y:S01]  /*0660*/  LOP3.LUT R4, R2, 0x8, RZ, 0xc0, !PT ;  /* 0x0000000802047812 */ /* 0x000fe200078ec0ff */
[----:B------:R-:W-:Y:S01]  /*0670*/  IMAD R3, R3, 0x2000, R7 ;  /* 0x0000200003037824 */ /* 0x000fe200078e0207 */
[----:B------:R-:W-:Y:S01]  /*0680*/  SHF.R.U32.HI R2, RZ, 0x3, R0 ;  /* 0x00000003ff027819 */ /* 0x000fe20000011600 */
[----:B------:R-:W-:Y:S01]  /*0690*/  STL [R1], R18 ;  /* 0x0000001201007387 */ /* 0x000fe20000100800 */
[----:B------:R-:W-:Y:S01]  /*06a0*/  LOP3.LUT R9, R4, 0x10, R6, 0xf8, !PT ;  /* 0x0000001004097812 */ /* 0x000fe200078ef806 */
[----:B------:R-:W-:Y:S01]  /*06b0*/  IMAD R3, R10, 0x400, R3 ;  /* 0x000004000a037824 */ /* 0x000fe200078e0203 */
[-C--:B------:R-:W-:Y:S01]  /*06c0*/  LOP3.LUT R5, R2, R0.reuse, RZ, 0xfc, !PT ;  /* 0x0000000002057212 */ /* 0x080fe200078efcff */
[----:B------:R-:W-:Y:S01]  /*06d0*/  IMAD.SHL.U32 R6, R12, 0x8, RZ ;  /* 0x000000080c067824 */ /* 0x000fe200078e00ff */
[----:B------:R-:W-:Y:S01]  /*06e0*/  LOP3.LUT R8, R2, R0, R4, 0x1e, !PT ;  /* 0x0000000002087212 */ /* 0x000fe200078e1e04 */
[----:B------:R-:W-:Y:S01]  /*06f0*/  VIADD R0, R18, 0xffffff80 ;  /* 0xffffff8012007836 */ /* 0x000fe20000000000 */
[----:B------:R-:W-:Y:S01]  /*0700*/  SEL R215, R215, 0xffffffe0, !P1 ;  /* 0xffffffe0d7d77807 */ /* 0x000fe20004800000 */
[----:B------:R-:W-:Y:S01]  /*0710*/  IMAD.SHL.U32 R2, R15, 0x40, RZ ;  /* 0x000000400f027824 */ /* 0x000fe200078e00ff */
[----:B------:R-:W-:Y:S01]  /*0720*/  SEL R213, R213, 0x10, !P0 ;  /* 0x00000010d5d57807 */ /* 0x000fe20004000000 */
[----:B------:R-:W-:Y:S01]  /*0730*/  IMAD.IADD R211, R5, 0x1, R3 ;  /* 0x0000000105d37824 */ /* 0x000fe200078e0203 */
[----:B------:R-:W-:Y:S01]  /*0740*/  SHF.R.S32.HI R3, RZ, 0x1f, R0 ;  /* 0x0000001fff037819 */ /* 0x000fe20000011400 */
[----:B------:R-:W-:Y:S01]  /*0750*/  IMAD.SHL.U32 R5, R11, 0x40, RZ ;  /* 0x000000400b057824 */ /* 0x000fe200078e00ff */
[----:B------:R-:W-:Y:S01]  /*0760*/  LOP3.LUT R2, R2, 0x1c0, RZ, 0xc0, !PT ;  /* 0x000001c002027812 */ /* 0x000fe200078ec0ff */
[----:B------:R-:W-:Y:S01]  /*0770*/  IMAD R4, R10, 0x400, R7 ;  /* 0x000004000a047824 */ /* 0x000fe200078e0207 */
[----:B------:R-:W-:-:S02]  /*0780*/  SHF.L.U64.HI R250, R0, 0x2, R3 ;  /* 0x0000000200fa7819 */ /* 0x000fc40000010203 */
[----:B------:R-:W-:Y:S01]  /*0790*/  LOP3.LUT R0, R5, 0xfffffe00, RZ, 0xc0, !PT ;  /* 0xfffffe0005007812 */ /* 0x000fe200078ec0ff */
[----:B------:R-:W-:Y:S01]  /*07a0*/  IMAD.IADD R8, R4, 0x1, R8 ;  /* 0x0000000104087824 */ /* 0x000fe200078e0208 */
[----:B------:R-:W-:Y:S02]  /*07b0*/  SHF.R.U32.HI R5, RZ, 0x3, R2 ;  /* 0x00000003ff057819 */ /* 0x000fe40000011602 */
[----:B------:R-:W-:Y:S01]  /*07c0*/  LOP3.LUT R3, R2, 0x8, R6, 0xf8, !PT ;  /* 0x0000000802037812 */ /* 0x000fe200078ef806 */
[----:B------:R-:W-:Y:S01]  /*07d0*/  IMAD R4, R10, 0x400, R0 ;  /* 0x000004000a047824 */ /* 0x000fe200078e0200 */
[----:B------:R-:W-:Y:S02]  /*07e0*/  LOP3.LUT R2, R5, R9, R2, 0x1e, !PT ;  /* 0x0000000905027212 */ /* 0x000fe400078e1e02 */
[----:B------:R-:W-:Y:S02]  /*07f0*/  LEA R252, R8, UR4, 0x1 ;  /* 0x0000000408fc7c11 */ /* 0x000fe4000f8e08ff */
[----:B------:R-:W-:Y:S01]  /*0800*/  LOP3.LUT R186, R2, R0, RZ, 0xfc, !PT ;  /* 0x0000000002ba7212 */ /* 0x000fe200078efcff */
[----:B------:R-:W-:Y:S01]  /*0810*/  IMAD.MOV.U32 R0, RZ, RZ, 0x40 ;  /* 0x00000040ff007424 */ /* 0x000fe200078e00ff */
[----:B------:R-:W-:Y:S01]  /*0820*/  LOP3.LUT R3, R3, R5, RZ, 0x3c, !PT ;  /* 0x0000000503037212 */ /* 0x000fe200078e3cff */
[----:B------:R-:W-:Y:S01]  /*0830*/  IMAD.MOV.U32 R2, RZ, RZ, 0x440 ;  /* 0x00000440ff027424 */ /* 0x000fe200078e00ff */
[----:B------:R-:W-:Y:S01]  /*0840*/  LEA R211, R211, UR5, 0x1 ;  /* 0x00000005d3d37c11 */ /* 0x000fe2000f8e08ff */
[--C-:B------:R-:W-:Y:S01]  /*0850*/  IMAD.IADD R6, R215, 0x1, R252.reuse ;  /* 0x00000001d7067824 */ /* 0x100fe200078e02fc */
[----:B------:R-:W-:Y:S01]  /*0860*/  SEL R180, R0, 0xffffffc0, !P3 ;  /* 0xffffffc000b47807 */ /* 0x000fe20005800000 */
[----:B------:R-:W-:Y:S01]  /*0870*/  IMAD.IADD R185, R4, 0x1, R3 ;  /* 0x0000000104b97824 */ /* 0x000fe200078e0203 */
[----:B------:R-:W-:Y:S01]  /*0880*/  SEL R0, R0, 0xffffffc0, !P2 ;  /* 0xffffffc000007807 */ /* 0x000fe20005000000 */
[----:B------:R-:W-:Y:S01]  /*0890*/  VIADD R10, R252, 0x420 ;  /* 0x00000420fc0a7836 */ /* 0x000fe20000000000 */
[----:B------:R-:W-:Y:S01]  /*08a0*/  SEL R2, R2, 0x3c0, !P2 ;  /* 0x000003c002027807 */ /* 0x000fe20005000000 */
[----:B------:R-:W-:Y:S01]  /*08b0*/  VIADD R3, R252, 0x2020 ;  /* 0x00002020fc037836 */ /* 0x000fe20000000000 */
[----:B------:R-:W-:Y:S01]  /*08c0*/  LEA R179, R179, UR4, 0x1 ;  /* 0x00000004b3b37c11 */ /* 0x000fe2000f8e08ff */
[----:B------:R-:W-:Y:S01]  /*08d0*/  IMAD.IADD R5, R0, 0x1, R252 ;  /* 0x0000000100057824 */ /* 0x000fe200078e02fc */
[----:B---3--:R-:W-:Y:S01]  /*08e0*/  IADD3 R249, R18, 0x1, -R249 ;  /* 0x0000000112f97810 */ /* 0x008fe20007ffe8f9 */
[----:B------:R-:W-:Y:S01]  /*08f0*/  IMAD.IADD R4, R252, 0x1, R2 ;  /* 0x00000001fc047824 */ /* 0x000fe200078e0202 */
[----:B------:R-:W-:Y:S01]  /*0900*/  LEA R176, R176, UR5, 0x1 ;  /* 0x00000005b0b07c11 */ /* 0x000fe2000f8e08ff */
[C---:B------:R-:W-:Y:S01]  /*0910*/  @P1 VIADD R10, R252.reuse, 0x3e0 ;  /* 0x000003e0fc0a1836 */ /* 0x040fe20000000000 */
[----:B------:R-:W-:Y:S01]  /*0920*/  STL [R1+0x14], R5 ;  /* 0x0000140501007387 */ /* 0x000fe20000100800 */
[----:B------:R-:W-:-:S02]  /*0930*/  VIADD R9, R252, 0x2420 ;  /* 0x00002420fc097836 */ /* 0x000fc40000000000 */
[C---:B------:R-:W-:Y:S01]  /*0940*/  @P1 VIADD R3, R252.reuse, 0x1fe0 ;  /* 0x00001fe0fc031836 */ /* 0x040fe20000000000 */
[----:B------:R1:W-:Y:S01]  /*0950*/  STL [R1+0x30], R6 ;  /* 0x0000300601007387 */ /* 0x0003e20000100800 */
[C---:B------:R-:W-:Y:S02]  /*0960*/  VIADD R7, R252.reuse, 0x2040 ;  /* 0x00002040fc077836 */ /* 0x040fe40000000000 */
[C---:B------:R-:W-:Y:S01]  /*0970*/  @P1 VIADD R9, R252.reuse, 0x23e0 ;  /* 0x000023e0fc091836 */ /* 0x040fe20000000000 */
[----:B------:R-:W-:Y:S01]  /*0980*/  STL [R1+0x10], R4 ;  /* 0x0000100401007387 */ /* 0x000fe20000100800 */
[----:B------:R-:W-:Y:S02]  /*0990*/  @P2 VIADD R7, R252, 0x1fc0 ;  /* 0x00001fc0fc072836 */ /* 0x000fe40000000000 */
[C---:B------:R-:W-:Y:S01]  /*09a0*/  IMAD.IADD R212, R211.reuse, 0x1, R0 ;  /* 0x00000001d3d47824 */ /* 0x040fe200078e0200 */
[----:B------:R-:W-:Y:S01]  /*09b0*/  STL [R1+0x1c], R10 ;  /* 0x00001c0a01007387 */ /* 0x000fe20000100800 */
[----:B------:R-:W-:-:S02]  /*09c0*/  IMAD.IADD R214, R211, 0x1, R213 ;  /* 0x00000001d3d67824 */ /* 0x000fc400078e02d5 */
[----:B------:R-:W-:Y:S01]  /*09d0*/  IMAD.IADD R180, R179, 0x1, R180 ;  /* 0x00000001b3b47824 */ /* 0x000fe200078e02b4 */
[----:B------:R-:W-:Y:S01]  /*09e0*/  STL [R1+0x4], R3 ;  /* 0x0000040301007387 */ /* 0x000fe20000100800 */
[--C-:B------:R-:W-:Y:S02]  /*09f0*/  IMAD.IADD R213, R213, 0x1, R212.reuse ;  /* 0x00000001d5d57824 */ /* 0x100fe400078e02d4 */
[----:B------:R-:W-:Y:S01]  /*0a00*/  IMAD.IADD R182, R179, 0x1, R181 ;  /* 0x00000001b3b67824 */ /* 0x000fe200078e02b5 */
[----:B------:R-:W-:Y:S01]  /*0a10*/  STL [R1+0x18], R9 ;  /* 0x0000180901007387 */ /* 0x000fe20000100800 */
[--C-:B------:R-:W-:Y:S02]  /*0a20*/  IMAD.IADD R218, R211, 0x1, R215.reuse ;  /* 0x00000001d3da7824 */ /* 0x100fe400078e02d7 */
[----:B------:R-:W-:Y:S01]  /*0a30*/  IMAD.IADD R217, R214, 0x1, R215 ;  /* 0x00000001d6d97824 */ /* 0x000fe200078e02d7 */
[----:B------:R-:W-:Y:S01]  /*0a40*/  STL [R1+0xc], R7 ;  /* 0x00000c0701007387 */ /* 0x000fe20000100800 */
[----:B------:R-:W-:-:S02]  /*0a50*/  IMAD.IADD R216, R215, 0x1, R212 ;  /* 0x00000001d7d87824 */ /* 0x000fc400078e02d4 */
[----:B------:R-:W-:Y:S02]  /*0a60*/  IMAD.IADD R181, R181, 0x1, R180 ;  /* 0x00000001b5b57824 */ /* 0x000fe400078e02b4 */
[C---:B-1----:R-:W-:Y:S02]  /*0a70*/  VIADD R6, R252.reuse, 0x2440 ;  /* 0x00002440fc067836 */ /* 0x042fe40000000000 */
[----:B------:R-:W-:-:S05]  /*0a80*/  @P2 VIADD R6, R252, 0x23c0 ;  /* 0x000023c0fc062836 */ /* 0x000fca0000000000 */
[----:B------:R1:W-:Y:S02]  /*0a90*/  STL [R1+0x8], R6 ;  /* 0x0000080601007387 */ /* 0x0003e40000100800 */
[C---:B-1----:R-:W-:Y:S02]  /*0aa0*/  IMAD.IADD R6, R215.reuse, 0x1, R5 ;  /* 0x00000001d7067824 */ /* 0x042fe400078e0205 */
[C---:B------:R-:W-:Y:S02]  /*0ab0*/  IMAD.IADD R5, R215.reuse, 0x1, R4 ;  /* 0x00000001d7057824 */ /* 0x040fe400078e0204 */
[--C-:B------:R-:W-:Y:S01]  /*0ac0*/  IMAD.IADD R4, R0, 0x1, R3.reuse ;  /* 0x0000000100047824 */ /* 0x100fe200078e0203 */
[----:B------:R1:W-:Y:S01]  /*0ad0*/  STL [R1+0x2c], R6 ;  /* 0x00002c0601007387 */ /* 0x0003e20000100800 */
[----:B------:R-:W-:Y:S02]  /*0ae0*/  IMAD.IADD R0, R2, 0x1, R3 ;  /* 0x0000000102007824 */ /* 0x000fe400078e0203 */
[----:B------:R-:W-:Y:S01]  /*0af0*/  IMAD.IADD R215, R215, 0x1, R213 ;  /* 0x00000001d7d77824 */ /* 0x000fe200078e02d5 */
[----:B------:R1:W-:Y:S04]  /*0b00*/  STL [R1+0x28], R5 ;  /* 0x0000280501007387 */ /* 0x0003e80000100800 */
[----:B------:R1:W-:Y:S04]  /*0b10*/  STL [R1+0x24], R4 ;  /* 0x0000240401007387 */ /* 0x0003e80000100800 */
[----:B------:R1:W-:Y:S02]  /*0b20*/  STL [R1+0x20], R0 ;  /* 0x0000200001007387 */ /* 0x0003e40000100800 */
.L_x_282:
        /* <DEDUP_REMOVED lines=8> */
[----:B-1----:R-:W1:Y:S02]  /*0bb0*/  @P0 S2R R0, SR_CTAID.Y ;  /* 0x0000000000000919 */ /* 0x002e640000002600 */
[----:B------:R-:W2:Y:S01]  /*0bc0*/  @P1 LDC.64 R4, c[0x0][0x300] ;  /* 0x0000c000ff041b82 */ /* 0x000ea20000000a00 */
        /* <DEDUP_REMOVED lines=24> */
[----:B------:R-:W-:Y:S01]  /*0d50*/  ULDC.64 UR6, c[0x0][0x2f0] ;  /* 0x0000bc0000067ab9 */ /* 0x000fe20000000a00 */
[----:B------:R-:W-:Y:S01]  /*0d60*/  ULDC UR4, c[0x0][0x2c4] ;  /* 0x0000b10000047ab9 */ /* 0x000fe20000000800 */
[----:B------:R-:W-:Y:S01]  /*0d70*/  UISETP.NE.U32.AND UP1, UPT, UR6, URZ, UPT ;  /* 0x0000003f0600728c */ /* 0x000fe2000bf25070 */
[----:B------:R-:W3:Y:S01]  /*0d80*/  S2R R8, SR_CTAID.X ;  /* 0x0000000000087919 */ /* 0x000ee20000002500 */
[----:B------:R-:W-:Y:S01]  /*0d90*/  UIADD3 UR10, UR4, 0x7f, URZ ;  /* 0x0000007f040a7890 */ /* 0x000fe2000fffe03f */
[----:B------:R-:W-:Y:S01]  /*0da0*/  ULDC.U8 UR6, c[0x0][0x3d8] ;  /* 0x0000f60000067ab9 */ /* 0x000fe20000000000 */
[----:B------:R-:W-:Y:S01]  /*0db0*/  ULDC UR13, c[0x0][0x270] ;  /* 0x00009c00000d7ab9 */ /* 0x000fe20000000800 */
[----:B------:R-:W-:Y:S02]  /*0dc0*/  UISETP.NE.AND UP0, UPT, UR6, URZ, UPT ;  /* 0x0000003f0600728c */ /* 0x000fe4000bf05270 */
[----:B------:R-:W-:Y:S01]  /*0dd0*/  USHF.R.S32.HI UR33, URZ, 0x1f, UR10 ;  /* 0x0000001f3f217899 */ /* 0x000fe2000801140a */
[----:B------:R-:W-:Y:S01]  /*0de0*/  ULDC UR12, c[0x0][0x2dc] ;  /* 0x0000b700000c7ab9 */ /* 0x000fe20000000800 */
[----:B------:R-:W-:-:S02]  /*0df0*/  UISETP.NE.AND.EX UP1, UPT, UR7, URZ, UPT, UP1 ;  /* 0x0000003f0700728c */ /* 0x000fc4000bf25310 */
[----:B------:R-:W-:Y:S02]  /*0e00*/  ULEA.HI UR33, UR33, UR10, URZ, 0x7 ;  /* 0x0000000a21217291 */ /* 0x000fe4000f8f383f */
[----:B------:R-:W-:Y:S02]  /*0e10*/  UIMAD UR9, UR23, UR12, URZ ;  /* 0x0000000c170972a4 */ /* 0x000fe4000f8e023f */
[----:B------:R-:W-:Y:S02]  /*0e20*/  ULOP3.LUT UR40, UR33, 0xffffff80, URZ, 0xc0, !UPT ;  /* 0xffffff8021287892 */ /* 0x000fe4000f8ec03f */
[----:B------:R-:W-:Y:S01]  /*0e30*/  @UP0 UIMAD UR11, UR22, UR4, URZ ;  /* 0x00000004160b02a4 */ /* 0x000fe2000f8e023f */
[----:B-1----:R-:W-:Y:S01]  /*0e40*/  IABS R6, R7 ;  /* 0x0000000700067213 */ /* 0x002fe20000000000 */
[----:B------:R-:W-:Y:S01]  /*0e50*/  @!UP0 UIMAD UR7, UR22, UR13, UR23 ;  /* 0x0000000d160782a4 */ /* 0x000fe2000f8e0217 */
[----:B------:R-:W-:Y:S01]  /*0e60*/  ISETP.NE.AND P2, PT, R7, RZ, PT ;  /* 0x000000ff0700720c */ /* 0x000fe20003f45270 */
[----:B------:R-:W-:Y:S01]  /*0e70*/  UIADD3 UR40, UR40, -0x80, URZ ;  /* 0xffffff8028287890 */ /* 0x000fe2000fffe03f */
[----:B------:R-:W1:Y:S01]  /*0e80*/  I2F.RP R2, R6 ;  /* 0x0000000600027306 */ /* 0x000e620000209400 */
[----:B------:R-:W-:Y:S01]  /*0e90*/  ULDC.U8 UR8, c[0x0][0x480] ;  /* 0x0001200000087ab9 */ /* 0x000fe20000000000 */
[----:B------:R-:W-:Y:S01]  /*0ea0*/  @UP0 ULDC UR32, c[0x0][0x2e4] ;  /* 0x0000b90000200ab9 */ /* 0x000fe20000000800 */
[----:B------:R-:W-:Y:S01]  /*0eb0*/  USHF.R.S32.HI UR43, URZ, 0x1f, UR29 ;  /* 0x0000001f3f2b7899 */ /* 0x000fe2000801141d */
[----:B--2---:R-:W-:Y:S01]  /*0ec0*/  IABS R4, R4 ;  /* 0x0000000400047213 */ /* 0x004fe20000000000 */
[----:B------:R-:W-:-:S02]  /*0ed0*/  @UP0 UIMAD UR32, UR23, UR32, UR11 ;  /* 0x00000020172002a4 */ /* 0x000fc4000f8e020b */
[----:B------:R-:W-:Y:S02]  /*0ee0*/  USHF.R.S32.HI UR42, URZ, 0x1f, UR36 ;  /* 0x0000001f3f2a7899 */ /* 0x000fe40008011424 */
[----:B------:R-:W-:Y:S02]  /*0ef0*/  USHF.R.S32.HI UR46, URZ, 0x1f, UR13 ;  /* 0x0000001f3f2e7899 */ /* 0x000fe4000801140d */
[----:B------:R-:W-:Y:S02]  /*0f00*/  USHF.R.S32.HI UR6, URZ, 0x1f, UR9 ;  /* 0x0000001f3f067899 */ /* 0x000fe40008011409 */
[----:B------:R-:W-:Y:S01]  /*0f10*/  USEL UR10, UR34, URZ, UP1 ;  /* 0x0000003f220a7287 */ /* 0x000fe20008800000 */
[----:B-1----:R-:W1:Y:S01]  /*0f20*/  MUFU.RCP R2, R2 ;  /* 0x0000000200027308 */ /* 0x002e620000001000 */
[----:B------:R-:W-:Y:S02]  /*0f30*/  USEL UR44, UR35, URZ, UP1 ;  /* 0x0000003f232c7287 */ /* 0x000fe40008800000 */
[----:B------:R-:W-:-:S02]  /*0f40*/  USHF.R.S32.HI UR33, URZ, 0x7, UR33 ;  /* 0x000000073f217899 */ /* 0x000fc40008011421 */
[----:B------:R-:W-:Y:S02]  /*0f50*/  @!UP0 UIMAD UR32, UR7, UR4, URZ ;  /* 0x00000004072082a4 */ /* 0x000fe4000f8e023f */
[----:B------:R-:W-:Y:S01]  /*0f60*/  USHF.R.S32.HI UR41, URZ, 0x1f, UR40 ;  /* 0x0000001f3f297899 */ /* 0x000fe20008011428 */
[----:B-1----:R-:W-:-:S04]  /*0f70*/  VIADD R2, R2, 0xffffffe ;  /* 0x0ffffffe02027836 */ /* 0x002fc80000000000 */
[----:B------:R-:W1:Y:S02]  /*0f80*/  F2I.FTZ.U32.TRUNC.NTZ R3, R2 ;  /* 0x0000000200037305 */ /* 0x000e64000021f000 */
[----:B-1----:R-:W-:Y:S02]  /*0f90*/  IMAD.MOV R0, RZ, RZ, -R3 ;  /* 0x000000ffff007224 */ /* 0x002fe400078e0a03 */
[----:B------:R-:W-:Y:S02]  /*0fa0*/  IMAD.MOV.U32 R2, RZ, RZ, RZ ;  /* 0x000000ffff027224 */ /* 0x000fe400078e00ff */
[----:B------:R-:W-:-:S04]  /*0fb0*/  IMAD R0, R0, R6, RZ ;  /* 0x0000000600007224 */ /* 0x000fc800078e02ff */
[----:B------:R-:W-:Y:S01]  /*0fc0*/  IMAD.HI.U32 R0, R3, R0, R2 ;  /* 0x0000000003007227 */ /* 0x000fe200078e0002 */
[----:B------:R-:W-:Y:S02]  /*0fd0*/  MOV R3, R4 ;  /* 0x0000000400037202 */ /* 0x000fe40000000f00 */
[----:B------:R-:W3:Y:S03]  /*0fe0*/  LDC.64 R4, c[0x0][0x488] ;  /* 0x00012200ff047b82 */ /* 0x000ee60000000a00 */
[----:B------:R-:W-:-:S04]  /*0ff0*/  IMAD.HI.U32 R0, R0, R3, RZ ;  /* 0x0000000300007227 */ /* 0x000fc800078e00ff */
[----:B------:R-:W-:-:S04]  /*1000*/  IMAD.MOV R2, RZ, RZ, -R0 ;  /* 0x000000ffff027224 */ /* 0x000fc800078e0a00 */
[----:B------:R-:W-:-:S05]  /*1010*/  IMAD R2, R6, R2, R3 ;  /* 0x0000000206027224 */ /* 0x000fca00078e0203 */
[----:B------:R-:W-:-:S13]  /*1020*/  ISETP.GT.U32.AND P1, PT, R6, R2, PT ;  /* 0x000000020600720c */ /* 0x000fda0003f24070 */
[----:B------:R-:W-:Y:S01]  /*1030*/  @!P1 IMAD.IADD R2, R2, 0x1, -R6 ;  /* 0x0000000102029824 */ /* 0x000fe200078e0a06 */
[----:B------:R-:W-:Y:S02]  /*1040*/  @!P1 IADD3 R0, R0, 0x1, RZ ;  /* 0x0000000100009810 */ /* 0x000fe40007ffe0ff */
[----:B------:R-:W-:Y:S02]  /*1050*/  ISETP.NE.AND P1, PT, RZ, UR8, PT ;  /* 0x00000008ff007c0c */ /* 0x000fe4000bf25270 */
[----:B------:R-:W-:Y:S02]  /*1060*/  ISETP.GE.U32.AND P3, PT, R2, R6, PT ;  /* 0x000000060200720c */ /* 0x000fe40003f66070 */
[----:B------:R-:W-:-:S04]  /*1070*/  LOP3.LUT R2, R7, UR23, RZ, 0x3c, !PT ;  /* 0x0000001707027c12 */ /* 0x000fc8000f8e3cff */
[----:B------:R-:W-:Y:S01]  /*1080*/  ISETP.GE.AND P0, PT, R2, RZ, PT ;  /* 0x000000ff0200720c */ /* 0x000fe20003f06270 */
[----:B---3--:R-:W-:-:S04]  /*1090*/  IMAD.WIDE.U32 R2, R8, R4, RZ ;  /* 0x0000000408027225 */ /* 0x008fc800078e00ff */
[----:B------:R-:W-:Y:S01]  /*10a0*/  IMAD R3, R8, R5, R3 ;  /* 0x0000000508037224 */ /* 0x000fe200078e0203 */
[----:B------:R-:W-:Y:S01]  /*10b0*/  SEL R11, R2, RZ, P1 ;  /* 0x000000ff020b7207 */ /* 0x000fe20000800000 */
[----:B------:R-:W-:-:S03]  /*10c0*/  @P3 VIADD R0, R0, 0x1 ;  /* 0x0000000100003836 */ /* 0x000fc60000000000 */
[----:B------:R-:W-:Y:S01]  /*10d0*/  SEL R3, R3, RZ, P1 ;  /* 0x000000ff03037207 */ /* 0x000fe20000800000 */
[----:B------:R-:W-:-:S05]  /*10e0*/  IMAD.MOV.U32 R14, RZ, RZ, R0 ;  /* 0x000000ffff0e7224 */ /* 0x000fca00078e0000 */
[----:B------:R-:W-:Y:S02]  /*10f0*/  @!P0 IADD3 R14, -R14, RZ, RZ ;  /* 0x000000ff0e0e8210 */ /* 0x000fe40007ffe1ff */
[----:B------:R-:W-:Y:S02]  /*1100*/  PLOP3.LUT P0, PT, PT, PT, UP0, 0x80, 0x0 ;  /* 0x000000000000781c */ /* 0x000fe40003f0f008 */
[----:B------:R-:W-:-:S04]  /*1110*/  @!P2 LOP3.LUT R14, RZ, R7, RZ, 0x33, !PT ;  /* 0x00000007ff0ea212 */ /* 0x000fc800078e33ff */
        /* <DEDUP_REMOVED lines=10> */
.L_x_275:
[----:B------:R-:W-:Y:S01]  /*11c0*/  UIMAD UR31, UR22, UR13, UR23 ;  /* 0x0000000d161f72a4 */ /* 0x000fe2000f8e0217 */
[----:B------:R-:W-:-:S03]  /*11d0*/  ULDC UR50, c[0x0][0x2d4] ;  /* 0x0000b50000327ab9 */ /* 0x000fc60000000800 */
[----:B------:R-:W-:-:S12]  /*11e0*/  UIMAD UR31, UR31, UR50, URZ ;  /* 0x000000321f1f72a4 */ /* 0x000fd8000f8e023f */
.L_x_276:
[----:B------:R-:W2:Y:S01]  /*11f0*/  LDL R29, [R1] ;  /* 0x00000000011d7983 */ /* 0x000ea20000100800 */
[----:B------:R-:W-:Y:S01]  /*1200*/  UIMAD UR8, UR13, UR12, URZ ;  /* 0x0000000c0d0872a4 */ /* 0x000fe2000f8e023f */
[----:B------:R-:W-:Y:S01]  /*1210*/  IMAD.U32 R10, RZ, RZ, UR9 ;  /* 0x00000009ff0a7e24 */ /* 0x000fe2000f8e00ff */
[----:B------:R-:W1:Y:S01]  /*1220*/  LDC.64 R18, c[0x0][0x418] ;  /* 0x00010600ff127b82 */ /* 0x000e620000000a00 */
[----:B------:R-:W3:Y:S01]  /*1230*/  S2R R27, SR_TID.X ;  /* 0x00000000001b7919 */ /* 0x000ee20000002100 */
[----:B------:R-:W-:Y:S01]  /*1240*/  USHF.L.U32 UR7, UR8, 0x7, URZ ;  /* 0x0000000708077899 */ /* 0x000fe2000800063f */
[----:B------:R-:W-:Y:S01]  /*1250*/  CS2R R126, SRZ ;  /* 0x00000000007e7805 */ /* 0x000fe2000001ff00 */
[----:B------:R-:W-:Y:S01]  /*1260*/  UIADD3 UR29, UP1, UR36, UR29, URZ ;  /* 0x0000001d241d7290 */ /* 0x000fe2000ff3e03f */
[----:B------:R-:W-:Y:S01]  /*1270*/  CS2R R124, SRZ ;  /* 0x00000000007c7805 */ /* 0x000fe2000001ff00 */
[----:B------:R-:W-:Y:S01]  /*1280*/  UIMAD.WIDE UR50, UR22, UR50, UR40 ;  /* 0x00000032163272a5 */ /* 0x000fe2000f8e0228 */
[----:B------:R-:W-:Y:S01]  /*1290*/  CS2R R130, SRZ ;  /* 0x0000000000827805 */ /* 0x000fe2000001ff00 */
[----:B------:R-:W4:Y:S01]  /*12a0*/  LDC.64 R20, c[0x0][0x228] ;  /* 0x00008a00ff147b82 */ /* 0x000f220000000a00 */
[----:B------:R-:W-:Y:S01]  /*12b0*/  UIMAD.WIDE.U32 UR48, UR12, UR13, URZ ;  /* 0x0000000d0c3072a5 */ /* 0x000fe2000f8e003f */
[----:B------:R-:W-:Y:S01]  /*12c0*/  CS2R R128, SRZ ;  /* 0x0000000000807805 */ /* 0x000fe2000001ff00 */
[----:B------:R-:W-:Y:S01]  /*12d0*/  ULDC.64 UR18, c[0x0][0x240] ;  /* 0x0000900000127ab9 */ /* 0x000fe20000000a00 */
[----:B------:R-:W-:Y:S01]  /*12e0*/  USHF.R.S32.HI UR45, URZ, 0x1f, UR12 ;  /* 0x0000001f3f2d7899 */ /* 0x000fe2000801140c */
[----:B------:R-:W-:Y:S01]  /*12f0*/  CS2R R122, SRZ ;  /* 0x00000000007a7805 */ /* 0x000fe2000001ff00 */
[----:B------:R-:W-:Y:S01]  /*1300*/  ULDC.64 UR14, c[0x0][0x420] ;  /* 0x00010800000e7ab9 */ /* 0x000fe20000000a00 */
[----:B------:R-:W-:Y:S01]  /*1310*/  IMAD.U32 R16, RZ, RZ, UR48 ;  /* 0x00000030ff107e24 */ /* 0x000fe2000f8e00ff */
[----:B------:R-:W-:Y:S01]  /*1320*/  UIMAD UR45, UR45, UR13, URZ ;  /* 0x0000000d2d2d72a4 */ /* 0x000fe2000f8e023f */
[----:B------:R-:W-:Y:S01]  /*1330*/  IMAD.U32 R17, RZ, RZ, UR49 ;  /* 0x00000031ff117e24 */ /* 0x000fe2000f8e00ff */
[----:B------:R-:W-:Y:S01]  /*1340*/  ULDC.64 UR16, c[0x0][0x258] ;  /* 0x0000960000107ab9 */ /* 0x000fe20000000a00 */
[----:B------:R-:W-:Y:S01]  /*1350*/  UIADD3.X UR42, UR43, UR42, URZ, UP1, !UPT ;  /* 0x0000002a2b2a7290 */ /* 0x000fe20008ffe43f */
[----:B------:R-:W-:Y:S01]  /*1360*/  CS2R R120, SRZ ;  /* 0x0000000000787805 */ /* 0x000fe2000001ff00 */
[----:B------:R-:W-:Y:S01]  /*1370*/  UIMAD UR45, UR46, UR12, UR45 ;  /* 0x0000000c2e2d72a4 */ /* 0x000fe2000f8e022d */
[----:B------:R-:W-:Y:S01]  /*1380*/  CS2R R118, SRZ ;  /* 0x0000000000767805 */ /* 0x000fe2000001ff00 */
[----:B------:R-:W-:Y:S01]  /*1390*/  UIADD3 UR32, UR40, UR32, URZ ;  /* 0x0000002028207290 */ /* 0x000fe2000fffe03f */
[----:B------:R-:W-:Y:S01]  /*13a0*/  CS2R R116, SRZ ;  /* 0x0000000000747805 */ /* 0x000fe2000001ff00 */
[----:B------:R-:W-:Y:S01]  /*13b0*/  UIADD3 UR45, UR49, UR45, URZ ;  /* 0x0000002d312d7290 */ /* 0x000fe2000fffe03f */
[----:B------:R-:W-:Y:S01]  /*13c0*/  CS2R R110, SRZ ;  /* 0x00000000006e7805 */ /* 0x000fe2000001ff00 */
[----:B------:R-:W-:Y:S01]  /*13d0*/  UIADD3 UR31, UR40, UR31, URZ ;  /* 0x0000001f281f7290 */ /* 0x000fe2000fffe03f */
[----:B------:R-:W-:-:S02]  /*13e0*/  CS2R R108, SRZ ;  /* 0x00000000006c7805 */ /* 0x000fc4000001ff00 */
[----:B------:R-:W-:Y:S02]  /*13f0*/  CS2R R114, SRZ ;  /* 0x0000000000727805 */ /* 0x000fe4000001ff00 */
[----:B------:R-:W-:Y:S02]  /*1400*/  CS2R R112, SRZ ;  /* 0x0000000000707805 */ /* 0x000fe4000001ff00 */
[----:B------:R-:W-:Y:S02]  /*1410*/  CS2R R106, SRZ ;  /* 0x00000000006a7805 */ /* 0x000fe4000001ff00 */
[----:B------:R-:W-:Y:S02]  /*1420*/  CS2R R104, SRZ ;  /* 0x0000000000687805 */ /* 0x000fe4000001ff00 */
[----:B---3--:R-:W-:Y:S02]  /*1430*/  SHF.R.S32.HI R28, RZ, 0x1f, R27 ;  /* 0x0000001fff1c7819 */ /* 0x008fe4000001141b */
[----:B------:R-:W-:-:S02]  /*1440*/  CS2R R102, SRZ ;  /* 0x0000000000667805 */ /* 0x000fc4000001ff00 */
[----:B------:R-:W-:Y:S02]  /*1450*/  CS2R R100, SRZ ;  /* 0x0000000000647805 */ /* 0x000fe4000001ff00 */
[----:B------:R-:W-:Y:S02]  /*1460*/  CS2R R94, SRZ ;  /* 0x00000000005e7805 */ /* 0x000fe4000001ff00 */
[CC--:B------:R-:W-:Y:S02]  /*1470*/  LEA.HI R2, R28.reuse, R27.reuse, RZ, 0x5 ;  /* 0x0000001b1c027211 */ /* 0x0c0fe400078f28ff */
[----:B------:R-:W-:Y:S02]  /*1480*/  CS2R R92, SRZ ;  /* 0x00000000005c7805 */ /* 0x000fe4000001ff00 */
[----:B------:R-:W-:Y:S02]  /*1490*/  LEA.HI R9, R28, R27, RZ, 0x3 ;  /* 0x0000001b1c097211 */ /* 0x000fe400078f18ff */
[----:B------:R-:W-:-:S02]  /*14a0*/  CS2R R98, SRZ ;  /* 0x0000000000627805 */ /* 0x000fc4000001ff00 */
[----:B------:R-:W-:Y:S02]  /*14b0*/  LOP3.LUT R0, R2, 0xffffffe0, RZ, 0xc0, !PT ;  /* 0xffffffe002007812 */ /* 0x000fe400078ec0ff */
[----:B------:R-:W-:Y:S02]  /*14c0*/  CS2R R96, SRZ ;  /* 0x0000000000607805 */ /* 0x000fe4000001ff00 */
[----:B------:R-:W-:Y:S02]  /*14d0*/  SHF.R.S32.HI R2, RZ, 0x5, R2 ;  /* 0x00000005ff027819 */ /* 0x000fe40000011402 */
[----:B------:R-:W-:Y:S02]  /*14e0*/  CS2R R90, SRZ ;  /* 0x00000000005a7805 */ /* 0x000fe4000001ff00 */
[----:B------:R-:W-:Y:S01]  /*14f0*/  SHF.R.S32.HI R6, RZ, 0x3, R9 ;  /* 0x00000003ff067819 */ /* 0x000fe20000011409 */
[----:B------:R-:W-:Y:S01]  /*1500*/  IMAD.IADD R0, R27, 0x1, -R0 ;  /* 0x000000011b007824 */ /* 0x000fe200078e0a00 */
[----:B------:R-:W-:-:S02]  /*1510*/  LOP3.LUT R9, R9, 0xfffffff8, RZ, 0xc0, !PT ;  /* 0xfffffff809097812 */ /* 0x000fc400078ec0ff */
[----:B------:R-:W-:Y:S02]  /*1520*/  CS2R R88, SRZ ;  /* 0x0000000000587805 */ /* 0x000fe4000001ff00 */
[----:B------:R-:W-:Y:S01]  /*1530*/  SHF.R.S32.HI R8, RZ, 0x1f, R6 ;  /* 0x0000001fff087819 */ /* 0x000fe20000011406 */
[----:B------:R-:W-:Y:S01]  /*1540*/  IMAD R0, R2, UR8, R0 ;  /* 0x0000000802007c24 */ /* 0x000fe2000f8e0200 */
[----:B------:R-:W-:Y:S01]  /*1550*/  ULDC.64 UR8, c[0x0][0x248] ;  /* 0x0000920000087ab9 */ /* 0x000fe20000000a00 */
[----:B------:R-:W-:Y:S01]  /*1560*/  IMAD.U32 R2, RZ, RZ, UR6 ;  /* 0x00000006ff027e24 */ /* 0x000fe2000f8e00ff */
[----:B------:R-:W-:Y:S01]  /*1570*/  USHF.R.S32.HI UR6, URZ, 0x1f, UR7 ;  /* 0x0000001f3f067899 */ /* 0x000fe20008011407 */
[----:B------:R-:W-:Y:S01]  /*1580*/  IMAD.WIDE.U32 R4, R6, UR8, RZ ;  /* 0x0000000806047c25 */ /* 0x000fe2000f8e00ff */
[----:B------:R-:W-:Y:S02]  /*1590*/  IADD3 R10, P2, P0, R0, UR7, R10 ;  /* 0x00000007000a7c10 */ /* 0x000fe4000f85e00a */
[----:B------:R-:W-:-:S02]  /*15a0*/  CS2R R86, SRZ ;  /* 0x0000000000567805 */ /* 0x000fc4000001ff00 */
[----:B------:R-:W-:Y:S01]  /*15b0*/  SHF.R.S32.HI R0, RZ, 0x1f, R0 ;  /* 0x0000001fff007819 */ /* 0x000fe20000011400 */
[----:B------:R-:W-:Y:S01]  /*15c0*/  IMAD.U32 R22, RZ, RZ, UR8 ;  /* 0x00000008ff167e24 */ /* 0x000fe2000f8e00ff */
[----:B------:R-:W-:Y:S02]  /*15d0*/  CS2R R84, SRZ ;  /* 0x0000000000547805 */ /* 0x000fe4000001ff00 */
[----:B------:R-:W-:Y:S02]  /*15e0*/  CS2R R78, SRZ ;  /* 0x00000000004e7805 */ /* 0x000fe4000001ff00 */
[----:B------:R-:W-:Y:S01]  /*15f0*/  IADD3.X R0, R0, UR6, R2, P2, P0 ;  /* 0x0000000600007c10 */ /* 0x000fe200097e0402 */
[----:B------:R-:W-:Y:S01]  /*1600*/  ULDC.64 UR6, c[0x0][0x250] ;  /* 0x0000940000067ab9 */ /* 0x000fe20000000a00 */
[----:B------:R-:W-:Y:S01]  /*1610*/  IADD3 R10, P0, R10, R11, RZ ;  /* 0x0000000b0a0a7210 */ /* 0x000fe20007f1e0ff */
[----:B------:R-:W-:Y:S01]  /*1620*/  IMAD R7, R8, UR6, RZ ;  /* 0x0000000608077c24 */ /* 0x000fe2000f8e02ff */
[----:B------:R-:W-:Y:S01]  /*1630*/  CS2R R76, SRZ ;  /* 0x00000000004c7805 */ /* 0x000fe2000001ff00 */
[----:B------:R-:W-:Y:S01]  /*1640*/  IMAD.U32 R24, RZ, RZ, UR6 ;  /* 0x00000006ff187e24 */ /* 0x000fe2000f8e00ff */
[----:B------:R-:W-:Y:S01]  /*1650*/  CS2R R82, SRZ ;  /* 0x0000000000527805 */ /* 0x000fe2000001ff00 */
[----:B------:R-:W-:Y:S01]  /*1660*/  IMAD.X R11, R0, 0x1, R3, P0 ;  /* 0x00000001000b7824 */ /* 0x000fe200000e0603 */
[----:B------:R-:W-:Y:S01]  /*1670*/  CS2R R80, SRZ ;  /* 0x0000000000507805 */ /* 0x000fe2000001ff00 */
[----:B------:R-:W-:Y:S01]  /*1680*/  IMAD R0, R8, UR8, RZ ;  /* 0x0000000808007c24 */ /* 0x000fe2000f8e02ff */
[----:B------:R-:W-:Y:S01]  /*1690*/  CS2R R74, SRZ ;  /* 0x00000000004a7805 */ /* 0x000fe2000001ff00 */
[----:B------:R-:W-:Y:S01]  /*16a0*/  IMAD.WIDE.U32 R2, R6, UR6, RZ ;  /* 0x0000000606027c25 */ /* 0x000fe2000f8e00ff */
[----:B------:R-:W-:-:S02]  /*16b0*/  CS2R R72, SRZ ;  /* 0x0000000000487805 */ /* 0x000fc4000001ff00 */
[----:B------:R-:W-:Y:S02]  /*16c0*/  CS2R R70, SRZ ;  /* 0x0000000000467805 */ /* 0x000fe4000001ff00 */
[----:B------:R-:W-:Y:S01]  /*16d0*/  CS2R R68, SRZ ;  /* 0x0000000000447805 */ /* 0x000fe2000001ff00 */
[C---:B------:R-:W-:Y:S02]  /*16e0*/  IMAD R7, R6.reuse, UR7, R7 ;  /* 0x0000000706077c24 */ /* 0x040fe4000f8e0207 */
[C---:B------:R-:W-:Y:S02]  /*16f0*/  IMAD R0, R6.reuse, UR9, R0 ;  /* 0x0000000906007c24 */ /* 0x040fe4000f8e0200 */
[----:B------:R-:W-:Y:S02]  /*1700*/  IMAD.IADD R3, R3, 0x1, R7 ;  /* 0x0000000103037824 */ /* 0x000fe400078e0207 */
[----:B------:R-:W-:Y:S01]  /*1710*/  IMAD.IADD R5, R5, 0x1, R0 ;  /* 0x0000000105057824 */ /* 0x000fe200078e0200 */
[----:B------:R-:W-:Y:S01]  /*1720*/  @P1 BAR.SYNC.DEFER_BLOCKING 0x0 ;  /* 0x0000000000001b1d */ /* 0x000fe20000010000 */
[----:B------:R-:W-:Y:S01]  /*1730*/  IMAD.IADD R7, R27, 0x1, -R9 ;  /* 0x000000011b077824 */ /* 0x000fe200078e0a09 */
[----:B------:R-:W-:Y:S01]  /*1740*/  IADD3 R0, P0, R6, UR40, RZ ;  /* 0x0000002806007c10 */ /* 0x000fe2000ff1e0ff */
[----:B------:R-:W-:-:S03]  /*1750*/  IMAD.WIDE.U32 R22, R22, UR29, R4 ;  /* 0x0000001d16167c25 */ /* 0x000fc6000f8e0004 */
[----:B------:R-:W-:Y:S01]  /*1760*/  IADD3.X R12, R8, UR41, RZ, P0, !PT ;  /* 0x00000029080c7c10 */ /* 0x000fe200087fe4ff */
[----:B------:R-:W-:Y:S01]  /*1770*/  IMAD.SHL.U32 R6, R7, 0x8, RZ ;  /* 0x0000000807067824 */ /* 0x000fe200078e00ff */
[----:B------:R-:W-:Y:S01]  /*1780*/  UIADD3 UR41, UP0, UR50, UR10, URZ ;  /* 0x0000000a32297290 */ /* 0x000fe2000ff1e03f */
[----:B------:R-:W-:Y:S02]  /*1790*/  IMAD.WIDE.U32 R24, R24, UR29, R2 ;  /* 0x0000001d18187c25 */ /* 0x000fe4000f8e0002 */
[----:B------:R-:W-:Y:S01]  /*17a0*/  ULDC.64 UR10, c[0x0][0x428] ;  /* 0x00010a00000a7ab9 */ /* 0x000fe20000000a00 */
[----:B------:R-:W-:Y:S01]  /*17b0*/  SHF.R.S32.HI R7, RZ, 0x1f, R6 ;  /* 0x0000001fff077819 */ /* 0x000fe20000011406 */
[----:B------:R-:W-:Y:S01]  /*17c0*/  IMAD R4, R12, UR18, RZ ;  /* 0x000000120c047c24 */ /* 0x000fe2000f8e02ff */
[----:B------:R-:W-:Y:S01]  /*17d0*/  UIMAD UR12, UR27, UR10, URZ ;  /* 0x0000000a1b0c72a4 */ /* 0x000fe2000f8e023f */
[----:B-1----:R-:W-:Y:S01]  /*17e0*/  IMAD R2, R18, UR28, RZ ;  /* 0x0000001c12027c24 */ /* 0x002fe2000f8e02ff */
[----:B------:R-:W-:Y:S01]  /*17f0*/  UIADD3.X UR44, UR51, UR44, URZ, UP0, !UPT ;  /* 0x0000002c332c7290 */ /* 0x000fe200087fe43f */
[C---:B------:R-:W-:Y:S01]  /*1800*/  IMAD R4, R0.reuse, UR19, R4 ;  /* 0x0000001300047c24 */ /* 0x040fe2000f8e0204 */
[----:B------:R-:W-:Y:S01]  /*1810*/  UIMAD UR45, UR45, UR41, URZ ;  /* 0x000000292d2d72a4 */ /* 0x000fe2000f8e023f */
[----:B------:R-:W-:Y:S01]  /*1820*/  IMAD.WIDE.U32 R8, R0, UR18, R6 ;  /* 0x0000001200087c25 */ /* 0x000fe2000f8e0006 */
[----:B------:R-:W-:-:S02]  /*1830*/  USHF.L.U64.HI UR19, UR18, 0x6, UR19 ;  /* 0x0000000612137899 */ /* 0x000fc40008010213 */
[----:B------:R-:W-:Y:S01]  /*1840*/  UIMAD UR44, UR44, UR48, UR45 ;  /* 0x000000302c2c72a4 */ /* 0x000fe2000f8e022d */
[----:B------:R-:W-:Y:S01]  /*1850*/  IMAD.WIDE.U32 R16, R16, UR41, R10 ;  /* 0x0000002910107c25 */ /* 0x000fe2000f8e000a */
[----:B------:R-:W-:Y:S02]  /*1860*/  UIMAD UR41, UR23, UR11, UR12 ;  /* 0x0000000b172972a4 */ /* 0x000fe4000f8e020c */
[----:B------:R-:W-:Y:S01]  /*1870*/  USHF.L.U32 UR18, UR18, 0x6, URZ ;  /* 0x0000000612127899 */ /* 0x000fe2000800063f */
[----:B------:R-:W-:Y:S01]  /*1880*/  IMAD R10, R19, UR22, R2 ;  /* 0x00000016130a7c24 */ /* 0x000fe2000f8e0202 */
[----:B------:R-:W-:Y:S01]  /*1890*/  ULDC.64 UR12, c[0x0][0x3e0] ;  /* 0x0000f800000c7ab9 */ /* 0x000fe20000000a00 */
[----:B------:R-:W-:Y:S02]  /*18a0*/  IMAD.IADD R3, R9, 0x1, R4 ;  /* 0x0000000109037824 */ /* 0x000fe400078e0204 */
[----:B------:R-:W-:Y:S02]  /*18b0*/  IMAD.MOV.U32 R2, RZ, RZ, R8 ;  /* 0x000000ffff027224 */ /* 0x000fe400078e0008 */
[----:B------:R-:W-:-:S04]  /*18c0*/  IMAD.WIDE.U32 R4, R18, UR22, R6 ;  /* 0x0000001612047c25 */ /* 0x000fc8000f8e0006 */
[----:B----4-:R-:W-:-:S04]  /*18d0*/  IMAD.WIDE.U32 R8, R20, UR22, R2 ;  /* 0x0000001614087c25 */ /* 0x010fc8000f8e0002 */
[----:B------:R-:W-:Y:S02]  /*18e0*/  IMAD.IADD R3, R5, 0x1, R10 ;  /* 0x0000000105037824 */ /* 0x000fe400078e020a */
[----:B------:R-:W-:Y:S02]  /*18f0*/  IMAD R5, R12, UR14, RZ ;  /* 0x0000000e0c057c24 */ /* 0x000fe4000f8e02ff */
[----:B------:R-:W-:Y:S01]  /*1900*/  IMAD.MOV.U32 R2, RZ, RZ, R4 ;  /* 0x000000ffff027224 */ /* 0x000fe200078e0004 */
[----:B------:R-:W1:Y:S01]  /*1910*/  LDC.64 R12, c[0x0][0x230] ;  /* 0x00008c00ff0c7b82 */ /* 0x000e620000000a00 */
[----:B------:R-:W-:Y:S02]  /*1920*/  IMAD R11, R20, UR28, RZ ;  /* 0x0000001c140b7c24 */ /* 0x000fe4000f8e02ff */
[C---:B------:R-:W-:Y:S01]  /*1930*/  IMAD R10, R0.reuse, UR15, R5 ;  /* 0x0000000f000a7c24 */ /* 0x040fe2000f8e0205 */
[----:B------:R-:W-:Y:S01]  /*1940*/  USHF.L.U64.HI UR15, UR14, 0x6, UR15 ;  /* 0x000000060e0f7899 */ /* 0x000fe2000801020f */
[----:B------:R-:W-:-:S04]  /*1950*/  IMAD.WIDE.U32 R2, R0, UR14, R2 ;  /* 0x0000000e00027c25 */ /* 0x000fc8000f8e0002 */
[----:B------:R-:W-:Y:S02]  /*1960*/  IMAD R11, R21, UR22, R11 ;  /* 0x00000016150b7c24 */ /* 0x000fe4000f8e020b */
[----:B------:R-:W-:Y:S02]  /*1970*/  IMAD.IADD R3, R3, 0x1, R10 ;  /* 0x0000000103037824 */ /* 0x000fe400078e020a */
[----:B------:R-:W-:Y:S01]  /*1980*/  IMAD.U32 R0, RZ, RZ, UR10 ;  /* 0x0000000aff007e24 */ /* 0x000fe2000f8e00ff */
[----:B------:R-:W-:Y:S01]  /*1990*/  ULDC.64 UR10, c[0x0][0x400] ;  /* 0x00010000000a7ab9 */ /* 0x000fe20000000a00 */
[----:B------:R-:W-:Y:S01]  /*19a0*/  IMAD.IADD R5, R9, 0x1, R11 ;  /* 0x0000000109057824 */ /* 0x000fe200078e020b */
[----:B------:R-:W-:Y:S01]  /*19b0*/  LEA R188, P0, R16, UR10, 0x2 ;  /* 0x0000000a10bc7c11 */ /* 0x000fe2000f8010ff */
[----:B------:R-:W-:-:S04]  /*19c0*/  IMAD.WIDE.U32 R2, R0, UR23, R2 ;  /* 0x0000001700027c25 */ /* 0x000fc8000f8e0002 */
[----:B------:R-:W-:Y:S01]  /*19d0*/  IMAD.U32 R9, RZ, RZ, UR16 ;  /* 0x00000010ff097e24 */ /* 0x000fe2000f8e00ff */
[----:B------:R-:W-:Y:S01]  /*19e0*/  UIMAD UR16, UR27, UR16, URZ ;  /* 0x000000101b1072a4 */ /* 0x000fe2000f8e023f */
[----:B------:R-:W-:Y:S01]  /*19f0*/  IMAD.MOV.U32 R4, RZ, RZ, R8 ;  /* 0x000000ffff047224 */ /* 0x000fe200078e0008 */
[C---:B------:R-:W-:Y:S01]  /*1a00*/  LEA R222, P2, R2.reuse, UR12, 0x1 ;  /* 0x0000000c02de7c11 */ /* 0x040fe2000f8408ff */
[----:B------:R-:W-:Y:S01]  /*1a10*/  VIADD R0, R3, UR41 ;  /* 0x0000002903007c36 */ /* 0x000fe20008000000 */
[----:B------:R-:W-:Y:S01]  /*1a20*/  UIMAD UR16, UR23, UR17, UR16 ;  /* 0x00000011171072a4 */ /* 0x000fe2000f8e0210 */
[----:B------:R-:W-:Y:S01]  /*1a30*/  VIADD R3, R17, UR44 ;  /* 0x0000002c11037c36 */ /* 0x000fe20008000000 */
[----:B------:R-:W-:Y:S01]  /*1a40*/  USHF.L.U32 UR12, UR14, 0x6, URZ ;  /* 0x000000060e0c7899 */ /* 0x000fe2000800063f */
[----:B------:R-:W-:Y:S01]  /*1a50*/  IMAD.WIDE.U32 R8, R9, UR23, R4 ;  /* 0x0000001709087c25 */ /* 0x000fe2000f8e0004 */
[----:B------:R-:W-:Y:S01]  /*1a60*/  LEA.HI.X R223, R2, UR13, R0, 0x1, P2 ;  /* 0x0000000d02df7c11 */ /* 0x000fe200090f0c00 */
[----:B------:R-:W-:Y:S01]  /*1a70*/  UIADD3 UR14, UR33, -0x1, URZ ;  /* 0xffffffff210e7890 */ /* 0x000fe2000fffe03f */
[----:B------:R-:W-:Y:S01]  /*1a80*/  LEA.HI.X R189, R16, UR11, R3, 0x2, P0 ;  /* 0x0000000b10bd7c11 */ /* 0x000fe200080f1403 */
[----:B------:R-:W-:Y:S01]  /*1a90*/  ULDC.64 UR10, c[0x0][0x210] ;  /* 0x00008400000a7ab9 */ /* 0x000fe20000000a00 */
[----:B------:R-:W-:Y:S01]  /*1aa0*/  VIADD R2, R9, UR16 ;  /* 0x0000001009027c36 */ /* 0x000fe20008000000 */
[----:B------:R-:W-:Y:S01]  /*1ab0*/  IADD3 R4, P0, R222, UR12, RZ ;  /* 0x0000000cde047c10 */ /* 0x000fe2000ff1e0ff */
[----:B------:R-:W3:Y:S01]  /*1ac0*/  LDC.64 R16, c[0x0][0x238] ;  /* 0x00008e00ff107b82 */ /* 0x000ee20000000a00 */
[----:B------:R-:W-:Y:S01]  /*1ad0*/  LEA R220, P2, R8, UR10, 0x1 ;  /* 0x0000000a08dc7c11 */ /* 0x000fe2000f8408ff */
[----:B-1----:R-:W-:Y:S01]  /*1ae0*/  IMAD R10, R12, UR28, RZ ;  /* 0x0000001c0c0a7c24 */ /* 0x002fe2000f8e02ff */
[----:B------:R-:W-:-:S02]  /*1af0*/  IADD3.X R5, R223, UR15, RZ, P0, !PT ;  /* 0x0000000fdf057c10 */ /* 0x000fc400087fe4ff */
[----:B------:R-:W-:Y:S01]  /*1b00*/  LEA.HI.X R221, R8, UR11, R2, 0x1, P2 ;  /* 0x0000000b08dd7c11 */ /* 0x000fe200090f0c02 */
[----:B------:R-:W-:Y:S01]  /*1b10*/  IMAD R10, R13, UR22, R10 ;  /* 0x000000160d0a7c24 */ /* 0x000fe2000f8e020a */
[----:B------:R-:W-:Y:S01]  /*1b20*/  IADD3 R2, P0, R4, UR12, RZ ;  /* 0x0000000c04027c10 */ /* 0x000fe2000ff1e0ff */
[----:B------:R-:W-:Y:S01]  /*1b30*/  ULDC.64 UR10, c[0x0][0x260] ;  /* 0x00009800000a7ab9 */ /* 0x000fe20000000a00 */
[----:B------:R-:W-:Y:S02]  /*1b40*/  LEA R0, R244, UR5, 0x1 ;  /* 0x00000005f4007c11 */ /* 0x000fe4000f8e08ff */
[----:B------:R-:W-:Y:S02]  /*1b50*/  IADD3.X R3, R5, UR15, RZ, P0, !PT ;  /* 0x0000000f05037c10 */ /* 0x000fe400087fe4ff */
[----:B------:R-:W-:Y:S01]  /*1b60*/  IADD3 R8, P0, R2, UR12, RZ ;  /* 0x0000000c02087c10 */ /* 0x000fe2000ff1e0ff */
[----:B------:R-:W-:Y:S01]  /*1b70*/  ULEA.HI UR12, UR14, UR14, URZ, 0x1 ;  /* 0x0000000e0e0c7291 */ /* 0x000fe2000f8f083f */
[----:B------:R-:W-:Y:S01]  /*1b80*/  @!PT LDS RZ, [RZ] ;  /* 0x00000000fffff984 */ /* 0x000fe20000000800 */
[----:B------:R-:W-:Y:S01]  /*1b90*/  @!PT LDS RZ, [RZ] ;  /* 0x00000000fffff984 */ /* 0x000fe20000000800 */
[----:B------:R-:W-:Y:S01]  /*1ba0*/  @!PT LDS RZ, [RZ] ;  /* 0x00000000fffff984 */ /* 0x000fe20000000800 */
[----:B------:R-:W-:Y:S02]  /*1bb0*/  LDGSTS.E.BYPASS.LTC128B.128 [R0+0x8000], desc[UR38][R222.64] ;  /* 0x08000000de007fae */ /* 0x000fe4000b901d66 */
[----:B------:R-:W-:Y:S01]  /*1bc0*/  IADD3.X R9, R3, UR15, RZ, P0, !PT ;  /* 0x0000000f03097c10 */ /* 0x000fe200087fe4ff */
[----:B------:R-:W-:Y:S01]  /*1bd0*/  ULOP3.LUT UR12, UR12, 0xfffffffe, URZ, 0xc0, !UPT ;  /* 0xfffffffe0c0c7892 */ /* 0x000fe2000f8ec03f */
[----:B------:R1:W-:Y:S03]  /*1be0*/  LDGSTS.E.BYPASS.LTC128B.128 [R0+0x9000], desc[UR38][R4.64] ;  /* 0x0900000004007fae */ /* 0x0003e6000b901d66 */
[----:B------:R-:W-:Y:S01]  /*1bf0*/  UIADD3 UR12, UR14, -UR12, URZ ;  /* 0x8000000c0e0c7290 */ /* 0x000fe2000fffe03f */
[----:B------:R4:W-:Y:S03]  /*1c00*/  LDGSTS.E.BYPASS.LTC128B.128 [R0+0xa000], desc[UR38][R2.64] ;  /* 0x0a00000002007fae */ /* 0x0009e6000b901d66 */
[----:B------:R-:W-:Y:S01]  /*1c10*/  UISETP.NE.AND UP0, UPT, UR12, 0x1, UPT ;  /* 0x000000010c00788c */ /* 0x000fe2000bf05270 */
[----:B------:R5:W-:Y:S02]  /*1c20*/  LDGSTS.E.BYPASS.LTC128B.128 [R0+0xb000], desc[UR38][R8.64] ;  /* 0x0b00000008007fae */ /* 0x000be4000b901d66 */
[----:B------:R-:W-:-:S03]  /*1c30*/  ULDC.64 UR12, c[0x0][0x218] ;  /* 0x00008600000c7ab9 */ /* 0x000fc60000000a00 */
[----:B------:R-:W-:Y:S01]  /*1c40*/  PLOP3.LUT P1, PT, PT, PT, UP0, 0x80, 0x0 ;  /* 0x000000000000781c */ /* 0x000fe20003f2f008 */
[----:B-1----:R-:W-:-:S04]  /*1c50*/  IMAD.WIDE.U32 R4, R12, UR22, R6 ;  /* 0x000000160c047c25 */ /* 0x002fc8000f8e0006 */
[----:B----4-:R-:W-:Y:S02]  /*1c60*/  IMAD.IADD R3, R5, 0x1, R10 ;  /* 0x0000000105037824 */ /* 0x010fe400078e020a */
[----:B------:R-:W-:Y:S02]  /*1c70*/  IMAD.MOV.U32 R2, RZ, RZ, R4 ;  /* 0x000000ffff027224 */ /* 0x000fe400078e0004 */
[----:B------:R-:W-:Y:S02]  /*1c80*/  IMAD R4, R26, UR10, RZ ;  /* 0x0000000a1a047c24 */ /* 0x000fe4000f8e02ff */
[----:B-----5:R-:W-:Y:S01]  /*1c90*/  IMAD.WIDE.U32 R8, R14, UR10, R2 ;  /* 0x0000000a0e087c25 */ /* 0x020fe2000f8e0002 */
[----:B------:R-:W-:Y:S01]  /*1ca0*/  UIMAD UR10, UR42, UR8, URZ ;  /* 0x000000082a0a72a4 */ /* 0x000fe2000f8e023f */
[----:B------:R-:W-:Y:S02]  /*1cb0*/  IADD3 R2, P0, R220, UR18, RZ ;  /* 0x00000012dc027c10 */ /* 0x000fe4000ff1e0ff */
[----:B------:R-:W-:Y:S01]  /*1cc0*/  VIADD R3, R244, 0x2000 ;  /* 0x00002000f4037836 */ /* 0x000fe20000000000 */
[----:B------:R-:W-:Y:S01]  /*1cd0*/  UIMAD UR10, UR29, UR9, UR10 ;  /* 0x000000091d0a72a4 */ /* 0x000fe2000f8e020a */
[----:B---3--:R-:W-:-:S02]  /*1ce0*/  IMAD R5, R16, UR28, RZ ;  /* 0x0000001c10057c24 */ /* 0x008fc4000f8e02ff */
[----:B------:R-:W-:Y:S01]  /*1cf0*/  IMAD R11, R14, UR11, R4 ;  /* 0x0000000b0e0b7c24 */ /* 0x000fe2000f8e0204 */
[----:B------:R-:W-:Y:S01]  /*1d00*/  SEL R10, R3, R244, !P1 ;  /* 0x000000f4030a7207 */ /* 0x000fe20004800000 */
[----:B------:R-:W-:Y:S01]  /*1d10*/  IMAD R17, R17, UR22, R5 ;  /* 0x0000001611117c24 */ /* 0x000fe2000f8e0205 */
[----:B------:R-:W-:Y:S01]  /*1d20*/  IADD3.X R3, R221, UR19, RZ, P0, !PT ;  /* 0x00000013dd037c10 */ /* 0x000fe200087fe4ff */
[----:B------:R-:W-:Y:S01]  /*1d30*/  IMAD.WIDE.U32 R4, R16, UR22, R6 ;  /* 0x0000001610047c25 */ /* 0x000fe2000f8e0006 */
[----:B------:R-:W-:Y:S02]  /*1d40*/  LEA R15, R10, UR5, 0x1 ;  /* 0x000000050a0f7c11 */ /* 0x000fe4000f8e08ff */
[----:B------:R-:W-:Y:S01]  /*1d50*/  IADD3 R8, P0, R8, R22, RZ ;  /* 0x0000001608087210 */ /* 0x000fe20007f1e0ff */
[----:B------:R-:W-:Y:S02]  /*1d60*/  IMAD.IADD R6, R9, 0x1, R11 ;  /* 0x0000000109067824 */ /* 0x000fe400078e020b */
[----:B------:R-:W-:Y:S01]  /*1d70*/  LDGSTS.E.BYPASS.LTC128B.128 [R15], desc[UR38][R220.64] ;  /* 0x00000000dc0f7fae */ /* 0x000fe2000b901d66 */
[----:B------:R-:W-:-:S02]  /*1d80*/  IMAD.IADD R5, R5, 0x1, R17 ;  /* 0x0000000105057824 */ /* 0x000fc400078e0211 */
[----:B------:R-:W-:Y:S01]  /*1d90*/  IADD3.X R7, R6, UR10, R23, P0, !PT ;  /* 0x0000000a06077c10 */ /* 0x000fe200087fe417 */
[----:B------:R1:W-:Y:S01]  /*1da0*/  LDGSTS.E.BYPASS.LTC128B.128 [R15+0x1000], desc[UR38][R2.64] ;  /* 0x01000000020f7fae */ /* 0x0003e2000b901d66 */
[----:B------:R-:W-:Y:S02]  /*1db0*/  ULDC.64 UR10, c[0x0][0x268] ;  /* 0x00009a00000a7ab9 */ /* 0x000fe40000000a00 */
[----:B------:R-:W-:Y:S02]  /*1dc0*/  IMAD R6, R26, UR10, RZ ;  /* 0x0000000a1a067c24 */ /* 0x000fe4000f8e02ff */
[----:B------:R-:W-:Y:S01]  /*1dd0*/  IMAD.WIDE.U32 R4, R14, UR10, R4 ;  /* 0x0000000a0e047c25 */ /* 0x000fe2000f8e0004 */
[----:B------:R-:W-:-:S03]  /*1de0*/  UIMAD UR10, UR42, UR6, URZ ;  /* 0x000000062a0a72a4 */ /* 0x000fc6000f8e023f */
[----:B------:R-:W-:Y:S01]  /*1df0*/  IMAD R6, R14, UR11, R6 ;  /* 0x0000000b0e067c24 */ /* 0x000fe2000f8e0206 */
[----:B------:R-:W-:Y:S02]  /*1e00*/  UIMAD UR10, UR29, UR7, UR10 ;  /* 0x000000071d0a72a4 */ /* 0x000fe4000f8e020a */
[----:B------:R-:W-:Y:S01]  /*1e10*/  USHF.L.U64.HI UR11, UR8, 0x6, UR9 ;  /* 0x00000006080b7899 */ /* 0x000fe20008010209 */
[----:B------:R-:W-:Y:S01]  /*1e20*/  IMAD.IADD R6, R5, 0x1, R6 ;  /* 0x0000000105067824 */ /* 0x000fe200078e0206 */
[----:B-1----:R-:W-:-:S04]  /*1e30*/  IADD3 R2, P0, R2, UR18, RZ ;  /* 0x0000001202027c10 */ /* 0x002fc8000ff1e0ff */
[----:B------:R-:W-:Y:S02]  /*1e40*/  IADD3.X R3, R3, UR19, RZ, P0, !PT ;  /* 0x0000001303037c10 */ /* 0x000fe400087fe4ff */
[C---:B------:R-:W-:Y:S01]  /*1e50*/  LEA R12, P0, R8.reuse, UR12, 0x1 ;  /* 0x0000000c080c7c11 */ /* 0x040fe2000f8008ff */
[----:B------:R-:W-:Y:S02]  /*1e60*/  USHF.L.U32 UR12, UR8, 0x6, URZ ;  /* 0x00000006080c7899 */ /* 0x000fe4000800063f */
[----:B------:R1:W-:Y:S01]  /*1e70*/  LDGSTS.E.BYPASS.LTC128B.128 [R15+0x2000], desc[UR38][R2.64] ;  /* 0x02000000020f7fae */ /* 0x0003e2000b901d66 */
[----:B------:R-:W-:Y:S01]  /*1e80*/  LEA.HI.X R13, R8, UR13, R7, 0x1, P0 ;  /* 0x0000000d080d7c11 */ /* 0x000fe200080f0c07 */
[----:B------:R-:W-:Y:S01]  /*1e90*/  ULDC.64 UR8, c[0x0][0x220] ;  /* 0x0000880000087ab9 */ /* 0x000fe20000000a00 */
[----:B------:R-:W-:-:S04]  /*1ea0*/  IADD3 R4, P0, R4, R24, RZ ;  /* 0x0000001804047210 */ /* 0x000fc80007f1e0ff */
[----:B------:R-:W-:Y:S01]  /*1eb0*/  IADD3.X R5, R6, UR10, R25, P0, !PT ;  /* 0x0000000a06057c10 */ /* 0x000fe200087fe419 */
[----:B------:R-:W-:Y:S01]  /*1ec0*/  USHF.L.U32 UR10, UR6, 0x6, URZ ;  /* 0x00000006060a7899 */ /* 0x000fe2000800063f */
[----:B------:R-:W-:Y:S01]  /*1ed0*/  LEA R6, P0, R4, UR8, 0x1 ;  /* 0x0000000804067c11 */ /* 0x000fe2000f8008ff */
[----:B------:R-:W-:-:S03]  /*1ee0*/  USHF.L.U64.HI UR6, UR6, 0x6, UR7 ;  /* 0x0000000606067899 */ /* 0x000fc60008010207 */
[----:B------:R-:W-:Y:S01]  /*1ef0*/  LEA.HI.X R7, R4, UR9, R5, 0x1, P0 ;  /* 0x0000000904077c11 */ /* 0x000fe200080f0c05 */
[----:B------:R-:W-:Y:S01]  /*1f00*/  ULDC UR7, c[0x0][0x398] ;  /* 0x0000e60000077ab9 */ /* 0x000fe20000000800 */
[----:B------:R-:W-:Y:S01]  /*1f10*/  IADD3 R4, P0, R6, UR10, RZ ;  /* 0x0000000a06047c10 */ /* 0x000fe2000ff1e0ff */
[----:B------:R-:W-:Y:S02]  /*1f20*/  ULDC.64 UR8, c[0x0][0x478] ;  /* 0x00011e0000087ab9 */ /* 0x000fe40000000a00 */
[----:B------:R-:W-:Y:S01]  /*1f30*/  UIMAD.WIDE UR8, UR31, 0x4, UR8 ;  /* 0x000000041f0878a5 */ /* 0x000fe2000f8e0208 */
[----:B------:R-:W-:Y:S02]  /*1f40*/  IADD3.X R5, R7, UR6, RZ, P0, !PT ;  /* 0x0000000607057c10 */ /* 0x000fe400087fe4ff */
[----:B-1----:R-:W-:-:S04]  /*1f50*/  IADD3 R2, P2, R2, UR18, RZ ;  /* 0x0000001202027c10 */ /* 0x002fc8000ff5e0ff */
[----:B------:R-:W-:Y:S02]  /*1f60*/  IADD3.X R3, R3, UR19, RZ, P2, !PT ;  /* 0x0000001303037c10 */ /* 0x000fe400097fe4ff */
[----:B------:R-:W-:-:S03]  /*1f70*/  IADD3 R10, P2, R12, UR12, RZ ;  /* 0x0000000c0c0a7c10 */ /* 0x000fc6000ff5e0ff */
[----:B------:R1:W-:Y:S01]  /*1f80*/  LDGSTS.E.BYPASS.LTC128B.128 [R15+0x3000], desc[UR38][R2.64] ;  /* 0x03000000020f7fae */ /* 0x0003e2000b901d66 */
[----:B------:R-:W-:Y:S02]  /*1f90*/  IADD3.X R11, R13, UR11, RZ, P2, !PT ;  /* 0x0000000b0d0b7c10 */ /* 0x000fe400097fe4ff */
[----:B------:R-:W-:Y:S01]  /*1fa0*/  IADD3 R8, P2, R10, UR12, RZ ;  /* 0x0000000c0a087c10 */ /* 0x000fe2000ff5e0ff */
[----:B------:R3:W-:Y:S03]  /*1fb0*/  LDGSTS.E.BYPASS.LTC128B.128 [R0+0xc000], desc[UR38][R12.64] ;  /* 0x0c0000000c007fae */ /* 0x0007e6000b901d66 */
[----:B------:R-:W-:Y:S01]  /*1fc0*/  IADD3.X R9, R11, UR11, RZ, P2, !PT ;  /* 0x0000000b0b097c10 */ /* 0x000fe200097fe4ff */
[----:B------:R-:W-:Y:S04]  /*1fd0*/  LDGSTS.E.BYPASS.LTC128B.128 [R0+0xd000], desc[UR38][R10.64] ;  /* 0x0d0000000a007fae */ /* 0x000fe8000b901d66 */
[----:B------:R4:W-:Y:S01]  /*1fe0*/  LDGSTS.E.BYPASS.LTC128B.128 [R0+0xe000], desc[UR38][R8.64] ;  /* 0x0e00000008007fae */ /* 0x0009e2000b901d66 */
[----:B-1----:R-:W-:-:S02]  /*1ff0*/  IADD3 R2, P0, R4, UR10, RZ ;  /* 0x0000000a04027c10 */ /* 0x002fc4000ff1e0ff */
[----:B---3--:R-:W-:Y:S02]  /*2000*/  IADD3 R12, P2, R8, UR12, RZ ;  /* 0x0000000c080c7c10 */ /* 0x008fe4000ff5e0ff */
[----:B------:R-:W-:Y:S02]  /*2010*/  IADD3.X R3, R5, UR6, RZ, P0, !PT ;  /* 0x0000000605037c10 */ /* 0x000fe400087fe4ff */
[----:B------:R-:W-:Y:S02]  /*2020*/  IADD3.X R13, R9, UR11, RZ, P2, !PT ;  /* 0x0000000b090d7c10 */ /* 0x000fe400097fe4ff */
[----:B----4-:R-:W-:-:S03]  /*2030*/  IADD3 R8, P0, R2, UR10, RZ ;  /* 0x0000000a02087c10 */ /* 0x010fc6000ff1e0ff */
[----:B------:R-:W-:Y:S01]  /*2040*/  LDGSTS.E.BYPASS.LTC128B.128 [R0+0xf000], desc[UR38][R12.64] ;  /* 0x0f0000000c007fae */ /* 0x000fe2000b901d66 */
[----:B------:R-:W-:Y:S01]  /*2050*/  ULDC.64 UR10, c[0x0][0x2b0] ;  /* 0x0000ac00000a7ab9 */ /* 0x000fe20000000a00 */
[----:B------:R-:W-:Y:S01]  /*2060*/  IADD3.X R9, R3, UR6, RZ, P0, !PT ;  /* 0x0000000603097c10 */ /* 0x000fe200087fe4ff */
[----:B------:R-:W-:Y:S01]  /*2070*/  UIADD3 UR6, -UR37, UR4, UR36 ;  /* 0x0000000425067290 */ /* 0x000fe2000fffe124 */
[----:B------:R-:W-:Y:S01]  /*2080*/  LDGSTS.E.BYPASS.LTC128B.128 [R0+0x10000], desc[UR38][R6.64] ;  /* 0x1000000006007fae */ /* 0x000fe2000b901d66 */
[----:B------:R-:W-:Y:S02]  /*2090*/  UIMAD.WIDE UR10, UR32, 0x4, UR10 ;  /* 0x00000004200a78a5 */ /* 0x000fe4000f8e020a */
[----:B------:R-:W-:Y:S01]  /*20a0*/  UIADD3 UR7, UR6, -UR7, URZ ;  /* 0x8000000706077290 */ /* 0x000fe2000fffe03f */
[----:B------:R2:W-:Y:S03]  /*20b0*/  LDGSTS.E.BYPASS.LTC128B.128 [R0+0x11000], desc[UR38][R4.64] ;  /* 0x1100000004007fae */ /* 0x0005e6000b901d66 */
[----:B------:R-:W-:Y:S01]  /*20c0*/  USHF.R.S32.HI UR6, URZ, 0x1f, UR7 ;  /* 0x0000001f3f067899 */ /* 0x000fe20008011407 */
[----:B------:R1:W-:Y:S03]  /*20d0*/  LDGSTS.E.BYPASS.LTC128B.128 [R0+0x12000], desc[UR38][R2.64] ;  /* 0x1200000002007fae */ /* 0x0003e6000b901d66 */
[----:B------:R-:W-:Y:S01]  /*20e0*/  ULEA.HI UR6, UR6, UR7, URZ, 0x7 ;  /* 0x0000000706067291 */ /* 0x000fe2000f8f383f */
[----:B------:R3:W-:Y:S02]  /*20f0*/  LDGSTS.E.BYPASS.LTC128B.128 [R0+0x13000], desc[UR38][R8.64] ;  /* 0x1300000008007fae */ /* 0x0007e4000b901d66 */
[----:B------:R-:W-:Y:S01]  /*2100*/  UMOV UR7, UR11 ;  /* 0x0000000b00077c82 */ /* 0x000fe20008000000 */
[----:B------:R-:W-:Y:S01]  /*2110*/  USHF.R.S32.HI UR6, URZ, 0x7, UR6 ;  /* 0x000000073f067899 */ /* 0x000fe20008011406 */
[----:B------:R-:W0:Y:S03]  /*2120*/  LDGDEPBAR ;  /* 0x00000000000079af */ /* 0x000e260000000000 */
[----:B------:R-:W-:-:S04]  /*2130*/  UISETP.LT.AND UP0, UPT, URZ, UR6, UPT ;  /* 0x000000063f00728c */ /* 0x000fc8000bf01270 */
[----:B------:R-:W-:-:S04]  /*2140*/  USEL UR6, URZ, UR6, !UP0 ;  /* 0x000000063f067287 */ /* 0x000fc8000c000000 */
[----:B------:R-:W-:Y:S01]  /*2150*/  UISETP.GT.AND UP0, UPT, UR33, UR6, UPT ;  /* 0x000000062100728c */ /* 0x000fe2000bf04270 */
[----:B--2---:R-:W-:-:S05]  /*2160*/  SHF.R.S32.HI R4, RZ, 0x1f, R29 ;  /* 0x0000001fff047819 */ /* 0x004fca000001141d */
[----:B------:R-:W-:Y:S01]  /*2170*/  PLOP3.LUT P0, PT, PT, PT, UP0, 0x80, 0x0 ;  /* 0x000000000000781c */ /* 0x000fe20003f0f008 */
[C---:B-1----:R-:W-:Y:S01]  /*2180*/  IMAD.SHL.U32 R2, R29.reuse, 0x4, RZ ;  /* 0x000000041d027824 */ /* 0x042fe200078e00ff */
[----:B---3--:R-:W-:-:S04]  /*2190*/  SHF.L.U64.HI R0, R29, 0x2, R4 ;  /* 0x000000021d007819 */ /* 0x008fc80000010204 */
[----:B------:R-:W-:-:S04]  /*21a0*/  IADD3 R2, P2, R2, UR10, RZ ;  /* 0x0000000a02027c10 */ /* 0x000fc8000ff5e0ff */
[----:B------:R-:W-:-:S03]  /*21b0*/  IADD3.X R3, R0, UR7, RZ, P2, !PT ;  /* 0x0000000700037c10 */ /* 0x000fc600097fe4ff */
[----:B------:R-:W-:Y:S06]  /*21c0*/  @!P0 BRA `(.L_x_277) ;  /* 0x00000050000c8947 */ /* 0x000fec0003800000 */
[----:B------:R-:W-:Y:S01]  /*21d0*/  LEA.HI R0, R28, R27, RZ, 0x4 ;  /* 0x0000001b1c007211 */ /* 0x000fe200078f20ff */
[----:B------:R-:W5:Y:S01]  /*21e0*/  LDG.E R242, desc[UR38][R2.64] ;  /* 0x0000002602f27981 */ /* 0x000f62000c1e1900 */
[----:B------:R-:W1:Y:S02]  /*21f0*/  LDC R243, c[0x0][0x2dc] ;  /* 0x0000b700fff37b82 */ /* 0x000e640000000800 */
[----:B------:R-:W-:Y:S01]  /*2200*/  LOP3.LUT R0, R0, 0xfffffff0, RZ, 0xc0, !PT ;  /* 0xfffffff000007812 */ /* 0x000fe200078ec0ff */
[----:B------:R-:W5:Y:S04]  /*2210*/  LDG.E R241, desc[UR38][R2.64+0x20] ;  /* 0x0000202602f17981 */ /* 0x000f68000c1e1900 */
[----:B------:R-:W-:Y:S01]  /*2220*/  IMAD.IADD R0, R27, 0x1, -R0 ;  /* 0x000000011b007824 */ /* 0x000fe200078e0a00 */
[----:B------:R-:W5:Y:S04]  /*2230*/  LDG.E R240, desc[UR38][R2.64+0x100] ;  /* 0x0001002602f07981 */ /* 0x000f68000c1e1900 */
[----:B------:R2:W5:Y:S01]  /*2240*/  LDG.E R239, desc[UR38][R2.64+0x120] ;  /* 0x0001202602ef7981 */ /* 0x000562000c1e1900 */
[----:B------:R-:W-:Y:S01]  /*2250*/  VIADD R183, R185, 0x2000 ;  /* 0x00002000b9b77836 */ /* 0x000fe20000000000 */
[----:B------:R-:W-:Y:S01]  /*2260*/  UIADD3 UR12, UR36, UR4, URZ ;  /* 0x00000004240c7290 */ /* 0x000fe2000fffe03f */
[----:B------:R-:W-:Y:S01]  /*2270*/  IMAD.MOV.U32 R219, RZ, RZ, R15 ;  /* 0x000000ffffdb7224 */ /* 0x000fe200078e000f */
[C---:B------:R-:W-:Y:S01]  /*2280*/  SHF.L.U64.HI R247, R29.reuse, 0x2, R4 ;  /* 0x000000021df77819 */ /* 0x040fe20000010204 */
[----:B------:R-:W-:Y:S01]  /*2290*/  IMAD.MOV.U32 R178, RZ, RZ, 0x40 ;  /* 0x00000040ffb27424 */ /* 0x000fe200078e00ff */
[----:B------:R-:W-:Y:S01]  /*22a0*/  MOV R184, 0x20 ;  /* 0x0000002000b87802 */ /* 0x000fe20000000f00 */
[----:B------:R-:W-:Y:S01]  /*22b0*/  IMAD.MOV.U32 R245, RZ, RZ, 0x40 ;  /* 0x00000040fff57424 */ /* 0x000fe200078e00ff */
[----:B------:R-:W-:Y:S01]  /*22c0*/  SHF.L.U32 R248, R29, 0x2, RZ ;  /* 0x000000021df87819 */ /* 0x000fe200000006ff */
[----:B------:R-:W-:Y:S01]  /*22d0*/  IMAD.MOV.U32 R127, RZ, RZ, RZ ;  /* 0x000000ffff7f7224 */ /* 0x000fe200078e00ff */
[----:B------:R-:W-:Y:S01]  /*22e0*/  SEL R183, R183, R185, !P1 ;  /* 0x000000b9b7b77207 */ /* 0x000fe20004800000 */
[----:B------:R-:W-:Y:S01]  /*22f0*/  UIADD3 UR12, -UR37, 0x80, UR12 ;  /* 0x00000080250c7890 */ /* 0x000fe2000fffe10c */
[----:B--2---:R-:W-:-:S04]  /*2300*/  SHF.R.S32.HI R2, RZ, 0x1f, R0 ;  /* 0x0000001fff027819 */ /* 0x004fc80000011400 */
[----:B------:R-:W-:-:S04]  /*2310*/  LEA.HI R2, R2, R0, RZ, 0x3 ;  /* 0x0000000002027211 */ /* 0x000fc800078f18ff */
[----:B------:R-:W-:-:S05]  /*2320*/  LOP3.LUT R2, R2, 0xfffffff8, RZ, 0xc0, !PT ;  /* 0xfffffff802027812 */ /* 0x000fca00078ec0ff */
[----:B------:R-:W-:Y:S02]  /*2330*/  IMAD.IADD R0, R0, 0x1, -R2 ;  /* 0x0000000100007824 */ /* 0x000fe400078e0a02 */
[----:B------:R-:W-:-:S03]  /*2340*/  VIADD R2, R29, 0xffffff80 ;  /* 0xffffff801d027836 */ /* 0x000fc60000000000 */
[C---:B------:R-:W-:Y:S02]  /*2350*/  LOP3.LUT P0, RZ, R0.reuse, 0x2, RZ, 0xc0, !PT ;  /* 0x0000000200ff7812 */ /* 0x040fe4000780c0ff */
[----:B------:R-:W-:Y:S01]  /*2360*/  LOP3.LUT P2, RZ, R0, 0x4, RZ, 0xc0, !PT ;  /* 0x0000000400ff7812 */ /* 0x000fe2000784c0ff */
[----:B------:R-:W-:-:S05]  /*2370*/  VIADD R0, R186, 0x2000 ;  /* 0x00002000ba007836 */ /* 0x000fca0000000000 */
[----:B------:R-:W-:Y:S01]  /*2380*/  SEL R0, R0, R186, !P1 ;  /* 0x000000ba00007207 */ /* 0x000fe20004800000 */
[----:B------:R-:W-:-:S03]  /*2390*/  IMAD.SHL.U32 R246, R2, 0x4, RZ ;  /* 0x0000000402f67824 */ /* 0x000fc600078e00ff */
[----:B------:R-:W-:Y:S01]  /*23a0*/  LEA R177, R0, UR5, 0x1 ;  /* 0x0000000500b17c11 */ /* 0x000fe2000f8e08ff */
[----:B------:R-:W-:Y:S01]  /*23b0*/  ULDC UR11, c[0x0][0x270] ;  /* 0x00009c00000b7ab9 */ /* 0x000fe20000000800 */
[----:B------:R-:W-:Y:S01]  /*23c0*/  LEA R183, R183, UR5, 0x1 ;  /* 0x00000005b7b77c11 */ /* 0x000fe2000f8e08ff */
[----:B------:R-:W-:Y:S01]  /*23d0*/  ULDC UR13, c[0x0][0x2ec] ;  /* 0x0000bb00000d7ab9 */ /* 0x000fe20000000800 */
[----:B------:R-:W-:Y:S02]  /*23e0*/  SEL R184, R184, 0xffffffe0, !P0 ;  /* 0xffffffe0b8b87807 */ /* 0x000fe40004000000 */
[----:B------:R-:W-:Y:S02]  /*23f0*/  SEL R178, R178, 0xffffffc0, !P2 ;  /* 0xffffffc0b2b27807 */ /* 0x000fe40005000000 */
[----:B-1----:R-:W-:-:S07]  /*2400*/  SEL R245, R245, 0xffffffc0, !P2 ;  /* 0xffffffc0f5f57807 */ /* 0x002fce0005000000 */
.L_x_280:
[----:B------:R-:W0:Y:S01]  /*2410*/  LDGDEPBAR ;  /* 0x00000000000079af */ /* 0x000e220000000000 */
[C---:B------:R-:W-:Y:S01]  /*2420*/  IMAD.IADD R0, R183.reuse, 0x1, R184 ;  /* 0x00000001b7007824 */ /* 0x040fe200078e02b8 */
[----:B------:R-:W-:Y:S01]  /*2430*/  USHF.L.U32 UR4, UR14, 0x7, URZ ;  /* 0x000000070e047899 */ /* 0x000fe2000800063f */
[--C-:B------:R-:W-:Y:S01]  /*2440*/  IMAD.IADD R160, R183, 0x1, R178.reuse ;  /* 0x00000001b7a07824 */ /* 0x100fe200078e02b2 */
[----:B-----5:R-:W-:Y:S01]  /*2450*/  FSETP.NEU.FTZ.AND P1, PT, R242, -INF , PT ;  /* 0xff800000f200780b */ /* 0x020fe20003f3d000 */
[----:B------:R-:W-:Y:S01]  /*2460*/  IMAD.MOV.U32 R2, RZ, RZ, 0x8 ;  /* 0x00000008ff027424 */ /* 0x000fe200078e00ff */
[----:B------:R-:W-:Y:S01]  /*2470*/  UISETP.GE.AND UP0, UPT, UR4, UR12, UPT ;  /* 0x0000000c0400728c */ /* 0x000fe2000bf06270 */
[----:B------:R-:W-:Y:S01]  /*2480*/  IMAD.MOV.U32 R187, RZ, RZ, 0x48 ;  /* 0x00000048ffbb7424 */ /* 0x000fe200078e00ff */
[----:B------:R-:W-:Y:S01]  /*2490*/  UISETP.GT.AND UP3, UPT, UR14, UR6, UPT ;  /* 0x000000060e00728c */ /* 0x000fe2000bf64270 */
[----:B------:R-:W-:Y:S03]  /*24a0*/  IMAD.U32 R3, RZ, RZ, UR4 ;  /* 0x00000004ff037e24 */ /* 0x000fe6000f8e00ff */
[----:B------:R-:W-:Y:S01]  /*24b0*/  PLOP3.LUT P0, PT, PT, PT, UP0, 0x80, 0x0 ;  /* 0x000000000000781c */ /* 0x000fe20003f0f008 */
[----:B------:R-:W-:Y:S04]  /*24c0*/  DEPBAR.LE SB0, 0x0 ;  /* 0x000080000000791a */ /* 0x000fe80000000000 */
[----:B------:R-:W-:Y:S08]  /*24d0*/  BAR.SYNC.DEFER_BLOCKING 0x0 ;  /* 0x0000000000007b1d */ /* 0x000ff00000010000 */
[----:B------:R-:W-:Y:S01]  /*24e0*/  @!P0 IADD3 R3, R3, UR37, R249 ;  /* 0x0000002503038c10 */ /* 0x000fe2000fffe0f9 */
[----:B------:R-:W-:Y:S08]  /*24f0*/  LDSM.16.M88.4 R64, [R183] ;  /* 0x00000000b740783b */ /* 0x000ff00000000200 */
[----:B------:R-:W1:Y:S08]  /*2500*/  LDSM.16.M88.4 R16, [R179] ;  /* 0x00000000b310783b */ /* 0x000e700000000200 */
[----:B------:R-:W2:Y:S08]  /*2510*/  LDSM.16.M88.4 R60, [R183+0x2000] ;  /* 0x00200000b73c783b */ /* 0x000eb00000000200 */
[----:B------:R-:W3:Y:S08]  /*2520*/  LDSM.16.M88.4 R32, [R179+0x800] ;  /* 0x00080000b320783b */ /* 0x000ef00000000200 */
[----:B------:R-:W4:Y:S08]  /*2530*/  LDSM.16.M88.4 R48, [R179+0x1000] ;  /* 0x00100000b330783b */ /* 0x000f300000000200 */
[----:B------:R-:W4:Y:S01]  /*2540*/  LDSM.16.M88.4 R132, [R179+0x1800] ;  /* 0x00180000b384783b */ /* 0x000f220000000200 */
        /* <DEDUP_REMOVED lines=10> */
[----:B------:R-:W-:Y:S05]  /*25f0*/  LDSM.16.M88.4 R152, [R182+0x1800] ;  /* 0x00180000b698783b */ /* 0x000fea0000000200 */
[-C--:B------:R-:W-:Y:S01]  /*2600*/  HMMA.16816.F32 R28, R60, R34.reuse, RZ ;  /* 0x000000223c1c723c */ /* 0x080fe200000018ff */
[----:B--2---:R-:W-:Y:S02]  /*2610*/  IMAD.IADD R0, R0, 0x1, R178 ;  /* 0x0000000100007824 */ /* 0x004fe400078e02b2 */
[----:B------:R-:W-:Y:S03]  /*2620*/  LDSM.16.M88.4 R156, [R180] ;  /* 0x00000000b49c783b */ /* 0x000fe60000000200 */
[C---:B------:R-:W-:Y:S05]  /*2630*/  HMMA.16816.F32 R32, R64.reuse, R34, RZ ;  /* 0x000000224020723c */ /* 0x040fea00000018ff */
[----:B------:R-:W-:Y:S01]  /*2640*/  LDSM.16.M88.4 R164, [R180+0x800] ;  /* 0x00080000b4a4783b */ /* 0x000fe20000000200 */
[-C--:B----4-:R-:W-:Y:S06]  /*2650*/  HMMA.16816.F32 R36, R64, R48.reuse, RZ ;  /* 0x000000304024723c */ /* 0x090fec00000018ff */
[C---:B------:R-:W-:Y:S01]  /*2660*/  HMMA.16816.F32 R40, R60.reuse, R48, RZ ;  /* 0x000000303c28723c */ /* 0x040fe200000018ff */
[----:B------:R-:W-:Y:S05]  /*2670*/  LDSM.16.M88.4 R168, [R180+0x1000] ;  /* 0x00100000b4a8783b */ /* 0x000fea0000000200 */
[-C--:B------:R-:W-:Y:S03]  /*2680*/  HMMA.16816.F32 R44, R60, R50.reuse, RZ ;  /* 0x000000323c2c723c */ /* 0x080fe600000018ff */
[----:B------:R-:W-:Y:S03]  /*2690*/  LDSM.16.M88.4 R172, [R181] ;  /* 0x00000000b5ac783b */ /* 0x000fe60000000200 */
[C---:B------:R-:W-:Y:S06]  /*26a0*/  HMMA.16816.F32 R48, R64.reuse, R50, RZ ;  /* 0x000000324030723c */ /* 0x040fec00000018ff */
[-C--:B------:R-:W-:Y:S06]  /*26b0*/  HMMA.16816.F32 R52, R64, R132.reuse, RZ ;  /* 0x000000844034723c */ /* 0x080fec00000018ff */
[C---:B------:R-:W-:Y:S06]  /*26c0*/  HMMA.16816.F32 R56, R60.reuse, R132, RZ ;  /* 0x000000843c38723c */ /* 0x040fec00000018ff */
[-C--:B------:R-:W-:Y:S06]  /*26d0*/  HMMA.16816.F32 R60, R60, R134.reuse, RZ ;  /* 0x000000863c3c723c */ /* 0x080fec00000018ff */
[----:B------:R-:W-:Y:S01]  /*26e0*/  HMMA.16816.F32 R64, R64, R134, RZ ;  /* 0x000000864040723c */ /* 0x000fe200000018ff */
[----:B------:R-:W2:Y:S05]  /*26f0*/  LDSM.16.M88.4 R132, [R182+0x1000] ;  /* 0x00100000b684783b */ /* 0x000eaa0000000200 */
[-C--:B-1----:R-:W-:Y:S06]  /*2700*/  HMMA.16816.F32 R4, R136, R140.reuse, R4 ;  /* 0x0000008c8804723c */ /* 0x082fec0000001804 */
[C---:B------:R-:W-:Y:S06]  /*2710*/  HMMA.16816.F32 R8, R144.reuse, R140, R8 ;  /* 0x0000008c9008723c */ /* 0x040fec0000001808 */
[-C--:B------:R-:W-:Y:S06]  /*2720*/  HMMA.16816.F32 R12, R144, R142.reuse, R12 ;  /* 0x0000008e900c723c */ /* 0x080fec000000180c */
[C---:B------:R-:W-:Y:S01]  /*2730*/  HMMA.16816.F32 R16, R136.reuse, R142, R16 ;  /* 0x0000008e8810723c */ /* 0x040fe20000001810 */
[----:B------:R-:W1:Y:S05]  /*2740*/  LDSM.16.M88.4 R140, [R160] ;  /* 0x00000000a08c783b */ /* 0x000e6a0000000200 */
[-C--:B------:R-:W-:Y:S03]  /*2750*/  HMMA.16816.F32 R20, R136, R148.reuse, R20 ;  /* 0x000000948814723c */ /* 0x080fe60000001814 */
[----:B------:R-:W3:Y:S03]  /*2760*/  LDSM.16.M88.4 R160, [R160+0x2000] ;  /* 0x00200000a0a0783b */ /* 0x000ee60000000200 */
[C---:B------:R-:W-:Y:S06]  /*2770*/  HMMA.16816.F32 R24, R144.reuse, R148, R24 ;  /* 0x000000949018723c */ /* 0x040fec0000001818 */
[-C--:B------:R-:W-:Y:S06]  /*2780*/  HMMA.16816.F32 R28, R144, R150.reuse, R28 ;  /* 0x00000096901c723c */ /* 0x080fec000000181c */
[C---:B------:R-:W-:Y:S01]  /*2790*/  HMMA.16816.F32 R32, R136.reuse, R150, R32 ;  /* 0x000000968820723c */ /* 0x040fe20000001820 */
[----:B------:R-:W4:Y:S05]  /*27a0*/  LDSM.16.M88.4 R148, [R180+0x1800] ;  /* 0x00180000b494783b */ /* 0x000f2a0000000200 */
[-C--:B--2---:R-:W-:Y:S06]  /*27b0*/  HMMA.16816.F32 R36, R136, R132.reuse, R36 ;  /* 0x000000848824723c */ /* 0x084fec0000001824 */
[C---:B------:R-:W-:Y:S06]  /*27c0*/  HMMA.16816.F32 R40, R144.reuse, R132, R40 ;  /* 0x000000849028723c */ /* 0x040fec0000001828 */
[-C--:B------:R-:W-:Y:S06]  /*27d0*/  HMMA.16816.F32 R44, R144, R134.reuse, R44 ;  /* 0x00000086902c723c */ /* 0x080fec000000182c */
[C---:B------:R-:W-:Y:S01]  /*27e0*/  HMMA.16816.F32 R48, R136.reuse, R134, R48 ;  /* 0x000000868830723c */ /* 0x040fe20000001830 */
[----:B------:R-:W2:Y:S05]  /*27f0*/  LDSM.16.M88.4 R132, [R0] ;  /* 0x000000000084783b */ /* 0x000eaa0000000200 */
[-C--:B------:R-:W-:Y:S06]  /*2800*/  HMMA.16816.F32 R52, R136, R152.reuse, R52 ;  /* 0x000000988834723c */ /* 0x080fec0000001834 */
[C---:B------:R-:W-:Y:S06]  /*2810*/  HMMA.16816.F32 R56, R144.reuse, R152, R56 ;  /* 0x000000989038723c */ /* 0x040fec0000001838 */
[-C--:B------:R-:W-:Y:S06]  /*2820*/  HMMA.16816.F32 R60, R144, R154.reuse, R60 ;  /* 0x0000009a903c723c */ /* 0x080fec000000183c */
[----:B------:R-:W-:Y:S01]  /*2830*/  HMMA.16816.F32 R64, R136, R154, R64 ;  /* 0x0000009a8840723c */ /* 0x000fe20000001840 */
[----:B------:R4:W2:Y:S04]  /*2840*/  LDSM.16.M88.4 R136, [R0+0x2000] ;  /* 0x002000000088783b */ /* 0x0008a80000000200 */
[----:B------:R-:W-:Y:S01]  /*2850*/  @!P0 VIMNMX R144, R3, UR37, PT ;  /* 0x0000002503908c48 */ /* 0x000fe2000bfe0100 */
[-C--:B-1----:R-:W-:Y:S05]  /*2860*/  HMMA.16816.F32 R4, R140, R156.reuse, R4 ;  /* 0x0000009c8c04723c */ /* 0x082fea0000001804 */
[----:B------:R-:W-:Y:S01]  /*2870*/  FMUL.FTZ R145, R242, 1.4426950216293334961 ;  /* 0x3fb8aa3bf2917820 */ /* 0x000fe20000410000 */
[C---:B---3--:R-:W-:Y:S05]  /*2880*/  HMMA.16816.F32 R8, R160.reuse, R156, R8 ;  /* 0x0000009ca008723c */ /* 0x048fea0000001808 */
[----:B------:R-:W-:Y:S01]  /*2890*/  FSEL R145, R145, RZ, P1 ;  /* 0x000000ff91917208 */ /* 0x000fe20000800000 */
[-C--:B------:R-:W-:Y:S03]  /*28a0*/  HMMA.16816.F32 R12, R160, R158.reuse, R12 ;  /* 0x0000009ea00c723c */ /* 0x080fe6000000180c */
[C---:B------:R-:W-:Y:S03]  /*28b0*/  FSETP.NEU.FTZ.AND P1, PT, R241.reuse, -INF , PT ;  /* 0xff800000f100780b */ /* 0x040fe60003f3d000 */
[C---:B------:R-:W-:Y:S01]  /*28c0*/  HMMA.16816.F32 R16, R140.reuse, R158, R16 ;  /* 0x0000009e8c10723c */ /* 0x040fe20000001810 */
[----:B----4-:R-:W-:Y:S04]  /*28d0*/  IMAD.U32 R0, RZ, RZ, UR24 ;  /* 0x00000018ff007e24 */ /* 0x010fe8000f8e00ff */
[----:B------:R-:W-:Y:S01]  /*28e0*/  @!P0 IMAD R0, R0, 0x80, R251 ;  /* 0x0000008000008824 */ /* 0x000fe200078e02fb */
[-C--:B------:R-:W-:Y:S04]  /*28f0*/  HMMA.16816.F32 R20, R140, R164.reuse, R20 ;  /* 0x000000a48c14723c */ /* 0x080fe80000001814 */
[C---:B------:R-:W-:Y:S01]  /*2900*/  @!P0 ISETP.GE.AND P2, PT, R0.reuse, R144, PT ;  /* 0x000000900000820c */ /* 0x040fe20003f46270 */
[----:B------:R-:W-:Y:S01]  /*2910*/  @!P0 VIADD R146, R0, 0x1 ;  /* 0x0000000100928836 */ /* 0x000fe20000000000 */
[C---:B------:R-:W-:Y:S06]  /*2920*/  HMMA.16816.F32 R24, R160.reuse, R164, R24 ;  /* 0x000000a4a018723c */ /* 0x040fec0000001818 */
[-C--:B------:R-:W-:Y:S06]  /*2930*/  HMMA.16816.F32 R28, R160, R166.reuse, R28 ;  /* 0x000000a6a01c723c */ /* 0x080fec000000181c */
        /* <DEDUP_REMOVED lines=9> */
[-C--:B--2---:R-:W-:Y:S05]  /*29d0*/  HMMA.16816.F32 R4, R132, R172.reuse, R4 ;  /* 0x000000ac8404723c */ /* 0x084fea0000001804 */
[----:B------:R-:W-:Y:S01]  /*29e0*/  FMUL.FTZ R142, R241, 1.4426950216293334961 ;  /* 0x3fb8aa3bf18e7820 */ /* 0x000fe20000410000 */
[C---:B------:R-:W-:Y:S05]  /*29f0*/  HMMA.16816.F32 R8, R136.reuse, R172, R8 ;  /* 0x000000ac8808723c */ /* 0x040fea0000001808 */
[C---:B------:R-:W-:Y:S01]  /*2a00*/  @!P0 VIADDMNMX R143, R3.reuse, R2, UR37, PT ;  /* 0x00000025038f8e46 */ /* 0x040fe2000b800102 */
[----:B------:R-:W-:Y:S01]  /*2a10*/  IMAD.MOV.U32 R2, RZ, RZ, 0x40 ;  /* 0x00000040ff027424 */ /* 0x000fe200078e00ff */
[----:B------:R-:W-:Y:S01]  /*2a20*/  FSEL R142, R142, RZ, P1 ;  /* 0x000000ff8e8e7208 */ /* 0x000fe20000800000 */
[----:B------:R-:W-:Y:S01]  /*2a30*/  FMUL.FTZ R141, R240, 1.4426950216293334961 ;  /* 0x3fb8aa3bf08d7820 */ /* 0x000fe20000410000 */
[----:B------:R-:W-:Y:S01]  /*2a40*/  @!P0 ISETP.GE.AND P1, PT, R146, R143, PT ;  /* 0x0000008f9200820c */ /* 0x000fe20003f26270 */
[-C--:B------:R-:W-:Y:S03]  /*2a50*/  HMMA.16816.F32 R12, R136, R174.reuse, R12 ;  /* 0x000000ae880c723c */ /* 0x080fe6000000180c */
[----:B------:R-:W-:Y:S01]  /*2a60*/  @!P0 VIADDMNMX R140, R3, R2, UR37, PT ;  /* 0x00000025038c8e46 */ /* 0x000fe2000b800102 */
        /* <DEDUP_REMOVED lines=21> */
[-C--:B------:R-:W-:Y:S03]  /*2bc0*/  @!P0 ISETP.GE.AND P2, PT, R0, R3.reuse, PT ;  /* 0x000000030000820c */ /* 0x080fe60003f46270 */
[----:B------:R-:W-:Y:S01]  /*2bd0*/  MUFU.EX2 R234, R6 ;  /* 0x0000000600ea7308 */ /* 0x000fe20000000800 */
[--C-:B------:R-:W-:Y:S01]  /*2be0*/  FFMA.FTZ R8, R8, UR13, -R141.reuse ;  /* 0x0000000d08087c23 */ /* 0x100fe2000801088d */
[--C-:B------:R-:W-:Y:S01]  /*2bf0*/  FFMA.FTZ R9, R9, UR13, -R141.reuse ;  /* 0x0000000d09097c23 */ /* 0x100fe2000801088d */
[----:B------:R-:W-:Y:S02]  /*2c00*/  @!P0 FSEL R10, R10, -INF , !P2 ;  /* 0xff8000000a0a8808 */ /* 0x000fe40005000000 */
[----:B------:R-:W-:Y:S05]  /*2c10*/  FSETP.NEU.FTZ.AND P1, PT, R239, -INF , PT ;  /* 0xff800000ef00780b */ /* 0x000fea0003f3d000 */
[----:B------:R2:W-:Y:S01]  /*2c20*/  MUFU.EX2 R205, R9 ;  /* 0x0000000900cd7308 */ /* 0x0005e20000000800 */
[----:B------:R-:W-:Y:S02]  /*2c30*/  FSEL R2, R2, RZ, P1 ;  /* 0x000000ff02027208 */ /* 0x000fe40000800000 */
[-C--:B------:R-:W-:Y:S03]  /*2c40*/  @!P0 ISETP.GE.AND P1, PT, R146, R3.reuse, PT ;  /* 0x000000039200820c */ /* 0x080fe60003f26270 */
[--C-:B------:R-:W-:Y:S01]  /*2c50*/  FFMA.FTZ R10, R10, UR13, -R2.reuse ;  /* 0x0000000d0a0a7c23 */ /* 0x100fe20008010802 */
[----:B------:R-:W-:Y:S03]  /*2c60*/  @!P0 FSEL R11, R11, -INF , !P1 ;  /* 0xff8000000b0b8808 */ /* 0x000fe60004800000 */
[----:B------:R3:W4:Y:S02]  /*2c70*/  MUFU.EX2 R198, R7 ;  /* 0x0000000700c67308 */ /* 0x0007240000000800 */
[--C-:B------:R-:W-:Y:S08]  /*2c80*/  FFMA.FTZ R11, R11, UR13, -R2.reuse ;  /* 0x0000000d0b0b7c23 */ /* 0x100ff00008010802 */
        /* <DEDUP_REMOVED lines=188> */
[-C--:B------:R-:W-:Y:S03]  /*3850*/  @!P0 ISETP.GE.AND P4, PT, R4, R143.reuse, PT ;  /* 0x0000008f0400820c */ /* 0x080fe60003f86270 */
        /* <DEDUP_REMOVED lines=8> */
[----:B------:R-:W-:Y:S01]  /*38e0*/  @!P0 ISETP.GE.AND P1, PT, R8, R143, PT ;  /* 0x0000008f0800820c */ /* 0x000fe20003f26270 */
        /* <DEDUP_REMOVED lines=25> */
[----:B------:R-:W-:Y:S03]  /*3a80*/  @!P0 ISETP.GE.AND P1, PT, R0, R3, PT ;  /* 0x000000030000820c */ /* 0x000fe60003f26270 */
        /* <DEDUP_REMOVED lines=98> */
[----:B------:R2:W-:Y:S04]  /*40b0*/  STS [R215+0x1e000], R3 ;  /* 0x01e00003d7007388 */ /* 0x0005e80000000800 */
[----:B------:R-:W-:Y:S04]  /*40c0*/  STS [R215+0x1e400], R2 ;  /* 0x01e40002d7007388 */ /* 0x000fe80000000800 */
[----:B------:R-:W-:Y:S01]  /*40d0*/  LDSM.16.M88.4 R16, [R179+0x4000] ;  /* 0x00400000b310783b */ /* 0x000fe20000000200 */
[----:B-1----:R-:W-:Y:S07]  /*40e0*/  LEA R0, R185, UR5, 0x1 ;  /* 0x00000005b9007c11 */ /* 0x002fee000f8e08ff */
[----:B------:R-:W-:Y:S01]  /*40f0*/  LDSM.16.M88.4 R32, [R179+0x4800] ;  /* 0x00480000b320783b */ /* 0x000fe20000000200 */
[--C-:B------:R-:W-:Y:S07]  /*4100*/  IMAD.IADD R146, R178, 0x1, R0.reuse ;  /* 0x00000001b2927824 */ /* 0x100fee00078e0200 */
[----:B------:R-:W1:Y:S08]  /*4110*/  LDSM.16.M88.4 R64, [R0+0x8000] ;  /* 0x008000000040783b */ /* 0x000e700000000200 */
[----:B------:R-:W4:Y:S08]  /*4120*/  LDSM.16.M88.4 R60, [R0+0xa000] ;  /* 0x00a00000003c783b */ /* 0x000f300000000200 */
[----:B--2---:R-:W2:Y:S04]  /*4130*/  LDG.E R3, desc[UR38][R148.64+0x20] ;  /* 0x0000202694037981 */ /* 0x004ea8000c1e1900 */
[----:B------:R-:W3:Y:S08]  /*4140*/  LDSM.16.M88.4 R48, [R179+0x5000] ;  /* 0x00500000b330783b */ /* 0x000ef00000000200 */
[----:B------:R-:W3:Y:S08]  /*4150*/  LDSM.16.M88.4 R132, [R179+0x5800] ;  /* 0x00580000b384783b */ /* 0x000ef00000000200 */
[----:B------:R-:W-:Y:S01]  /*4160*/  LDSM.16.M88.4 R140, [R182+0x4000] ;  /* 0x00400000b68c783b */ /* 0x000fe20000000200 */
[-C--:B-1----:R-:W-:Y:S07]  /*4170*/  HMMA.16816.F32 R4, R64, R16.reuse, RZ ;  /* 0x000000104004723c */ /* 0x082fee00000018ff */
[----:B------:R1:W5:Y:S01]  /*4180*/  LDG.E R2, desc[UR38][R148.64+0x100] ;  /* 0x0001002694027981 */ /* 0x000362000c1e1900 */
        /* <DEDUP_REMOVED lines=15> */
[----:B------:R1:W5:Y:S03]  /*4280*/  LDG.E R0, desc[UR38][R148.64+0x120] ;  /* 0x0001202694007981 */ /* 0x000366000c1e1900 */
[----:B------:R-:W-:Y:S01]  /*4290*/  HMMA.16816.F32 R64, R64, R134, RZ ;  /* 0x000000864040723c */ /* 0x000fe200000018ff */
[----:B------:R-:W3:Y:S08]  /*42a0*/  LDSM.16.M88.4 R136, [R132+0x8000] ;  /* 0x008000008488783b */ /* 0x000ef00000000200 */
[----:B------:R-:W4:Y:S01]  /*42b0*/  LDSM.16.M88.4 R132, [R132+0xa000] ;  /* 0x00a000008484783b */ /* 0x000f220000000200 */
[-C--:B---3--:R-:W-:Y:S06]  /*42c0*/  HMMA.16816.F32 R4, R136, R140.reuse, R4 ;  /* 0x0000008c8804723c */ /* 0x088fec0000001804 */
[C---:B----4-:R-:W-:Y:S06]  /*42d0*/  HMMA.16816.F32 R8, R132.reuse, R140, R8 ;  /* 0x0000008c8408723c */ /* 0x050fec0000001808 */
[-C--:B------:R-:W-:Y:S06]  /*42e0*/  HMMA.16816.F32 R12, R132, R142.reuse, R12 ;  /* 0x0000008e840c723c */ /* 0x080fec000000180c */
[C---:B------:R-:W-:Y:S01]  /*42f0*/  HMMA.16816.F32 R16, R136.reuse, R142, R16 ;  /* 0x0000008e8810723c */ /* 0x040fe20000001810 */
[----:B------:R-:W3:Y:S05]  /*4300*/  LDSM.16.M88.4 R140, [R182+0x4800] ;  /* 0x00480000b68c783b */ /* 0x000eea0000000200 */
[-C--:B---3--:R-:W-:Y:S06]  /*4310*/  HMMA.16816.F32 R20, R136, R140.reuse, R20 ;  /* 0x0000008c8814723c */ /* 0x088fec0000001814 */
[C---:B------:R-:W-:Y:S06]  /*4320*/  HMMA.16816.F32 R24, R132.reuse, R140, R24 ;  /* 0x0000008c8418723c */ /* 0x040fec0000001818 */
        /* <DEDUP_REMOVED lines=10> */
[-C--:B------:R-:W-:Y:S01]  /*43d0*/  HMMA.16816.F32 R60, R132, R142.reuse, R60 ;  /* 0x0000008e843c723c */ /* 0x080fe2000000183c */
[----:B------:R-:W-:Y:S05]  /*43e0*/  LDSM.16.M88.4 R132, [R146+0x8000] ;  /* 0x008000009284783b */ /* 0x000fea0000000200 */
[----:B------:R-:W-:Y:S03]  /*43f0*/  HMMA.16816.F32 R64, R136, R142, R64 ;  /* 0x0000008e8840723c */ /* 0x000fe60000001840 */
        /* <DEDUP_REMOVED lines=20> */
[----:B------:R-:W-:Y:S01]  /*4540*/  HMMA.16816.F32 R64, R132, R138, R64 ;  /* 0x0000008a8440723c */ /* 0x000fe20000001840 */
[----:B------:R-:W-:Y:S04]  /*4550*/  LDSM.16.M88.4 R136, [R181+0x4000] ;  /* 0x00400000b588783b */ /* 0x000fe80000000200 */
[----:B------:R-:W-:Y:S05]  /*4560*/  IMAD.IADD R140, R184, 0x1, R146 ;  /* 0x00000001b88c7824 */ /* 0x000fea00078e0292 */
[----:B------:R-:W3:Y:S08]  /*4570*/  LDSM.16.M88.4 R132, [R140+0x8000] ;  /* 0x008000008c84783b */ /* 0x000ef00000000200 */
[----:B------:R-:W4:Y:S01]  /*4580*/  LDSM.16.M88.4 R140, [R140+0xa000] ;  /* 0x00a000008c8c783b */ /* 0x000f220000000200 */
[-C--:B---3--:R-:W-:Y:S06]  /*4590*/  HMMA.16816.F32 R4, R132, R136.reuse, R4 ;  /* 0x000000888404723c */ /* 0x088fec0000001804 */
[C---:B----4-:R-:W-:Y:S06]  /*45a0*/  HMMA.16816.F32 R8, R140.reuse, R136, R8 ;  /* 0x000000888c08723c */ /* 0x050fec0000001808 */
[-C--:B------:R-:W-:Y:S06]  /*45b0*/  HMMA.16816.F32 R12, R140, R138.reuse, R12 ;  /* 0x0000008a8c0c723c */ /* 0x080fec000000180c */
[C---:B------:R-:W-:Y:S01]  /*45c0*/  HMMA.16816.F32 R16, R132.reuse, R138, R16 ;  /* 0x0000008a8410723c */ /* 0x040fe20000001810 */
[----:B------:R-:W3:Y:S05]  /*45d0*/  LDSM.16.M88.4 R136, [R181+0x4800] ;  /* 0x00480000b588783b */ /* 0x000eea0000000200 */
[----:B--2---:R-:W-:Y:S01]  /*45e0*/  FADD.FTZ R6, -R3, R6 ;  /* 0x0000000603067221 */ /* 0x004fe20000010100 */
[C---:B------:R-:W-:Y:S01]  /*45f0*/  FADD.FTZ R4, -R144.reuse, R4 ;  /* 0x0000000490047221 */ /* 0x040fe20000010100 */
[----:B------:R-:W-:Y:S03]  /*4600*/  FADD.FTZ R5, -R144, R5 ;  /* 0x0000000590057221 */ /* 0x000fe60000010100 */
[----:B------:R-:W-:Y:S01]  /*4610*/  FMUL.FTZ R145, R234, R6 ;  /* 0x00000006ea917220 */ /* 0x000fe20000410000 */
[----:B------:R-:W-:Y:S01]  /*4620*/  FMUL.FTZ R150, R150, R4 ;  /* 0x0000000496967220 */ /* 0x000fe20000410000 */
[----:B------:R-:W-:Y:S11]  /*4630*/  FMUL.FTZ R147, R147, R5 ;  /* 0x0000000593937220 */ /* 0x000ff60000410000 */
[C---:B------:R-:W-:Y:S01]  /*4640*/  FADD.FTZ R5, -R144.reuse, R16 ;  /* 0x0000001090057221 */ /* 0x040fe20000010100 */
[----:B------:R-:W-:Y:S03]  /*4650*/  FADD.FTZ R4, -R144, R17 ;  /* 0x0000001190047221 */ /* 0x000fe60000010100 */
[----:B------:R-:W-:Y:S01]  /*4660*/  FMUL.FTZ R5, R238, R5 ;  /* 0x00000005ee057220 */ /* 0x000fe20000410000 */
[----:B------:R-:W-:Y:S01]  /*4670*/  FMUL.FTZ R4, R237, R4 ;  /* 0x00000004ed047220 */ /* 0x000fe20000410000 */
[-C--:B---3--:R-:W-:Y:S06]  /*4680*/  HMMA.16816.F32 R20, R132, R136.reuse, R20 ;  /* 0x000000888414723c */ /* 0x088fec0000001814 */
[C---:B------:R-:W-:Y:S06]  /*4690*/  HMMA.16816.F32 R24, R140.reuse, R136, R24 ;  /* 0x000000888c18723c */ /* 0x040fec0000001818 */
[-C--:B------:R-:W-:Y:S06]  /*46a0*/  HMMA.16816.F32 R28, R140, R138.reuse, R28 ;  /* 0x0000008a8c1c723c */ /* 0x080fec000000181c */
[C---:B------:R-:W-:Y:S01]  /*46b0*/  HMMA.16816.F32 R32, R132.reuse, R138, R32 ;  /* 0x0000008a8420723c */ /* 0x040fe20000001820 */
[----:B------:R-:W2:Y:S05]  /*46c0*/  LDSM.16.M88.4 R136, [R181+0x5000] ;  /* 0x00500000b588783b */ /* 0x000eaa0000000200 */
[C---:B------:R-:W-:Y:S01]  /*46d0*/  FADD.FTZ R6, -R144.reuse, R20 ;  /* 0x0000001490067221 */ /* 0x040fe20000010100 */
[----:B------:R-:W-:Y:S04]  /*46e0*/  FADD.FTZ R21, -R144, R21 ;  /* 0x0000001590157221 */ /* 0x000fe80000010100 */
[----:B------:R-:W-:Y:S11]  /*46f0*/  FMUL.FTZ R6, R236, R6 ;  /* 0x00000006ec067220 */ /* 0x000ff60000410000 */
[----:B------:R-:W-:Y:S02]  /*4700*/  @!UPT UIADD3 URZ, URZ, URZ, URZ ;  /* 0x0000003f3f3ff290 */ /* 0x000fe4000fffe03f */
[----:B------:R-:W-:Y:S01]  /*4710*/  FADD.FTZ R20, -R144, R32 ;  /* 0x0000002090147221 */ /* 0x000fe20000010100 */
[----:B------:R-:W-:Y:S01]  /*4720*/  F2FP.F16.F32.PACK_AB R32, R4, R5 ;  /* 0x000000050420723e */ /* 0x000fe200000000ff */
[----:B------:R-:W-:Y:S01]  /*4730*/  FADD.FTZ R17, -R144, R33 ;  /* 0x0000002190117221 */ /* 0x000fe20000010100 */
[----:B------:R-:W-:Y:S01]  /*4740*/  FADD.FTZ R33, -R3, R7 ;  /* 0x0000000703217221 */ /* 0x000fe20000010100 */
[----:B------:R-:W-:Y:S02]  /*4750*/  FMUL.FTZ R20, R233, R20 ;  /* 0x00000014e9147220 */ /* 0x000fe40000410000 */
[----:B------:R-:W-:Y:S01]  /*4760*/  FMUL.FTZ R17, R232, R17 ;  /* 0x00000011e8117220 */ /* 0x000fe20000410000 */
[-C--:B--2---:R-:W-:Y:S06]  /*4770*/  HMMA.16816.F32 R36, R132, R136.reuse, R36 ;  /* 0x000000888424723c */ /* 0x084fec0000001824 */
[C---:B------:R-:W-:Y:S06]  /*4780*/  HMMA.16816.F32 R40, R140.reuse, R136, R40 ;  /* 0x000000888c28723c */ /* 0x040fec0000001828 */
[-C--:B------:R-:W-:Y:S06]  /*4790*/  HMMA.16816.F32 R44, R140, R138.reuse, R44 ;  /* 0x0000008a8c2c723c */ /* 0x080fec000000182c */
[C---:B------:R-:W-:Y:S01]  /*47a0*/  HMMA.16816.F32 R48, R132.reuse, R138, R48 ;  /* 0x0000008a8430723c */ /* 0x040fe20000001830 */
[----:B------:R-:W2:Y:S05]  /*47b0*/  LDSM.16.M88.4 R136, [R181+0x5800] ;  /* 0x00580000b588783b */ /* 0x000eaa0000000200 */
[C---:B------:R-:W-:Y:S11]  /*47c0*/  FADD.FTZ R37, -R144.reuse, R37 ;  /* 0x0000002590257221 */ /* 0x040ff60000010100 */
[----:B------:R-:W-:Y:S07]  /*47d0*/  @!UPT UIADD3 URZ, URZ, URZ, URZ ;  /* 0x0000003f3f3ff290 */ /* 0x000fee000fffe03f */
[C---:B------:R-:W-:Y:S01]  /*47e0*/  FADD.FTZ R16, -R144.reuse, R48 ;  /* 0x0000003090107221 */ /* 0x040fe20000010100 */
[----:B------:R-:W-:Y:S01]  /*47f0*/  FADD.FTZ R48, -R144, R49 ;  /* 0x0000003190307221 */ /* 0x000fe20000010100 */
[----:B------:R-:W-:Y:S02]  /*4800*/  FMUL.FTZ R49, R230, R37 ;  /* 0x00000025e6317220 */ /* 0x000fe40000410000 */
[----:B------:R-:W-:Y:S01]  /*4810*/  FMUL.FTZ R16, R229, R16 ;  /* 0x00000010e5107220 */ /* 0x000fe20000410000 */
[----:B------:R-:W-:Y:S05]  /*4820*/  FMUL.FTZ R48, R228, R48 ;  /* 0x00000030e4307220 */ /* 0x000fea0000410000 */
[----:B------:R-:W-:Y:S01]  /*4830*/  F2FP.F16.F32.PACK_AB R48, R48, R16 ;  /* 0x000000103030723e */ /* 0x000fe200000000ff */
[-C--:B--2---:R-:W-:Y:S06]  /*4840*/  HMMA.16816.F32 R52, R132, R136.reuse, R52 ;  /* 0x000000888434723c */ /* 0x084fec0000001834 */
[C---:B------:R-:W-:Y:S06]  /*4850*/  HMMA.16816.F32 R56, R140.reuse, R136, R56 ;  /* 0x000000888c38723c */ /* 0x040fec0000001838 */
[-C--:B------:R-:W-:Y:S06]  /*4860*/  HMMA.16816.F32 R60, R140, R138.reuse, R60 ;  /* 0x0000008a8c3c723c */ /* 0x080fec000000183c */
[----:B------:R-:W-:Y:S06]  /*4870*/  HMMA.16816.F32 R64, R132, R138, R64 ;  /* 0x0000008a8440723c */ /* 0x000fec0000001840 */
[C---:B------:R-:W-:Y:S01]  /*4880*/  FADD.FTZ R5, -R144.reuse, R52 ;  /* 0x0000003490057221 */ /* 0x040fe20000010100 */
[----:B------:R-:W-:Y:S01]  /*4890*/  F2FP.F16.F32.PACK_AB R132, R147, R150 ;  /* 0x000000969384723e */ /* 0x000fe200000000ff */
[----:B------:R-:W-:Y:S03]  /*48a0*/  FMUL.FTZ R133, R235, R21 ;  /* 0x00000015eb857220 */ /* 0x000fe60000410000 */
[----:B------:R-:W-:Y:S01]  /*48b0*/  F2FP.F16.F32.PACK_AB R52, R17, R20 ;  /* 0x000000141134723e */ /* 0x000fe200000000ff */
[C---:B------:R-:W-:Y:S01]  /*48c0*/  FADD.FTZ R37, -R144.reuse, R53 ;  /* 0x0000003590257221 */ /* 0x040fe20000010100 */
[----:B------:R-:W-:Y:S01]  /*48d0*/  F2FP.F16.F32.PACK_AB R133, R133, R6 ;  /* 0x000000068585723e */ /* 0x000fe200000000ff */
[----:B------:R-:W-:Y:S01]  /*48e0*/  FADD.FTZ R6, -R144, R36 ;  /* 0x0000002490067221 */ /* 0x000fe20000010100 */
[----:B------:R-:W-:Y:S01]  /*48f0*/  FMUL.FTZ R5, R227, R5 ;  /* 0x00000005e3057220 */ /* 0x000fe20000410000 */
[----:B------:R-:W-:Y:S02]  /*4900*/  FMUL.FTZ R37, R226, R37 ;  /* 0x00000025e2257220 */ /* 0x000fe40000410000 */
[----:B------:R-:W-:Y:S03]  /*4910*/  FMUL.FTZ R6, R231, R6 ;  /* 0x00000006e7067220 */ /* 0x000fe60000410000 */
[----:B------:R-:W-:Y:S02]  /*4920*/  F2FP.F16.F32.PACK_AB R37, R37, R5 ;  /* 0x000000052525723e */ /* 0x000fe400000000ff */
[----:B------:R-:W-:Y:S01]  /*4930*/  F2FP.F16.F32.PACK_AB R49, R49, R6 ;  /* 0x000000063131723e */ /* 0x000fe200000000ff */
[C---:B------:R-:W-:Y:S01]  /*4940*/  FADD.FTZ R4, -R144.reuse, R64 ;  /* 0x0000004090047221 */ /* 0x040fe20000010100 */
[----:B------:R-:W-:Y:S03]  /*4950*/  FADD.FTZ R36, -R144, R65 ;  /* 0x0000004190247221 */ /* 0x000fe60000010100 */
[----:B------:R-:W-:Y:S01]  /*4960*/  FMUL.FTZ R4, R225, R4 ;  /* 0x00000004e1047220 */ /* 0x000fe20000410000 */
[----:B------:R-:W-:Y:S05]  /*4970*/  FMUL.FTZ R36, R224, R36 ;  /* 0x00000024e0247220 */ /* 0x000fea0000410000 */
[----:B------:R-:W-:Y:S01]  /*4980*/  F2FP.F16.F32.PACK_AB R36, R36, R4 ;  /* 0x000000042424723e */ /* 0x000fe200000000ff */
[----:B-1----:R-:W-:Y:S06]  /*4990*/  @!P0 BRA `(.L_x_278) ;  /* 0x00000000006c8947 */ /* 0x002fec0003800000 */
[----:B------:R-:W1:Y:S01]  /*49a0*/  LDC.64 R16, c[0x0][0x240] ;  /* 0x00009000ff107b82 */ /* 0x000e620000000a00 */
[----:B------:R-:W-:Y:S04]  /*49b0*/  ULOP3.LUT UR4, UR14, 0x1, URZ, 0xc0, !UPT ;  /* 0x000000010e047892 */ /* 0x000fe8000f8ec03f */
[----:B------:R-:W-:Y:S04]  /*49c0*/  UISETP.NE.U32.AND UP0, UPT, UR4, 0x1, UPT ;  /* 0x000000010400788c */ /* 0x000fe8000bf05070 */
[----:B------:R-:W-:Y:S06]  /*49d0*/  USEL UR4, UR30, 0x4000, !UP0 ;  /* 0x000040001e047887 */ /* 0x000fec000c000000 */
[----:B------:R-:W-:Y:S01]  /*49e0*/  VIADD R219, R219, UR4 ;  /* 0x00000004dbdb7c36 */ /* 0x000fe20008000000 */
[----:B------:R-:W-:Y:S01]  /*49f0*/  IADD3 R183, R183, UR4, RZ ;  /* 0x00000004b7b77c10 */ /* 0x000fe2000fffe0ff */
[C---:B-1----:R-:W-:Y:S02]  /*4a00*/  IMAD.U32 R4, R16.reuse, -0x80, RZ ;  /* 0xffffff8010047824 */ /* 0x042fe400078e00ff */
[C---:B------:R-:W-:Y:S01]  /*4a10*/  IMAD.SHL.U32 R5, R16.reuse, 0x40, RZ ;  /* 0x0000004010057824 */ /* 0x040fe200078e00ff */
[----:B------:R-:W-:Y:S02]  /*4a20*/  SHF.L.U64.HI R16, R16, 0x6, R17 ;  /* 0x0000000610107819 */ /* 0x000fe40000010211 */
[C---:B------:R-:W-:Y:S04]  /*4a30*/  LEA R6, P1, R4.reuse, R220, 0x1 ;  /* 0x000000dc04067211 */ /* 0x040fe800078208ff */
[----:B------:R-:W-:Y:S01]  /*4a40*/  LEA.HI.X.SX32 R4, R4, R221, 0x1, P1 ;  /* 0x000000dd04047211 */ /* 0x000fe200008f0eff */
[----:B------:R-:W-:Y:S03]  /*4a50*/  IMAD.MOV.U32 R220, RZ, RZ, R6 ;  /* 0x000000ffffdc7224 */ /* 0x000fe600078e0006 */
[----:B------:R-:W-:Y:S02]  /*4a60*/  MOV R221, R4 ;  /* 0x0000000400dd7202 */ /* 0x000fe40000000f00 */
[-C--:B------:R-:W-:Y:S03]  /*4a70*/  IADD3 R6, P1, R220, R5.reuse, RZ ;  /* 0x00000005dc067210 */ /* 0x080fe60007f3e0ff */
[----:B------:R-:W-:Y:S01]  /*4a80*/  @!PT LDS RZ, [RZ] ;  /* 0x00000000fffff984 */ /* 0x000fe20000000800 */
[----:B------:R-:W-:Y:S01]  /*4a90*/  @!PT LDS RZ, [RZ] ;  /* 0x00000000fffff984 */ /* 0x000fe20000000800 */
[----:B------:R-:W-:Y:S01]  /*4aa0*/  @!PT LDS RZ, [RZ] ;  /* 0x00000000fffff984 */ /* 0x000fe20000000800 */
[----:B------:R1:W-:Y:S01]  /*4ab0*/  LDGSTS.E.BYPASS.LTC128B.128 [R219], desc[UR38][R220.64] ;  /* 0x00000000dcdb7fae */ /* 0x0003e2000b901d66 */
[-C--:B------:R-:W-:Y:S01]  /*4ac0*/  IADD3 R4, P2, R6, R5.reuse, RZ ;  /* 0x0000000506047210 */ /* 0x080fe20007f5e0ff */
[--C-:B------:R-:W-:Y:S03]  /*4ad0*/  IMAD.X R7, R221, 0x1, R16.reuse, P1 ;  /* 0x00000001dd077824 */ /* 0x100fe600008e0610 */
[----:B------:R-:W-:Y:S02]  /*4ae0*/  IADD3 R20, P1, R4, R5, RZ ;  /* 0x0000000504147210 */ /* 0x000fe40007f3e0ff */
[----:B------:R1:W-:Y:S01]  /*4af0*/  LDGSTS.E.BYPASS.LTC128B.128 [R219+0x1000], desc[UR38][R6.64] ;  /* 0x0100000006db7fae */ /* 0x0003e2000b901d66 */
[----:B------:R-:W-:Y:S05]  /*4b00*/  IADD3.X R5, R7, R16, RZ, P2, !PT ;  /* 0x0000001007057210 */ /* 0x000fea00017fe4ff */
[----:B------:R1:W-:Y:S01]  /*4b10*/  LDGSTS.E.BYPASS.LTC128B.128 [R219+0x2000], desc[UR38][R4.64] ;  /* 0x0200000004db7fae */ /* 0x0003e2000b901d66 */
[----:B------:R-:W-:Y:S05]  /*4b20*/  IMAD.X R21, R5, 0x1, R16, P1 ;  /* 0x0000000105157824 */ /* 0x000fea00008e0610 */
[----:B------:R1:W-:Y:S04]  /*4b30*/  LDGSTS.E.BYPASS.LTC128B.128 [R219+0x3000], desc[UR38][R20.64] ;  /* 0x0300000014db7fae */ /* 0x0003e8000b901d66 */
[----:B------:R-:W0:Y:S02]  /*4b40*/  LDGDEPBAR ;  /* 0x00000000000079af */ /* 0x000e240000000000 */
.L_x_278:
[C---:B------:R-:W-:Y:S01]  /*4b50*/  FADD.FTZ R35, -R3.reuse, R35 ;  /* 0x0000002303237221 */ /* 0x040fe20000010100 */
        /* <DEDUP_REMOVED lines=10> */
[C---:B-1----:R-:W-:Y:S01]  /*4c00*/  FADD.FTZ R7, -R3.reuse, R55 ;  /* 0x0000003703077221 */ /* 0x042fe20000010100 */
[C---:B------:R-:W-:Y:S01]  /*4c10*/  FADD.FTZ R6, -R3.reuse, R66 ;  /* 0x0000004203067221 */ /* 0x040fe20000010100 */
[----:B------:R-:W-:Y:S01]  /*4c20*/  FADD.FTZ R3, -R3, R67 ;  /* 0x0000004303037221 */ /* 0x000fe20000010100 */
[----:B------:R-:W-:Y:S01]  /*4c30*/  FMUL.FTZ R5, R198, R33 ;  /* 0x00000021c6057220 */ /* 0x000fe20000410000 */
[----:B------:R-:W-:Y:S01]  /*4c40*/  FMUL.FTZ R18, R191, R18 ;  /* 0x00000012bf127220 */ /* 0x000fe20000410000 */
[----:B------:R-:W-:Y:S01]  /*4c50*/  FMUL.FTZ R6, R152, R6 ;  /* 0x0000000698067220 */ /* 0x000fe20000410000 */
[----:B------:R-:W-:Y:S01]  /*4c60*/  FMUL.FTZ R3, R151, R3 ;  /* 0x0000000397037220 */ /* 0x000fe20000410000 */
[----:B------:R-:W-:Y:S01]  /*4c70*/  FMUL.FTZ R4, R190, R19 ;  /* 0x00000013be047220 */ /* 0x000fe20000410000 */
[C---:B-----5:R-:W-:Y:S01]  /*4c80*/  FADD.FTZ R8, -R2.reuse, R8 ;  /* 0x0000000802087221 */ /* 0x060fe20000010100 */
[----:B------:R-:W-:Y:S01]  /*4c90*/  FADD.FTZ R9, -R2, R9 ;  /* 0x0000000902097221 */ /* 0x000fe20000010100 */
[----:B------:R-:W-:Y:S01]  /*4ca0*/  F2FP.F16.F32.PACK_AB R5, R5, R145 ;  /* 0x000000910505723e */ /* 0x000fe200000000ff */
[----:B------:R-:W-:Y:S01]  /*4cb0*/  STS [R211+0x14000], R132 ;  /* 0x01400084d3007388 */ /* 0x000fe20000000800 */
[----:B------:R-:W-:Y:S01]  /*4cc0*/  F2FP.F16.F32.PACK_AB R20, R3, R6 ;  /* 0x000000060314723e */ /* 0x000fe200000000ff */
[----:B------:R-:W-:Y:S01]  /*4cd0*/  FMUL.FTZ R8, R206, R8 ;  /* 0x00000008ce087220 */ /* 0x000fe20000410000 */
[----:B------:R-:W-:Y:S01]  /*4ce0*/  FMUL.FTZ R3, R205, R9 ;  /* 0x00000009cd037220 */ /* 0x000fe20000410000 */
[----:B------:R-:W-:Y:S01]  /*4cf0*/  F2FP.F16.F32.PACK_AB R4, R4, R18 ;  /* 0x000000120404723e */ /* 0x000fe200000000ff */
[----:B------:R-:W-:Y:S01]  /*4d00*/  STS [R211+0x14400], R5 ;  /* 0x01440005d3007388 */ /* 0x000fe20000000800 */
        /* <DEDUP_REMOVED lines=11> */
[----:B------:R1:W-:Y:S01]  /*4dc0*/  STS [R211+0x16000], R3 ;  /* 0x01600003d3007388 */ /* 0x0003e20000000800 */
[C---:B------:R-:W-:Y:S01]  /*4dd0*/  FADD.FTZ R12, -R2.reuse, R12 ;  /* 0x0000000c020c7221 */ /* 0x040fe20000010100 */
[----:B------:R-:W-:Y:S01]  /*4de0*/  FADD.FTZ R13, -R2, R13 ;  /* 0x0000000d020d7221 */ /* 0x000fe20000010100 */
[----:B------:R-:W-:Y:S01]  /*4df0*/  F2FP.F16.F32.PACK_AB R21, R7, R16 ;  /* 0x000000100715723e */ /* 0x000fe200000000ff */
[----:B------:R-:W-:Y:S01]  /*4e00*/  FMUL.FTZ R14, R208, R14 ;  /* 0x0000000ed00e7220 */ /* 0x000fe20000410000 */
[----:B------:R-:W-:Y:S01]  /*4e10*/  FMUL.FTZ R7, R207, R15 ;  /* 0x0000000fcf077220 */ /* 0x000fe20000410000 */
[----:B------:R-:W-:Y:S01]  /*4e20*/  FMUL.FTZ R12, R204, R12 ;  /* 0x0000000ccc0c7220 */ /* 0x000fe20000410000 */
[----:B------:R-:W-:Y:S01]  /*4e30*/  FMUL.FTZ R13, R203, R13 ;  /* 0x0000000dcb0d7220 */ /* 0x000fe20000410000 */
[----:B------:R-:W-:Y:S01]  /*4e40*/  F2FP.F16.F32.PACK_AB R8, R8, R10 ;  /* 0x0000000a0808723e */ /* 0x000fe200000000ff */
[----:B------:R-:W-:Y:S01]  /*4e50*/  FMUL.FTZ R22, R174, R22 ;  /* 0x00000016ae167220 */ /* 0x000fe20000410000 */
[----:B------:R-:W-:Y:S01]  /*4e60*/  FMUL.FTZ R23, R173, R23 ;  /* 0x00000017ad177220 */ /* 0x000fe20000410000 */
[----:B------:R-:W-:Y:S01]  /*4e70*/  F2FP.F16.F32.PACK_AB R7, R7, R14 ;  /* 0x0000000e0707723e */ /* 0x000fe200000000ff */
[----:B------:R-:W-:Y:S01]  /*4e80*/  FMUL.FTZ R34, R168, R34 ;  /* 0x00000022a8227220 */ /* 0x000fe20000410000 */
[----:B------:R-:W-:Y:S01]  /*4e90*/  F2FP.F16.F32.PACK_AB R19, R13, R12 ;  /* 0x0000000c0d13723e */ /* 0x000fe200000000ff */
[----:B------:R-:W-:Y:S01]  /*4ea0*/  STS [R211+0x16400], R8 ;  /* 0x01640008d3007388 */ /* 0x000fe20000000800 */
[----:B------:R-:W-:Y:S01]  /*4eb0*/  F2FP.F16.F32.PACK_AB R23, R23, R22 ;  /* 0x000000161717723e */ /* 0x000fe200000000ff */
[----:B------:R-:W-:Y:S01]  /*4ec0*/  FMUL.FTZ R22, R167, R35 ;  /* 0x00000023a7167220 */ /* 0x000fe20000410000 */
[----:B------:R-:W-:Y:S01]  /*4ed0*/  FADD.FTZ R25, -R2, R25 ;  /* 0x0000001902197221 */ /* 0x000fe20000010100 */
[----:B------:R-:W-:Y:S01]  /*4ee0*/  FADD.FTZ R27, -R0, R27 ;  /* 0x0000001b001b7221 */ /* 0x000fe20000010100 */
[----:B------:R-:W-:Y:S01]  /*4ef0*/  FADD.FTZ R24, -R2, R24 ;  /* 0x0000001802187221 */ /* 0x000fe20000010100 */
[----:B------:R-:W-:Y:S01]  /*4f00*/  FADD.FTZ R26, -R0, R26 ;  /* 0x0000001a001a7221 */ /* 0x000fe20000010100 */
[----:B------:R-:W-:Y:S01]  /*4f10*/  STS [R214+0x16000], R19 ;  /* 0x01600013d6007388 */ /* 0x000fe20000000800 */
[----:B------:R-:W-:Y:S01]  /*4f20*/  FADD.FTZ R29, -R2, R29 ;  /* 0x0000001d021d7221 */ /* 0x000fe20000010100 */
[----:B------:R-:W-:Y:S01]  /*4f30*/  FMUL.FTZ R24, R197, R24 ;  /* 0x00000018c5187220 */ /* 0x000fe20000410000 */
[----:B------:R-:W-:Y:S01]  /*4f40*/  FMUL.FTZ R18, R196, R25 ;  /* 0x00000019c4127220 */ /* 0x000fe20000410000 */
[----:B------:R-:W-:Y:S01]  /*4f50*/  STS [R214+0x16400], R7 ;  /* 0x01640007d6007388 */ /* 0x000fe20000000800 */
[----:B------:R-:W-:Y:S01]  /*4f60*/  FMUL.FTZ R26, R202, R26 ;  /* 0x0000001aca1a7220 */ /* 0x000fe20000410000 */
[----:B------:R-:W-:Y:S01]  /*4f70*/  FMUL.FTZ R6, R201, R27 ;  /* 0x0000001bc9067220 */ /* 0x000fe20000410000 */
        /* <DEDUP_REMOVED lines=9> */
[----:B-1----:R-:W-:Y:S01]  /*5010*/  FMUL.FTZ R3, R199, R31 ;  /* 0x0000001fc7037220 */ /* 0x002fe20000410000 */
[----:B------:R-:W-:Y:S01]  /*5020*/  F2FP.F16.F32.PACK_AB R18, R18, R24 ;  /* 0x000000181212723e */ /* 0x000fe200000000ff */
[----:B------:R-:W-:Y:S01]  /*5030*/  FADD.FTZ R56, -R2, R56 ;  /* 0x0000003802387221 */ /* 0x000fe20000010100 */
[----:B------:R-:W-:Y:S01]  /*5040*/  F2FP.F16.F32.PACK_AB R6, R6, R26 ;  /* 0x0000001a0606723e */ /* 0x000fe200000000ff */
[----:B------:R-:W-:Y:S01]  /*5050*/  STS [R217+0x14000], R52 ;  /* 0x01400034d9007388 */ /* 0x000fe20000000800 */
[----:B------:R-:W-:Y:S01]  /*5060*/  FADD.FTZ R16, -R2, R57 ;  /* 0x0000003902107221 */ /* 0x000fe20000010100 */
[----:B------:R-:W-:Y:S01]  /*5070*/  FMUL.FTZ R38, R165, R38 ;  /* 0x00000026a5267220 */ /* 0x000fe20000410000 */
[----:B------:R-:W-:Y:S01]  /*5080*/  FMUL.FTZ R39, R164, R39 ;  /* 0x00000027a4277220 */ /* 0x000fe20000410000 */
[----:B------:R-:W-:Y:S01]  /*5090*/  STS [R217+0x14400], R22 ;  /* 0x01440016d9007388 */ /* 0x000fe20000000800 */
[----:B------:R-:W-:Y:S01]  /*50a0*/  F2FP.F16.F32.PACK_AB R17, R17, R28 ;  /* 0x0000001c1111723e */ /* 0x000fe200000000ff */
[C---:B------:R-:W-:Y:S01]  /*50b0*/  FADD.FTZ R40, -R2.reuse, R40 ;  /* 0x0000002802287221 */ /* 0x040fe20000010100 */
[----:B------:R-:W-:Y:S01]  /*50c0*/  F2FP.F16.F32.PACK_AB R3, R3, R30 ;  /* 0x0000001e0303723e */ /* 0x000fe200000000ff */
[C---:B------:R-:W-:Y:S01]  /*50d0*/  FADD.FTZ R41, -R2.reuse, R41 ;  /* 0x0000002902297221 */ /* 0x040fe20000010100 */
[C---:B------:R-:W-:Y:S01]  /*50e0*/  FADD.FTZ R44, -R2.reuse, R44 ;  /* 0x0000002c022c7221 */ /* 0x040fe20000010100 */
[C---:B------:R-:W-:Y:S01]  /*50f0*/  FADD.FTZ R45, -R2.reuse, R45 ;  /* 0x0000002d022d7221 */ /* 0x040fe20000010100 */
[C---:B------:R-:W-:Y:S01]  /*5100*/  FADD.FTZ R60, -R2.reuse, R60 ;  /* 0x0000003c023c7221 */ /* 0x040fe20000010100 */
[----:B------:R-:W-:Y:S01]  /*5110*/  FADD.FTZ R61, -R2, R61 ;  /* 0x0000003d023d7221 */ /* 0x000fe20000010100 */
[----:B------:R-:W-:Y:S01]  /*5120*/  STS [R218+0x16000], R18 ;  /* 0x01600012da007388 */ /* 0x000fe20000000800 */
[----:B------:R-:W-:Y:S01]  /*5130*/  FMUL.FTZ R2, R162, R56 ;  /* 0x00000038a2027220 */ /* 0x000fe20000410000 */
[----:B------:R-:W-:Y:S01]  /*5140*/  FMUL.FTZ R16, R161, R16 ;  /* 0x00000010a1107220 */ /* 0x000fe20000410000 */
[C---:B------:R-:W-:Y:S01]  /*5150*/  FADD.FTZ R42, -R0.reuse, R42 ;  /* 0x0000002a002a7221 */ /* 0x040fe20000010100 */
[----:B------:R-:W-:Y:S01]  /*5160*/  STS [R218+0x16400], R6 ;  /* 0x01640006da007388 */ /* 0x000fe20000000800 */
[----:B------:R-:W-:Y:S01]  /*5170*/  FADD.FTZ R43, -R0, R43 ;  /* 0x0000002b002b7221 */ /* 0x000fe20000010100 */
[----:B------:R-:W-:Y:S01]  /*5180*/  FMUL.FTZ R50, R159, R50 ;  /* 0x000000329f327220 */ /* 0x000fe20000410000 */
[----:B------:R-:W-:Y:S01]  /*5190*/  FMUL.FTZ R51, R158, R51 ;  /* 0x000000339e337220 */ /* 0x000fe20000410000 */
        /* <DEDUP_REMOVED lines=8> */
[----:B------:R-:W-:Y:S01]  /*5220*/  FMUL.FTZ R42, R195, R42 ;  /* 0x0000002ac32a7220 */ /* 0x000fe20000410000 */
[----:B------:R-:W-:Y:S01]  /*5230*/  FMUL.FTZ R2, R194, R43 ;  /* 0x0000002bc2027220 */ /* 0x000fe20000410000 */
        /* <DEDUP_REMOVED lines=24> */
[----:B------:R-:W-:Y:S01]  /*53c0*/  FMUL.FTZ R5, R157, R63 ;  /* 0x0000003f9d057220 */ /* 0x000fe20000410000 */
[----:B------:R-:W-:Y:S01]  /*53d0*/  F2FP.F16.F32.PACK_AB R4, R4, R58 ;  /* 0x0000003a0404723e */ /* 0x000fe200000000ff */
[----:B------:R-:W-:Y:S01]  /*53e0*/  STS [R213+0x16000], R12 ;  /* 0x0160000cd5007388 */ /* 0x000fe20000000800 */
[----:B------:R-:W-:Y:S01]  /*53f0*/  F2FP.F16.F32.PACK_AB R9, R9, R60 ;  /* 0x0000003c0909723e */ /* 0x000fe200000000ff */
[----:B------:R-:W-:Y:S01]  /*5400*/  IMAD R147, R243, UR11, RZ ;  /* 0x0000000bf3937c24 */ /* 0x000fe2000f8e02ff */
[----:B------:R-:W-:Y:S01]  /*5410*/  F2FP.F16.F32.PACK_AB R5, R5, R62 ;  /* 0x0000003e0505723e */ /* 0x000fe200000000ff */
[----:B------:R2:W-:Y:S04]  /*5420*/  STS [R213+0x16400], R0 ;  /* 0x01640000d5007388 */ /* 0x0005e80000000800 */
[----:B------:R-:W-:Y:S04]  /*5430*/  STS [R216+0x14000], R37 ;  /* 0x01400025d8007388 */ /* 0x000fe80000000800 */
[----:B------:R-:W-:Y:S04]  /*5440*/  STS [R216+0x14400], R21 ;  /* 0x01440015d8007388 */ /* 0x000fe80000000800 */
[----:B------:R-:W-:Y:S04]  /*5450*/  STS [R215+0x14000], R36 ;  /* 0x01400024d7007388 */ /* 0x000fe80000000800 */
[----:B------:R-:W-:Y:S01]  /*5460*/  STS [R215+0x14400], R20 ;  /* 0x01440014d7007388 */ /* 0x000fe20000000800 */
[----:B-1----:R-:W-:Y:S03]  /*5470*/  LEA R2, R186, UR5, 0x1 ;  /* 0x00000005ba027c11 */ /* 0x002fe6000f8e08ff */
[----:B------:R-:W-:Y:S04]  /*5480*/  STS [R216+0x16000], R16 ;  /* 0x01600010d8007388 */ /* 0x000fe80000000800 */
[----:B------:R-:W-:Y:S01]  /*5490*/  STS [R216+0x16400], R4 ;  /* 0x01640004d8007388 */ /* 0x000fe20000000800 */
[----:B--2---:R-:W-:Y:S03]  /*54a0*/  IADD3 R0, R2, R178, RZ ;  /* 0x000000b202007210 */ /* 0x004fe60007ffe0ff */
[----:B------:R-:W-:Y:S04]  /*54b0*/  STS [R215+0x16000], R9 ;  /* 0x01600009d7007388 */ /* 0x000fe80000000800 */
[----:B------:R-:W-:Y:S01]  /*54c0*/  STS [R215+0x16400], R5 ;  /* 0x01640005d7007388 */ /* 0x000fe20000000800 */
[----:B------:R-:W-:Y:S06]  /*54d0*/  BAR.SYNC.DEFER_BLOCKING 0x0 ;  /* 0x0000000000007b1d */ /* 0x000fec0000010000 */
[----:B------:R-:W-:Y:S04]  /*54e0*/  LDSM.16.MT88.4 R4, [R176+0x1c000] ;  /* 0x01c00000b004783b */ /* 0x000fe80000004200 */
[----:B------:R-:W1:Y:S04]  /*54f0*/  LDSM.16.MT88.4 R8, [R2+0x8000] ;  /* 0x008000000208783b */ /* 0x000e680000004200 */
[----:B------:R-:W2:Y:S04]  /*5500*/  LDSM.16.MT88.4 R12, [R176+0x20000] ;  /* 0x02000000b00c783b */ /* 0x000ea80000004200 */
[----:B------:R-:W3:Y:S04]  /*5510*/  LDSM.16.MT88.4 R16, [R0+0x8000] ;  /* 0x008000000010783b */ /* 0x000ee80000004200 */
        /* <DEDUP_REMOVED lines=28> */
[-C--:B-1----:R-:W-:Y:S06]  /*56e0*/  HMMA.16816.F32 R68, R4, R8.reuse, R68 ;  /* 0x000000080444723c */ /* 0x082fec0000001844 */
[C---:B------:R-:W-:Y:S06]  /*56f0*/  HMMA.16816.F32 R72, R12.reuse, R8, R72 ;  /* 0x000000080c48723c */ /* 0x040fec0000001848 */
[-C--:B------:R-:W-:Y:S06]  /*5700*/  HMMA.16816.F32 R76, R12, R10.reuse, R76 ;  /* 0x0000000a0c4c723c */ /* 0x080fec000000184c */
[C---:B------:R-:W-:Y:S01]  /*5710*/  HMMA.16816.F32 R80, R4.reuse, R10, R80 ;  /* 0x0000000a0450723c */ /* 0x040fe20000001850 */
[----:B------:R-:W-:Y:S05]  /*5720*/  LDSM.16.MT88.4 R8, [R2+0xa000] ;  /* 0x00a000000208783b */ /* 0x000fea0000004200 */
[-C--:B--2---:R-:W-:Y:S06]  /*5730*/  HMMA.16816.F32 R84, R4, R16.reuse, R84 ;  /* 0x000000100454723c */ /* 0x084fec0000001854 */
[C---:B------:R-:W-:Y:S06]  /*5740*/  HMMA.16816.F32 R88, R12.reuse, R16, R88 ;  /* 0x000000100c58723c */ /* 0x040fec0000001858 */
[-C--:B------:R-:W-:Y:S01]  /*5750*/  HMMA.16816.F32 R92, R12, R18.reuse, R92 ;  /* 0x000000120c5c723c */ /* 0x080fe2000000185c */
[----:B------:R-:W-:Y:S05]  /*5760*/  LDSM.16.MT88.4 R12, [R176+0x22000] ;  /* 0x02200000b00c783b */ /* 0x000fea0000004200 */
[----:B------:R-:W-:Y:S01]  /*5770*/  HMMA.16816.F32 R96, R4, R18, R96 ;  /* 0x000000120460723c */ /* 0x000fe20000001860 */
[----:B------:R-:W1:Y:S04]  /*5780*/  LDSM.16.MT88.4 R4, [R176+0x1e000] ;  /* 0x01e00000b004783b */ /* 0x000e680000004200 */
[----:B------:R-:W2:Y:S01]  /*5790*/  LDSM.16.MT88.4 R16, [R0+0xa000] ;  /* 0x00a000000010783b */ /* 0x000ea20000004200 */
[-C--:B---3--:R-:W-:Y:S06]  /*57a0*/  HMMA.16816.F32 R68, R20, R24.reuse, R68 ;  /* 0x000000181444723c */ /* 0x088fec0000001844 */
[C---:B------:R-:W-:Y:S06]  /*57b0*/  HMMA.16816.F32 R72, R28.reuse, R24, R72 ;  /* 0x000000181c48723c */ /* 0x040fec0000001848 */
        /* <DEDUP_REMOVED lines=33> */
[----:B------:R4:W3:Y:S01]  /*59d0*/  LDSM.16.MT88.4 R32, [R0+0xb800] ;  /* 0x00b800000020783b */ /* 0x0008e20000004200 */
[-C--:B-1----:R-:W-:Y:S01]  /*59e0*/  HMMA.16816.F32 R68, R4, R8.reuse, R68 ;  /* 0x000000080444723c */ /* 0x082fe20000001844 */
[----:B------:R-:W-:Y:S05]  /*59f0*/  BAR.SYNC.DEFER_BLOCKING 0x0 ;  /* 0x0000000000007b1d */ /* 0x000fea0000010000 */
[C---:B------:R-:W-:Y:S06]  /*5a00*/  HMMA.16816.F32 R72, R12.reuse, R8, R72 ;  /* 0x000000080c48723c */ /* 0x040fec0000001848 */
[-C--:B------:R-:W-:Y:S06]  /*5a10*/  HMMA.16816.F32 R76, R12, R10.reuse, R76 ;  /* 0x0000000a0c4c723c */ /* 0x080fec000000184c */
[C---:B------:R-:W-:Y:S05]  /*5a20*/  HMMA.16816.F32 R80, R4.reuse, R10, R80 ;  /* 0x0000000a0450723c */ /* 0x040fea0000001850 */
[----:B----4-:R-:W-:Y:S01]  /*5a30*/  LEA R0, -R147, RZ, 0x7 ;  /* 0x000000ff93007211 */ /* 0x010fe200078e39ff */
[-C--:B--2---:R-:W-:Y:S05]  /*5a40*/  HMMA.16816.F32 R84, R4, R16.reuse, R84 ;  /* 0x000000100454723c */ /* 0x084fea0000001854 */
[C---:B------:R-:W-:Y:S01]  /*5a50*/  LEA R188, P1, R0.reuse, R188, 0x2 ;  /* 0x000000bc00bc7211 */ /* 0x040fe200078210ff */
[C---:B------:R-:W-:Y:S05]  /*5a60*/  HMMA.16816.F32 R88, R12.reuse, R16, R88 ;  /* 0x000000100c58723c */ /* 0x040fea0000001858 */
[----:B------:R-:W-:Y:S01]  /*5a70*/  LEA.HI.X.SX32 R189, R0, R189, 0x2, P1 ;  /* 0x000000bd00bd7211 */ /* 0x000fe200008f16ff */
[-C--:B------:R-:W-:Y:S06]  /*5a80*/  HMMA.16816.F32 R92, R12, R18.reuse, R92 ;  /* 0x000000120c5c723c */ /* 0x080fec000000185c */
[----:B------:R-:W-:Y:S06]  /*5a90*/  HMMA.16816.F32 R96, R4, R18, R96 ;  /* 0x000000120460723c */ /* 0x000fec0000001860 */
[-C--:B---3--:R-:W-:Y:S06]  /*5aa0*/  HMMA.16816.F32 R68, R20, R24.reuse, R68 ;  /* 0x000000181444723c */ /* 0x088fec0000001844 */
        /* <DEDUP_REMOVED lines=10> */
[----:B------:R-:W1:Y:S02]  /*5b50*/  LDC.64 R4, c[0x0][0x420] ;  /* 0x00010800ff047b82 */ /* 0x000e640000000a00 */
[C---:B-1----:R-:W-:Y:S02]  /*5b60*/  IMAD.U32 R0, R4.reuse, -0x80, RZ ;  /* 0xffffff8004007824 */ /* 0x042fe400078e00ff */
[----:B------:R-:W-:Y:S03]  /*5b70*/  IMAD.SHL.U32 R8, R4, 0x40, RZ ;  /* 0x0000004004087824 */ /* 0x000fe600078e00ff */
[C---:B------:R-:W-:Y:S04]  /*5b80*/  LEA R3, P1, R0.reuse, R222, 0x1 ;  /* 0x000000de00037211 */ /* 0x040fe800078208ff */
[----:B------:R-:W-:Y:S01]  /*5b90*/  LEA.HI.X.SX32 R0, R0, R223, 0x1, P1 ;  /* 0x000000df00007211 */ /* 0x000fe200008f0eff */
[----:B------:R-:W-:Y:S01]  /*5ba0*/  IMAD.MOV.U32 R222, RZ, RZ, R3 ;  /* 0x000000ffffde7224 */ /* 0x000fe200078e0003 */
[----:B------:R-:W-:Y:S03]  /*5bb0*/  SHF.L.U64.HI R3, R4, 0x6, R5 ;  /* 0x0000000604037819 */ /* 0x000fe60000010205 */
[----:B------:R-:W-:Y:S01]  /*5bc0*/  IMAD.MOV.U32 R223, RZ, RZ, R0 ;  /* 0x000000ffffdf7224 */ /* 0x000fe200078e0000 */
[-C--:B------:R-:W-:Y:S02]  /*5bd0*/  IADD3 R6, P1, R222, R8.reuse, RZ ;  /* 0x00000008de067210 */ /* 0x080fe40007f3e0ff */
[----:B------:R-:W-:Y:S02]  /*5be0*/  LEA R0, R244, UR5, 0x1 ;  /* 0x00000005f4007c11 */ /* 0x000fe4000f8e08ff */
[-C--:B------:R-:W-:Y:S01]  /*5bf0*/  IADD3 R4, P2, R6, R8.reuse, RZ ;  /* 0x0000000806047210 */ /* 0x080fe20007f5e0ff */
[--C-:B------:R-:W-:Y:S02]  /*5c00*/  IMAD.X R7, R223, 0x1, R3.reuse, P1 ;  /* 0x00000001df077824 */ /* 0x100fe400008e0603 */
[----:B------:R-:W-:Y:S01]  /*5c10*/  @!PT LDS RZ, [RZ] ;  /* 0x00000000fffff984 */ /* 0x000fe20000000800 */
[----:B------:R-:W-:Y:S01]  /*5c20*/  @!PT LDS RZ, [RZ] ;  /* 0x00000000fffff984 */ /* 0x000fe20000000800 */
[----:B------:R-:W-:Y:S01]  /*5c30*/  @!PT LDS RZ, [RZ] ;  /* 0x00000000fffff984 */ /* 0x000fe20000000800 */
[----:B------:R1:W-:Y:S01]  /*5c40*/  LDGSTS.E.BYPASS.LTC128B.128 [R0+0x8000], desc[UR38][R222.64] ;  /* 0x08000000de007fae */ /* 0x0003e2000b901d66 */
[----:B------:R-:W-:Y:S01]  /*5c50*/  IADD3 R8, P1, R4, R8, RZ ;  /* 0x0000000804087210 */ /* 0x000fe20007f3e0ff */
[--C-:B------:R-:W-:Y:S02]  /*5c60*/  IMAD.X R5, R7, 0x1, R3.reuse, P2 ;  /* 0x0000000107057824 */ /* 0x100fe400010e0603 */
[----:B------:R1:W-:Y:S02]  /*5c70*/  LDGSTS.E.BYPASS.LTC128B.128 [R0+0x9000], desc[UR38][R6.64] ;  /* 0x0900000006007fae */ /* 0x0003e4000b901d66 */
[----:B------:R-:W-:Y:S02]  /*5c80*/  IMAD.X R9, R5, 0x1, R3, P1 ;  /* 0x0000000105097824 */ /* 0x000fe400008e0603 */
[----:B------:R1:W-:Y:S04]  /*5c90*/  LDGSTS.E.BYPASS.LTC128B.128 [R0+0xa000], desc[UR38][R4.64] ;  /* 0x0a00000004007fae */ /* 0x0003e8000b901d66 */
[----:B------:R1:W-:Y:S04]  /*5ca0*/  LDGSTS.E.BYPASS.LTC128B.128 [R0+0xb000], desc[UR38][R8.64] ;  /* 0x0b00000008007fae */ /* 0x0003e8000b901d66 */
[----:B------:R-:W0:Y:S02]  /*5cb0*/  LDGDEPBAR ;  /* 0x00000000000079af */ /* 0x000e240000000000 */
.L_x_279:
[----:B------:R-:W-:Y:S01]  /*5cc0*/  LEA R3, R185, UR5, 0x1 ;  /* 0x00000005b9037c11 */ /* 0x000fe2000f8e08ff */
[----:B------:R-:W-:Y:S01]  /*5cd0*/  LDSM.16.MT88.4 R16, [R2+0xc000] ;  /* 0x00c000000210783b */ /* 0x000fe20000004200 */
[----:B-1----:R-:W-:Y:S01]  /*5ce0*/  VIADD R0, R2, 0xc000 ;  /* 0x0000c00002007836 */ /* 0x002fe20000000000 */
[----:B------:R-:W-:Y:S02]  /*5cf0*/  ULOP3.LUT UR4, UR14, 0x1, URZ, 0xc0, !UPT ;  /* 0x000000010e047892 */ /* 0x000fe4000f8ec03f */
[----:B------:R-:W1:Y:S01]  /*5d00*/  LDSM.16.M88.4 R32, [R3+0x14000] ;  /* 0x014000000320783b */ /* 0x000e620000000200 */
[----:B------:R-:W-:Y:S01]  /*5d10*/  IMAD.IADD R0, R0, 0x1, R178 ;  /* 0x0000000100007824 */ /* 0x000fe200078e02b2 */
[----:B------:R-:W-:Y:S01]  /*5d20*/  UISETP.NE.U32.AND UP0, UPT, UR4, 0x1, UPT ;  /* 0x000000010400788c */ /* 0x000fe2000bf05070 */
[----:B------:R-:W-:Y:S01]  /*5d30*/  IMAD.IADD R144, R184, 0x1, R3 ;  /* 0x00000001b8907824 */ /* 0x000fe200078e0203 */
[----:B------:R-:W2:Y:S01]  /*5d40*/  LDSM.16.M88.4 R28, [R3+0x16000] ;  /* 0x01600000031c783b */ /* 0x000ea20000000200 */
[----:B------:R-:W-:Y:S02]  /*5d50*/  UISETP.GT.AND UP2, UPT, UR14, UR6, UPT ;  /* 0x000000060e00728c */ /* 0x000fe4000bf44270 */
[----:B------:R-:W-:Y:S01]  /*5d60*/  IMAD.IADD R145, R178, 0x1, R144 ;  /* 0x00000001b2917824 */ /* 0x000fe200078e0290 */
[----:B------:R-:W3:Y:S01]  /*5d70*/  LDSM.16.MT88.4 R36, [R0] ;  /* 0x000000000024783b */ /* 0x000ee20000004200 */
[----:B------:R-:W-:Y:S01]  /*5d80*/  IMAD.MOV.U32 R178, RZ, RZ, R245 ;  /* 0x000000ffffb27224 */ /* 0x000fe200078e00f5 */
[----:B------:R-:W-:Y:S02]  /*5d90*/  UIADD3 UR14, UR14, -0x1, URZ ;  /* 0xffffffff0e0e7890 */ /* 0x000fe4000fffe03f */
[----:B------:R-:W-:Y:S04]  /*5da0*/  LDSM.16.MT88.4 R44, [R2+0xc800] ;  /* 0x00c80000022c783b */ /* 0x000fe80000004200 */
[----:B------:R-:W4:Y:S04]  /*5db0*/  LDSM.16.M88.4 R40, [R144+0x14000] ;  /* 0x014000009028783b */ /* 0x000f280000000200 */
[----:B------:R-:W4:Y:S04]  /*5dc0*/  LDSM.16.M88.4 R48, [R144+0x16000] ;  /* 0x016000009030783b */ /* 0x000f280000000200 */
[----:B------:R-:W4:Y:S04]  /*5dd0*/  LDSM.16.MT88.4 R52, [R0+0x800] ;  /* 0x000800000034783b */ /* 0x000f280000004200 */
[----:B------:R-:W-:Y:S04]  /*5de0*/  LDSM.16.M88.4 R56, [R146+0x14000] ;  /* 0x014000009238783b */ /* 0x000fe80000000200 */
[----:B------:R-:W4:Y:S04]  /*5df0*/  LDSM.16.MT88.4 R60, [R2+0xd000] ;  /* 0x00d00000023c783b */ /* 0x000f280000004200 */
[----:B------:R-:W4:Y:S01]  /*5e00*/  LDSM.16.M88.4 R64, [R146+0x16000] ;  /* 0x016000009240783b */ /* 0x000f220000000200 */
[-C--:B-1----:R-:W-:Y:S03]  /*5e10*/  HMMA.16816.F32 R4, R32, R16.reuse, RZ ;  /* 0x000000102004723c */ /* 0x082fe600000018ff */
[----:B------:R-:W1:Y:S04]  /*5e20*/  LDSM.16.MT88.4 R132, [R0+0x1000] ;  /* 0x001000000084783b */ /* 0x000e680000004200 */
[----:B------:R-:W-:Y:S01]  /*5e30*/  LDSM.16.M88.4 R136, [R145+0x16000] ;  /* 0x016000009188783b */ /* 0x000fe20000000200 */
[C---:B--2---:R-:W-:Y:S03]  /*5e40*/  HMMA.16816.F32 R8, R28.reuse, R16, RZ ;  /* 0x000000101c08723c */ /* 0x044fe600000018ff */
[----:B------:R-:W-:Y:S03]  /*5e50*/  LDSM.16.MT88.4 R140, [R0+0x1800] ;  /* 0x00180000008c783b */ /* 0x000fe60000004200 */
        /* <DEDUP_REMOVED lines=11> */
[----:B------:R-:W2:Y:S05]  /*5f10*/  LDSM.16.MT88.4 R44, [R2+0xd800] ;  /* 0x00d80000022c783b */ /* 0x000eaa0000004200 */
[-C--:B------:R-:W-:Y:S06]  /*5f20*/  HMMA.16816.F32 R20, R40, R52.reuse, R20 ;  /* 0x000000342814723c */ /* 0x080fec0000001814 */
[C---:B------:R-:W-:Y:S06]  /*5f30*/  HMMA.16816.F32 R24, R48.reuse, R52, R24 ;  /* 0x000000343018723c */ /* 0x040fec0000001818 */
[-C--:B------:R-:W-:Y:S01]  /*5f40*/  HMMA.16816.F32 R28, R48, R54.reuse, R28 ;  /* 0x00000036301c723c */ /* 0x080fe2000000181c */
[----:B------:R-:W-:Y:S05]  /*5f50*/  LDSM.16.MT88.4 R48, [R2+0xe000] ;  /* 0x00e000000230783b */ /* 0x000fea0000004200 */
[----:B------:R-:W-:Y:S01]  /*5f60*/  HMMA.16816.F32 R32, R40, R54, R32 ;  /* 0x000000362820723c */ /* 0x000fe20000001820 */
[----:B------:R-:W3:Y:S04]  /*5f70*/  LDSM.16.M88.4 R40, [R3+0x18000] ;  /* 0x018000000328783b */ /* 0x000ee80000000200 */
[----:B------:R-:W4:Y:S01]  /*5f80*/  LDSM.16.M88.4 R52, [R3+0x1a000] ;  /* 0x01a000000334783b */ /* 0x000f220000000200 */
[-C--:B------:R-:W-:Y:S06]  /*5f90*/  HMMA.16816.F32 R4, R56, R60.reuse, R4 ;  /* 0x0000003c3804723c */ /* 0x080fec0000001804 */
[C---:B------:R-:W-:Y:S06]  /*5fa0*/  HMMA.16816.F32 R8, R64.reuse, R60, R8 ;  /* 0x0000003c4008723c */ /* 0x040fec0000001808 */
[-C--:B------:R-:W-:Y:S06]  /*5fb0*/  HMMA.16816.F32 R12, R64, R62.reuse, R12 ;  /* 0x0000003e400c723c */ /* 0x080fec000000180c */
[C---:B------:R-:W-:Y:S01]  /*5fc0*/  HMMA.16816.F32 R16, R56.reuse, R62, R16 ;  /* 0x0000003e3810723c */ /* 0x040fe20000001810 */
[----:B------:R-:W4:Y:S05]  /*5fd0*/  LDSM.16.MT88.4 R60, [R0+0x2000] ;  /* 0x00200000003c783b */ /* 0x000f2a0000004200 */
[-C--:B-1----:R-:W-:Y:S06]  /*5fe0*/  HMMA.16816.F32 R20, R56, R132.reuse, R20 ;  /* 0x000000843814723c */ /* 0x082fec0000001814 */
[C---:B------:R-:W-:Y:S06]  /*5ff0*/  HMMA.16816.F32 R24, R64.reuse, R132, R24 ;  /* 0x000000844018723c */ /* 0x040fec0000001818 */
[-C--:B------:R-:W-:Y:S01]  /*6000*/  HMMA.16816.F32 R28, R64, R134.reuse, R28 ;  /* 0x00000086401c723c */ /* 0x080fe2000000181c */
[----:B------:R-:W-:Y:S05]  /*6010*/  LDSM.16.M88.4 R64, [R144+0x1a000] ;  /* 0x01a000009040783b */ /* 0x000fea0000000200 */
[----:B------:R-:W-:Y:S01]  /*6020*/  HMMA.16816.F32 R32, R56, R134, R32 ;  /* 0x000000863820723c */ /* 0x000fe20000001820 */
[----:B------:R-:W-:Y:S04]  /*6030*/  LDSM.16.MT88.4 R56, [R2+0xe800] ;  /* 0x00e800000238783b */ /* 0x000fe80000004200 */
[----:B------:R-:W-:Y:S01]  /*6040*/  LDSM.16.MT88.4 R132, [R0+0x2800] ;  /* 0x002800000084783b */ /* 0x000fe20000004200 */
[-C--:B--2---:R-:W-:Y:S06]  /*6050*/  HMMA.16816.F32 R4, R36, R44.reuse, R4 ;  /* 0x0000002c2404723c */ /* 0x084fec0000001804 */
[C---:B------:R-:W-:Y:S06]  /*6060*/  HMMA.16816.F32 R8, R136.reuse, R44, R8 ;  /* 0x0000002c8808723c */ /* 0x040fec0000001808 */
[-C--:B------:R-:W-:Y:S06]  /*6070*/  HMMA.16816.F32 R12, R136, R46.reuse, R12 ;  /* 0x0000002e880c723c */ /* 0x080fec000000180c */
[C---:B------:R-:W-:Y:S01]  /*6080*/  HMMA.16816.F32 R16, R36.reuse, R46, R16 ;  /* 0x0000002e2410723c */ /* 0x040fe20000001810 */
[----:B------:R-:W1:Y:S05]  /*6090*/  LDSM.16.M88.4 R44, [R144+0x18000] ;  /* 0x01800000902c783b */ /* 0x000e6a0000000200 */
[-C--:B------:R-:W-:Y:S06]  /*60a0*/  HMMA.16816.F32 R20, R36, R140.reuse, R20 ;  /* 0x0000008c2414723c */ /* 0x080fec0000001814 */
[C---:B------:R-:W-:Y:S06]  /*60b0*/  HMMA.16816.F32 R24, R136.reuse, R140, R24 ;  /* 0x0000008c8818723c */ /* 0x040fec0000001818 */
[-C--:B------:R-:W-:Y:S01]  /*60c0*/  HMMA.16816.F32 R28, R136, R142.reuse, R28 ;  /* 0x0000008e881c723c */ /* 0x080fe2000000181c */
[----:B------:R-:W-:Y:S05]  /*60d0*/  LDSM.16.M88.4 R136, [R146+0x1a000] ;  /* 0x01a000009288783b */ /* 0x000fea0000000200 */
[----:B------:R-:W-:Y:S01]  /*60e0*/  HMMA.16816.F32 R32, R36, R142, R32 ;  /* 0x0000008e2420723c */ /* 0x000fe20000001820 */
[----:B------:R-:W-:Y:S05]  /*60f0*/  LDSM.16.M88.4 R36, [R146+0x18000] ;  /* 0x018000009224783b */ /* 0x000fea0000000200 */
[-C--:B---3--:R-:W-:Y:S06]  /*6100*/  HMMA.16816.F32 R4, R40, R48.reuse, R4 ;  /* 0x000000302804723c */ /* 0x088fec0000001804 */
[C---:B----4-:R-:W-:Y:S06]  /*6110*/  HMMA.16816.F32 R8, R52.reuse, R48, R8 ;  /* 0x000000303408723c */ /* 0x050fec0000001808 */
[-C--:B------:R-:W-:Y:S06]  /*6120*/  HMMA.16816.F32 R12, R52, R50.reuse, R12 ;  /* 0x00000032340c723c */ /* 0x080fec000000180c */
[C---:B------:R-:W-:Y:S01]  /*6130*/  HMMA.16816.F32 R16, R40.reuse, R50, R16 ;  /* 0x000000322810723c */ /* 0x040fe20000001810 */
[----:B------:R-:W2:Y:S05]  /*6140*/  LDSM.16.MT88.4 R48, [R2+0xf000] ;  /* 0x00f000000230783b */ /* 0x000eaa0000004200 */
[-C--:B------:R-:W-:Y:S06]  /*6150*/  HMMA.16816.F32 R20, R40, R60.reuse, R20 ;  /* 0x0000003c2814723c */ /* 0x080fec0000001814 */
[C---:B------:R-:W-:Y:S06]  /*6160*/  HMMA.16816.F32 R24, R52.reuse, R60, R24 ;  /* 0x0000003c3418723c */ /* 0x040fec0000001818 */
[-C--:B------:R-:W-:Y:S01]  /*6170*/  HMMA.16816.F32 R28, R52, R62.reuse, R28 ;  /* 0x0000003e341c723c */ /* 0x080fe2000000181c */
[----:B------:R-:W3:Y:S05]  /*6180*/  LDSM.16.MT88.4 R52, [R0+0x3000] ;  /* 0x003000000034783b */ /* 0x000eea0000004200 */
[----:B------:R-:W-:Y:S01]  /*6190*/  HMMA.16816.F32 R32, R40, R62, R32 ;  /* 0x0000003e2820723c */ /* 0x000fe20000001820 */
[----:B------:R-:W-:Y:S04]  /*61a0*/  LDSM.16.M88.4 R40, [R145+0x18000] ;  /* 0x018000009128783b */ /* 0x000fe80000000200 */
[----:B------:R-:W-:Y:S01]  /*61b0*/  LDSM.16.M88.4 R60, [R145+0x1a000] ;  /* 0x01a00000913c783b */ /* 0x000fe20000000200 */
[-C--:B-1----:R-:W-:Y:S06]  /*61c0*/  HMMA.16816.F32 R4, R44, R56.reuse, R4 ;  /* 0x000000382c04723c */ /* 0x082fec0000001804 */
[C---:B------:R-:W-:Y:S06]  /*61d0*/  HMMA.16816.F32 R8, R64.reuse, R56, R8 ;  /* 0x000000384008723c */ /* 0x040fec0000001808 */
[-C--:B------:R-:W-:Y:S06]  /*61e0*/  HMMA.16816.F32 R12, R64, R58.reuse, R12 ;  /* 0x0000003a400c723c */ /* 0x080fec000000180c */
[C---:B------:R-:W-:Y:S01]  /*61f0*/  HMMA.16816.F32 R16, R44.reuse, R58, R16 ;  /* 0x0000003a2c10723c */ /* 0x040fe20000001810 */
[----:B------:R1:W4:Y:S05]  /*6200*/  LDSM.16.MT88.4 R56, [R2+0xf800] ;  /* 0x00f800000238783b */ /* 0x00032a0000004200 */
[-C--:B------:R-:W-:Y:S06]  /*6210*/  HMMA.16816.F32 R20, R44, R132.reuse, R20 ;  /* 0x000000842c14723c */ /* 0x080fec0000001814 */
[C---:B------:R-:W-:Y:S06]  /*6220*/  HMMA.16816.F32 R24, R64.reuse, R132, R24 ;  /* 0x000000844018723c */ /* 0x040fec0000001818 */
[-C--:B------:R-:W-:Y:S01]  /*6230*/  HMMA.16816.F32 R28, R64, R134.reuse, R28 ;  /* 0x00000086401c723c */ /* 0x080fe2000000181c */
[----:B------:R4:W4:Y:S05]  /*6240*/  LDSM.16.MT88.4 R64, [R0+0x3800] ;  /* 0x003800000040783b */ /* 0x00092a0000004200 */
[----:B------:R-:W-:Y:S05]  /*6250*/  HMMA.16816.F32 R32, R44, R134, R32 ;  /* 0x000000862c20723c */ /* 0x000fea0000001820 */
[----:B-1----:R-:W-:Y:S01]  /*6260*/  @P0 IADD3 R2, P1, R246, UR10, RZ ;  /* 0x0000000af6020c10 */ /* 0x002fe2000ff3e0ff */
[-C--:B--2---:R-:W-:Y:S01]  /*6270*/  HMMA.16816.F32 R4, R36, R48.reuse, R4 ;  /* 0x000000302404723c */ /* 0x084fe20000001804 */
[----:B------:R-:W-:Y:S04]  /*6280*/  @UP3 UIADD3 UR10, UP1, UR10, -0x200, URZ ;  /* 0xfffffe000a0a3890 */ /* 0x000fe8000ff3e03f */
[----:B------:R-:W-:Y:S01]  /*6290*/  @P0 IADD3.X R3, R250, UR7, RZ, P1, !PT ;  /* 0x00000007fa030c10 */ /* 0x000fe20008ffe4ff */
[C---:B------:R-:W-:Y:S01]  /*62a0*/  HMMA.16816.F32 R8, R136.reuse, R48, R8 ;  /* 0x000000308808723c */ /* 0x040fe20000001808 */
[----:B------:R-:W-:Y:S03]  /*62b0*/  @UP3 UIADD3.X UR7, UR7, -0x1, URZ, UP1, !UPT ;  /* 0xffffffff07073890 */ /* 0x000fe60008ffe43f */
[----:B------:R-:W5:Y:S01]  /*62c0*/  @P0 LDG.E R242, desc[UR38][R2.64] ;  /* 0x0000002602f20981 */ /* 0x000f62000c1e1900 */
[C---:B------:R-:W-:Y:S01]  /*62d0*/  IMAD.SHL.U32 R44, R147.reuse, 0x8, RZ ;  /* 0x00000008932c7824 */ /* 0x040fe200078e00ff */
[-C--:B------:R-:W-:Y:S02]  /*62e0*/  HMMA.16816.F32 R12, R136, R50.reuse, R12 ;  /* 0x00000032880c723c */ /* 0x080fe4000000180c */
[----:B------:R-:W5:Y:S03]  /*62f0*/  @P0 LDG.E R241, desc[UR38][R2.64+0x20] ;  /* 0x0000202602f10981 */ /* 0x000f66000c1e1900 */
[C---:B------:R-:W-:Y:S01]  /*6300*/  IMAD.SHL.U32 R45, R147.reuse, 0x10, RZ ;  /* 0x00000010932d7824 */ /* 0x040fe200078e00ff */
[C---:B------:R-:W-:Y:S01]  /*6310*/  HMMA.16816.F32 R16, R36.reuse, R50, R16 ;  /* 0x000000322410723c */ /* 0x040fe20000001810 */
[----:B------:R-:W5:Y:S04]  /*6320*/  @P0 LDG.E R240, desc[UR38][R2.64+0x100] ;  /* 0x0001002602f00981 */ /* 0x000f68000c1e1900 */
[----:B------:R1:W5:Y:S01]  /*6330*/  @P0 LDG.E R239, desc[UR38][R2.64+0x120] ;  /* 0x0001202602ef0981 */ /* 0x000362000c1e1900 */
[-C--:B---3--:R-:W-:Y:S05]  /*6340*/  HMMA.16816.F32 R20, R36, R52.reuse, R20 ;  /* 0x000000342414723c */ /* 0x088fea0000001814 */
[----:B----4-:R-:W-:Y:S01]  /*6350*/  IMAD R0, R147, 0x18, RZ ;  /* 0x0000001893007824 */ /* 0x010fe200078e02ff */
[C---:B------:R-:W-:Y:S06]  /*6360*/  HMMA.16816.F32 R24, R136.reuse, R52, R24 ;  /* 0x000000348818723c */ /* 0x040fec0000001818 */
[-C--:B------:R-:W-:Y:S06]  /*6370*/  HMMA.16816.F32 R28, R136, R54.reuse, R28 ;  /* 0x00000036881c723c */ /* 0x080fec000000181c */
[----:B------:R-:W-:Y:S06]  /*6380*/  HMMA.16816.F32 R32, R36, R54, R32 ;  /* 0x000000362420723c */ /* 0x000fec0000001820 */
[-C--:B------:R-:W-:Y:S05]  /*6390*/  HMMA.16816.F32 R4, R40, R56.reuse, R4 ;  /* 0x000000382804723c */ /* 0x080fea0000001804 */
[CC--:B------:R-:W-:Y:S01]  /*63a0*/  LEA R36, P0, R44.reuse, R188.reuse, 0x2 ;  /* 0x000000bc2c247211 */ /* 0x0c0fe200078010ff */
[C---:B------:R-:W-:Y:S05]  /*63b0*/  HMMA.16816.F32 R8, R60.reuse, R56, R8 ;  /* 0x000000383c08723c */ /* 0x040fea0000001808 */
[CC--:B-1----:R-:W-:Y:S01]  /*63c0*/  LEA R2, P1, R45.reuse, R188.reuse, 0x2 ;  /* 0x000000bc2d027211 */ /* 0x0c2fe200078210ff */
[-C--:B------:R-:W-:Y:S05]  /*63d0*/  HMMA.16816.F32 R12, R60, R58.reuse, R12 ;  /* 0x0000003a3c0c723c */ /* 0x080fea000000180c */
[-C--:B------:R-:W-:Y:S01]  /*63e0*/  LEA.HI.X.SX32 R37, R44, R189.reuse, 0x2, P0 ;  /* 0x000000bd2c257211 */ /* 0x080fe200000f16ff */
[C---:B------:R-:W-:Y:S05]  /*63f0*/  HMMA.16816.F32 R16, R40.reuse, R58, R16 ;  /* 0x0000003a2810723c */ /* 0x040fea0000001810 */
[----:B------:R1:W-:Y:S01]  /*6400*/  REDG.E.ADD.F32.FTZ.RN.STRONG.GPU desc[UR38][R188.64], R4 ;  /* 0x00000004bc0079a6 */ /* 0x0003e2000c10f3a6 */
[-C--:B------:R-:W-:Y:S03]  /*6410*/  HMMA.16816.F32 R20, R40, R64.reuse, R20 ;  /* 0x000000402814723c */ /* 0x080fe60000001814 */
[----:B------:R2:W-:Y:S02]  /*6420*/  REDG.E.ADD.F32.FTZ.RN.STRONG.GPU desc[UR38][R36.64], R5 ;  /* 0x00000005240079a6 */ /* 0x0005e4000c10f3a6 */
[-C--:B------:R-:W-:Y:S01]  /*6430*/  LEA.HI.X.SX32 R3, R45, R189.reuse, 0x2, P1 ;  /* 0x000000bd2d037211 */ /* 0x080fe200008f16ff */
[C---:B------:R-:W-:Y:S04]  /*6440*/  HMMA.16816.F32 R24, R60.reuse, R64, R24 ;  /* 0x000000403c18723c */ /* 0x040fe80000001818 */
[----:B------:R3:W-:Y:S01]  /*6450*/  REDG.E.ADD.F32.FTZ.RN.STRONG.GPU desc[UR38][R2.64], R6 ;  /* 0x00000006020079a6 */ /* 0x0007e2000c10f3a6 */
[CC--:B------:R-:W-:Y:S01]  /*6460*/  LEA R38, P0, R0.reuse, R188.reuse, 0x2 ;  /* 0x000000bc00267211 */ /* 0x0c0fe200078010ff */
[-C--:B------:R-:W-:Y:S05]  /*6470*/  HMMA.16816.F32 R28, R60, R66.reuse, R28 ;  /* 0x000000423c1c723c */ /* 0x080fea000000181c */
[-C--:B------:R-:W-:Y:S01]  /*6480*/  LEA.HI.X.SX32 R39, R0, R189.reuse, 0x2, P0 ;  /* 0x000000bd00277211 */ /* 0x080fe200000f16ff */
[----:B------:R-:W-:Y:S04]  /*6490*/  HMMA.16816.F32 R32, R40, R66, R32 ;  /* 0x000000422820723c */ /* 0x000fe80000001820 */
[----:B------:R4:W-:Y:S01]  /*64a0*/  REDG.E.ADD.F32.FTZ.RN.STRONG.GPU desc[UR38][R38.64], R7 ;  /* 0x00000007260079a6 */ /* 0x0009e2000c10f3a6 */
[C---:B------:R-:W-:Y:S02]  /*64b0*/  IMAD.SHL.U32 R0, R147.reuse, 0x40, RZ ;  /* 0x0000004093007824 */ /* 0x040fe400078e00ff */
[C---:B------:R-:W-:Y:S04]  /*64c0*/  IMAD.SHL.U32 R40, R147.reuse, 0x20, RZ ;  /* 0x0000002093287824 */ /* 0x040fe800078e00ff */
[C---:B------:R-:W-:Y:S01]  /*64d0*/  IMAD R42, R147.reuse, 0x28, RZ ;  /* 0x00000028932a7824 */ /* 0x040fe200078e02ff */
[CC--:B-1----:R-:W-:Y:S01]  /*64e0*/  LEA R4, P1, R40.reuse, R188.reuse, 0x2 ;  /* 0x000000bc28047211 */ /* 0x0c2fe200078210ff */
[----:B------:R-:W-:Y:S03]  /*64f0*/  IMAD R41, R147, 0x30, RZ ;  /* 0x0000003093297824 */ /* 0x000fe600078e02ff */
[-C--:B--2---:R-:W-:Y:S02]  /*6500*/  LEA.HI.X.SX32 R5, R40, R189.reuse, 0x2, P1 ;  /* 0x000000bd28057211 */ /* 0x084fe400008f16ff */
[CC--:B---3--:R-:W-:Y:S03]  /*6510*/  LEA R2, P0, R42.reuse, R188.reuse, 0x2 ;  /* 0x000000bc2a027211 */ /* 0x0c8fe600078010ff */
[----:B------:R1:W-:Y:S01]  /*6520*/  REDG.E.ADD.F32.FTZ.RN.STRONG.GPU desc[UR38][R4.64], R8 ;  /* 0x00000008040079a6 */ /* 0x0003e2000c10f3a6 */
[CC--:B------:R-:W-:Y:S02]  /*6530*/  LEA R6, P1, R41.reuse, R188.reuse, 0x2 ;  /* 0x000000bc29067211 */ /* 0x0c0fe400078210ff */
[-C--:B------:R-:W-:Y:S05]  /*6540*/  LEA.HI.X.SX32 R3, R42, R189.reuse, 0x2, P0 ;  /* 0x000000bd2a037211 */ /* 0x080fea00000f16ff */
[----:B------:R2:W-:Y:S01]  /*6550*/  REDG.E.ADD.F32.FTZ.RN.STRONG.GPU desc[UR38][R2.64], R9 ;  /* 0x00000009020079a6 */ /* 0x0005e2000c10f3a6 */
[-C--:B----4-:R-:W-:Y:S01]  /*6560*/  LEA.HI.X.SX32 R7, R41, R189.reuse, 0x2, P1 ;  /* 0x000000bd29077211 */ /* 0x090fe200008f16ff */
[C---:B------:R-:W-:Y:S02]  /*6570*/  IMAD R38, R147.reuse, 0x38, RZ ;  /* 0x0000003893267824 */ /* 0x040fe400078e02ff */
[----:B------:R-:W-:Y:S04]  /*6580*/  LDSM.16.MT88.4 R40, [R176+0x19000] ;  /* 0x01900000b028783b */ /* 0x000fe80000004200 */
[----:B------:R3:W-:Y:S01]  /*6590*/  REDG.E.ADD.F32.FTZ.RN.STRONG.GPU desc[UR38][R6.64], R10 ;  /* 0x0000000a060079a6 */ /* 0x0007e2000c10f3a6 */
[CC--:B-1----:R-:W-:Y:S01]  /*65a0*/  LEA R4, P0, R38.reuse, R188.reuse, 0x2 ;  /* 0x000000bc26047211 */ /* 0x0c2fe200078010ff */
[C---:B------:R-:W-:Y:S03]  /*65b0*/  IMAD R8, R147.reuse, 0x50, RZ ;  /* 0x0000005093087824 */ /* 0x040fe600078e02ff */
[-C--:B------:R-:W-:Y:S02]  /*65c0*/  LEA.HI.X.SX32 R5, R38, R189.reuse, 0x2, P0 ;  /* 0x000000bd26057211 */ /* 0x080fe400000f16ff */
[CC--:B--2---:R-:W-:Y:S01]  /*65d0*/  LEA R2, P1, R0.reuse, R188.reuse, 0x2 ;  /* 0x000000bc00027211 */ /* 0x0c4fe200078210ff */
[C---:B------:R-:W-:Y:S02]  /*65e0*/  IMAD R9, R147.reuse, 0x48, RZ ;  /* 0x0000004893097824 */ /* 0x040fe400078e02ff */
[----:B------:R1:W-:Y:S01]  /*65f0*/  REDG.E.ADD.F32.FTZ.RN.STRONG.GPU desc[UR38][R4.64], R11 ;  /* 0x0000000b040079a6 */ /* 0x0003e2000c10f3a6 */
[-C--:B------:R-:W-:Y:S01]  /*6600*/  LEA.HI.X.SX32 R3, R0, R189.reuse, 0x2, P1 ;  /* 0x000000bd00037211 */ /* 0x080fe200008f16ff */
[----:B------:R-:W-:Y:S01]  /*6610*/  IMAD R0, R147, 0x58, RZ ;  /* 0x0000005893007824 */ /* 0x000fe200078e02ff */
[CC--:B---3--:R-:W-:Y:S03]  /*6620*/  LEA R6, P0, R9.reuse, R188.reuse, 0x2 ;  /* 0x000000bc09067211 */ /* 0x0c8fe600078010ff */
[----:B------:R2:W-:Y:S01]  /*6630*/  REDG.E.ADD.F32.FTZ.RN.STRONG.GPU desc[UR38][R2.64], R16 ;  /* 0x00000010020079a6 */ /* 0x0005e2000c10f3a6 */
[-C--:B------:R-:W-:Y:S01]  /*6640*/  LEA.HI.X.SX32 R7, R9, R189.reuse, 0x2, P0 ;  /* 0x000000bd09077211 */ /* 0x080fe200000f16ff */
[C---:B------:R-:W-:Y:S04]  /*6650*/  IMAD R9, R147.reuse, 0x60, RZ ;  /* 0x0000006093097824 */ /* 0x040fe800078e02ff */
[----:B------:R3:W-:Y:S01]  /*6660*/  REDG.E.ADD.F32.FTZ.RN.STRONG.GPU desc[UR38][R6.64], R17 ;  /* 0x00000011060079a6 */ /* 0x0007e2000c10f3a6 */
[CC--:B-1----:R-:W-:Y:S04]  /*6670*/  LEA R4, P1, R8.reuse, R188.reuse, 0x2 ;  /* 0x000000bc08047211 */ /* 0x0c2fe800078210ff */
[-C--:B------:R-:W-:Y:S01]  /*6680*/  LEA.HI.X.SX32 R5, R8, R189.reuse, 0x2, P1 ;  /* 0x000000bd08057211 */ /* 0x080fe200008f16ff */
[C---:B------:R-:W-:Y:S01]  /*6690*/  IMAD R8, R147.reuse, 0x68, RZ ;  /* 0x0000006893087824 */ /* 0x040fe200078e02ff */
[CC--:B--2---:R-:W-:Y:S03]  /*66a0*/  LEA R2, P0, R0.reuse, R188.reuse, 0x2 ;  /* 0x000000bc00027211 */ /* 0x0c4fe600078010ff */
[----:B------:R1:W-:Y:S01]  /*66b0*/  REDG.E.ADD.F32.FTZ.RN.STRONG.GPU desc[UR38][R4.64], R18 ;  /* 0x00000012040079a6 */ /* 0x0003e2000c10f3a6 */
[-C--:B------:R-:W-:Y:S01]  /*66c0*/  LEA.HI.X.SX32 R3, R0, R189.reuse, 0x2, P0 ;  /* 0x000000bd00037211 */ /* 0x080fe200000f16ff */
[C---:B------:R-:W-:Y:S02]  /*66d0*/  IMAD R0, R147.reuse, 0x70, RZ ;  /* 0x0000007093007824 */ /* 0x040fe400078e02ff */
[----:B------:R-:W-:Y:S01]  /*66e0*/  IMAD R147, R147, 0x78, RZ ;  /* 0x0000007893937824 */ /* 0x000fe200078e02ff */
[CC--:B---3--:R-:W-:Y:S01]  /*66f0*/  LEA R6, P1, R9.reuse, R188.reuse, 0x2 ;  /* 0x000000bc09067211 */ /* 0x0c8fe200078210ff */
[----:B------:R2:W-:Y:S03]  /*6700*/  REDG.E.ADD.F32.FTZ.RN.STRONG.GPU desc[UR38][R2.64], R19 ;  /* 0x00000013020079a6 */ /* 0x0005e6000c10f3a6 */
[-C--:B------:R-:W-:Y:S05]  /*6710*/  LEA.HI.X.SX32 R7, R9, R189.reuse, 0x2, P1 ;  /* 0x000000bd09077211 */ /* 0x080fea00008f16ff */
[----:B------:R3:W-:Y:S01]  /*6720*/  REDG.E.ADD.F32.FTZ.RN.STRONG.GPU desc[UR38][R6.64], R12 ;  /* 0x0000000c060079a6 */ /* 0x0007e2000c10f3a6 */
[CC--:B-1----:R-:W-:Y:S04]  /*6730*/  LEA R4, P0, R8.reuse, R188.reuse, 0x2 ;  /* 0x000000bc08047211 */ /* 0x0c2fe800078010ff */
[-C--:B------:R-:W-:Y:S02]  /*6740*/  LEA.HI.X.SX32 R5, R8, R189.reuse, 0x2, P0 ;  /* 0x000000bd08057211 */ /* 0x080fe400000f16ff */
[CC--:B--2---:R-:W-:Y:S03]  /*6750*/  LEA R2, P1, R0.reuse, R188.reuse, 0x2 ;  /* 0x000000bc00027211 */ /* 0x0c4fe600078210ff */
[----:B------:R-:W-:Y:S01]  /*6760*/  REDG.E.ADD.F32.FTZ.RN.STRONG.GPU desc[UR38][R4.64], R13 ;  /* 0x0000000d040079a6 */ /* 0x000fe2000c10f3a6 */
[-C--:B------:R-:W-:Y:S01]  /*6770*/  LEA.HI.X.SX32 R3, R0, R189.reuse, 0x2, P1 ;  /* 0x000000bd00037211 */ /* 0x080fe200008f16ff */
[----:B------:R-:W-:Y:S01]  /*6780*/  VIADD R0, R45, 0x20 ;  /* 0x000000202d007836 */ /* 0x000fe20000000000 */
[CC--:B---3--:R-:W-:Y:S03]  /*6790*/  LEA R6, P0, R147.reuse, R188.reuse, 0x2 ;  /* 0x000000bc93067211 */ /* 0x0c8fe600078010ff */
[----:B------:R1:W-:Y:S01]  /*67a0*/  REDG.E.ADD.F32.FTZ.RN.STRONG.GPU desc[UR38][R2.64], R14 ;  /* 0x0000000e020079a6 */ /* 0x0003e2000c10f3a6 */
[-C--:B------:R-:W-:Y:S02]  /*67b0*/  LEA.HI.X.SX32 R7, R147, R189.reuse, 0x2, P0 ;  /* 0x000000bd93077211 */ /* 0x080fe400000f16ff */
[CC--:B------:R-:W-:Y:S03]  /*67c0*/  LEA R8, P0, R0.reuse, R188.reuse, 0x2 ;  /* 0x000000bc00087211 */ /* 0x0c0fe600078010ff */
[----:B------:R2:W-:Y:S01]  /*67d0*/  REDG.E.ADD.F32.FTZ.RN.STRONG.GPU desc[UR38][R6.64], R15 ;  /* 0x0000000f060079a6 */ /* 0x0005e2000c10f3a6 */
[-C--:B------:R-:W-:Y:S03]  /*67e0*/  LEA.HI.X.SX32 R9, R0, R189.reuse, 0x2, P0 ;  /* 0x000000bd00097211 */ /* 0x080fe600000f16ff */
[----:B------:R-:W-:Y:S04]  /*67f0*/  REDG.E.ADD.F32.FTZ.RN.STRONG.GPU desc[UR38][R188.64+0x80], R20 ;  /* 0x00008014bc0079a6 */ /* 0x000fe8000c10f3a6 */
[----:B------:R-:W-:Y:S04]  /*6800*/  REDG.E.ADD.F32.FTZ.RN.STRONG.GPU desc[UR38][R36.64+0x80], R21 ;  /* 0x00008015240079a6 */ /* 0x000fe8000c10f3a6 */
[----:B------:R3:W-:Y:S04]  /*6810*/  REDG.E.ADD.F32.FTZ.RN.STRONG.GPU desc[UR38][R8.64], R22 ;  /* 0x00000016080079a6 */ /* 0x0007e8000c10f3a6 */
[----:B------:R-:W-:Y:S01]  /*6820*/  LDSM.16.MT88.4 R36, [R177+0x1000] ;  /* 0x00100000b124783b */ /* 0x000fe20000004200 */
[C---:B-1----:R-:W-:Y:S04]  /*6830*/  IMAD.IADD R2, R44.reuse, 0x1, R0 ;  /* 0x000000012c027824 */ /* 0x042fe800078e0200 */
[----:B------:R-:W-:Y:S01]  /*6840*/  IMAD.IADD R0, R44, 0x1, R2 ;  /* 0x000000012c007824 */ /* 0x000fe200078e0202 */
[-C--:B--2---:R-:W-:Y:S03]  /*6850*/  LEA R6, P0, R2, R188.reuse, 0x2 ;  /* 0x000000bc02067211 */ /* 0x084fe600078010ff */
[----:B------:R-:W-:Y:S01]  /*6860*/  IMAD.IADD R3, R44, 0x1, R0 ;  /* 0x000000012c037824 */ /* 0x000fe200078e0200 */
[-C--:B------:R-:W-:Y:S02]  /*6870*/  LEA.HI.X.SX32 R7, R2, R189.reuse, 0x2, P0 ;  /* 0x000000bd02077211 */ /* 0x080fe400000f16ff */
[CC--:B------:R-:W-:Y:S03]  /*6880*/  LEA R4, P0, R0.reuse, R188.reuse, 0x2 ;  /* 0x000000bc00047211 */ /* 0x0c0fe600078010ff */
[----:B------:R1:W-:Y:S01]  /*6890*/  REDG.E.ADD.F32.FTZ.RN.STRONG.GPU desc[UR38][R6.64], R23 ;  /* 0x00000017060079a6 */ /* 0x0003e2000c10f3a6 */
[-C--:B------:R-:W-:Y:S01]  /*68a0*/  LEA.HI.X.SX32 R5, R0, R189.reuse, 0x2, P0 ;  /* 0x000000bd00057211 */ /* 0x080fe200000f16ff */
[C---:B------:R-:W-:Y:S02]  /*68b0*/  IMAD.IADD R0, R44.reuse, 0x1, R3 ;  /* 0x000000012c007824 */ /* 0x040fe400078e0203 */
[----:B------:R-:W-:Y:S02]  /*68c0*/  LDSM.16.MT88.4 R20, [R176+0x14800] ;  /* 0x01480000b014783b */ /* 0x000fe40000004200 */
[----:B------:R-:W-:Y:S01]  /*68d0*/  IMAD.IADD R2, R44, 0x1, R0 ;  /* 0x000000012c027824 */ /* 0x000fe200078e0200 */
[CC--:B---3--:R-:W-:Y:S01]  /*68e0*/  LEA R8, P0, R0.reuse, R188.reuse, 0x2 ;  /* 0x000000bc00087211 */ /* 0x0c8fe200078010ff */
[----:B------:R2:W-:Y:S03]  /*68f0*/  REDG.E.ADD.F32.FTZ.RN.STRONG.GPU desc[UR38][R4.64], R24 ;  /* 0x00000018040079a6 */ /* 0x0005e6000c10f3a6 */
[-C--:B------:R-:W-:Y:S01]  /*6900*/  LEA.HI.X.SX32 R9, R0, R189.reuse, 0x2, P0 ;  /* 0x000000bd00097211 */ /* 0x080fe200000f16ff */
[C---:B------:R-:W-:Y:S01]  /*6910*/  IMAD.IADD R0, R44.reuse, 0x1, R2 ;  /* 0x000000012c007824 */ /* 0x040fe200078e0202 */
[CC--:B-1----:R-:W-:Y:S04]  /*6920*/  LEA R6, P1, R3.reuse, R188.reuse, 0x2 ;  /* 0x000000bc03067211 */ /* 0x0c2fe800078210ff */
[-C--:B------:R-:W-:Y:S01]  /*6930*/  LEA.HI.X.SX32 R7, R3, R189.reuse, 0x2, P1 ;  /* 0x000000bd03077211 */ /* 0x080fe200008f16ff */
[----:B------:R-:W-:Y:S01]  /*6940*/  IMAD.IADD R3, R44, 0x1, R0 ;  /* 0x000000012c037824 */ /* 0x000fe200078e0200 */
[CC--:B--2---:R-:W-:Y:S03]  /*6950*/  LEA R4, P0, R2.reuse, R188.reuse, 0x2 ;  /* 0x000000bc02047211 */ /* 0x0c4fe600078010ff */
[----:B------:R1:W-:Y:S01]  /*6960*/  REDG.E.ADD.F32.FTZ.RN.STRONG.GPU desc[UR38][R6.64], R25 ;  /* 0x00000019060079a6 */ /* 0x0003e2000c10f3a6 */
[-C--:B------:R-:W-:Y:S03]  /*6970*/  LEA.HI.X.SX32 R5, R2, R189.reuse, 0x2, P0 ;  /* 0x000000bd02057211 */ /* 0x080fe600000f16ff */
[----:B------:R2:W-:Y:S01]  /*6980*/  REDG.E.ADD.F32.FTZ.RN.STRONG.GPU desc[UR38][R8.64], R26 ;  /* 0x0000001a080079a6 */ /* 0x0005e2000c10f3a6 */
[----:B------:R-:W-:Y:S03]  /*6990*/  IMAD.IADD R2, R44, 0x1, R3 ;  /* 0x000000012c027824 */ /* 0x000fe600078e0203 */
[----:B------:R3:W-:Y:S04]  /*69a0*/  REDG.E.ADD.F32.FTZ.RN.STRONG.GPU desc[UR38][R4.64], R27 ;  /* 0x0000001b040079a6 */ /* 0x0007e8000c10f3a6 */
[----:B------:R-:W-:Y:S01]  /*69b0*/  LDSM.16.MT88.4 R24, [R177+0x800] ;  /* 0x00080000b118783b */ /* 0x000fe20000004200 */
[CC--:B-1----:R-:W-:Y:S04]  /*69c0*/  LEA R6, P0, R0.reuse, R188.reuse, 0x2 ;  /* 0x000000bc00067211 */ /* 0x0c2fe800078010ff */
[-C--:B------:R-:W-:Y:S01]  /*69d0*/  LEA.HI.X.SX32 R7, R0, R189.reuse, 0x2, P0 ;  /* 0x000000bd00077211 */ /* 0x080fe200000f16ff */
[----:B------:R-:W-:Y:S01]  /*69e0*/  IMAD.IADD R0, R44, 0x1, R2 ;  /* 0x000000012c007824 */ /* 0x000fe200078e0202 */
[CC--:B--2---:R-:W-:Y:S02]  /*69f0*/  LEA R8, P0, R2.reuse, R188.reuse, 0x2 ;  /* 0x000000bc02087211 */ /* 0x0c4fe400078010ff */
[CC--:B---3--:R-:W-:Y:S01]  /*6a00*/  LEA R4, P1, R3.reuse, R188.reuse, 0x2 ;  /* 0x000000bc03047211 */ /* 0x0c8fe200078210ff */
[----:B------:R1:W-:Y:S01]  /*6a10*/  REDG.E.ADD.F32.FTZ.RN.STRONG.GPU desc[UR38][R6.64], R32 ;  /* 0x00000020060079a6 */ /* 0x0003e2000c10f3a6 */
[-C--:B------:R-:W-:Y:S02]  /*6a20*/  LEA.HI.X.SX32 R9, R2, R189.reuse, 0x2, P0 ;  /* 0x000000bd02097211 */ /* 0x080fe400000f16ff */
[-C--:B------:R-:W-:Y:S01]  /*6a30*/  LEA.HI.X.SX32 R5, R3, R189.reuse, 0x2, P1 ;  /* 0x000000bd03057211 */ /* 0x080fe200008f16ff */
[----:B------:R-:W-:Y:S01]  /*6a40*/  IMAD.IADD R3, R44, 0x1, R0 ;  /* 0x000000012c037824 */ /* 0x000fe200078e0200 */
[CC--:B------:R-:W-:Y:S03]  /*6a50*/  LEA R12, P0, R0.reuse, R188.reuse, 0x2 ;  /* 0x000000bc000c7211 */ /* 0x0c0fe600078010ff */
[----:B------:R2:W-:Y:S01]  /*6a60*/  REDG.E.ADD.F32.FTZ.RN.STRONG.GPU desc[UR38][R4.64], R33 ;  /* 0x00000021040079a6 */ /* 0x0005e2000c10f3a6 */
[-C--:B------:R-:W-:Y:S01]  /*6a70*/  LEA.HI.X.SX32 R13, R0, R189.reuse, 0x2, P0 ;  /* 0x000000bd000d7211 */ /* 0x080fe200000f16ff */
[C---:B------:R-:W-:Y:S01]  /*6a80*/  IMAD.IADD R2, R44.reuse, 0x1, R3 ;  /* 0x000000012c027824 */ /* 0x040fe200078e0203 */
[CC--:B------:R-:W-:Y:S01]  /*6a90*/  LEA R10, P0, R3.reuse, R188.reuse, 0x2 ;  /* 0x000000bc030a7211 */ /* 0x0c0fe200078010ff */
[----:B------:R3:W-:Y:S02]  /*6aa0*/  REDG.E.ADD.F32.FTZ.RN.STRONG.GPU desc[UR38][R8.64], R34 ;  /* 0x00000022080079a6 */ /* 0x0007e4000c10f3a6 */
[----:B------:R-:W-:Y:S01]  /*6ab0*/  IMAD.IADD R0, R44, 0x1, R2 ;  /* 0x000000012c007824 */ /* 0x000fe200078e0202 */
[-C--:B------:R-:W-:Y:S01]  /*6ac0*/  LEA.HI.X.SX32 R11, R3, R189.reuse, 0x2, P0 ;  /* 0x000000bd030b7211 */ /* 0x080fe200000f16ff */
[----:B------:R-:W-:Y:S04]  /*6ad0*/  REDG.E.ADD.F32.FTZ.RN.STRONG.GPU desc[UR38][R12.64], R35 ;  /* 0x000000230c0079a6 */ /* 0x000fe8000c10f3a6 */
[----:B------:R-:W-:Y:S04]  /*6ae0*/  REDG.E.ADD.F32.FTZ.RN.STRONG.GPU desc[UR38][R10.64], R28 ;  /* 0x0000001c0a0079a6 */ /* 0x000fe8000c10f3a6 */
[----:B------:R-:W-:Y:S01]  /*6af0*/  LDSM.16.MT88.4 R12, [R176+0x18000] ;  /* 0x01800000b00c783b */ /* 0x000fe20000004200 */
[CC--:B-1----:R-:W-:Y:S03]  /*6b00*/  LEA R6, P1, R0.reuse, R188.reuse, 0x2 ;  /* 0x000000bc00067211 */ /* 0x0c2fe600078210ff */
[----:B------:R-:W-:Y:S01]  /*6b10*/  LDSM.16.MT88.4 R32, [R176+0x18800] ;  /* 0x01880000b020783b */ /* 0x000fe20000004200 */
[-C--:B------:R-:W-:Y:S02]  /*6b20*/  LEA.HI.X.SX32 R7, R0, R189.reuse, 0x2, P1 ;  /* 0x000000bd00077211 */ /* 0x080fe400008f16ff */
[----:B------:R-:W-:Y:S01]  /*6b30*/  PLOP3.LUT P1, PT, PT, PT, UP0, 0x80, 0x0 ;  /* 0x000000000000781c */ /* 0x000fe20003f2f008 */
[----:B------:R-:W-:Y:S01]  /*6b40*/  @UP3 UIADD3 UR8, UP0, UR8, -0x200, URZ ;  /* 0xfffffe0008083890 */ /* 0x000fe2000ff1e03f */
[----:B--2---:R-:W-:Y:S02]  /*6b50*/  IMAD.IADD R5, R44, 0x1, R0 ;  /* 0x000000012c057824 */ /* 0x004fe400078e0200 */
[----:B------:R-:W-:Y:S01]  /*6b60*/  IMAD.IADD R0, R178, 0x1, R177 ;  /* 0x00000001b2007824 */ /* 0x000fe200078e02b1 */
[----:B------:R-:W-:Y:S01]  /*6b70*/  @UP3 UIADD3.X UR9, UR9, -0x1, URZ, UP0, !UPT ;  /* 0xffffffff09093890 */ /* 0x000fe200087fe43f */
[CC--:B---3--:R-:W-:Y:S02]  /*6b80*/  LEA R8, P2, R2.reuse, R188.reuse, 0x2 ;  /* 0x000000bc02087211 */ /* 0x0c8fe400078410ff */
[C---:B------:R-:W-:Y:S01]  /*6b90*/  LEA R4, P0, R5.reuse, R188, 0x2 ;  /* 0x000000bc05047211 */ /* 0x040fe200078010ff */
[----:B------:R-:W-:Y:S01]  /*6ba0*/  LDSM.16.MT88.4 R16, [R0] ;  /* 0x000000000010783b */ /* 0x000fe20000004200 */
[-C--:B------:R-:W-:Y:S02]  /*6bb0*/  LEA.HI.X.SX32 R9, R2, R189.reuse, 0x2, P2 ;  /* 0x000000bd02097211 */ /* 0x080fe400010f16ff */
[----:B------:R-:W-:Y:S02]  /*6bc0*/  LEA.HI.X.SX32 R5, R5, R189, 0x2, P0 ;  /* 0x000000bd05057211 */ /* 0x000fe400000f16ff */
[----:B------:R-:W-:Y:S01]  /*6bd0*/  PLOP3.LUT P0, PT, PT, PT, UP2, 0x80, 0x0 ;  /* 0x000000000000781c */ /* 0x000fe20003f0f028 */
[----:B------:R-:W-:Y:S04]  /*6be0*/  REDG.E.ADD.F32.FTZ.RN.STRONG.GPU desc[UR38][R8.64], R29 ;  /* 0x0000001d080079a6 */ /* 0x000fe8000c10f3a6 */
[----:B------:R-:W-:Y:S04]  /*6bf0*/  REDG.E.ADD.F32.FTZ.RN.STRONG.GPU desc[UR38][R6.64], R30 ;  /* 0x0000001e060079a6 */ /* 0x000fe8000c10f3a6 */
[----:B------:R-:W-:Y:S04]  /*6c00*/  REDG.E.ADD.F32.FTZ.RN.STRONG.GPU desc[UR38][R4.64], R31 ;  /* 0x0000001f040079a6 */ /* 0x000fe8000c10f3a6 */
[----:B------:R-:W-:Y:S04]  /*6c10*/  LDSM.16.MT88.4 R4, [R176+0x14000] ;  /* 0x01400000b004783b */ /* 0x000fe80000004200 */
[----:B------:R-:W1:Y:S04]  /*6c20*/  LDSM.16.MT88.4 R8, [R177] ;  /* 0x00000000b108783b */ /* 0x000e680000004200 */
        /* <DEDUP_REMOVED lines=93> */
.L_x_277:
        /* <DEDUP_REMOVED lines=16> */
[----:B------:R-:W1:Y:S01]  /*7300*/  S2R R19, SR_TID.X ;  /* 0x0000000000137919 */ /* 0x000e620000002100 */
        /* <DEDUP_REMOVED lines=31> */
[----:B-1----:R-:W-:Y:S01]  /*7500*/  SHF.R.S32.HI R9, RZ, 0x1f, R19 ;  /* 0x0000001fff097819 */ /* 0x002fe20000011413 */
[----:B------:R-:W-:Y:S01]  /*7510*/  FMUL.FTZ R122, R122, UR4 ;  /* 0x000000047a7a7c20 */ /* 0x000fe20008410000 */
[----:B------:R-:W-:Y:S01]  /*7520*/  F2FP.F16.F32.PACK_AB R14, R14, R110 ;  /* 0x0000006e0e0e723e */ /* 0x000fe200000000ff */
[----:B------:R-:W-:Y:S01]  /*7530*/  FMUL.FTZ R16, R123, UR4 ;  /* 0x000000047b107c20 */ /* 0x000fe20008410000 */
[----:B------:R-:W-:Y:S01]  /*7540*/  F2FP.F16.F32.PACK_AB R11, R11, R116 ;  /* 0x000000740b0b723e */ /* 0x000fe200000000ff */
[----:B------:R-:W-:Y:S01]  /*7550*/  FMUL.FTZ R124, R124, UR4 ;  /* 0x000000047c7c7c20 */ /* 0x000fe20008410000 */
[----:B------:R-:W-:Y:S01]  /*7560*/  FMUL.FTZ R125, R125, UR4 ;  /* 0x000000047d7d7c20 */ /* 0x000fe20008410000 */
[----:B------:R1:W-:Y:S01]  /*7570*/  STS [R252], R5 ;  /* 0x00000005fc007388 */ /* 0x0003e20000000800 */
[----:B------:R-:W-:Y:S01]  /*7580*/  F2FP.F16.F32.PACK_AB R18, R18, R118 ;  /* 0x000000761212723e */ /* 0x000fe200000000ff */
[----:B------:R-:W-:Y:S01]  /*7590*/  FMUL.FTZ R126, R126, UR4 ;  /* 0x000000047e7e7c20 */ /* 0x000fe20008410000 */
[----:B------:R-:W-:Y:S01]  /*75a0*/  FMUL.FTZ R127, R127, UR4 ;  /* 0x000000047f7f7c20 */ /* 0x000fe20008410000 */
[----:B------:R1:W-:Y:S01]  /*75b0*/  STS [R252+0x400], R4 ;  /* 0x00040004fc007388 */ /* 0x0003e20000000800 */
[----:B------:R-:W-:Y:S01]  /*75c0*/  F2FP.F16.F32.PACK_AB R15, R15, R128 ;  /* 0x000000800f0f723e */ /* 0x000fe200000000ff */
[----:B------:R-:W-:Y:S01]  /*75d0*/  ULDC.64 UR10, c[0x0][0x450] ;  /* 0x00011400000a7ab9 */ /* 0x000fe20000000a00 */
[----:B------:R-:W-:Y:S01]  /*75e0*/  LEA.HI R9, R9, R19, RZ, 0x3 ;  /* 0x0000001309097211 */ /* 0x000fe200078f18ff */
[----:B------:R-:W-:Y:S01]  /*75f0*/  ULDC.64 UR6, c[0x0][0x458] ;  /* 0x0001160000067ab9 */ /* 0x000fe20000000a00 */
[----:B------:R-:W-:Y:S01]  /*7600*/  F2FP.F16.F32.PACK_AB R130, R131, R130 ;  /* 0x000000828382723e */ /* 0x000fe200000000ff */
[----:B------:R-:W4:Y:S01]  /*7610*/  LDC.64 R12, c[0x0][0x438] ;  /* 0x00010e00ff0c7b82 */ /* 0x000f220000000a00 */
[----:B------:R-:W-:Y:S01]  /*7620*/  F2FP.F16.F32.PACK_AB R17, R17, R120 ;  /* 0x000000781111723e */ /* 0x000fe200000000ff */
[----:B------:R-:W-:Y:S01]  /*7630*/  UIMAD UR4, UR42, UR10, URZ ;  /* 0x0000000a2a0472a4 */ /* 0x000fe2000f8e023f */
[----:B------:R-:W-:Y:S01]  /*7640*/  F2FP.F16.F32.PACK_AB R16, R16, R122 ;  /* 0x0000007a1010723e */ /* 0x000fe200000000ff */
[----:B------:R-:W-:Y:S01]  /*7650*/  UIMAD UR42, UR42, UR6, URZ ;  /* 0x000000062a2a72a4 */ /* 0x000fe2000f8e023f */
[----:B------:R-:W-:Y:S01]  /*7660*/  F2FP.F16.F32.PACK_AB R124, R125, R124 ;  /* 0x0000007c7d7c723e */ /* 0x000fe200000000ff */
[----:B------:R-:W-:Y:S01]  /*7670*/  UIMAD UR4, UR29, UR11, UR4 ;  /* 0x0000000b1d0472a4 */ /* 0x000fe2000f8e0204 */
[----:B------:R-:W-:Y:S01]  /*7680*/  SHF.R.S32.HI R0, RZ, 0x3, R9 ;  /* 0x00000003ff007819 */ /* 0x000fe20000011409 */
[----:B------:R-:W-:Y:S01]  /*7690*/  ULDC.64 UR8, c[0x0][0x3f0] ;  /* 0x0000fc0000087ab9 */ /* 0x000fe20000000a00 */
[----:B------:R-:W-:-:S02]  /*76a0*/  F2FP.F16.F32.PACK_AB R126, R127, R126 ;  /* 0x0000007e7f7e723e */ /* 0x000fc400000000ff */
[----:B------:R-:W-:Y:S02]  /*76b0*/  F2FP.F16.F32.PACK_AB R68, R69, R68 ;  /* 0x000000444544723e */ /* 0x000fe400000000ff */
[----:B------:R-:W-:Y:S02]  /*76c0*/  F2FP.F16.F32.PACK_AB R70, R71, R70 ;  /* 0x000000464746723e */ /* 0x000fe400000000ff */
[----:B------:R-:W-:Y:S02]  /*76d0*/  F2FP.F16.F32.PACK_AB R80, R81, R80 ;  /* 0x000000505150723e */ /* 0x000fe400000000ff */
[----:B-1----:R-:W-:Y:S02]  /*76e0*/  LOP3.LUT R5, R9, 0xfffffff8, RZ, 0xc0, !PT ;  /* 0xfffffff809057812 */ /* 0x002fe400078ec0ff */
[----:B------:R-:W-:Y:S02]  /*76f0*/  F2FP.F16.F32.PACK_AB R82, R83, R82 ;  /* 0x000000525352723e */ /* 0x000fe400000000ff */
[----:B------:R-:W-:Y:S01]  /*7700*/  SHF.R.S32.HI R4, RZ, 0x1f, R0 ;  /* 0x0000001fff047819 */ /* 0x000fe20000011400 */
[----:B------:R-:W-:Y:S01]  /*7710*/  IMAD.IADD R19, R19, 0x1, -R5 ;  /* 0x0000000113137824 */ /* 0x000fe200078e0a05 */
[----:B------:R-:W-:-:S02]  /*7720*/  F2FP.F16.F32.PACK_AB R72, R73, R72 ;  /* 0x000000484948723e */ /* 0x000fc400000000ff */
[----:B------:R-:W-:Y:S01]  /*7730*/  F2FP.F16.F32.PACK_AB R74, R75, R74 ;  /* 0x0000004a4b4a723e */ /* 0x000fe200000000ff */
[C---:B------:R-:W-:Y:S01]  /*7740*/  IMAD R5, R4.reuse, UR10, RZ ;  /* 0x0000000a04057c24 */ /* 0x040fe2000f8e02ff */
[----:B------:R-:W-:Y:S01]  /*7750*/  F2FP.F16.F32.PACK_AB R76, R77, R76 ;  /* 0x0000004c4d4c723e */ /* 0x000fe200000000ff */
[----:B------:R-:W-:Y:S01]  /*7760*/  IMAD R4, R4, UR6, RZ ;  /* 0x0000000604047c24 */ /* 0x000fe2000f8e02ff */
[----:B------:R-:W-:Y:S01]  /*7770*/  F2FP.F16.F32.PACK_AB R78, R79, R78 ;  /* 0x0000004e4f4e723e */ /* 0x000fe200000000ff */
[C---:B------:R-:W-:Y:S01]  /*7780*/  IMAD R9, R0.reuse, UR11, R5 ;  /* 0x0000000b00097c24 */ /* 0x040fe2000f8e0205 */
[----:B------:R-:W-:Y:S01]  /*7790*/  F2FP.F16.F32.PACK_AB R84, R85, R84 ;  /* 0x000000545554723e */ /* 0x000fe200000000ff */
[C---:B------:R-:W-:Y:S01]  /*77a0*/  IMAD R10, R0.reuse, UR7, R4 ;  /* 0x00000007000a7c24 */ /* 0x040fe2000f8e0204 */
[----:B------:R-:W-:Y:S01]  /*77b0*/  F2FP.F16.F32.PACK_AB R86, R87, R86 ;  /* 0x000000565756723e */ /* 0x000fe200000000ff */
[----:B------:R-:W-:Y:S01]  /*77c0*/  IMAD.WIDE.U32 R4, R0, UR6, RZ ;  /* 0x0000000600047c25 */ /* 0x000fe2000f8e00ff */
[----:B------:R-:W-:-:S02]  /*77d0*/  F2FP.F16.F32.PACK_AB R96, R97, R96 ;  /* 0x000000606160723e */ /* 0x000fc400000000ff */
[----:B------:R-:W-:Y:S02]  /*77e0*/  F2FP.F16.F32.PACK_AB R98, R99, R98 ;  /* 0x000000626362723e */ /* 0x000fe400000000ff */
[----:B------:R-:W-:Y:S02]  /*77f0*/  F2FP.F16.F32.PACK_AB R88, R89, R88 ;  /* 0x000000585958723e */ /* 0x000fe400000000ff */
[----:B------:R-:W-:Y:S02]  /*7800*/  F2FP.F16.F32.PACK_AB R90, R91, R90 ;  /* 0x0000005a5b5a723e */ /* 0x000fe400000000ff */
[----:B------:R-:W-:Y:S02]  /*7810*/  F2FP.F16.F32.PACK_AB R92, R93, R92 ;  /* 0x0000005c5d5c723e */ /* 0x000fe400000000ff */
[----:B------:R-:W-:Y:S01]  /*7820*/  F2FP.F16.F32.PACK_AB R94, R95, R94 ;  /* 0x0000005e5f5e723e */ /* 0x000fe200000000ff */
[----:B--2---:R-:W-:Y:S04]  /*7830*/  STS [R31], R3 ;  /* 0x000000031f007388 */ /* 0x004fe80000000800 */
[----:B---3--:R1:W-:Y:S04]  /*7840*/  STS [R30], R2 ;  /* 0x000000021e007388 */ /* 0x0083e80000000800 */
[----:B------:R2:W-:Y:S04]  /*7850*/  STS [R252+0x2000], R8 ;  /* 0x00200008fc007388 */ /* 0x0005e80000000800 */
[----:B------:R3:W-:Y:S04]  /*7860*/  STS [R252+0x2400], R7 ;  /* 0x00240007fc007388 */ /* 0x0007e80000000800 */
[----:B----4-:R4:W-:Y:S04]  /*7870*/  STS [R29], R6 ;  /* 0x000000061d007388 */ /* 0x0109e80000000800 */
[----:B------:R-:W-:Y:S04]  /*7880*/  STS [R28], R14 ;  /* 0x0000000e1c007388 */ /* 0x000fe80000000800 */
[----:B------:R4:W-:Y:S04]  /*7890*/  STS [R27], R11 ;  /* 0x0000000b1b007388 */ /* 0x0009e80000000800 */
[----:B------:R-:W-:Y:S01]  /*78a0*/  STS [R26], R18 ;  /* 0x000000121a007388 */ /* 0x000fe20000000800 */
[----:B-1----:R-:W-:-:S03]  /*78b0*/  IMAD.WIDE.U32 R2, R0, UR10, RZ ;  /* 0x0000000a00027c25 */ /* 0x002fc6000f8e00ff */
[----:B------:R1:W-:Y:S01]  /*78c0*/  STS [R25], R15 ;  /* 0x0000000f19007388 */ /* 0x0003e20000000800 */
[----:B--2---:R-:W-:Y:S01]  /*78d0*/  MOV R8, UR10 ;  /* 0x0000000a00087c02 */ /* 0x004fe20008000f00 */
[----:B------:R-:W-:Y:S02]  /*78e0*/  IMAD.IADD R3, R3, 0x1, R9 ;  /* 0x0000000103037824 */ /* 0x000fe400078e0209 */
[----:B------:R-:W-:Y:S01]  /*78f0*/  STS [R24], R130 ;  /* 0x0000008218007388 */ /* 0x000fe20000000800 */
[----:B---3--:R-:W-:Y:S02]  /*7900*/  IMAD.IADD R7, R5, 0x1, R10 ;  /* 0x0000000105077824 */ /* 0x008fe400078e020a */
[----:B------:R-:W-:Y:S01]  /*7910*/  IMAD.WIDE.U32 R8, R8, UR29, R2 ;  /* 0x0000001d08087c25 */ /* 0x000fe2000f8e0002 */
[----:B------:R-:W-:Y:S03]  /*7920*/  STS [R23], R17 ;  /* 0x0000001117007388 */ /* 0x000fe60000000800 */
[----:B------:R-:W-:Y:S01]  /*7930*/  IMAD.SHL.U32 R2, R19, 0x8, RZ ;  /* 0x0000000813027824 */ /* 0x000fe200078e00ff */
[----:B------:R2:W-:Y:S01]  /*7940*/  STS [R22], R16 ;  /* 0x0000001016007388 */ /* 0x0005e20000000800 */
[----:B------:R-:W-:-:S02]  /*7950*/  IMAD R0, R12, UR25, RZ ;  /* 0x000000190c007c24 */ /* 0x000fc4000f8e02ff */
[----:B----4-:R-:W-:Y:S01]  /*7960*/  IMAD.MOV.U32 R6, RZ, RZ, R4 ;  /* 0x000000ffff067224 */ /* 0x010fe200078e0004 */
[----:B------:R-:W-:Y:S01]  /*7970*/  STS [R21], R124 ;  /* 0x0000007c15007388 */ /* 0x000fe20000000800 */
[----:B------:R-:W3:Y:S01]  /*7980*/  LDC.64 R10, c[0x0][0x468] ;  /* 0x00011a00ff0a7b82 */ /* 0x000ee20000000a00 */
[----:B------:R-:W-:Y:S01]  /*7990*/  SHF.R.S32.HI R3, RZ, 0x1f, R2 ;  /* 0x0000001fff037819 */ /* 0x000fe20000011402 */
[----:B------:R-:W-:Y:S01]  /*79a0*/  IMAD R13, R13, UR20, R0 ;  /* 0x000000140d0d7c24 */ /* 0x000fe2000f8e0200 */
[----:B------:R-:W-:Y:S01]  /*79b0*/  STS [R20], R126 ;  /* 0x0000007e14007388 */ /* 0x000fe20000000800 */
[----:B------:R-:W-:Y:S01]  /*79c0*/  LEA R0, R244, UR5, 0x1 ;  /* 0x00000005f4007c11 */ /* 0x000fe2000f8e08ff */
[----:B------:R-:W-:Y:S02]  /*79d0*/  IMAD.WIDE.U32 R4, R12, UR20, R2 ;  /* 0x000000140c047c25 */ /* 0x000fe4000f8e0002 */
[----:B------:R-:W-:Y:S01]  /*79e0*/  STS [R252+0x4000], R68 ;  /* 0x00400044fc007388 */ /* 0x000fe20000000800 */
[----:B-1----:R-:W1:Y:S03]  /*79f0*/  LDC.64 R14, c[0x0][0x440] ;  /* 0x00011000ff0e7b82 */ /* 0x002e660000000a00 */
[----:B------:R-:W-:Y:S01]  /*7a00*/  STS [R252+0x4400], R70 ;  /* 0x00440046fc007388 */ /* 0x000fe20000000800 */
[----:B------:R-:W-:-:S03]  /*7a10*/  IADD3 R5, R5, R13, RZ ;  /* 0x0000000d05057210 */ /* 0x000fc60007ffe0ff */
[----:B------:R-:W-:Y:S04]  /*7a20*/  STS [R31+0x4000], R80 ;  /* 0x004000501f007388 */ /* 0x000fe80000000800 */
[----:B------:R-:W-:Y:S01]  /*7a30*/  STS [R30+0x4000], R82 ;  /* 0x004000521e007388 */ /* 0x000fe20000000800 */
[----:B--2---:R-:W2:Y:S03]  /*7a40*/  LDC.64 R16, c[0x0][0x470] ;  /* 0x00011c00ff107b82 */ /* 0x004ea60000000a00 */
[----:B------:R-:W-:Y:S01]  /*7a50*/  STS [R252+0x6000], R72 ;  /* 0x00600048fc007388 */ /* 0x000fe20000000800 */
[C---:B---3--:R-:W-:Y:S02]  /*7a60*/  IMAD R12, R10.reuse, UR26, RZ ;  /* 0x0000001a0a0c7c24 */ /* 0x048fe4000f8e02ff */
[----:B------:R-:W-:Y:S01]  /*7a70*/  IMAD.WIDE.U32 R4, R10, UR21, R4 ;  /* 0x000000150a047c25 */ /* 0x000fe2000f8e0004 */
[----:B------:R-:W-:Y:S03]  /*7a80*/  STS [R252+0x6400], R74 ;  /* 0x0064004afc007388 */ /* 0x000fe60000000800 */
[----:B------:R-:W-:Y:S01]  /*7a90*/  IMAD R11, R11, UR21, R12 ;  /* 0x000000150b0b7c24 */ /* 0x000fe2000f8e020c */
[----:B------:R-:W-:Y:S01]  /*7aa0*/  STS [R29+0x4000], R76 ;  /* 0x0040004c1d007388 */ /* 0x000fe20000000800 */
[----:B-1----:R-:W-:Y:S01]  /*7ab0*/  IMAD R13, R14, UR25, RZ ;  /* 0x000000190e0d7c24 */ /* 0x002fe2000f8e02ff */
[----:B------:R-:W-:Y:S01]  /*7ac0*/  IADD3 R8, P0, R4, R8, RZ ;  /* 0x0000000804087210 */ /* 0x000fe20007f1e0ff */
[----:B------:R-:W-:Y:S01]  /*7ad0*/  IMAD.WIDE.U32 R2, R14, UR20, R2 ;  /* 0x000000140e027c25 */ /* 0x000fe2000f8e0002 */
[----:B------:R-:W-:Y:S03]  /*7ae0*/  STS [R28+0x4000], R78 ;  /* 0x0040004e1c007388 */ /* 0x000fe60000000800 */
[----:B------:R-:W-:Y:S01]  /*7af0*/  IMAD R10, R15, UR20, R13 ;  /* 0x000000140f0a7c24 */ /* 0x000fe2000f8e020d */
[----:B------:R-:W-:Y:S01]  /*7b00*/  STS [R27+0x4000], R84 ;  /* 0x004000541b007388 */ /* 0x000fe20000000800 */
[----:B------:R-:W-:-:S02]  /*7b10*/  IMAD.IADD R5, R5, 0x1, R11 ;  /* 0x0000000105057824 */ /* 0x000fc400078e020b */
[----:B------:R-:W-:Y:S01]  /*7b20*/  IMAD.U32 R12, RZ, RZ, UR6 ;  /* 0x00000006ff0c7e24 */ /* 0x000fe2000f8e00ff */
[----:B------:R-:W-:Y:S01]  /*7b30*/  STS [R26+0x4000], R86 ;  /* 0x004000561a007388 */ /* 0x000fe20000000800 */
[----:B------:R-:W-:Y:S01]  /*7b40*/  IADD3 R3, R3, R10, RZ ;  /* 0x0000000a03037210 */ /* 0x000fe20007ffe0ff */
[----:B--2---:R-:W-:Y:S01]  /*7b50*/  IMAD R4, R16, UR26, RZ ;  /* 0x0000001a10047c24 */ /* 0x004fe2000f8e02ff */
[----:B------:R-:W-:Y:S01]  /*7b60*/  IADD3.X R10, R5, UR4, R9, P0, !PT ;  /* 0x00000004050a7c10 */ /* 0x000fe200087fe409 */
[----:B------:R-:W-:Y:S01]  /*7b70*/  STS [R25+0x4000], R96 ;  /* 0x0040006019007388 */ /* 0x000fe20000000800 */
[----:B------:R-:W-:Y:S01]  /*7b80*/  IMAD.WIDE.U32 R6, R12, UR29, R6 ;  /* 0x0000001d0c067c25 */ /* 0x000fe2000f8e0006 */
[----:B------:R-:W-:Y:S02]  /*7b90*/  UIMAD UR29, UR29, UR7, UR42 ;  /* 0x000000071d1d72a4 */ /* 0x000fe4000f8e022a */
[----:B------:R-:W-:Y:S01]  /*7ba0*/  STS [R24+0x4000], R98 ;  /* 0x0040006218007388 */ /* 0x000fe20000000800 */
[----:B------:R-:W-:Y:S01]  /*7bb0*/  IMAD R9, R17, UR21, R4 ;  /* 0x0000001511097c24 */ /* 0x000fe2000f8e0204 */
[----:B------:R-:W-:Y:S01]  /*7bc0*/  USHF.L.U32 UR4, UR10, 0x6, URZ ;  /* 0x000000060a047899 */ /* 0x000fe2000800063f */
[----:B------:R-:W-:Y:S01]  /*7bd0*/  IMAD.WIDE.U32 R4, R16, UR21, R2 ;  /* 0x0000001510047c25 */ /* 0x000fe2000f8e0002 */
[----:B------:R-:W-:Y:S01]  /*7be0*/  STS [R23+0x4000], R88 ;  /* 0x0040005817007388 */ /* 0x000fe20000000800 */
[C---:B------:R-:W-:Y:S01]  /*7bf0*/  LEA R2, P1, R8.reuse, UR8, 0x1 ;  /* 0x0000000808027c11 */ /* 0x040fe2000f8208ff */
[----:B------:R-:W-:Y:S01]  /*7c00*/  USHF.L.U64.HI UR10, UR10, 0x6, UR11 ;  /* 0x000000060a0a7899 */ /* 0x000fe2000801020b */
[----:B------:R-:W-:Y:S01]  /*7c10*/  IMAD.IADD R5, R5, 0x1, R9 ;  /* 0x0000000105057824 */ /* 0x000fe200078e0209 */
[----:B------:R-:W-:Y:S01]  /*7c20*/  STS [R22+0x4000], R90 ;  /* 0x0040005a16007388 */ /* 0x000fe20000000800 */
[----:B------:R-:W-:Y:S01]  /*7c30*/  LEA.HI.X R3, R8, UR9, R10, 0x1, P1 ;  /* 0x0000000908037c11 */ /* 0x000fe200088f0c0a */
[----:B------:R-:W-:Y:S01]  /*7c40*/  ULDC.64 UR8, c[0x0][0x3f8] ;  /* 0x0000fe0000087ab9 */ /* 0x000fe20000000a00 */
[----:B------:R-:W-:Y:S01]  /*7c50*/  USHF.L.U32 UR11, UR6, 0x6, URZ ;  /* 0x00000006060b7899 */ /* 0x000fe2000800063f */
[----:B------:R-:W-:Y:S01]  /*7c60*/  STS [R21+0x4000], R92 ;  /* 0x0040005c15007388 */ /* 0x000fe20000000800 */
[----:B------:R-:W-:Y:S01]  /*7c70*/  IADD3 R8, P1, R2, UR4, RZ ;  /* 0x0000000402087c10 */ /* 0x000fe2000ff3e0ff */
[----:B------:R-:W-:-:S02]  /*7c80*/  USHF.L.U64.HI UR6, UR6, 0x6, UR7 ;  /* 0x0000000606067899 */ /* 0x000fc40008010207 */
[----:B------:R-:W-:Y:S01]  /*7c90*/  STS [R20+0x4000], R94 ;  /* 0x0040005e14007388 */ /* 0x000fe20000000800 */
[----:B------:R-:W-:Y:S01]  /*7ca0*/  IADD3.X R9, R3, UR10, RZ, P1, !PT ;  /* 0x0000000a03097c10 */ /* 0x000fe20008ffe4ff */
[----:B------:R-:W-:Y:S06]  /*7cb0*/  BAR.SYNC.DEFER_BLOCKING 0x0 ;  /* 0x0000000000007b1d */ /* 0x000fec0000010000 */
[----:B------:R-:W1:Y:S04]  /*7cc0*/  LDS.128 R44, [R0+0xc000] ;  /* 0x00c00000002c7984 */ /* 0x000e680000000c00 */
[----:B------:R-:W2:Y:S04]  /*7cd0*/  LDS.128 R40, [R0+0xd000] ;  /* 0x00d0000000287984 */ /* 0x000ea80000000c00 */
[----:B------:R-:W3:Y:S04]  /*7ce0*/  LDS.128 R36, [R0+0xe000] ;  /* 0x00e0000000247984 */ /* 0x000ee80000000c00 */
[----:B------:R-:W4:Y:S04]  /*7cf0*/  LDS.128 R32, [R0+0xf000] ;  /* 0x00f0000000207984 */ /* 0x000f280000000c00 */
[----:B------:R-:W4:Y:S04]  /*7d00*/  LDS.128 R28, [R0+0x10000] ;  /* 0x01000000001c7984 */ /* 0x000f280000000c00 */
[----:B------:R-:W4:Y:S04]  /*7d10*/  LDS.128 R24, [R0+0x11000] ;  /* 0x0110000000187984 */ /* 0x000f280000000c00 */
[----:B------:R-:W4:Y:S04]  /*7d20*/  LDS.128 R20, [R0+0x12000] ;  /* 0x0120000000147984 */ /* 0x000f280000000c00 */
[----:B------:R3:W4:Y:S04]  /*7d30*/  LDS.128 R16, [R0+0x13000] ;  /* 0x0130000000107984 */ /* 0x0007280000000c00 */
[----:B-1----:R1:W-:Y:S04]  /*7d40*/  STG.E.128 desc[UR38][R2.64], R44 ;  /* 0x0000002c02007986 */ /* 0x0023e8000c101d26 */
[----:B--2---:R-:W-:Y:S01]  /*7d50*/  STG.E.128 desc[UR38][R8.64], R40 ;  /* 0x0000002808007986 */ /* 0x004fe2000c101d26 */
[----:B---3--:R-:W-:-:S04]  /*7d60*/  IADD3 R0, P0, R4, R6, RZ ;  /* 0x0000000604007210 */ /* 0x008fc80007f1e0ff */
[----:B------:R-:W-:Y:S02]  /*7d70*/  IADD3.X R6, R5, UR29, R7, P0, !PT ;  /* 0x0000001d05067c10 */ /* 0x000fe400087fe407 */
[----:B------:R-:W-:-:S04]  /*7d80*/  LEA R10, P0, R0, UR8, 0x1 ;  /* 0x00000008000a7c11 */ /* 0x000fc8000f8008ff */
[----:B------:R-:W-:Y:S02]  /*7d90*/  LEA.HI.X R11, R0, UR9, R6, 0x1, P0 ;  /* 0x00000009000b7c11 */ /* 0x000fe400080f0c06 */
[----:B------:R-:W-:Y:S02]  /*7da0*/  IADD3 R6, P1, R8, UR4, RZ ;  /* 0x0000000408067c10 */ /* 0x000fe4000ff3e0ff */
[----:B------:R-:W-:Y:S02]  /*7db0*/  IADD3 R4, P0, R10, UR11, RZ ;  /* 0x0000000b0a047c10 */ /* 0x000fe4000ff1e0ff */
[----:B------:R-:W-:Y:S02]  /*7dc0*/  IADD3.X R7, R9, UR10, RZ, P1, !PT ;  /* 0x0000000a09077c10 */ /* 0x000fe40008ffe4ff */
[----:B------:R-:W-:Y:S02]  /*7dd0*/  IADD3.X R5, R11, UR6, RZ, P0, !PT ;  /* 0x000000060b057c10 */ /* 0x000fe400087fe4ff */
[----:B------:R-:W-:Y:S01]  /*7de0*/  IADD3 R12, P1, R6, UR4, RZ ;  /* 0x00000004060c7c10 */ /* 0x000fe2000ff3e0ff */
[----:B------:R2:W-:Y:S01]  /*7df0*/  STG.E.128 desc[UR38][R6.64], R36 ;  /* 0x0000002406007986 */ /* 0x0005e2000c101d26 */
[----:B-1----:R-:W-:-:S02]  /*7e00*/  IADD3 R2, P0, R4, UR11, RZ ;  /* 0x0000000b04027c10 */ /* 0x002fc4000ff1e0ff */
[----:B------:R-:W-:Y:S02]  /*7e10*/  IADD3.X R13, R7, UR10, RZ, P1, !PT ;  /* 0x0000000a070d7c10 */ /* 0x000fe40008ffe4ff */
[----:B------:R-:W-:-:S03]  /*7e20*/  IADD3.X R3, R5, UR6, RZ, P0, !PT ;  /* 0x0000000605037c10 */ /* 0x000fc600087fe4ff */
[----:B----4-:R1:W-:Y:S04]  /*7e30*/  STG.E.128 desc[UR38][R12.64], R32 ;  /* 0x000000200c007986 */ /* 0x0103e8000c101d26 */
[----:B------:R1:W-:Y:S04]  /*7e40*/  STG.E.128 desc[UR38][R10.64], R28 ;  /* 0x0000001c0a007986 */ /* 0x0003e8000c101d26 */
[----:B------:R1:W-:Y:S04]  /*7e50*/  STG.E.128 desc[UR38][R4.64], R24 ;  /* 0x0000001804007986 */ /* 0x0003e8000c101d26 */
[----:B------:R1:W-:Y:S01]  /*7e60*/  STG.E.128 desc[UR38][R2.64], R20 ;  /* 0x0000001402007986 */ /* 0x0003e2000c101d26 */
[----:B--2---:R-:W-:-:S04]  /*7e70*/  IADD3 R6, P0, R2, UR11, RZ ;  /* 0x0000000b02067c10 */ /* 0x004fc8000ff1e0ff */
[----:B------:R-:W-:-:S05]  /*7e80*/  IADD3.X R7, R3, UR6, RZ, P0, !PT ;  /* 0x0000000603077c10 */ /* 0x000fca00087fe4ff */
[----:B------:R1:W-:Y:S04]  /*7e90*/  STG.E.128 desc[UR38][R6.64], R16 ;  /* 0x0000001006007986 */ /* 0x0003e8000c101d26 */
.L_x_274:
        /* <DEDUP_REMOVED lines=11> */
.L_x_281:
[----:B------:R-:W-:Y:S05]  /*7f50*/  EXIT ;  /* 0x000000000000794d */ /* 0x000fea0003800000 */
.L_x_283:
        /* <DEDUP_REMOVED lines=10> */
.L_x_1260:


//--------------------- .text._ZN5flash44flash_bwd_dq_dk_dv_loop_seqk_parallel_kernelI23Flash_bwd_kernel_traitsILi64ELi128ELi128ELi8ELi4ELi4ELi4ELb0ELb0EN7cutlass6half_tE19Flash_kernel_traitsILi64ELi128ELi128ELi8ES3_EELb0ELb1ELb0ELb0ELb0ELb1ELb0EEEvNS_16Flash_bwd_paramsE --------------------------
	.section	.text._ZN5flash44flash_bwd_dq_dk_dv_loop_seqk_parallel_kernelI23Flash_bwd_kernel_traitsILi64ELi128ELi128ELi8ELi4ELi4ELi4ELb0ELb0EN7cutlass6half_tE19Flash_kernel_traitsILi64ELi128ELi128ELi8ES3_EELb0ELb1ELb0ELb0ELb0ELb1ELb0EEEvNS_16Flash_bwd_paramsE,"ax",@progbits
	.align	128
        .global         _ZN5flash44flash_bwd_dq_dk_dv_loop_seqk_parallel_kernelI23Flash_bwd_kernel_traitsILi64ELi128ELi128ELi8ELi4ELi4ELi4ELb0ELb0EN7cutlass6half_tE19Flash_kernel_traitsILi64ELi128ELi128ELi8ES3_EELb0ELb1ELb0ELb0ELb0ELb1ELb0EEEvNS_16Flash_bwd_paramsE
        .type           _ZN5flash44flash_bwd_dq_dk_dv_loop_seqk_parallel_kernelI23Flash_bwd_kernel_traitsILi64ELi128ELi128ELi8ELi4ELi4ELi4ELb0ELb0EN7cutlass6half_tE19Flash_kernel_traitsILi64ELi128ELi128ELi8ES3_EELb0ELb1ELb0ELb0ELb0ELb1ELb0EEEvNS_16Flash_bwd_paramsE,@function
        .size           _ZN5flash44flash_bwd_dq_dk_dv_loop_seqk_parallel_kernelI23Flash_bwd_kernel_traitsILi64ELi128ELi128ELi8ELi4ELi4ELi4ELb0ELb0EN7cutlass6half_tE19Flash_kernel_traitsILi64ELi128ELi128ELi8ES3_EELb0ELb1ELb0ELb0ELb0ELb1ELb0EEEvNS_16Flash_bwd_paramsE,(.L_x_1261 - _ZN5flash44flash_bwd_dq_dk_dv_loop_seqk_parallel_kernelI23Flash_bwd_kernel_traitsILi64ELi128ELi128ELi8ELi4ELi4ELi4ELb0ELb0EN7cutlass6half_tE19Flash_kernel_traitsILi64ELi128ELi128ELi8ES3_EELb0ELb1ELb0ELb0ELb0ELb1ELb0EEEvNS_16Flash_bwd_paramsE)
        .other          _ZN5flash44flash_bwd_dq_dk_dv_loop_seqk_parallel_kernelI23Flash_bwd_kernel_traitsILi64ELi128ELi128ELi8ELi4ELi4ELi4ELb0ELb0EN7cutlass6half_tE19Flash_kernel_traitsILi64ELi128ELi128ELi8ES3_EELb0ELb1ELb0ELb0ELb0ELb1ELb0EEEvNS_16Flash_bwd_paramsE,@"STO_CUDA_ENTRY STV_DEFAULT"
_ZN5flash44flash_bwd_dq_dk_dv_loop_seqk_parallel_kernelI23Flash_bwd_kernel_traitsILi64ELi128ELi128ELi8ELi4ELi4ELi4ELb0ELb0EN7cutlass6half_tE19Flash_kernel_traitsILi64ELi128ELi128ELi8ES3_EELb0ELb1ELb0ELb0ELb0ELb1ELb0EEEvNS_16Flash_bwd_paramsE:
.text._ZN5flash44flash_bwd_dq_dk_dv_loop_seqk_parallel_kernelI23Flash_bwd_kernel_traitsILi64ELi128ELi128ELi8ELi4ELi4ELi4ELb0ELb0EN7cutlass6half_tE19Flash_kernel_traitsILi64ELi128ELi128ELi8ES3_EELb0ELb1ELb0ELb0ELb0ELb1ELb0EEEvNS_16Flash_bwd_paramsE:
[----:B------:R-:W1:Y:S08]  /*0000*/  LDC R1, c[0x0][0x28] ;  /* 0x00000a00ff017b82 */ /* 0x000e700000000800 */
[----:B------:R-:W2:Y:S01]  /*0010*/  S2UR UR16, SR_CTAID.X ;  /* 0x00000000001079c3 */ /* 0x000ea20000002500 */
[----:B------:R-:W-:Y:S01]  /*0020*/  ULDC UR4, c[0x0][0x2c8] ;  /* 0x0000b20000047ab9 */ /* 0x000fe20000000800 */
[----:B-1----:R-:W-:Y:S01]  /*0030*/  VIADD R1, R1, 0xffffffc0 ;  /* 0xffffffc001017836 */ /* 0x002fe20000000000 */
[----:B------:R-:W-:-:S04]  /*0040*/  UIADD3 UR5, UR4, 0x7f, URZ ;  /* 0x0000007f04057890 */ /* 0x000fc8000fffe03f */
[----:B------:R-:W-:-:S04]  /*0050*/  USHF.R.S32.HI UR4, URZ, 0x1f, UR5 ;  /* 0x0000001f3f047899 */ /* 0x000fc80008011405 */
[----:B------:R-:W-:-:S04]  /*0060*/  ULEA.HI UR4, UR4, UR5, URZ, 0x7 ;  /* 0x0000000504047291 */ /* 0x000fc8000f8f383f */
[----:B------:R-:W-:-:S06]  /*0070*/  USHF.R.S32.HI UR6, URZ, 0x7, UR4 ;  /* 0x000000073f067899 */ /* 0x000fcc0008011404 */
[----:B------:R-:W-:Y:S01]  /*0080*/  MOV R0, UR6 ;  /* 0x0000000600007c02 */ /* 0x000fe20008000f00 */
[----:B--2---:R-:W-:-:S04]  /*0090*/  UISETP.GE.AND UP0, UPT, UR16, UR6, UPT ;  /* 0x000000061000728c */ /* 0x004fc8000bf06270 */
[----:B------:R1:W-:Y:S02]  /*00a0*/  STL [R1+0x38], R0 ;  /* 0x0000380001007387 */ /* 0x0003e40000100800 */
[----:B------:R-:W-:-:S13]  /*00b0*/  PLOP3.LUT P0, PT, PT, PT, UP0, 0x80, 0x0 ;  /* 0x000000000000781c */ /* 0x000fda0003f0f008 */
[----:B------:R-:W-:Y:S05]  /*00c0*/  @P0 EXIT ;  /* 0x000000000000094d */ /* 0x000fea0003800000 */
[----:B------:R-:W2:Y:S01]  /*00d0*/  S2R R15, SR_TID.X ;  /* 0x00000000000f7919 */ /* 0x000ea20000002100 */
[----:B------:R-:W3:Y:S01]  /*00e0*/  S2UR UR59, SR_CTAID.Z ;  /* 0x00000000003b79c3 */ /* 0x000ee20000002700 */
[----:B------:R-:W-:Y:S01]  /*00f0*/  UMOV UR5, 0x400 ;  /* 0x0000040000057882 */ /* 0x000fe20000000000 */
[----:B------:R-:W-:Y:S02]  /*0100*/  IMAD.MOV.U32 R214, RZ, RZ, 0x20 ;  /* 0x00000020ffd67424 */ /* 0x000fe400078e00ff */
[----:B------:R-:W-:-:S04]  /*0110*/  IMAD.MOV.U32 R212, RZ, RZ, -0x10 ;  /* 0xfffffff0ffd47424 */ /* 0x000fc800078e00ff */
[----:B------:R-:W4:Y:S08]  /*0120*/  S2UR UR4, SR_CgaCtaId ;  /* 0x00000000000479c3 */ /* 0x000f300000008800 */
[----:B------:R-:W5:Y:S01]  /*0130*/  S2UR UR47, SR_CTAID.Y ;  /* 0x00000000002f79c3 */ /* 0x000f620000002600 */
[----:B---3--:R-:W-:Y:S01]  /*0140*/  USHF.R.S32.HI UR6, URZ, 0x1f, UR59 ;  /* 0x0000001f3f067899 */ /* 0x008fe2000801143b */
[----:B--2---:R-:W-:Y:S01]  /*0150*/  SHF.R.S32.HI R13, RZ, 0x1f, R15 ;  /* 0x0000001fff0d7819 */ /* 0x004fe2000001140f */
[----:B------:R-:W-:Y:S01]  /*0160*/  IMAD.SHL.U32 R251, R15, 0x2, RZ ;  /* 0x000000020ffb7824 */ /* 0x000fe200078e00ff */
[----:B----4-:R-:W-:-:S02]  /*0170*/  ULEA UR4, UR4, UR5, 0x18 ;  /* 0x0000000504047291 */ /* 0x010fc4000f8ec03f */
[CC--:B------:R-:W-:Y:S02]  /*0180*/  LEA.HI R3, R13.reuse, R15.reuse, RZ, 0x5 ;  /* 0x0000000f0d037211 */ /* 0x0c0fe400078f28ff */
[----:B------:R-:W-:Y:S02]  /*0190*/  LEA.HI R17, R13, R15, RZ, 0x3 ;  /* 0x0000000f0d117211 */ /* 0x000fe400078f18ff */
[--C-:B------:R-:W-:Y:S01]  /*01a0*/  SHF.R.S32.HI R4, RZ, 0x5, R3.reuse ;  /* 0x00000005ff047819 */ /* 0x100fe20000011403 */
[----:B-----5:R-:W-:Y:S01]  /*01b0*/  USHF.L.U32 UR5, UR47, 0x7, URZ ;  /* 0x000000072f057899 */ /* 0x020fe2000800063f */
[----:B-1----:R-:W-:Y:S02]  /*01c0*/  SHF.R.S32.HI R0, RZ, 0x1f, R3 ;  /* 0x0000001fff007819 */ /* 0x002fe40000011403 */
[----:B------:R-:W-:Y:S02]  /*01d0*/  LOP3.LUT R3, R3, 0xffffffe0, RZ, 0xc0, !PT ;  /* 0xffffffe003037812 */ /* 0x000fe400078ec0ff */
[----:B------:R-:W-:-:S02]  /*01e0*/  LEA.HI R2, R0, R4, RZ, 0x2 ;  /* 0x0000000400027211 */ /* 0x000fc400078f10ff */
[-C--:B------:R-:W-:Y:S01]  /*01f0*/  LEA.HI R5, R13, R15.reuse, RZ, 0x4 ;  /* 0x0000000f0d057211 */ /* 0x080fe200078f20ff */
[----:B------:R-:W-:Y:S01]  /*0200*/  IMAD.IADD R0, R15, 0x1, -R3 ;  /* 0x000000010f007824 */ /* 0x000fe200078e0a03 */
[----:B------:R-:W-:Y:S02]  /*0210*/  LOP3.LUT R2, R2, 0xfffffffc, RZ, 0xc0, !PT ;  /* 0xfffffffc02027812 */ /* 0x000fe400078ec0ff */
[----:B------:R-:W-:Y:S02]  /*0220*/  LEA.HI R16, R13, R15, RZ, 0x2 ;  /* 0x0000000f0d107211 */ /* 0x000fe400078f10ff */
[----:B------:R-:W-:Y:S01]  /*0230*/  SHF.R.S32.HI R3, RZ, 0x1f, R0 ;  /* 0x0000001fff037819 */ /* 0x000fe20000011400 */
[----:B------:R-:W-:Y:S01]  /*0240*/  IMAD.IADD R11, R4, 0x1, -R2 ;  /* 0x00000001040b7824 */ /* 0x000fe200078e0a02 */
[----:B------:R-:W-:Y:S02]  /*0250*/  LOP3.LUT R2, R5, 0xfffffff0, RZ, 0xc0, !PT ;  /* 0xfffffff005027812 */ /* 0x000fe400078ec0ff */
[----:B------:R-:W-:-:S02]  /*0260*/  LEA.HI R10, R3, R0, RZ, 0x2 ;  /* 0x00000000030a7211 */ /* 0x000fc400078f10ff */
[----:B------:R-:W-:Y:S01]  /*0270*/  LOP3.LUT R0, R17, 0xfffffff8, RZ, 0xc0, !PT ;  /* 0xfffffff811007812 */ /* 0x000fe200078ec0ff */
[C---:B------:R-:W-:Y:S01]  /*0280*/  IMAD.IADD R2, R15.reuse, 0x1, -R2 ;  /* 0x000000010f027824 */ /* 0x040fe200078e0a02 */
[----:B------:R-:W-:Y:S02]  /*0290*/  SHF.R.S32.HI R3, RZ, 0x3, R17 ;  /* 0x00000003ff037819 */ /* 0x000fe40000011411 */
[----:B------:R-:W-:Y:S01]  /*02a0*/  SHF.R.S32.HI R6, RZ, 0x4, R5 ;  /* 0x00000004ff067819 */ /* 0x000fe20000011405 */
[----:B------:R-:W-:Y:S01]  /*02b0*/  IMAD.IADD R0, R15, 0x1, -R0 ;  /* 0x000000010f007824 */ /* 0x000fe200078e0a00 */
[--C-:B------:R-:W-:Y:S01]  /*02c0*/  SHF.R.S32.HI R14, RZ, 0x2, R16.reuse ;  /* 0x00000002ff0e7819 */ /* 0x100fe20000011410 */
[----:B------:R-:W-:Y:S01]  /*02d0*/  IMAD.SHL.U32 R3, R3, 0x40, RZ ;  /* 0x0000004003037824 */ /* 0x000fe200078e00ff */
[----:B------:R-:W-:Y:S01]  /*02e0*/  SHF.R.S32.HI R4, RZ, 0x1f, R16 ;  /* 0x0000001fff047819 */ /* 0x000fe20000011410 */
[----:B------:R-:W-:Y:S01]  /*02f0*/  IMAD.SHL.U32 R7, R0, 0x8, RZ ;  /* 0x0000000800077824 */ /* 0x000fe200078e00ff */
[----:B------:R-:W-:-:S02]  /*0300*/  SHF.R.S32.HI R8, RZ, 0x1f, R2 ;  /* 0x0000001fff087819 */ /* 0x000fc40000011402 */
[----:B------:R-:W-:Y:S02]  /*0310*/  LOP3.LUT R3, R3, 0x1c0, RZ, 0xc0, !PT ;  /* 0x000001c003037812 */ /* 0x000fe400078ec0ff */
[----:B------:R-:W-:Y:S02]  /*0320*/  LEA.HI R5, R5, R6, RZ, 0x1 ;  /* 0x0000000605057211 */ /* 0x000fe400078f08ff */
[----:B------:R-:W-:Y:S02]  /*0330*/  LOP3.LUT R7, R3, 0x38, R7, 0xf8, !PT ;  /* 0x0000003803077812 */ /* 0x000fe400078ef807 */
[----:B------:R-:W-:Y:S02]  /*0340*/  LEA.HI R4, R4, R14, RZ, 0x3 ;  /* 0x0000000e04047211 */ /* 0x000fe400078f18ff */
[----:B------:R-:W-:Y:S02]  /*0350*/  SHF.R.U32.HI R3, RZ, 0x3, R3 ;  /* 0x00000003ff037819 */ /* 0x000fe40000011603 */
[----:B------:R-:W-:-:S02]  /*0360*/  LEA.HI R12, R8, R2, RZ, 0x3 ;  /* 0x00000002080c7211 */ /* 0x000fc400078f18ff */
[----:B------:R-:W-:Y:S02]  /*0370*/  LOP3.LUT R5, R5, 0xfffffffe, RZ, 0xc0, !PT ;  /* 0xfffffffe05057812 */ /* 0x000fe400078ec0ff */
[----:B------:R-:W-:Y:S02]  /*0380*/  LOP3.LUT R4, R4, 0xfffffff8, RZ, 0xc0, !PT ;  /* 0xfffffff804047812 */ /* 0x000fe400078ec0ff */
[----:B------:R-:W-:Y:S01]  /*0390*/  LOP3.LUT R8, R7, R3, RZ, 0x3c, !PT ;  /* 0x0000000307087212 */ /* 0x000fe200078e3cff */
[----:B------:R-:W-:Y:S01]  /*03a0*/  IMAD.IADD R9, R6, 0x1, -R5 ;  /* 0x0000000106097824 */ /* 0x000fe200078e0a05 */
[----:B------:R-:W-:Y:S01]  /*03b0*/  LOP3.LUT R3, R12, 0xfffffff8, RZ, 0xc0, !PT ;  /* 0xfffffff80c037812 */ /* 0x000fe200078ec0ff */
[----:B------:R-:W-:Y:S01]  /*03c0*/  IMAD.IADD R5, R14, 0x1, -R4 ;  /* 0x000000010e057824 */ /* 0x000fe200078e0a04 */
[C---:B------:R-:W-:Y:S01]  /*03d0*/  LOP3.LUT P4, RZ, R0.reuse, 0x2, RZ, 0xc0, !PT ;  /* 0x0000000200ff7812 */ /* 0x040fe2000788c0ff */
[----:B------:R-:W-:Y:S01]  /*03e0*/  IMAD.SHL.U32 R176, R9, 0x200, RZ ;  /* 0x0000020009b07824 */ /* 0x000fe200078e00ff */
[C---:B------:R-:W-:Y:S01]  /*03f0*/  LOP3.LUT P3, RZ, R0.reuse, 0x4, RZ, 0xc0, !PT ;  /* 0x0000000400ff7812 */ /* 0x040fe2000786c0ff */
[----:B------:R-:W-:Y:S01]  /*0400*/  IMAD.SHL.U32 R0, R0, 0x40, RZ ;  /* 0x0000004000007824 */ /* 0x000fe200078e00ff */
[----:B------:R-:W-:Y:S01]  /*0410*/  LEA.HI R4, R13, R15, RZ, 0x7 ;  /* 0x0000000f0d047211 */ /* 0x000fe200078f38ff */
[----:B------:R-:W-:Y:S01]  /*0420*/  IMAD.IADD R18, R2, 0x1, -R3 ;  /* 0x0000000102127824 */ /* 0x000fe200078e0a03 */
[----:B------:R-:W-:Y:S01]  /*0430*/  LOP3.LUT R3, R5, 0x1, RZ, 0xc0, !PT ;  /* 0x0000000105037812 */ /* 0x000fe200078ec0ff */
[----:B------:R-:W-:Y:S01]  /*0440*/  IMAD.SHL.U32 R2, R11, 0x10, RZ ;  /* 0x000000100b027824 */ /* 0x000fe200078e00ff */
[----:B------:R-:W-:-:S02]  /*0450*/  LOP3.LUT R0, R0, 0x1c0, RZ, 0xc0, !PT ;  /* 0x000001c000007812 */ /* 0x000fc400078ec0ff */
[----:B------:R-:W-:Y:S01]  /*0460*/  SHF.R.S32.HI R4, RZ, 0x7, R4 ;  /* 0x00000007ff047819 */ /* 0x000fe20000011404 */
[----:B------:R-:W-:Y:S01]  /*0470*/  STL [R1+0x4], R18 ;  /* 0x0000041201007387 */ /* 0x000fe20000100800 */
[C---:B------:R-:W-:Y:S02]  /*0480*/  LOP3.LUT R180, R0.reuse, 0x8, R17, 0xf8, !PT ;  /* 0x0000000800b47812 */ /* 0x040fe400078ef811 */
[----:B------:R-:W-:Y:S02]  /*0490*/  LOP3.LUT R7, R0, 0x30, R2, 0xf8, !PT ;  /* 0x0000003000077812 */ /* 0x000fe400078ef802 */
[----:B------:R-:W-:Y:S02]  /*04a0*/  SHF.R.U32.HI R0, RZ, 0x3, R0 ;  /* 0x00000003ff007819 */ /* 0x000fe40000011600 */
[----:B------:R-:W-:Y:S02]  /*04b0*/  ISETP.NE.U32.AND P0, PT, R3, 0x1, PT ;  /* 0x000000010300780c */ /* 0x000fe40003f05070 */
[----:B------:R-:W-:-:S02]  /*04c0*/  LEA.HI R6, R13, R15, RZ, 0x6 ;  /* 0x0000000f0d067211 */ /* 0x000fc400078f30ff */
[----:B------:R-:W-:Y:S01]  /*04d0*/  LEA.HI.SX32 R252, R10, R2, 0x1e ;  /* 0x000000020afc7211 */ /* 0x000fe200078ff2ff */
[----:B------:R-:W-:Y:S01]  /*04e0*/  IMAD R2, R4, 0x1000, R176 ;  /* 0x0000100004027824 */ /* 0x000fe200078e02b0 */
[----:B------:R-:W-:Y:S01]  /*04f0*/  LOP3.LUT R180, R180, R0, RZ, 0x3c, !PT ;  /* 0x00000000b4b47212 */ /* 0x000fe200078e3cff */
[----:B------:R-:W-:Y:S01]  /*0500*/  IMAD.SHL.U32 R6, R6, 0x8, RZ ;  /* 0x0000000806067824 */ /* 0x000fe200078e00ff */
[C---:B------:R-:W-:Y:S01]  /*0510*/  R2P PR, R5.reuse, 0x6 ;  /* 0x0000000605007804 */ /* 0x040fe20000000000 */
[----:B------:R-:W-:Y:S01]  /*0520*/  IMAD.SHL.U32 R5, R5, 0x40, RZ ;  /* 0x0000004005057824 */ /* 0x000fe200078e00ff */
[----:B------:R-:W-:Y:S01]  /*0530*/  LOP3.LUT R3, R7, 0x8, R17, 0xf8, !PT ;  /* 0x0000000807037812 */ /* 0x000fe200078ef811 */
[----:B------:R-:W-:Y:S01]  /*0540*/  IMAD.IADD R180, R2, 0x1, R180 ;  /* 0x0000000102b47824 */ /* 0x000fe200078e02b4 */
[----:B------:R-:W-:Y:S01]  /*0550*/  LOP3.LUT R250, R8, 0xfffffe00, R6, 0xf8, !PT ;  /* 0xfffffe0008fa7812 */ /* 0x000fe200078ef806 */
[----:B------:R-:W-:Y:S01]  /*0560*/  IMAD.SHL.U32 R2, R4, 0x8, RZ ;  /* 0x0000000804027824 */ /* 0x000fe200078e00ff */
[----:B------:R-:W-:Y:S01]  /*0570*/  LOP3.LUT R176, R176, R3, R0, 0xf6, !PT ;  /* 0x00000003b0b07212 */ /* 0x000fe200078ef600 */
[----:B------:R-:W-:Y:S01]  /*0580*/  IMAD.SHL.U32 R6, R9, 0x10, RZ ;  /* 0x0000001009067824 */ /* 0x000fe200078e00ff */
[----:B------:R-:W-:Y:S01]  /*0590*/  LOP3.LUT R0, R5, 0x1c0, RZ, 0xc0, !PT ;  /* 0x000001c005007812 */ /* 0x000fe200078ec0ff */
[----:B------:R-:W-:Y:S01]  /*05a0*/  IMAD.SHL.U32 R180, R180, 0x2, RZ ;  /* 0x00000002b4b47824 */ /* 0x000fe200078e00ff */
[----:B------:R-:W-:-:S02]  /*05b0*/  LOP3.LUT R5, R16, 0x7ffffffc, RZ, 0xc0, !PT ;  /* 0x7ffffffc10057812 */ /* 0x000fc400078ec0ff */
[----:B------:R-:W-:Y:S02]  /*05c0*/  LOP3.LUT R2, R2, 0x8, RZ, 0xc0, !PT ;  /* 0x0000000802027812 */ /* 0x000fe400078ec0ff */
[----:B------:R-:W-:Y:S01]  /*05d0*/  SHF.R.U32.HI R3, RZ, 0x3, R0 ;  /* 0x00000003ff037819 */ /* 0x000fe20000011600 */
[----:B------:R-:W-:Y:S01]  /*05e0*/  IMAD.IADD R5, R15, 0x1, -R5 ;  /* 0x000000010f057824 */ /* 0x000fe200078e0a05 */
[----:B------:R-:W-:Y:S01]  /*05f0*/  LOP3.LUT R13, R2, 0x10, R6, 0xf8, !PT ;  /* 0x00000010020d7812 */ /* 0x000fe200078ef806 */
[----:B------:R-:W-:Y:S01]  /*0600*/  IMAD.SHL.U32 R6, R9, 0x8, RZ ;  /* 0x0000000809067824 */ /* 0x000fe200078e00ff */
[CC--:B------:R-:W-:Y:S01]  /*0610*/  LOP3.LUT R10, R3.reuse, R0.reuse, R2, 0x1e, !PT ;  /* 0x00000000030a7212 */ /* 0x0c0fe200078e1e02 */
[----:B------:R-:W-:Y:S01]  /*0620*/  IMAD.SHL.U32 R2, R18, 0x40, RZ ;  /* 0x0000004012027824 */ /* 0x000fe200078e00ff */
[----:B------:R-:W-:Y:S01]  /*0630*/  LOP3.LUT R8, R3, R0, RZ, 0xfc, !PT ;  /* 0x0000000003087212 */ /* 0x000fe200078efcff */
[----:B------:R-:W-:Y:S01]  /*0640*/  IMAD.SHL.U32 R0, R5, 0x2, RZ ;  /* 0x0000000205007824 */ /* 0x000fe200078e00ff */
[----:B------:R-:W-:-:S02]  /*0650*/  LOP3.LUT R251, R251, 0x6, RZ, 0xc0, !PT ;  /* 0x00000006fbfb7812 */ /* 0x000fc400078ec0ff */
[----:B------:R-:W-:Y:S01]  /*0660*/  LOP3.LUT R2, R2, 0x1c0, RZ, 0xc0, !PT ;  /* 0x000001c002027812 */ /* 0x000fe200078ec0ff */
[----:B------:R-:W-:Y:S01]  /*0670*/  IMAD R3, R4, 0x2000, R0 ;  /* 0x0000200004037824 */ /* 0x000fe200078e0200 */
[----:B------:R-:W-:Y:S01]  /*0680*/  SEL R181, R214, 0xffffffe0, !P4 ;  /* 0xffffffe0d6b57807 */ /* 0x000fe20006000000 */
[----:B------:R-:W-:Y:S01]  /*0690*/  IMAD R251, R4, 0x40, R251 ;  /* 0x0000004004fb7824 */ /* 0x000fe200078e02fb */
[----:B------:R-:W-:Y:S01]  /*06a0*/  SHF.R.U32.HI R5, RZ, 0x3, R2 ;  /* 0x00000003ff057819 */ /* 0x000fe20000011602 */
[----:B------:R-:W-:Y:S01]  /*06b0*/  IMAD.SHL.U32 R4, R12, 0x40, RZ ;  /* 0x000000400c047824 */ /* 0x000fe200078e00ff */
[----:B------:R-:W-:Y:S01]  /*06c0*/  LOP3.LUT R6, R2, 0x8, R6, 0xf8, !PT ;  /* 0x0000000802067812 */ /* 0x000fe200078ef806 */
[----:B------:R-:W-:Y:S01]  /*06d0*/  IMAD R7, R11, 0x400, R3 ;  /* 0x000004000b077824 */ /* 0x000fe200078e0203 */
[----:B------:R-:W-:Y:S01]  /*06e0*/  LOP3.LUT R2, R5, R13, R2, 0x1e, !PT ;  /* 0x0000000d05027212 */ /* 0x000fe200078e1e02 */
[----:B------:R-:W-:Y:S01]  /*06f0*/  IMAD R3, R11, 0x400, R0 ;  /* 0x000004000b037824 */ /* 0x000fe200078e0200 */
[----:B------:R-:W-:Y:S01]  /*0700*/  LOP3.LUT R0, R4, 0xfffffe00, RZ, 0xc0, !PT ;  /* 0xfffffe0004007812 */ /* 0x000fe200078ec0ff */
[----:B------:R-:W-:Y:S01]  /*0710*/  IMAD.IADD R7, R8, 0x1, R7 ;  /* 0x0000000108077824 */ /* 0x000fe200078e0207 */
[----:B------:R-:W-:Y:S01]  /*0720*/  SEL R214, R214, 0xffffffe0, !P1 ;  /* 0xffffffe0d6d67807 */ /* 0x000fe20004800000 */
[----:B------:R-:W-:Y:S01]  /*0730*/  IMAD.IADD R10, R3, 0x1, R10 ;  /* 0x00000001030a7824 */ /* 0x000fe200078e020a */
[----:B------:R-:W-:Y:S01]  /*0740*/  LOP3.LUT R186, R2, R0, RZ, 0xfc, !PT ;  /* 0x0000000002ba7212 */ /* 0x000fe200078efcff */
[----:B------:R-:W-:Y:S01]  /*0750*/  IMAD R4, R11, 0x400, R0 ;  /* 0x000004000b047824 */ /* 0x000fe200078e0200 */
[----:B------:R-:W-:Y:S01]  /*0760*/  LOP3.LUT R3, R6, R5, RZ, 0x3c, !PT ;  /* 0x0000000506037212 */ /* 0x000fe200078e3cff */
[----:B------:R-:W-:Y:S01]  /*0770*/  IMAD.U32 R0, RZ, RZ, UR6 ;  /* 0x00000006ff007e24 */ /* 0x000fe2000f8e00ff */
[----:B------:R-:W-:Y:S01]  /*0780*/  USHF.R.S32.HI UR6, URZ, 0x1f, UR47 ;  /* 0x0000001f3f067899 */ /* 0x000fe2000801142f */
[----:B------:R-:W-:Y:S01]  /*0790*/  IMAD.U32 R2, RZ, RZ, UR5 ;  /* 0x00000005ff027e24 */ /* 0x000fe2000f8e00ff */
[----:B------:R-:W-:Y:S01]  /*07a0*/  USHF.R.S32.HI UR5, URZ, 0x1f, UR59 ;  /* 0x0000001f3f057899 */ /* 0x000fe2000801143b */
[----:B------:R-:W-:Y:S01]  /*07b0*/  IMAD.MOV.U32 R0, RZ, RZ, 0x40 ;  /* 0x00000040ff007424 */ /* 0x000fe200078e00ff */
[----:B------:R-:W-:Y:S01]  /*07c0*/  LEA R211, R7, UR4, 0x1 ;  /* 0x0000000407d37c11 */ /* 0x000fe2000f8e08ff */
[----:B------:R-:W-:Y:S01]  /*07d0*/  IMAD.IADD R185, R4, 0x1, R3 ;  /* 0x0000000104b97824 */ /* 0x000fe200078e0203 */
[----:B------:R-:W-:Y:S01]  /*07e0*/  SEL R212, R212, 0x10, !P0 ;  /* 0x00000010d4d47807 */ /* 0x000fe20004000000 */
        /* <DEDUP_REMOVED lines=11> */
[----:B------:R-:W-:Y:S01]  /*08a0*/  LEA R176, R176, UR4, 0x1 ;  /* 0x00000004b0b07c11 */ /* 0x000fe2000f8e08ff */
[--C-:B------:R-:W-:Y:S01]  /*08b0*/  IMAD.IADD R5, R0, 0x1, R8.reuse ;  /* 0x0000000100057824 */ /* 0x100fe200078e0208 */
[----:B------:R-:W-:Y:S01]  /*08c0*/  STL [R1], R8 ;  /* 0x0000000801007387 */ /* 0x000fe20000100800 */
[----:B------:R-:W-:Y:S01]  /*08d0*/  IMAD.IADD R6, R214, 0x1, R8 ;  /* 0x00000001d6067824 */ /* 0x000fe200078e0208 */
[----:B------:R-:W-:Y:S01]  /*08e0*/  UIADD3 UR5, UR4, 0xc000, URZ ;  /* 0x0000c00004057890 */ /* 0x000fe2000fffe03f */
[C---:B------:R-:W-:Y:S01]  /*08f0*/  VIADD R11, R8.reuse, 0x420 ;  /* 0x00000420080b7836 */ /* 0x040fe20000000000 */
[----:B------:R-:W-:Y:S01]  /*0900*/  STL [R1+0x18], R5 ;  /* 0x0000180501007387 */ /* 0x000fe20000100800 */
[C---:B------:R-:W-:Y:S01]  /*0910*/  IMAD.IADD R4, R8.reuse, 0x1, R2 ;  /* 0x0000000108047824 */ /* 0x040fe200078e0202 */
[----:B------:R-:W-:Y:S01]  /*0920*/  ULDC.64 UR6, c[0x0][0x208] ;  /* 0x0000820000067ab9 */ /* 0x000fe20000000a00 */
[C---:B------:R-:W-:Y:S01]  /*0930*/  VIADD R3, R8.reuse, 0x2020 ;  /* 0x0000202008037836 */ /* 0x040fe20000000000 */
[----:B------:R1:W-:Y:S01]  /*0940*/  STL [R1+0x34], R6 ;  /* 0x0000340601007387 */ /* 0x0003e20000100800 */
[----:B------:R-:W-:-:S02]  /*0950*/  @P1 VIADD R11, R8, 0x3e0 ;  /* 0x000003e0080b1836 */ /* 0x000fc40000000000 */
[C---:B------:R-:W-:Y:S01]  /*0960*/  VIADD R9, R8.reuse, 0x2420 ;  /* 0x0000242008097836 */ /* 0x040fe20000000000 */
[----:B------:R-:W-:Y:S01]  /*0970*/  STL [R1+0x14], R4 ;  /* 0x0000140401007387 */ /* 0x000fe20000100800 */
[C---:B------:R-:W-:Y:S02]  /*0980*/  @P1 VIADD R3, R8.reuse, 0x1fe0 ;  /* 0x00001fe008031836 */ /* 0x040fe40000000000 */
[C---:B------:R-:W-:Y:S01]  /*0990*/  VIADD R7, R8.reuse, 0x2040 ;  /* 0x0000204008077836 */ /* 0x040fe20000000000 */
[----:B------:R-:W-:Y:S01]  /*09a0*/  STL [R1+0x20], R11 ;  /* 0x0000200b01007387 */ /* 0x000fe20000100800 */
[C---:B------:R-:W-:Y:S02]  /*09b0*/  @P1 VIADD R9, R8.reuse, 0x23e0 ;  /* 0x000023e008091836 */ /* 0x040fe40000000000 */
[----:B------:R-:W-:Y:S01]  /*09c0*/  @P2 VIADD R7, R8, 0x1fc0 ;  /* 0x00001fc008072836 */ /* 0x000fe20000000000 */
[----:B------:R-:W-:Y:S01]  /*09d0*/  STL [R1+0x8], R3 ;  /* 0x0000080301007387 */ /* 0x000fe20000100800 */
[----:B------:R-:W-:-:S02]  /*09e0*/  IMAD.IADD R179, R182, 0x1, R179 ;  /* 0x00000001b6b37824 */ /* 0x000fc400078e02b3 */
[----:B------:R-:W-:Y:S01]  /*09f0*/  IMAD.IADD R212, R212, 0x1, R210 ;  /* 0x00000001d4d47824 */ /* 0x000fe200078e02d2 */
[----:B------:R-:W-:Y:S01]  /*0a00*/  STL [R1+0x1c], R9 ;  /* 0x00001c0901007387 */ /* 0x000fe20000100800 */
[----:B------:R-:W-:Y:S02]  /*0a10*/  IMAD.IADD R182, R182, 0x1, R181 ;  /* 0x00000001b6b67824 */ /* 0x000fe400078e02b5 */
[--C-:B------:R-:W-:Y:S01]  /*0a20*/  IMAD.IADD R217, R211, 0x1, R214.reuse ;  /* 0x00000001d3d97824 */ /* 0x100fe200078e02d6 */
[----:B------:R-:W-:Y:S01]  /*0a30*/  STL [R1+0x10], R7 ;  /* 0x0000100701007387 */ /* 0x000fe20000100800 */
[----:B------:R-:W-:Y:S02]  /*0a40*/  IMAD.IADD R216, R213, 0x1, R214 ;  /* 0x00000001d5d87824 */ /* 0x000fe400078e02d6 */
[----:B------:R-:W-:Y:S02]  /*0a50*/  IMAD.IADD R215, R214, 0x1, R210 ;  /* 0x00000001d6d77824 */ /* 0x000fe400078e02d2 */
[----:B-1----:R-:W-:-:S02]  /*0a60*/  VIADD R6, R8, 0x2440 ;  /* 0x0000244008067836 */ /* 0x002fc40000000000 */
        /* <DEDUP_REMOVED lines=12> */
.L_x_328:
        /* <DEDUP_REMOVED lines=16> */
[----:B------:R-:W-:Y:S01]  /*0c30*/  IMAD.U32 R2, RZ, RZ, UR10 ;  /* 0x0000000aff027e24 */ /* 0x000fe2000f8e00ff */
        /* <DEDUP_REMOVED lines=13> */
[----:B--23--:R-:W2:Y:S05]  /*0d10*/  @P1 LDG.E R7, desc[UR6][R4.64] ;  /* 0x0000000604071981 */ /* 0x00ceaa000c1e1900 */
        /* <DEDUP_REMOVED lines=36> */
.L_x_284:
        /* <DEDUP_REMOVED lines=14> */
[----:B------:R-:W-:Y:S02]  /*1040*/  USHF.L.U32 UR17, UR47, 0x7, URZ ;  /* 0x000000072f117899 */ /* 0x000fe4000800063f */
[----:B------:R-:W-:Y:S01]  /*1050*/  UIMAD UR24, UR47, UR13, UR12 ;  /* 0x0000000d2f1872a4 */ /* 0x000fe2000f8e020c */
[----:B------:R-:W-:-:S02]  /*1060*/  ULDC UR61, c[0x0][0x2d4] ;  /* 0x0000b500003d7ab9 */ /* 0x000fc40000000800 */
[----:B------:R-:W-:Y:S01]  /*1070*/  @!UP1 ULDC.64 UR12, c[0x0][0x418] ;  /* 0x00010600000c9ab9 */ /* 0x000fe20000000a00 */
[----:B------:R-:W-:Y:S02]  /*1080*/  USEL UR43, UR17, URZ, UP2 ;  /* 0x0000003f112b7287 */ /* 0x000fe40009000000 */
[----:B------:R-:W-:Y:S01]  /*1090*/  USHF.R.S32.HI UR25, URZ, 0x1f, UR61 ;  /* 0x0000001f3f197899 */ /* 0x000fe2000801143d */
[----:B------:R-:W-:Y:S01]  /*10a0*/  ULDC UR48, c[0x0][0x2dc] ;  /* 0x0000b70000307ab9 */ /* 0x000fe20000000800 */
[----:B------:R-:W-:Y:S01]  /*10b0*/  ULDC UR49, c[0x0][0x270] ;  /* 0x00009c0000317ab9 */ /* 0x000fe20000000800 */
[----:B------:R-:W-:Y:S02]  /*10c0*/  @!UP1 UIMAD.WIDE.U32 UR38, UR47, UR12, URZ ;  /* 0x0000000c2f2692a5 */ /* 0x000fe4000f8e003f */
[----:B------:R-:W-:Y:S01]  /*10d0*/  USHF.L.U64.HI UR11, UR47, 0x7, UR60 ;  /* 0x000000072f0b7899 */ /* 0x000fe2000801023c */
[----:B-1----:R-:W-:Y:S01]  /*10e0*/  IABS R5, R6 ;  /* 0x0000000600057213 */ /* 0x002fe20000000000 */
[----:B------:R-:W-:Y:S01]  /*10f0*/  ULDC.U8 UR20, c[0x0][0x3d8] ;  /* 0x0000f60000147ab9 */ /* 0x000fe20000000000 */
[----:B------:R-:W-:Y:S01]  /*1100*/  UIMAD UR50, UR59, UR48, URZ ;  /* 0x000000303b3272a4 */ /* 0x000fe2000f8e023f */
[----:B------:R-:W-:Y:S01]  /*1110*/  ISETP.NE.AND P3, PT, R6, RZ, PT ;  /* 0x000000ff0600720c */ /* 0x000fe20003f65270 */
[----:B------:R-:W1:Y:S01]  /*1120*/  I2F.RP R2, R5 ;  /* 0x0000000500027306 */ /* 0x000e620000209400 */
[----:B------:R-:W-:-:S02]  /*1130*/  UISETP.NE.AND UP3, UPT, UR20, URZ, UPT ;  /* 0x0000003f1400728c */ /* 0x000fc4000bf65270 */
[----:B------:R-:W-:Y:S02]  /*1140*/  USEL UR42, UR11, URZ, UP2 ;  /* 0x0000003f0b2a7287 */ /* 0x000fe40009000000 */
[----:B--2---:R-:W-:Y:S01]  /*1150*/  UIMAD.WIDE.U32 UR34, UR9, UR14, URZ ;  /* 0x0000000e092272a5 */ /* 0x004fe2000f8e003f */
[----:B------:R-:W-:Y:S01]  /*1160*/  ULDC UR46, c[0x0][0x2c4] ;  /* 0x0000b100002e7ab9 */ /* 0x000fe20000000800 */
[----:B------:R-:W-:Y:S02]  /*1170*/  ULDC.64 UR32, c[0x0][0x240] ;  /* 0x0000900000207ab9 */ /* 0x000fe40000000a00 */
[----:B------:R-:W-:Y:S02]  /*1180*/  UIMAD UR45, UR9, UR15, UR35 ;  /* 0x0000000f092d72a4 */ /* 0x000fe4000f8e0223 */
[----:B------:R-:W-:Y:S01]  /*1190*/  @!UP1 UIMAD UR9, UR60, UR12, URZ ;  /* 0x0000000c3c0992a4 */ /* 0x000fe2000f8e023f */
[----:B------:R-:W-:Y:S01]  /*11a0*/  @UP1 ULDC.64 UR14, c[0x0][0x420] ;  /* 0x00010800000e1ab9 */ /* 0x000fe20000000a00 */
[----:B------:R-:W-:Y:S01]  /*11b0*/  UISETP.NE.AND UP0, UPT, UR30, -0x1, UPT ;  /* 0xffffffff1e00788c */ /* 0x000fe2000bf05270 */
[----:B-1----:R-:W1:Y:S01]  /*11c0*/  MUFU.RCP R2, R2 ;  /* 0x0000000200027308 */ /* 0x002e620000001000 */
[----:B------:R-:W-:-:S02]  /*11d0*/  @!UP1 UIMAD UR37, UR47, UR13, UR9 ;  /* 0x0000000d2f2592a4 */ /* 0x000fc4000f8e0209 */
[----:B------:R-:W-:Y:S02]  /*11e0*/  UIADD3 UR9, UR29, 0x7f, URZ ;  /* 0x0000007f1d097890 */ /* 0x000fe4000fffe03f */
[----:B------:R-:W-:Y:S02]  /*11f0*/  @UP1 UIMAD.WIDE.U32 UR40, UR8, UR14, URZ ;  /* 0x0000000e082812a5 */ /* 0x000fe4000f8e003f */
[----:B------:R-:W-:Y:S02]  /*1200*/  USHF.R.S32.HI UR17, URZ, 0x1f, UR9 ;  /* 0x0000001f3f117899 */ /* 0x000fe40008011409 */
[----:B------:R-:W-:Y:S02]  /*1210*/  @UP1 UIMAD UR52, UR8, UR15, UR41 ;  /* 0x0000000f083412a4 */ /* 0x000fe4000f8e0229 */
[----:B------:R-:W-:Y:S02]  /*1220*/  ULEA.HI UR35, UR17, UR9, URZ, 0x7 ;  /* 0x0000000911237291 */ /* 0x000fe4000f8f383f */
[----:B------:R-:W-:-:S02]  /*1230*/  UIMAD UR9, UR25, UR47, URZ ;  /* 0x0000002f190972a4 */ /* 0x000fc4000f8e023f */
[----:B------:R-:W-:Y:S01]  /*1240*/  UIMAD.WIDE UR12, UR48, UR49, URZ ;  /* 0x00000031300c72a5 */ /* 0x000fe2000f8e023f */
[----:B-1----:R-:W-:Y:S01]  /*1250*/  VIADD R2, R2, 0xffffffe ;  /* 0x0ffffffe02027836 */ /* 0x002fe20000000000 */
[----:B------:R-:W-:Y:S02]  /*1260*/  UIMAD.WIDE.U32 UR14, UR47, UR61, URZ ;  /* 0x0000003d2f0e72a5 */ /* 0x000fe4000f8e003f */
[----:B------:R-:W-:Y:S01]  /*1270*/  UIMAD UR9, UR60, UR61, UR9 ;  /* 0x0000003d3c0972a4 */ /* 0x000fe2000f8e0209 */
[----:B------:R-:W1:Y:S01]  /*1280*/  F2I.FTZ.U32.TRUNC.NTZ R3, R2 ;  /* 0x0000000200037305 */ /* 0x000e62000021f000 */
[----:B------:R-:W-:Y:S02]  /*1290*/  UIMAD UR11, UR13, UR14, URZ ;  /* 0x0000000e0d0b72a4 */ /* 0x000fe4000f8e023f */
[----:B------:R-:W-:Y:S02]  /*12a0*/  UIADD3 UR9, UR15, UR9, URZ ;  /* 0x000000090f097290 */ /* 0x000fe4000fffe03f */
[----:B------:R-:W-:-:S02]  /*12b0*/  UIADD3 UR48, UR23, UR24, URZ ;  /* 0x0000001817307290 */ /* 0x000fc4000fffe03f */
[----:B------:R-:W-:Y:S02]  /*12c0*/  UIMAD.WIDE.U32 UR24, UR12, UR14, URZ ;  /* 0x0000000e0c1872a5 */ /* 0x000fe4000f8e003f */
[----:B------:R-:W-:Y:S02]  /*12d0*/  UIMAD UR9, UR12, UR9, UR11 ;  /* 0x000000090c0972a4 */ /* 0x000fe4000f8e020b */
[----:B------:R-:W-:Y:S02]  /*12e0*/  UIMAD.WIDE.U32 UR14, UR12, UR8, URZ ;  /* 0x000000080c0e72a5 */ /* 0x000fe4000f8e003f */
[----:B------:R-:W-:Y:S01]  /*12f0*/  UIMAD UR11, UR13, UR8, URZ ;  /* 0x000000080d0b72a4 */ /* 0x000fe2000f8e023f */
[----:B-1----:R-:W-:Y:S01]  /*1300*/  IMAD.MOV R0, RZ, RZ, -R3 ;  /* 0x000000ffff007224 */ /* 0x002fe200078e0a03 */
[----:B------:R-:W-:Y:S01]  /*1310*/  UIADD3 UR51, UR25, UR9, URZ ;  /* 0x0000000919337290 */ /* 0x000fe2000fffe03f */
[----:B------:R-:W-:Y:S01]  /*1320*/  IMAD.MOV.U32 R2, RZ, RZ, RZ ;  /* 0x000000ffff027224 */ /* 0x000fe200078e00ff */
[----:B------:R-:W-:Y:S01]  /*1330*/  @UP1 UIADD3 UR51, UR15, UR11, URZ ;  /* 0x0000000b0f331290 */ /* 0x000fe2000fffe03f */
[----:B------:R-:W-:Y:S01]  /*1340*/  IMAD R0, R0, R5, RZ ;  /* 0x0000000500007224 */ /* 0x000fe200078e02ff */
[----:B------:R-:W-:-:S02]  /*1350*/  @UP3 UIMAD UR9, UR47, UR46, URZ ;  /* 0x0000002e2f0932a4 */ /* 0x000fc4000f8e023f */
[----:B------:R-:W-:Y:S01]  /*1360*/  ULOP3.LUT UR11, UR35, 0xffffff80, URZ, 0xc0, !UPT ;  /* 0xffffff80230b7892 */ /* 0x000fe2000f8ec03f */
[----:B------:R-:W-:Y:S01]  /*1370*/  IMAD.HI.U32 R0, R3, R0, R2 ;  /* 0x0000000003007227 */ /* 0x000fe200078e0002 */
[----:B------:R-:W-:Y:S01]  /*1380*/  MOV R2, R4 ;  /* 0x0000000400027202 */ /* 0x000fe20000000f00 */
[----:B------:R-:W-:Y:S02]  /*1390*/  UIMAD.WIDE.U32 UR26, UR8, UR32, URZ ;  /* 0x00000020081a72a5 */ /* 0x000fe4000f8e003f */
[----:B------:R-:W-:Y:S02]  /*13a0*/  UIMAD UR31, UR8, UR33, URZ ;  /* 0x00000021081f72a4 */ /* 0x000fe4000f8e023f */
[----:B------:R-:W-:Y:S01]  /*13b0*/  IMAD.HI.U32 R0, R0, R2, RZ ;  /* 0x0000000200007227 */ /* 0x000fe200078e00ff */
[----:B------:R-:W-:Y:S02]  /*13c0*/  @UP3 USEL UR15, UR9, UR8, !UP1 ;  /* 0x00000008090f3287 */ /* 0x000fe4000c800000 */
[----:B------:R-:W-:Y:S01]  /*13d0*/  UIADD3 UR9, UR11, -0x80, URZ ;  /* 0xffffff800b097890 */ /* 0x000fe2000fffe03f */
[----:B------:R-:W-:Y:S01]  /*13e0*/  IMAD.MOV R3, RZ, RZ, -R0 ;  /* 0x000000ffff037224 */ /* 0x000fe200078e0a00 */
[----:B------:R-:W-:Y:S01]  /*13f0*/  @UP3 ULDC UR17, c[0x0][0x2e4] ;  /* 0x0000b90000113ab9 */ /* 0x000fe20000000800 */
[----:B------:R-:W-:-:S02]  /*1400*/  @UP1 UIADD3 UR48, UR27, UR31, URZ ;  /* 0x0000001f1b301290 */ /* 0x000fc4000fffe03f */
[C---:B------:R-:W-:Y:S01]  /*1410*/  IMAD R2, R5.reuse, R3, R2 ;  /* 0x0000000305027224 */ /* 0x040fe200078e0202 */
[----:B------:R-:W-:Y:S02]  /*1420*/  USEL UR58, UR24, UR14, !UP1 ;  /* 0x0000000e183a7287 */ /* 0x000fe4000c800000 */
[----:B------:R-:W-:Y:S02]  /*1430*/  @!UP3 UIMAD UR14, UR47, UR49, UR59 ;  /* 0x000000312f0eb2a4 */ /* 0x000fe4000f8e023b */
[----:B------:R-:W-:Y:S01]  /*1440*/  ISETP.GT.U32.AND P1, PT, R5, R2, PT ;  /* 0x000000020500720c */ /* 0x000fe20003f24070 */
[----:B------:R-:W-:Y:S02]  /*1450*/  @UP3 UIMAD UR31, UR59, UR17, UR15 ;  /* 0x000000113b1f32a4 */ /* 0x000fe4000f8e020f */
[----:B------:R-:W-:Y:S02]  /*1460*/  USHF.R.S32.HI UR17, URZ, 0x1f, UR9 ;  /* 0x0000001f3f117899 */ /* 0x000fe40008011409 */
[----:B------:R-:W-:-:S02]  /*1470*/  UIADD3 UR11, UP2, UR9, UR43, URZ ;  /* 0x0000002b090b7290 */ /* 0x000fc4000ff5e03f */
[----:B------:R-:W-:Y:S01]  /*1480*/  @!UP3 UIMAD UR31, UR14, UR46, URZ ;  /* 0x0000002e0e1fb2a4 */ /* 0x000fe2000f8e023f */
[----:B------:R-:W-:Y:S01]  /*1490*/  ULDC.U8 UR21, c[0x0][0x480] ;  /* 0x0001200000157ab9 */ /* 0x000fe20000000000 */
[----:B------:R-:W-:Y:S02]  /*14a0*/  UIADD3.X UR14, UR17, UR42, URZ, UP2, !UPT ;  /* 0x0000002a110e7290 */ /* 0x000fe400097fe43f */
[----:B------:R-:W-:Y:S02]  /*14b0*/  UIMAD UR13, UR13, UR11, URZ ;  /* 0x0000000b0d0d72a4 */ /* 0x000fe4000f8e023f */
[----:B------:R-:W-:Y:S01]  /*14c0*/  @!P1 IMAD.IADD R2, R2, 0x1, -R5 ;  /* 0x0000000102029824 */ /* 0x000fe200078e0a05 */
[----:B------:R-:W-:Y:S01]  /*14d0*/  @!P1 IADD3 R0, R0, 0x1, RZ ;  /* 0x0000000100009810 */ /* 0x000fe20007ffe0ff */
[----:B------:R-:W-:Y:S01]  /*14e0*/  @UP0 UIADD3 UR18, UR19, UR30, URZ ;  /* 0x0000001e13120290 */ /* 0x000fe2000fffe03f */
[----:B------:R-:W-:Y:S01]  /*14f0*/  PLOP3.LUT P1, PT, PT, PT, UP0, 0x80, 0x0 ;  /* 0x000000000000781c */ /* 0x000fe20003f2f008 */
[----:B------:R-:W-:Y:S01]  /*1500*/  @UP0 UIADD3 UR36, UR19, UR30, URZ ;  /* 0x0000001e13240290 */ /* 0x000fe2000fffe03f */
[----:B------:R-:W-:Y:S01]  /*1510*/  ISETP.GE.U32.AND P0, PT, R2, R5, PT ;  /* 0x000000050200720c */ /* 0x000fe20003f06070 */
[----:B------:R-:W-:Y:S01]  /*1520*/  UISETP.NE.AND UP4, UPT, UR21, URZ, UPT ;  /* 0x0000003f1500728c */ /* 0x000fe2000bf85270 */
[----:B------:R-:W-:Y:S01]  /*1530*/  LOP3.LUT R2, R6, UR59, RZ, 0x3c, !PT ;  /* 0x0000003b06027c12 */ /* 0x000fe2000f8e3cff */
[----:B------:R-:W-:Y:S01]  /*1540*/  USEL UR57, UR22, UR26, !UP1 ;  /* 0x0000001a16397287 */ /* 0x000fe2000c800000 */
[----:B------:R-:W-:-:S02]  /*1550*/  @UP0 ULDC.64 UR20, c[0x0][0x248] ;  /* 0x0000920000140ab9 */ /* 0x000fc40000000a00 */
[----:B------:R-:W-:Y:S01]  /*1560*/  ISETP.GE.AND P2, PT, R2, RZ, PT ;  /* 0x000000ff0200720c */ /* 0x000fe20003f46270 */
[----:B------:R-:W-:Y:S01]  /*1570*/  @UP0 ULDC.64 UR22, c[0x0][0x250] ;  /* 0x0000940000160ab9 */ /* 0x000fe20000000a00 */
[----:B------:R-:W-:Y:S02]  /*1580*/  UIMAD.WIDE.U32 UR26, UR12, UR11, URZ ;  /* 0x0000000b0c1a72a5 */ /* 0x000fe4000f8e003f */
[----:B------:R-:W-:Y:S02]  /*1590*/  UIMAD UR11, UR12, UR14, UR13 ;  /* 0x0000000e0c0b72a4 */ /* 0x000fe4000f8e020d */
[----:B------:R-:W-:Y:S01]  /*15a0*/  @UP0 UIMAD.WIDE.U32 UR24, UR18, UR20, URZ ;  /* 0x00000014121802a5 */ /* 0x000fe2000f8e003f */
[----:B------:R-:W-:Y:S01]  /*15b0*/  @P0 VIADD R0, R0, 0x1 ;  /* 0x0000000100000836 */ /* 0x000fe20000000000 */
[----:B------:R-:W-:Y:S01]  /*15c0*/  @UP0 UIMAD.WIDE.U32 UR12, UR36, UR22, URZ ;  /* 0x00000016240c02a5 */ /* 0x000fe2000f8e003f */
[----:B------:R-:W-:Y:S01]  /*15d0*/  PLOP3.LUT P0, PT, PT, PT, UP3, 0x80, 0x0 ;  /* 0x000000000000781c */ /* 0x000fe20003f0f038 */
[----:B------:R-:W-:Y:S01]  /*15e0*/  @UP0 UIMAD UR15, UR18, UR21, URZ ;  /* 0x00000015120f02a4 */ /* 0x000fe2000f8e023f */
[----:B------:R-:W-:Y:S01]  /*15f0*/  IMAD.MOV.U32 R16, RZ, RZ, R0 ;  /* 0x000000ffff107224 */ /* 0x000fe200078e0000 */
[----:B------:R-:W-:-:S02]  /*1600*/  @UP0 UIMAD UR14, UR36, UR23, URZ ;  /* 0x00000017240e02a4 */ /* 0x000fc4000f8e023f */
[----:B------:R-:W-:Y:S02]  /*1610*/  USEL UR55, UR45, URZ, UP4 ;  /* 0x0000003f2d377287 */ /* 0x000fe4000a000000 */
[----:B------:R-:W-:Y:S01]  /*1620*/  USHF.R.S32.HI UR44, URZ, 0x1f, UR28 ;  /* 0x0000001f3f2c7899 */ /* 0x000fe2000801141c */
[----:B------:R-:W-:Y:S01]  /*1630*/  @!P2 IADD3 R16, -R16, RZ, RZ ;  /* 0x000000ff1010a210 */ /* 0x000fe20007ffe1ff */
[----:B------:R-:W-:Y:S01]  /*1640*/  @!UP1 UIADD3 UR52, UR39, UR37, URZ ;  /* 0x0000002527349290 */ /* 0x000fe2000fffe03f */
[----:B------:R-:W-:Y:S01]  /*1650*/  @!P3 LOP3.LUT R16, RZ, R6, RZ, 0x33, !PT ;  /* 0x00000006ff10b212 */ /* 0x000fe200078e33ff */
[----:B------:R-:W-:Y:S02]  /*1660*/  USHF.R.S32.HI UR54, URZ, 0x1f, UR50 ;  /* 0x0000001f3f367899 */ /* 0x000fe40008011432 */
[----:B------:R-:W-:Y:S02]  /*1670*/  USEL UR56, UR34, URZ, UP4 ;  /* 0x0000003f22387287 */ /* 0x000fe4000a000000 */
[----:B------:R-:W-:-:S02]  /*1680*/  USHF.R.S32.HI UR42, URZ, 0x7, UR35 ;  /* 0x000000073f2a7899 */ /* 0x000fc40008011423 */
[----:B------:R-:W-:Y:S02]  /*1690*/  @UP0 UIADD3 UR49, UR13, UR14, URZ ;  /* 0x0000000e0d310290 */ /* 0x000fe4000fffe03f */
[----:B------:R-:W-:Y:S02]  /*16a0*/  UIADD3 UR53, UR27, UR11, URZ ;  /* 0x0000000b1b357290 */ /* 0x000fe4000fffe03f */
[----:B------:R-:W-:Y:S01]  /*16b0*/  @UP0 UIADD3 UR46, UR25, UR15, URZ ;  /* 0x0000000f192e0290 */ /* 0x000fe2000fffe03f */
[----:B------:R-:W-:Y:S01]  /*16c0*/  @UP0 UMOV UR43, UR24 ;  /* 0x00000018002b0c82 */ /* 0x000fe20008000000 */
[----:B------:R-:W-:Y:S01]  /*16d0*/  @UP0 UMOV UR45, UR12 ;  /* 0x0000000c002d0c82 */ /* 0x000fe20008000000 */
[----:B------:R-:W-:Y:S09]  /*16e0*/  @P1 BRA `(.L_x_286) ;  /* 0x0000000000301947 */ /* 0x000ff20003800000 */
        /* <DEDUP_REMOVED lines=12> */
.L_x_286:
        /* <DEDUP_REMOVED lines=13> */
.L_x_287:
        /* <DEDUP_REMOVED lines=11> */
.L_x_288:
[----:B------:R-:W-:Y:S02]  /*1930*/  ULDC UR8, c[0x0][0x270] ;  /* 0x00009c0000087ab9 */ /* 0x000fe40000000800 */
[----:B------:R-:W-:-:S04]  /*1940*/  UIMAD UR8, UR47, UR8, UR59 ;  /* 0x000000082f0872a4 */ /* 0x000fc8000f8e023b */
[----:B------:R-:W-:-:S12]  /*1950*/  UIMAD UR8, UR8, UR61, URZ ;  /* 0x0000003d080872a4 */ /* 0x000fd8000f8e023f */
.L_x_289:
[----:B------:R-:W1:Y:S01]  /*1960*/  S2R R14, SR_TID.X ;  /* 0x00000000000e7919 */ /* 0x000e620000002100 */
[----:B------:R-:W2:Y:S01]  /*1970*/  LDC.64 R6, c[0x0][0x420] ;  /* 0x00010800ff067b82 */ /* 0x000ea20000000a00 */
[----:B------:R-:W-:Y:S01]  /*1980*/  UIADD3 UR38, UR9, UR8, URZ ;  /* 0x0000000809267290 */ /* 0x000fe2000fffe03f */
[----:B------:R-:W-:Y:S01]  /*1990*/  BSSY B1, `(.L_x_285) ;  /* 0x000088f000017945 */ /* 0x000fe20003800000 */
[----:B------:R-:W-:Y:S01]  /*19a0*/  ULDC UR11, c[0x0][0x2dc] ;  /* 0x0000b700000b7ab9 */ /* 0x000fe20000000800 */
[----:B------:R-:W-:Y:S01]  /*19b0*/  ULDC UR12, c[0x0][0x270] ;  /* 0x00009c00000c7ab9 */ /* 0x000fe20000000800 */
[----:B------:R-:W-:Y:S02]  /*19c0*/  UIADD3 UR8, -UR10, UR29, UR28 ;  /* 0x0000001d0a087290 */ /* 0x000fe4000fffe11c */
[----:B------:R-:W-:Y:S02]  /*19d0*/  UIMAD UR15, UR11, UR12, URZ ;  /* 0x0000000c0b0f72a4 */ /* 0x000fe4000f8e023f */
[----:B------:R-:W-:Y:S01]  /*19e0*/  USHF.R.S32.HI UR41, URZ, 0x1f, UR59 ;  /* 0x0000001f3f297899 */ /* 0x000fe2000801143b */
[----:B------:R-:W-:Y:S01]  /*19f0*/  ULDC UR12, c[0x0][0x398] ;  /* 0x0000e600000c7ab9 */ /* 0x000fe20000000800 */
[----:B------:R-:W-:-:S02]  /*1a00*/  USHF.L.U32 UR11, UR15, 0x7, URZ ;  /* 0x000000070f0b7899 */ /* 0x000fc4000800063f */
[----:B------:R-:W-:Y:S01]  /*1a10*/  UIADD3 UR8, UR8, -UR12, URZ ;  /* 0x8000000c08087290 */ /* 0x000fe2000fffe03f */
[----:B------:R-:W-:Y:S02]  /*1a20*/  ULDC.64 UR24, c[0x0][0x258] ;  /* 0x0000960000187ab9 */ /* 0x000fe40000000a00 */
[----:B------:R-:W-:Y:S01]  /*1a30*/  ULDC.64 UR12, c[0x0][0x428] ;  /* 0x00010a00000c7ab9 */ /* 0x000fe20000000a00 */
[----:B------:R-:W-:Y:S01]  /*1a40*/  UIADD3 UR18, UP2, UP1, UR26, UR11, UR50 ;  /* 0x0000000b1a127290 */ /* 0x000fe2000f95e032 */
[----:B------:R-:W-:Y:S01]  /*1a50*/  IMAD.U32 R13, RZ, RZ, UR12 ;  /* 0x0000000cff0d7e24 */ /* 0x000fe2000f8e00ff */
[----:B------:R-:W-:Y:S02]  /*1a60*/  USHF.R.S32.HI UR11, URZ, 0x1f, UR11 ;  /* 0x0000001f3f0b7899 */ /* 0x000fe4000801140b */
[----:B------:R-:W-:Y:S02]  /*1a70*/  UIADD3 UR31, UR9, UR31, URZ ;  /* 0x0000001f091f7290 */ /* 0x000fe4000fffe03f */
[----:B------:R-:W-:Y:S01]  /*1a80*/  UIADD3.X UR11, UR53, UR11, UR54, UP2, UP1 ;  /* 0x0000000b350b7290 */ /* 0x000fe200097e2436 */
[----:B------:R-:W-:Y:S01]  /*1a90*/  ULDC.64 UR26, c[0x0][0x400] ;  /* 0x00010000001a7ab9 */ /* 0x000fe20000000a00 */
[----:B------:R-:W-:Y:S01]  /*1aa0*/  ULDC.64 UR36, c[0x0][0x210] ;  /* 0x0000840000247ab9 */ /* 0x000fe20000000a00 */
[----:B------:R-:W-:Y:S01]  /*1ab0*/  ULDC.64 UR34, c[0x0][0x3e0] ;  /* 0x0000f80000227ab9 */ /* 0x000fe20000000a00 */
[----:B------:R-:W-:Y:S01]  /*1ac0*/  USHF.L.U64.HI UR39, UR32, 0x5, UR33 ;  /* 0x0000000520277899 */ /* 0x000fe20008010221 */
[----:B-1----:R-:W-:Y:S01]  /*1ad0*/  SHF.R.S32.HI R12, RZ, 0x1f, R14 ;  /* 0x0000001fff0c7819 */ /* 0x002fe2000001140e */
[----:B------:R-:W-:-:S03]  /*1ae0*/  USHF.L.U32 UR40, UR32, 0x5, URZ ;  /* 0x0000000520287899 */ /* 0x000fc6000800063f */
[----:B------:R-:W-:-:S04]  /*1af0*/  LEA.HI R0, R12, R14, RZ, 0x3 ;  /* 0x0000000e0c007211 */ /* 0x000fc800078f18ff */
[----:B------:R-:W-:Y:S02]  /*1b00*/  LOP3.LUT R4, R0, 0xfffffff8, RZ, 0xc0, !PT ;  /* 0xfffffff800047812 */ /* 0x000fe400078ec0ff */
[----:B------:R-:W-:-:S03]  /*1b10*/  SHF.R.S32.HI R0, RZ, 0x3, R0 ;  /* 0x00000003ff007819 */ /* 0x000fc60000011400 */
[----:B------:R-:W-:Y:S01]  /*1b20*/  IMAD.IADD R4, R14, 0x1, -R4 ;  /* 0x000000010e047824 */ /* 0x000fe200078e0a04 */
[----:B------:R-:W-:Y:S02]  /*1b30*/  SHF.R.S32.HI R33, RZ, 0x1f, R0 ;  /* 0x0000001fff217819 */ /* 0x000fe40000011400 */
[----:B------:R-:W-:Y:S01]  /*1b40*/  IADD3 R8, P0, R0, UR9, RZ ;  /* 0x0000000900087c10 */ /* 0x000fe2000ff1e0ff */
[----:B------:R-:W-:-:S03]  /*1b50*/  IMAD.SHL.U32 R4, R4, 0x8, RZ ;  /* 0x0000000804047824 */ /* 0x000fc600078e00ff */
[----:B------:R-:W-:Y:S02]  /*1b60*/  IADD3.X R2, R33, UR17, RZ, P0, !PT ;  /* 0x0000001121027c10 */ /* 0x000fe400087fe4ff */
[----:B------:R-:W-:-:S03]  /*1b70*/  SHF.R.S32.HI R5, RZ, 0x1f, R4 ;  /* 0x0000001fff057819 */ /* 0x000fc60000011404 */
[----:B------:R-:W-:Y:S02]  /*1b80*/  IMAD R9, R2, UR32, RZ ;  /* 0x0000002002097c24 */ /* 0x000fe4000f8e02ff */
[----:B------:R-:W-:-:S04]  /*1b90*/  IMAD.WIDE.U32 R2, R8, UR32, R4 ;  /* 0x0000002008027c25 */ /* 0x000fc8000f8e0004 */
[----:B------:R-:W-:Y:S01]  /*1ba0*/  IMAD R8, R8, UR33, R9 ;  /* 0x0000002108087c24 */ /* 0x000fe2000f8e0209 */
[----:B------:R-:W-:Y:S02]  /*1bb0*/  IADD3 R10, P0, R2, UR57, RZ ;  /* 0x00000039020a7c10 */ /* 0x000fe4000ff1e0ff */
[----:B------:R-:W-:Y:S02]  /*1bc0*/  LEA.HI R9, R12, R14, RZ, 0x5 ;  /* 0x0000000e0c097211 */ /* 0x000fe400078f28ff */
[----:B------:R-:W-:Y:S01]  /*1bd0*/  IADD3.X R11, R3, UR48, R8, P0, !PT ;  /* 0x00000030030b7c10 */ /* 0x000fe200087fe408 */
[----:B--2---:R-:W-:Y:S01]  /*1be0*/  IMAD R8, R6, UR17, RZ ;  /* 0x0000001106087c24 */ /* 0x004fe2000f8e02ff */
[----:B------:R-:W-:Y:S01]  /*1bf0*/  IADD3 R2, P0, R4, UR14, RZ ;  /* 0x0000000e04027c10 */ /* 0x000fe2000ff1e0ff */
[----:B------:R-:W-:Y:S01]  /*1c00*/  UIMAD UR14, UR41, UR12, URZ ;  /* 0x0000000c290e72a4 */ /* 0x000fe2000f8e023f */
[----:B------:R-:W-:Y:S01]  /*1c10*/  LOP3.LUT R12, R9, 0xffffffe0, RZ, 0xc0, !PT ;  /* 0xffffffe0090c7812 */ /* 0x000fe200078ec0ff */
[----:B------:R-:W-:Y:S01]  /*1c20*/  USHF.R.S32.HI UR12, URZ, 0x1f, UR8 ;  /* 0x0000001f3f0c7899 */ /* 0x000fe20008011408 */
[----:B------:R-:W-:Y:S01]  /*1c30*/  IADD3.X R3, R5, UR52, RZ, P0, !PT ;  /* 0x0000003405037c10 */ /* 0x000fe200087fe4ff */
[----:B------:R-:W-:Y:S01]  /*1c40*/  IMAD R8, R7, UR9, R8 ;  /* 0x0000000907087c24 */ /* 0x000fe2000f8e0208 */
[----:B------:R-:W-:Y:S01]  /*1c50*/  UIMAD UR13, UR59, UR13, UR14 ;  /* 0x0000000d3b0d72a4 */ /* 0x000fe2000f8e020e */
[----:B------:R-:W-:Y:S01]  /*1c60*/  IMAD.IADD R12, R14, 0x1, -R12 ;  /* 0x000000010e0c7824 */ /* 0x000fe200078e0a0c */
[----:B------:R-:W-:Y:S01]  /*1c70*/  ULEA.HI UR12, UR12, UR8, URZ, 0x7 ;  /* 0x000000080c0c7291 */ /* 0x000fe2000f8f383f */
[----:B------:R-:W-:Y:S01]  /*1c80*/  IMAD.WIDE.U32 R2, R6, UR9, R2 ;  /* 0x0000000906027c25 */ /* 0x000fe2000f8e0002 */
[----:B------:R-:W-:Y:S01]  /*1c90*/  UIMAD UR8, UR41, UR24, URZ ;  /* 0x00000018290872a4 */ /* 0x000fe2000f8e023f */
[----:B------:R-:W-:-:S02]  /*1ca0*/  ULDC.64 UR52, c[0x0][0x478] ;  /* 0x00011e0000347ab9 */ /* 0x000fc40000000a00 */
[----:B------:R-:W-:Y:S01]  /*1cb0*/  IMAD.IADD R3, R3, 0x1, R8 ;  /* 0x0000000103037824 */ /* 0x000fe200078e0208 */
[----:B------:R-:W-:Y:S01]  /*1cc0*/  UIMAD UR9, UR59, UR25, UR8 ;  /* 0x000000193b0972a4 */ /* 0x000fe2000f8e0208 */
[----:B------:R-:W-:Y:S01]  /*1cd0*/  SHF.R.S32.HI R8, RZ, 0x5, R9 ;  /* 0x00000005ff087819 */ /* 0x000fe20000011409 */
[----:B------:R-:W-:Y:S01]  /*1ce0*/  UIADD3 UR8, UP2, UP1, UR56, UR18, UR58 ;  /* 0x0000001238087290 */ /* 0x000fe2000f95e03a */
[----:B------:R-:W-:Y:S01]  /*1cf0*/  IMAD.U32 R9, RZ, RZ, UR24 ;  /* 0x00000018ff097e24 */ /* 0x000fe2000f8e00ff */
[----:B------:R-:W-:Y:S01]  /*1d00*/  USHF.R.S32.HI UR18, URZ, 0x7, UR12 ;  /* 0x000000073f127899 */ /* 0x000fe2000801140c */
[----:B------:R-:W-:Y:S01]  /*1d10*/  IMAD.WIDE.U32 R2, R13, UR59, R2 ;  /* 0x0000003b0d027c25 */ /* 0x000fe2000f8e0002 */
[----:B------:R-:W-:Y:S02]  /*1d20*/  UIADD3.X UR11, UR55, UR11, UR51, UP2, UP1 ;  /* 0x0000000b370b7290 */ /* 0x000fe400097e2433 */
[----:B------:R-:W-:Y:S01]  /*1d30*/  UISETP.LT.AND UP1, UPT, URZ, UR18, UPT ;  /* 0x000000123f00728c */ /* 0x000fe2000bf21270 */
[----:B------:R-:W-:Y:S01]  /*1d40*/  IMAD R8, R8, UR15, R12 ;  /* 0x0000000f08087c24 */ /* 0x000fe2000f8e020c */
[----:B------:R-:W-:Y:S01]  /*1d50*/  ULDC.64 UR56, c[0x0][0x2b0] ;  /* 0x0000ac0000387ab9 */ /* 0x000fe20000000a00 */
[----:B------:R-:W-:Y:S01]  /*1d60*/  IMAD.WIDE.U32 R10, R9, UR59, R10 ;  /* 0x0000003b090a7c25 */ /* 0x000fe2000f8e000a */
[----:B------:R-:W-:-:S02]  /*1d70*/  USEL UR18, URZ, UR18, !UP1 ;  /* 0x000000123f127287 */ /* 0x000fc4000c800000 */
[C---:B------:R-:W-:Y:S01]  /*1d80*/  IADD3 R12, P0, R8.reuse, UR8, RZ ;  /* 0x00000008080c7c10 */ /* 0x040fe2000ff1e0ff */
[-C--:B------:R-:W-:Y:S01]  /*1d90*/  IMAD R9, R33, R6.reuse, RZ ;  /* 0x0000000621097224 */ /* 0x080fe200078e02ff */
[----:B------:R-:W-:Y:S01]  /*1da0*/  UISETP.GT.AND UP1, UPT, UR42, UR18, UPT ;  /* 0x000000122a00728c */ /* 0x000fe2000bf24270 */
[----:B------:R-:W-:Y:S01]  /*1db0*/  VIADD R3, R3, UR13 ;  /* 0x0000000d03037c36 */ /* 0x000fe20008000000 */
[----:B------:R-:W-:Y:S01]  /*1dc0*/  LEA.HI.X.SX32 R13, R8, UR11, 0x1, P0 ;  /* 0x0000000b080d7c11 */ /* 0x000fe200080f0eff */
[----:B------:R-:W-:Y:S01]  /*1dd0*/  IMAD R14, R0, R7, R9 ;  /* 0x00000007000e7224 */ /* 0x000fe200078e0209 */
[----:B------:R-:W-:Y:S01]  /*1de0*/  LEA R218, P0, R12, UR26, 0x2 ;  /* 0x0000001a0cda7c11 */ /* 0x000fe2000f8010ff */
[----:B------:R-:W-:Y:S01]  /*1df0*/  IMAD.WIDE.U32 R8, R0, R6, R2 ;  /* 0x0000000600087225 */ /* 0x000fe200078e0002 */
[----:B------:R-:W-:Y:S01]  /*1e00*/  LEA R243, P2, R10, UR36, 0x1 ;  /* 0x000000240af37c11 */ /* 0x000fe2000f8408ff */
[----:B------:R-:W-:Y:S01]  /*1e10*/  UIMAD.WIDE UR14, UR31, 0x4, UR56 ;  /* 0x000000041f0e78a5 */ /* 0x000fe2000f8e0238 */
[----:B------:R-:W-:Y:S01]  /*1e20*/  LEA.HI.X R3, R12, UR27, R13, 0x2, P0 ;  /* 0x0000001b0c037c11 */ /* 0x000fe200080f140d */
[----:B------:R-:W-:Y:S01]  /*1e30*/  VIADD R11, R11, UR9 ;  /* 0x000000090b0b7c36 */ /* 0x000fe20008000000 */
[----:B------:R-:W-:Y:S01]  /*1e40*/  PLOP3.LUT P0, PT, PT, PT, UP1, 0x80, 0x0 ;  /* 0x000000000000781c */ /* 0x000fe20003f0f018 */
[----:B------:R-:W-:Y:S01]  /*1e50*/  UIMAD.WIDE UR24, UR38, 0x4, UR52 ;  /* 0x00000004261878a5 */ /* 0x000fe2000f8e0234 */
[----:B------:R-:W-:Y:S01]  /*1e60*/  IMAD.IADD R2, R9, 0x1, R14 ;  /* 0x0000000109027824 */ /* 0x000fe200078e020e */
[----:B------:R-:W-:Y:S01]  /*1e70*/  UIADD3 UR9, UR42, -0x1, URZ ;  /* 0xffffffff2a097890 */ /* 0x000fe2000fffe03f */
[----:B------:R-:W-:Y:S01]  /*1e80*/  LEA.HI.X R241, R10, UR37, R11, 0x1, P2 ;  /* 0x000000250af17c11 */ /* 0x000fe200090f0c0b */
[----:B------:R-:W-:Y:S01]  /*1e90*/  UMOV UR13, UR14 ;  /* 0x0000000e000d7c82 */ /* 0x000fe20008000000 */
[C---:B------:R-:W-:Y:S01]  /*1ea0*/  LEA R242, P2, R8.reuse, UR34, 0x1 ;  /* 0x0000002208f27c11 */ /* 0x040fe2000f8408ff */
[----:B------:R-:W-:Y:S01]  /*1eb0*/  UMOV UR12, UR15 ;  /* 0x0000000f000c7c82 */ /* 0x000fe20008000000 */
[----:B------:R-:W-:Y:S01]  /*1ec0*/  UMOV UR15, UR24 ;  /* 0x00000018000f7c82 */ /* 0x000fe20008000000 */
[----:B------:R-:W-:Y:S01]  /*1ed0*/  UMOV UR14, UR25 ;  /* 0x00000019000e7c82 */ /* 0x000fe20008000000 */
[----:B------:R-:W-:Y:S01]  /*1ee0*/  LEA.HI.X R240, R8, UR35, R2, 0x1, P2 ;  /* 0x0000002308f07c11 */ /* 0x000fe200090f0c02 */
[C---:B------:R-:W-:Y:S01]  /*1ef0*/  IMAD.SHL.U32 R11, R6.reuse, 0x20, RZ ;  /* 0x00000020060b7824 */ /* 0x040fe200078e00ff */
[----:B------:R-:W-:Y:S01]  /*1f00*/  SHF.L.U64.HI R13, R6, 0x5, R7 ;  /* 0x00000005060d7819 */ /* 0x000fe20000010207 */
        /* <DEDUP_REMOVED lines=20> */
.L_x_291:
        /* <DEDUP_REMOVED lines=19> */
.L_x_292:
[----:B------:R-:W-:Y:S01]  /*2180*/  UIMAD UR11, UR44, UR8, URZ ;  /* 0x000000082c0b72a4 */ /* 0x000fe2000f8e023f */
[----:B------:R-:W-:Y:S01]  /*2190*/  IMAD.U32 R2, RZ, RZ, UR8 ;  /* 0x00000008ff027e24 */ /* 0x000fe2000f8e00ff */
[----:B------:R-:W-:Y:S01]  /*21a0*/  UIMAD UR10, UR16, -0x80, UR10 ;  /* 0xffffff80100a78a4 */ /* 0x000fe2000f8e020a */
[----:B------:R-:W-:Y:S01]  /*21b0*/  VIADD R6, R0, 0x20 ;  /* 0x0000002000067836 */ /* 0x000fe20000000000 */
[----:B------:R-:W-:Y:S01]  /*21c0*/  UIMAD UR11, UR28, UR9, UR11 ;  /* 0x000000091c0b72a4 */ /* 0x000fe2000f8e020b */
[----:B------:R-:W-:Y:S01]  /*21d0*/  IMAD.WIDE.U32 R2, R2, UR28, R4 ;  /* 0x0000001c02027c25 */ /* 0x000fe2000f8e0004 */
[----:B------:R-:W-:Y:S01]  /*21e0*/  USHF.R.S32.HI UR19, URZ, 0x1f, UR59 ;  /* 0x0000001f3f137899 */ /* 0x000fe2000801143b */
[----:B------:R-:W-:Y:S01]  /*21f0*/  IADD3 R7, R0, 0x40, RZ ;  /* 0x0000004000077810 */ /* 0x000fe20007ffe0ff */
[----:B------:R-:W-:Y:S01]  /*2200*/  ULDC.64 UR14, c[0x0][0x468] ;  /* 0x00011a00000e7ab9 */ /* 0x000fe20000000a00 */
[----:B------:R-:W-:Y:S01]  /*2210*/  ISETP.GE.AND P2, PT, R6, UR10, PT ;  /* 0x0000000a06007c0c */ /* 0x000fe2000bf46270 */
[----:B------:R-:W-:Y:S01]  /*2220*/  IMAD.U32 R6, RZ, RZ, UR11 ;  /* 0x0000000bff067e24 */ /* 0x000fe2000f8e00ff */
[----:B------:R-:W-:Y:S01]  /*2230*/  IADD3 R2, P0, R2, UR20, RZ ;  /* 0x0000001402027c10 */ /* 0x000fe2000ff1e0ff */
[----:B------:R-:W-:Y:S01]  /*2240*/  UIMAD UR11, UR19, UR14, URZ ;  /* 0x0000000e130b72a4 */ /* 0x000fe2000f8e023f */
[----:B------:R-:W-:Y:S01]  /*2250*/  ISETP.GE.AND P3, PT, R0, UR10, PT ;  /* 0x0000000a00007c0c */ /* 0x000fe2000bf66270 */
[----:B------:R-:W-:Y:S01]  /*2260*/  BSSY B0, `(.L_x_293) ;  /* 0x0000014000007945 */ /* 0x000fe20003800000 */
[----:B------:R-:W-:Y:S01]  /*2270*/  IADD3.X R3, R3, UR21, R6, P0, !PT ;  /* 0x0000001503037c10 */ /* 0x000fe200087fe406 */
[----:B------:R-:W-:Y:S01]  /*2280*/  IMAD.U32 R6, RZ, RZ, UR14 ;  /* 0x0000000eff067e24 */ /* 0x000fe2000f8e00ff */
[----:B------:R-:W-:Y:S01]  /*2290*/  UIMAD UR15, UR59, UR15, UR11 ;  /* 0x0000000f3b0f72a4 */ /* 0x000fe2000f8e020b */
[----:B------:R-:W-:-:S02]  /*22a0*/  ISETP.GE.AND P1, PT, R7, UR10, PT ;  /* 0x0000000a07007c0c */ /* 0x000fc4000bf26270 */
[----:B------:R-:W-:Y:S01]  /*22b0*/  IMAD.WIDE.U32 R2, R6, UR59, R2 ;  /* 0x0000003b06027c25 */ /* 0x000fe2000f8e0002 */
[----:B------:R-:W-:-:S04]  /*22c0*/  IADD3 R7, R0, 0x60, RZ ;  /* 0x0000006000077810 */ /* 0x000fc80007ffe0ff */
[----:B------:R-:W-:Y:S02]  /*22d0*/  IADD3 R10, R3, UR15, RZ ;  /* 0x0000000f030a7c10 */ /* 0x000fe4000fffe0ff */
[----:B------:R-:W-:Y:S01]  /*22e0*/  ISETP.GE.AND P0, PT, R7, UR10, PT ;  /* 0x0000000a07007c0c */ /* 0x000fe2000bf06270 */
[----:B------:R-:W-:-:S12]  /*22f0*/  @P3 BRA `(.L_x_294) ;  /* 0x0000000000283947 */ /* 0x000fd80003800000 */
        /* <DEDUP_REMOVED lines=10> */
.L_x_294:
[----:B------:R-:W-:Y:S05]  /*23a0*/  BSYNC B0 ;  /* 0x0000000000007941 */ /* 0x000fea0003800000 */
.L_x_293:
        /* <DEDUP_REMOVED lines=14> */
.L_x_296:
[----:B------:R-:W-:Y:S05]  /*2490*/  BSYNC B0 ;  /* 0x0000000000007941 */ /* 0x000fea0003800000 */
.L_x_295:
        /* <DEDUP_REMOVED lines=14> */
.L_x_298:
[----:B------:R-:W-:Y:S05]  /*2580*/  BSYNC B0 ;  /* 0x0000000000007941 */ /* 0x000fea0003800000 */
.L_x_297:
        /* <DEDUP_REMOVED lines=14> */
.L_x_300:
[----:B------:R-:W-:Y:S05]  /*2670*/  BSYNC B0 ;  /* 0x0000000000007941 */ /* 0x000fea0003800000 */
.L_x_299:
        /* <DEDUP_REMOVED lines=14> */
[----:B-123--:R-:W-:Y:S01]  /*2760*/  IADD3 R8, R3, UR9, RZ ;  /* 0x0000000903087c10 */ /* 0x00efe2000fffe0ff */
        /* <DEDUP_REMOVED lines=11> */
.L_x_302:
[----:B------:R-:W-:Y:S05]  /*2820*/  BSYNC B0 ;  /* 0x0000000000007941 */ /* 0x000fea0003800000 */
.L_x_301:
        /* <DEDUP_REMOVED lines=14> */
.L_x_304:
[----:B------:R-:W-:Y:S05]  /*2910*/  BSYNC B0 ;  /* 0x0000000000007941 */ /* 0x000fea0003800000 */
.L_x_303:
        /* <DEDUP_REMOVED lines=14> */
.L_x_306:
[----:B------:R-:W-:Y:S05]  /*2a00*/  BSYNC B0 ;  /* 0x0000000000007941 */ /* 0x000fea0003800000 */
.L_x_305:
        /* <DEDUP_REMOVED lines=14> */
.L_x_290:
[----:B------:R-:W-:Y:S01]  /*2af0*/  PLOP3.LUT P1, PT, PT, PT, UP4, 0x80, 0x0 ;  /* 0x000000000000781c */ /* 0x000fe20003f2f048 */
[----:B------:R-:W-:Y:S01]  /*2b00*/  UIMAD UR8, UR9, -0x80, UR29 ;  /* 0xffffff80090878a4 */ /* 0x000fe2000f8e021d */
[C---:B------:R-:W-:Y:S01]  /*2b10*/  VIADD R24, R0.reuse, 0x60 ;  /* 0x0000006000187836 */ /* 0x040fe20000000000 */
[----:B------:R-:W2:Y:S01]  /*2b20*/  LDL R36, [R1+0x4] ;  /* 0x0000040001247983 */ /* 0x000ea20000100800 */
[C---:B------:R-:W-:Y:S01]  /*2b30*/  VIADD R21, R0.reuse, 0x20 ;  /* 0x0000002000157836 */ /* 0x040fe20000000000 */
[----:B------:R-:W-:Y:S01]  /*2b40*/  ULEA.HI UR11, UR9, UR9, URZ, 0x1 ;  /* 0x00000009090b7291 */ /* 0x000fe2000f8f083f */
[C---:B------:R-:W-:Y:S01]  /*2b50*/  VIADD R20, R0.reuse, 0x40 ;  /* 0x0000004000147836 */ /* 0x040fe20000000000 */
[----:B------:R-:W-:Y:S01]  /*2b60*/  ISETP.GE.AND P3, PT, R0, UR8, PT ;  /* 0x0000000800007c0c */ /* 0x000fe2000bf66270 */
[----:B------:R-:W-:Y:S01]  /*2b70*/  IMAD.U32 R15, RZ, RZ, UR40 ;  /* 0x00000028ff0f7e24 */ /* 0x000fe2000f8e00ff */
[----:B------:R-:W-:Y:S01]  /*2b80*/  ISETP.GE.AND P0, PT, R24, UR8, PT ;  /* 0x0000000818007c0c */ /* 0x000fe2000bf06270 */
[----:B------:R-:W-:Y:S01]  /*2b90*/  ULOP3.LUT UR11, UR11, 0xfffffffe, URZ, 0xc0, !UPT ;  /* 0xfffffffe0b0b7892 */ /* 0x000fe2000f8ec03f */
[----:B------:R-:W-:Y:S01]  /*2ba0*/  ISETP.GE.AND P2, PT, R21, UR8, PT ;  /* 0x0000000815007c0c */ /* 0x000fe2000bf46270 */
[----:B------:R-:W-:Y:S01]  /*2bb0*/  IMAD.U32 R18, RZ, RZ, UR39 ;  /* 0x00000027ff127e24 */ /* 0x000fe2000f8e00ff */
[----:B------:R-:W-:Y:S01]  /*2bc0*/  @P1 BAR.SYNC.DEFER_BLOCKING 0x0 ;  /* 0x0000000000001b1d */ /* 0x000fe20000010000 */
[----:B------:R-:W-:Y:S01]  /*2bd0*/  ISETP.GE.AND P6, PT, R20, UR8, PT ;  /* 0x0000000814007c0c */ /* 0x000fe2000bfc6270 */
[----:B------:R-:W-:Y:S01]  /*2be0*/  UIADD3 UR11, UR9, -UR11, URZ ;  /* 0x8000000b090b7290 */ /* 0x000fe2000fffe03f */
[----:B------:R-:W-:Y:S01]  /*2bf0*/  LEA R2, R250, UR4, 0x1 ;  /* 0x00000004fa027c11 */ /* 0x000fe2000f8e08ff */
[----:B------:R-:W-:Y:S01]  /*2c00*/  UIMAD UR17, UR44, UR20, URZ ;  /* 0x000000142c1172a4 */ /* 0x000fe2000f8e023f */
[----:B------:R-:W-:Y:S01]  /*2c10*/  IMAD.MOV.U32 R239, RZ, RZ, 0x7f800000 ;  /* 0x7f800000ffef7424 */ /* 0x000fe200078e00ff */
[----:B------:R-:W-:Y:S01]  /*2c20*/  UISETP.NE.AND UP0, UPT, UR11, 0x1, UPT ;  /* 0x000000010b00788c */ /* 0x000fe2000bf05270 */
[----:B------:R-:W-:Y:S01]  /*2c30*/  @!P3 IMAD.MOV.U32 R8, RZ, RZ, R242 ;  /* 0x000000ffff08b224 */ /* 0x000fe200078e00f2 */
[----:B------:R-:W-:Y:S01]  /*2c40*/  UIMAD UR11, UR16, -0x80, UR10 ;  /* 0xffffff80100b78a4 */ /* 0x000fe2000f8e020a */
[----:B------:R-:W-:Y:S01]  /*2c50*/  @!P3 IMAD.MOV.U32 R9, RZ, RZ, R240 ;  /* 0x000000ffff09b224 */ /* 0x000fe200078e00f0 */
[----:B------:R-:W-:Y:S01]  /*2c60*/  UIMAD UR17, UR28, UR21, UR17 ;  /* 0x000000151c1172a4 */ /* 0x000fe2000f8e0211 */
[-C--:B------:R-:W-:Y:S01]  /*2c70*/  @!P2 LEA R12, P5, R11, R242.reuse, 0x1 ;  /* 0x000000f20b0ca211 */ /* 0x080fe200078a08ff */
[----:B------:R-:W-:Y:S01]  /*2c80*/  @!P0 IMAD R17, R7, 0xc0, RZ ;  /* 0x000000c007118824 */ /* 0x000fe200078e02ff */
[----:B------:R-:W-:Y:S01]  /*2c90*/  @!P2 LEA R14, P1, R15, R243, 0x1 ;  /* 0x000000f30f0ea211 */ /* 0x000fe200078208ff */
[----:B------:R-:W-:Y:S01]  /*2ca0*/  ULDC.64 UR24, c[0x0][0x260] ;  /* 0x0000980000187ab9 */ /* 0x000fe20000000a00 */
[C---:B------:R-:W-:Y:S01]  /*2cb0*/  @!P6 LEA R10, P4, R6.reuse, R242, 0x7 ;  /* 0x000000f2060ae211 */ /* 0x040fe200078838ff */
[----:B------:R-:W-:Y:S01]  /*2cc0*/  IMAD.MOV.U32 R236, RZ, RZ, 0x7f800000 ;  /* 0x7f800000ffec7424 */ /* 0x000fe200078e00ff */
[-C--:B------:R-:W-:Y:S01]  /*2cd0*/  @!P2 LEA.HI.X R13, R11, R240.reuse, R13, 0x1, P5 ;  /* 0x000000f00b0da211 */ /* 0x080fe200028f0c0d */
[----:B------:R-:W-:Y:S01]  /*2ce0*/  IMAD.MOV.U32 R237, RZ, RZ, 0x7f800000 ;  /* 0x7f800000ffed7424 */ /* 0x000fe200078e00ff */
[----:B------:R-:W-:Y:S01]  /*2cf0*/  @!P6 LEA.HI.X R11, R6, R240, R7, 0x7, P4 ;  /* 0x000000f0060be211 */ /* 0x000fe200020f3c07 */
[----:B------:R-:W-:Y:S01]  /*2d00*/  IMAD.MOV.U32 R238, RZ, RZ, 0x7f800000 ;  /* 0x7f800000ffee7424 */ /* 0x000fe200078e00ff */
[----:B------:R-:W-:-:S02]  /*2d10*/  @!P2 LEA.HI.X R15, R15, R241, R18, 0x1, P1 ;  /* 0x000000f10f0fa211 */ /* 0x000fc400008f0c12 */
[----:B------:R-:W-:Y:S01]  /*2d20*/  PLOP3.LUT P1, PT, PT, PT, UP0, 0x80, 0x0 ;  /* 0x000000000000781c */ /* 0x000fe20003f2f008 */
[----:B------:R-:W-:Y:S01]  /*2d30*/  @P3 STS.128 [R2+0x8000], RZ ;  /* 0x008000ff02003388 */ /* 0x000fe20000000c00 */
[----:B------:R-:W-:Y:S01]  /*2d40*/  ISETP.GE.AND P4, PT, R21, UR11, PT ;  /* 0x0000000b15007c0c */ /* 0x000fe2000bf86270 */
[----:B------:R-:W-:Y:S02]  /*2d50*/  VOTEU.ALL UP0, P0 ;  /* 0x00000000003f7886 */ /* 0x000fe40000000000 */
[----:B------:R-:W-:Y:S01]  /*2d60*/  @!PT LDS RZ, [RZ] ;  /* 0x00000000fffff984 */ /* 0x000fe20000000800 */
[----:B------:R-:W-:Y:S01]  /*2d70*/  @!PT LDS RZ, [RZ] ;  /* 0x00000000fffff984 */ /* 0x000fe20000000800 */
[----:B------:R-:W-:Y:S01]  /*2d80*/  @!PT LDS RZ, [RZ] ;  /* 0x00000000fffff984 */ /* 0x000fe20000000800 */
[----:B------:R1:W-:Y:S04]  /*2d90*/  @!P3 LDGSTS.E.BYPASS.LTC128B.128 [R2+0x8000], desc[UR6][R8.64] ;  /* 0x080000000802bfae */ /* 0x0003e8000b901d46 */
[----:B------:R-:W-:Y:S04]  /*2da0*/  @P2 STS.128 [R2+0x9000], RZ ;  /* 0x009000ff02002388 */ /* 0x000fe80000000c00 */
[----:B------:R-:W-:Y:S01]  /*2db0*/  @!PT LDS RZ, [RZ] ;  /* 0x00000000fffff984 */ /* 0x000fe20000000800 */
[----:B------:R-:W-:Y:S01]  /*2dc0*/  @!PT LDS RZ, [RZ] ;  /* 0x00000000fffff984 */ /* 0x000fe20000000800 */
[----:B------:R-:W-:Y:S01]  /*2dd0*/  @!PT LDS RZ, [RZ] ;  /* 0x00000000fffff984 */ /* 0x000fe20000000800 */
[----:B------:R-:W-:Y:S02]  /*2de0*/  @!P2 LDGSTS.E.BYPASS.LTC128B.128 [R2+0x9000], desc[UR6][R12.64] ;  /* 0x090000000c02afae */ /* 0x000fe4000b901d46 */
[----:B------:R-:W3:Y:S02]  /*2df0*/  @!P4 LDC.64 R22, c[0x0][0x218] ;  /* 0x00008600ff16cb82 */ /* 0x000ee40000000a00 */
[----:B------:R-:W-:Y:S04]  /*2e00*/  @P6 STS.128 [R2+0xa000], RZ ;  /* 0x00a000ff02006388 */ /* 0x000fe80000000c00 */
[----:B------:R-:W-:Y:S01]  /*2e10*/  @!PT LDS RZ, [RZ] ;  /* 0x00000000fffff984 */ /* 0x000fe20000000800 */
[----:B------:R-:W-:Y:S01]  /*2e20*/  @!PT LDS RZ, [RZ] ;  /* 0x00000000fffff984 */ /* 0x000fe20000000800 */
[----:B------:R-:W-:Y:S01]  /*2e30*/  @!PT LDS RZ, [RZ] ;  /* 0x00000000fffff984 */ /* 0x000fe20000000800 */
[----:B------:R4:W-:Y:S04]  /*2e40*/  @!P6 LDGSTS.E.BYPASS.LTC128B.128 [R2+0xa000], desc[UR6][R10.64] ;  /* 0x0a0000000a02efae */ /* 0x0009e8000b901d46 */
[----:B------:R-:W-:Y:S01]  /*2e50*/  @P0 STS.128 [R2+0xb000], RZ ;  /* 0x00b000ff02000388 */ /* 0x000fe20000000c00 */
[----:B-1----:R-:W-:-:S02]  /*2e60*/  @!P0 IMAD.MOV.U32 R8, RZ, RZ, R242 ;  /* 0x000000ffff088224 */ /* 0x002fc400078e00f2 */
[----:B------:R-:W-:Y:S02]  /*2e70*/  @!P0 IMAD.MOV.U32 R9, RZ, RZ, R240 ;  /* 0x000000ffff098224 */ /* 0x000fe400078e00f0 */
[----:B------:R-:W-:-:S04]  /*2e80*/  @!P0 IMAD.WIDE.U32 R8, R6, 0xc0, R8 ;  /* 0x000000c006088825 */ /* 0x000fc800078e0008 */
[----:B------:R-:W-:Y:S02]  /*2e90*/  @!P0 IMAD.MOV.U32 R6, RZ, RZ, R8 ;  /* 0x000000ffff068224 */ /* 0x000fe400078e0008 */
[----:B------:R-:W-:Y:S02]  /*2ea0*/  VIADD R8, R250, 0x2000 ;  /* 0x00002000fa087836 */ /* 0x000fe40000000000 */
[----:B------:R-:W-:Y:S02]  /*2eb0*/  @!P0 IMAD.IADD R7, R9, 0x1, R17 ;  /* 0x0000000109078824 */ /* 0x000fe400078e0211 */
[----:B------:R-:W-:Y:S01]  /*2ec0*/  @!P3 IMAD.MOV.U32 R9, RZ, RZ, R241 ;  /* 0x000000ffff09b224 */ /* 0x000fe200078e00f1 */
[----:B------:R-:W-:Y:S01]  /*2ed0*/  SEL R8, R8, R250, !P1 ;  /* 0x000000fa08087207 */ /* 0x000fe20004800000 */
[----:B----4-:R-:W-:Y:S01]  /*2ee0*/  IMAD.U32 R10, RZ, RZ, UR32 ;  /* 0x00000020ff0a7e24 */ /* 0x010fe2000f8e00ff */
[----:B------:R-:W-:Y:S01]  /*2ef0*/  @!PT LDS RZ, [RZ] ;  /* 0x00000000fffff984 */ /* 0x000fe20000000800 */
[----:B------:R-:W-:Y:S01]  /*2f00*/  @!PT LDS RZ, [RZ] ;  /* 0x00000000fffff984 */ /* 0x000fe20000000800 */
[----:B------:R-:W-:Y:S01]  /*2f10*/  @!PT LDS RZ, [RZ] ;  /* 0x00000000fffff984 */ /* 0x000fe20000000800 */
[----:B------:R1:W-:Y:S02]  /*2f20*/  @!P0 LDGSTS.E.BYPASS.LTC128B.128 [R2+0xb000], desc[UR6][R6.64] ;  /* 0x0b00000006028fae */ /* 0x0003e4000b901d46 */
[----:B------:R-:W-:Y:S01]  /*2f30*/  LEA R209, R8, UR4, 0x1 ;  /* 0x0000000408d17c11 */ /* 0x000fe2000f8e08ff */
[----:B------:R-:W-:-:S04]  /*2f40*/  @!P3 IMAD.MOV.U32 R8, RZ, RZ, R243 ;  /* 0x000000ffff08b224 */ /* 0x000fc800078e00f3 */
[----:B------:R-:W-:Y:S04]  /*2f50*/  @P3 STS [R209], RZ ;  /* 0x000000ffd1003388 */ /* 0x000fe80000000800 */
[----:B------:R-:W-:Y:S04]  /*2f60*/  @P3 STS [R209+0x4], RZ ;  /* 0x000004ffd1003388 */ /* 0x000fe80000000800 */
[----:B------:R-:W-:Y:S04]  /*2f70*/  @P3 STS [R209+0x8], RZ ;  /* 0x000008ffd1003388 */ /* 0x000fe80000000800 */
[----:B------:R-:W-:Y:S04]  /*2f80*/  @P3 STS [R209+0xc], RZ ;  /* 0x00000cffd1003388 */ /* 0x000fe80000000800 */
[----:B------:R-:W-:Y:S01]  /*2f90*/  @!PT LDS RZ, [RZ] ;  /* 0x00000000fffff984 */ /* 0x000fe20000000800 */
[----:B------:R-:W-:Y:S01]  /*2fa0*/  @!PT LDS RZ, [RZ] ;  /* 0x00000000fffff984 */ /* 0x000fe20000000800 */
[----:B------:R-:W-:Y:S01]  /*2fb0*/  @!PT LDS RZ, [RZ] ;  /* 0x00000000fffff984 */ /* 0x000fe20000000800 */
[----:B------:R4:W-:Y:S01]  /*2fc0*/  @!P3 LDGSTS.E.BYPASS.LTC128B.128 [R209], desc[UR6][R8.64] ;  /* 0x0000000008d1bfae */ /* 0x0009e2000b901d46 */
[----:B------:R-:W-:Y:S01]  /*2fd0*/  @!P6 LEA R12, P3, R10, R243, 0x7 ;  /* 0x000000f30a0ce211 */ /* 0x000fe200078638ff */
[----:B-1----:R-:W-:-:S02]  /*2fe0*/  IMAD.U32 R6, RZ, RZ, UR20 ;  /* 0x00000014ff067e24 */ /* 0x002fc4000f8e00ff */
[----:B------:R-:W-:Y:S02]  /*2ff0*/  @P2 STS [R209+0x1000], RZ ;  /* 0x001000ffd1002388 */ /* 0x000fe40000000800 */
[----:B------:R-:W-:Y:S02]  /*3000*/  IMAD.WIDE.U32 R6, R6, UR28, R4 ;  /* 0x0000001c06067c25 */ /* 0x000fe4000f8e0004 */
[----:B------:R-:W-:Y:S01]  /*3010*/  @P2 STS [R209+0x1004], RZ ;  /* 0x001004ffd1002388 */ /* 0x000fe20000000800 */
[----:B------:R-:W-:-:S03]  /*3020*/  IADD3 R6, P5, R6, UR43, RZ ;  /* 0x0000002b06067c10 */ /* 0x000fc6000ffbe0ff */
[----:B------:R-:W-:Y:S04]  /*3030*/  @P2 STS [R209+0x1008], RZ ;  /* 0x001008ffd1002388 */ /* 0x000fe80000000800 */
[----:B------:R-:W-:Y:S04]  /*3040*/  @P2 STS [R209+0x100c], RZ ;  /* 0x00100cffd1002388 */ /* 0x000fe80000000800 */
[----:B------:R-:W-:Y:S01]  /*3050*/  @!PT LDS RZ, [RZ] ;  /* 0x00000000fffff984 */ /* 0x000fe20000000800 */
[----:B------:R-:W-:Y:S01]  /*3060*/  @!PT LDS RZ, [RZ] ;  /* 0x00000000fffff984 */ /* 0x000fe20000000800 */
[----:B------:R-:W-:Y:S01]  /*3070*/  @!PT LDS RZ, [RZ] ;  /* 0x00000000fffff984 */ /* 0x000fe20000000800 */
[----:B------:R1:W-:Y:S04]  /*3080*/  @!P2 LDGSTS.E.BYPASS.LTC128B.128 [R209+0x1000], desc[UR6][R14.64] ;  /* 0x010000000ed1afae */ /* 0x0003e8000b901d46 */
[----:B------:R-:W-:Y:S01]  /*3090*/  @P6 STS [R209+0x2000], RZ ;  /* 0x002000ffd1006388 */ /* 0x000fe20000000800 */
[----:B----4-:R-:W-:Y:S01]  /*30a0*/  IMAD.U32 R8, RZ, RZ, UR17 ;  /* 0x00000011ff087e24 */ /* 0x010fe2000f8e00ff */
[----:B------:R-:W-:Y:S01]  /*30b0*/  @!UP0 UIMAD UR17, UR33, 0xc0, URZ ;  /* 0x000000c0211188a4 */ /* 0x000fe2000f8e023f */
[----:B------:R-:W-:Y:S01]  /*30c0*/  IMAD.U32 R9, RZ, RZ, UR33 ;  /* 0x00000021ff097e24 */ /* 0x000fe2000f8e00ff */
[----:B------:R-:W-:Y:S02]  /*30d0*/  @P6 STS [R209+0x2004], RZ ;  /* 0x002004ffd1006388 */ /* 0x000fe40000000800 */
[----:B------:R-:W-:Y:S01]  /*30e0*/  IADD3.X R7, R7, UR46, R8, P5, !PT ;  /* 0x0000002e07077c10 */ /* 0x000fe2000affe408 */
[----:B------:R-:W-:Y:S01]  /*30f0*/  @!P0 IMAD.MOV.U32 R8, RZ, RZ, R243 ;  /* 0x000000ffff088224 */ /* 0x000fe200078e00f3 */
[----:B------:R-:W-:Y:S01]  /*3100*/  ISETP.GE.AND P5, PT, R0, UR11, PT ;  /* 0x0000000b00007c0c */ /* 0x000fe2000bfa6270 */
[----:B------:R-:W-:Y:S01]  /*3110*/  @P6 STS [R209+0x2008], RZ ;  /* 0x002008ffd1006388 */ /* 0x000fe20000000800 */
[----:B------:R-:W-:Y:S01]  /*3120*/  @!P6 LEA.HI.X R13, R10, R241, R9, 0x7, P3 ;  /* 0x000000f10a0de211 */ /* 0x000fe200018f3c09 */
[----:B------:R-:W-:Y:S01]  /*3130*/  @!P0 IMAD.MOV.U32 R9, RZ, RZ, R241 ;  /* 0x000000ffff098224 */ /* 0x000fe200078e00f1 */
[----:B------:R-:W-:Y:S01]  /*3140*/  ISETP.GE.AND P3, PT, R20, UR11, PT ;  /* 0x0000000b14007c0c */ /* 0x000fe2000bf66270 */
[----:B------:R-:W-:Y:S01]  /*3150*/  IMAD.WIDE.U32 R6, R16, UR24, R6 ;  /* 0x0000001810067c25 */ /* 0x000fe2000f8e0006 */
[----:B------:R-:W-:Y:S03]  /*3160*/  @P6 STS [R209+0x200c], RZ ;  /* 0x00200cffd1006388 */ /* 0x000fe60000000800 */
[----:B------:R-:W-:Y:S01]  /*3170*/  @!P0 IMAD.WIDE.U32 R8, R10, 0xc0, R8 ;  /* 0x000000c00a088825 */ /* 0x000fe200078e0008 */
[----:B------:R-:W-:Y:S01]  /*3180*/  @!PT LDS RZ, [RZ] ;  /* 0x00000000fffff984 */ /* 0x000fe20000000800 */
[----:B------:R-:W-:Y:S01]  /*3190*/  @!PT LDS RZ, [RZ] ;  /* 0x00000000fffff984 */ /* 0x000fe20000000800 */
[----:B------:R-:W-:Y:S01]  /*31a0*/  @!PT LDS RZ, [RZ] ;  /* 0x00000000fffff984 */ /* 0x000fe20000000800 */
[----:B------:R4:W-:Y:S03]  /*31b0*/  @!P6 LDGSTS.E.BYPASS.LTC128B.128 [R209+0x2000], desc[UR6][R12.64] ;  /* 0x020000000cd1efae */ /* 0x0009e6000b901d46 */
[----:B------:R-:W-:Y:S01]  /*31c0*/  IMAD R10, R19, UR24, RZ ;  /* 0x00000018130a7c24 */ /* 0x000fe2000f8e02ff */
[----:B------:R-:W4:Y:S01]  /*31d0*/  @!P5 LDC.64 R20, c[0x0][0x218] ;  /* 0x00008600ff14db82 */ /* 0x000f220000000a00 */
[----:B-1----:R-:W-:Y:S01]  /*31e0*/  @!P4 IADD3 R14, P2, R0, 0x20, RZ ;  /* 0x00000020000ec810 */ /* 0x002fe20007f5e0ff */
[----:B------:R-:W-:Y:S01]  /*31f0*/  @!P0 VIADD R9, R9, UR17 ;  /* 0x0000001109098c36 */ /* 0x000fe20008000000 */
[----:B------:R-:W-:Y:S01]  /*3200*/  @P0 STS [R209+0x3000], RZ ;  /* 0x003000ffd1000388 */ /* 0x000fe20000000800 */
[----:B------:R-:W-:Y:S01]  /*3210*/  IMAD R15, R16, UR25, R10 ;  /* 0x00000019100f7c24 */ /* 0x000fe2000f8e020a */
[----:B------:R-:W-:Y:S01]  /*3220*/  ULDC.64 UR24, c[0x0][0x268] ;  /* 0x00009a0000187ab9 */ /* 0x000fe20000000a00 */
[----:B------:R-:W-:Y:S01]  /*3230*/  @!P4 IMAD.X R11, RZ, RZ, R33, P2 ;  /* 0x000000ffff0bc224 */ /* 0x000fe200010e0621 */
[----:B------:R-:W-:Y:S01]  /*3240*/  @P0 STS [R209+0x3004], RZ ;  /* 0x003004ffd1000388 */ /* 0x000fe20000000800 */
[----:B------:R-:W-:Y:S01]  /*3250*/  IMAD.U32 R10, RZ, RZ, UR22 ;  /* 0x00000016ff0a7e24 */ /* 0x000fe2000f8e00ff */
[----:B------:R-:W-:Y:S01]  /*3260*/  ISETP.GE.AND P2, PT, R24, UR11, PT ;  /* 0x0000000b18007c0c */ /* 0x000fe2000bf46270 */
[----:B------:R-:W-:Y:S01]  /*3270*/  @!P4 IMAD R17, R11, UR20, RZ ;  /* 0x000000140b11cc24 */ /* 0x000fe2000f8e02ff */
[----:B------:R-:W-:Y:S01]  /*3280*/  @P0 STS [R209+0x3008], RZ ;  /* 0x003008ffd1000388 */ /* 0x000fe20000000800 */
[----:B------:R-:W-:Y:S01]  /*3290*/  IMAD.IADD R7, R7, 0x1, R15 ;  /* 0x0000000107077824 */ /* 0x000fe200078e020f */
[----:B------:R-:W-:Y:S01]  /*32a0*/  UIMAD UR11, UR44, UR22, URZ ;  /* 0x000000162c0b72a4 */ /* 0x000fe2000f8e023f */
[----:B------:R-:W-:Y:S01]  /*32b0*/  IMAD.WIDE.U32 R10, R10, UR28, R4 ;  /* 0x0000001c0a0a7c25 */ /* 0x000fe2000f8e0004 */
[----:B------:R-:W-:Y:S01]  /*32c0*/  @P0 STS [R209+0x300c], RZ ;  /* 0x00300cffd1000388 */ /* 0x000fe20000000800 */
[----:B------:R-:W1:Y:S01]  /*32d0*/  @!P3 LDC.64 R26, c[0x0][0x218] ;  /* 0x00008600ff1abb82 */ /* 0x000e620000000a00 */
[----:B------:R-:W-:Y:S01]  /*32e0*/  UIMAD UR11, UR28, UR23, UR11 ;  /* 0x000000171c0b72a4 */ /* 0x000fe2000f8e020b */
[C---:B------:R-:W-:Y:S01]  /*32f0*/  @!P4 IMAD R15, R14.reuse, UR21, R17 ;  /* 0x000000150e0fcc24 */ /* 0x040fe2000f8e0211 */
[----:B------:R-:W-:Y:S01]  /*3300*/  @!PT LDS RZ, [RZ] ;  /* 0x00000000fffff984 */ /* 0x000fe20000000800 */
[----:B------:R-:W-:Y:S01]  /*3310*/  @!PT LDS RZ, [RZ] ;  /* 0x00000000fffff984 */ /* 0x000fe20000000800 */
[----:B------:R-:W-:Y:S01]  /*3320*/  @!PT LDS RZ, [RZ] ;  /* 0x00000000fffff984 */ /* 0x000fe20000000800 */
[----:B------:R1:W-:Y:S01]  /*3330*/  @!P0 LDGSTS.E.BYPASS.LTC128B.128 [R209+0x3000], desc[UR6][R8.64] ;  /* 0x0300000008d18fae */ /* 0x0003e2000b901d46 */
[----:B------:R-:W-:-:S03]  /*3340*/  @!P4 IMAD.WIDE.U32 R4, R14, UR20, R6 ;  /* 0x000000140e04cc25 */ /* 0x000fc6000f8e0006 */
[----:B------:R-:W-:Y:S01]  /*3350*/  @P5 STS.128 [R2+0xc000], RZ ;  /* 0x00c000ff02005388 */ /* 0x000fe20000000c00 */
[----:B------:R-:W-:Y:S01]  /*3360*/  @!P4 IMAD.IADD R5, R5, 0x1, R15 ;  /* 0x000000010505c824 */ /* 0x000fe200078e020f */
[----:B---3--:R-:W-:Y:S01]  /*3370*/  @!P4 LEA R22, P0, R4, R22, 0x1 ;  /* 0x000000160416c211 */ /* 0x008fe200078008ff */
[----:B----4-:R-:W-:Y:S01]  /*3380*/  VIADD R12, R252, 0x8 ;  /* 0x00000008fc0c7836 */ /* 0x010fe20000000000 */
[----:B------:R-:W3:Y:S02]  /*3390*/  @!P2 LDC.64 R34, c[0x0][0x218] ;  /* 0x00008600ff22ab82 */ /* 0x000ee40000000a00 */
[----:B------:R-:W-:Y:S01]  /*33a0*/  @!P4 LEA.HI.X R23, R4, R23, R5, 0x1, P0 ;  /* 0x000000170417c211 */ /* 0x000fe200000f0c05 */
[----:B------:R-:W-:Y:S01]  /*33b0*/  IMAD.U32 R5, RZ, RZ, UR11 ;  /* 0x0000000bff057e24 */ /* 0x000fe2000f8e00ff */
[----:B------:R-:W-:-:S04]  /*33c0*/  IADD3 R4, P0, R10, UR45, RZ ;  /* 0x0000002d0a047c10 */ /* 0x000fc8000ff1e0ff */
[----:B------:R-:W-:Y:S01]  /*33d0*/  IADD3.X R5, R11, UR49, R5, P0, !PT ;  /* 0x000000310b057c10 */ /* 0x000fe200087fe405 */
[----:B------:R-:W4:Y:S02]  /*33e0*/  @!P5 LDC.64 R30, c[0x0][0x220] ;  /* 0x00008800ff1edb82 */ /* 0x000f240000000a00 */
[----:B------:R-:W-:-:S04]  /*33f0*/  IMAD.WIDE.U32 R4, R16, UR24, R4 ;  /* 0x0000001810047c25 */ /* 0x000fc8000f8e0004 */
[----:B------:R-:W-:Y:S02]  /*3400*/  @!P4 IMAD.MOV.U32 R14, RZ, RZ, R4 ;  /* 0x000000ffff0ec224 */ /* 0x000fe400078e0004 */
[----:B-1----:R-:W-:Y:S02]  /*3410*/  @!P5 IMAD R8, R33, UR20, RZ ;  /* 0x000000142108dc24 */ /* 0x002fe4000f8e02ff */
[----:B------:R-:W-:Y:S02]  /*3420*/  @!P5 IMAD.MOV.U32 R9, RZ, RZ, R7 ;  /* 0x000000ffff09d224 */ /* 0x000fe400078e0007 */
[----:B------:R-:W-:Y:S02]  /*3430*/  @!P5 IMAD R13, R0, UR21, R8 ;  /* 0x00000015000ddc24 */ /* 0x000fe4000f8e0208 */
[----:B------:R-:W-:Y:S02]  /*3440*/  @!P5 IMAD.MOV.U32 R8, RZ, RZ, R6 ;  /* 0x000000ffff08d224 */ /* 0x000fe400078e0006 */
[----:B------:R-:W-:-:S02]  /*3450*/  @!P3 IMAD.MOV.U32 R18, RZ, RZ, R4 ;  /* 0x000000ffff12b224 */ /* 0x000fc400078e0004 */
[----:B------:R-:W-:-:S04]  /*3460*/  @!P5 IMAD.WIDE.U32 R8, R0, UR20, R8 ;  /* 0x000000140008dc25 */ /* 0x000fc8000f8e0008 */
[----:B------:R-:W-:Y:S01]  /*3470*/  @!P5 IMAD.IADD R10, R9, 0x1, R13 ;  /* 0x00000001090ad824 */ /* 0x000fe200078e020d */
[C---:B------:R-:W-:Y:S01]  /*3480*/  @!P5 LEA R20, P6, R8.reuse, R20, 0x1 ;  /* 0x000000140814d211 */ /* 0x040fe200078c08ff */
[----:B------:R-:W-:Y:S02]  /*3490*/  IMAD R9, R19, UR24, RZ ;  /* 0x0000001813097c24 */ /* 0x000fe4000f8e02ff */
[----:B------:R-:W-:Y:S01]  /*34a0*/  @!P2 IMAD.MOV.U32 R28, RZ, RZ, R4 ;  /* 0x000000ffff1ca224 */ /* 0x000fe200078e0004 */
[----:B------:R-:W-:Y:S01]  /*34b0*/  @!P5 LEA.HI.X R21, R8, R21, R10, 0x1, P6 ;  /* 0x000000150815d211 */ /* 0x000fe200030f0c0a */
[----:B------:R-:W-:Y:S01]  /*34c0*/  @!P2 IMAD.MOV.U32 R8, RZ, RZ, R6 ;  /* 0x000000ffff08a224 */ /* 0x000fe200078e0006 */
[----:B------:R-:W-:Y:S02]  /*34d0*/  @!P3 IADD3 R10, P0, R0, 0x40, RZ ;  /* 0x00000040000ab810 */ /* 0x000fe40007f1e0ff */
[----:B------:R-:W-:Y:S01]  /*34e0*/  ISETP.GE.AND P6, PT, R12, UR8, PT ;  /* 0x000000080c007c0c */ /* 0x000fe2000bfc6270 */
[----:B------:R-:W-:Y:S01]  /*34f0*/  IMAD R12, R16, UR25, R9 ;  /* 0x00000019100c7c24 */ /* 0x000fe2000f8e0209 */
[----:B------:R-:W-:Y:S01]  /*3500*/  @!PT LDS RZ, [RZ] ;  /* 0x00000000fffff984 */ /* 0x000fe20000000800 */
[----:B------:R-:W-:Y:S01]  /*3510*/  @!PT LDS RZ, [RZ] ;  /* 0x00000000fffff984 */ /* 0x000fe20000000800 */
[----:B------:R-:W-:Y:S01]  /*3520*/  @!PT LDS RZ, [RZ] ;  /* 0x00000000fffff984 */ /* 0x000fe20000000800 */
[----:B------:R1:W-:Y:S01]  /*3530*/  @!P5 LDGSTS.E.BYPASS.LTC128B.128 [R2+0xc000], desc[UR6][R20.64] ;  /* 0x0c0000001402dfae */ /* 0x0003e2000b901d46 */
[----:B------:R-:W-:Y:S01]  /*3540*/  @!P3 IMAD.X R13, RZ, RZ, R33, P0 ;  /* 0x000000ffff0db224 */ /* 0x000fe200000e0621 */
[----:B------:R-:W-:Y:S01]  /*3550*/  @!P2 IADD3 R11, P0, R0, 0x60, RZ ;  /* 0x00000060000ba810 */ /* 0x000fe20007f1e0ff */
[----:B------:R-:W-:Y:S01]  /*3560*/  IMAD.IADD R5, R5, 0x1, R12 ;  /* 0x0000000105057824 */ /* 0x000fe200078e020c */
[----:B------:R-:W-:Y:S01]  /*3570*/  @P4 STS.128 [R2+0xd000], RZ ;  /* 0x00d000ff02004388 */ /* 0x000fe20000000c00 */
[----:B------:R-:W-:-:S02]  /*3580*/  @!P3 IMAD R13, R13, UR20, RZ ;  /* 0x000000140d0dbc24 */ /* 0x000fc4000f8e02ff */
[----:B------:R-:W-:Y:S01]  /*3590*/  @!P2 IMAD.X R17, RZ, RZ, R33, P0 ;  /* 0x000000ffff11a224 */ /* 0x000fe200000e0621 */
[----:B------:R-:W-:Y:S01]  /*35a0*/  @!P4 IADD3 R12, P0, R0, 0x20, RZ ;  /* 0x00000020000cc810 */ /* 0x000fe20007f1e0ff */
[----:B------:R-:W-:Y:S01]  /*35b0*/  @!P2 IMAD.MOV.U32 R9, RZ, RZ, R7 ;  /* 0x000000ffff09a224 */ /* 0x000fe200078e0007 */
[----:B------:R-:W-:Y:S01]  /*35c0*/  @!PT LDS RZ, [RZ] ;  /* 0x00000000fffff984 */ /* 0x000fe20000000800 */
[----:B------:R-:W-:Y:S01]  /*35d0*/  @!PT LDS RZ, [RZ] ;  /* 0x00000000fffff984 */ /* 0x000fe20000000800 */
[----:B------:R-:W-:Y:S01]  /*35e0*/  @!PT LDS RZ, [RZ] ;  /* 0x00000000fffff984 */ /* 0x000fe20000000800 */
[----:B------:R-:W-:Y:S01]  /*35f0*/  @!P4 LDGSTS.E.BYPASS.LTC128B.128 [R2+0xd000], desc[UR6][R22.64] ;  /* 0x0d0000001602cfae */ /* 0x000fe2000b901d46 */
[C---:B------:R-:W-:Y:S02]  /*3600*/  @!P3 IMAD R24, R10.reuse, UR21, R13 ;  /* 0x000000150a18bc24 */ /* 0x040fe4000f8e020d */
[----:B------:R-:W-:Y:S01]  /*3610*/  @!P4 IMAD.X R16, RZ, RZ, R33, P0 ;  /* 0x000000ffff10c224 */ /* 0x000fe200000e0621 */
[----:B------:R-:W-:Y:S01]  /*3620*/  @P3 STS.128 [R2+0xe000], RZ ;  /* 0x00e000ff02003388 */ /* 0x000fe20000000c00 */
[----:B------:R-:W-:Y:S01]  /*3630*/  @!P3 IMAD.WIDE.U32 R6, R10, UR20, R6 ;  /* 0x000000140a06bc25 */ /* 0x000fe2000f8e0006 */
[----:B------:R-:W-:-:S03]  /*3640*/  @!P3 IADD3 R10, P0, R0, 0x40, RZ ;  /* 0x00000040000ab810 */ /* 0x000fc60007f1e0ff */
[----:B------:R-:W-:Y:S02]  /*3650*/  @!P2 IMAD R13, R17, UR20, RZ ;  /* 0x00000014110dac24 */ /* 0x000fe4000f8e02ff */
[----:B------:R-:W-:Y:S02]  /*3660*/  @!P4 IMAD R16, R16, UR22, RZ ;  /* 0x000000161010cc24 */ /* 0x000fe4000f8e02ff */
[----:B------:R-:W-:Y:S02]  /*3670*/  @!P4 IMAD.MOV.U32 R15, RZ, RZ, R5 ;  /* 0x000000ffff0fc224 */ /* 0x000fe400078e0005 */
[----:B------:R-:W-:Y:S02]  /*3680*/  @!P2 IMAD R25, R11, UR21, R13 ;  /* 0x000000150b19ac24 */ /* 0x000fe4000f8e020d */
[----:B------:R-:W-:Y:S01]  /*3690*/  VIADD R183, R185, 0x2000 ;  /* 0x00002000b9b77836 */ /* 0x000fe20000000000 */
[----:B-1----:R-:W1:Y:S01]  /*36a0*/  @!P4 LDC.64 R20, c[0x0][0x220] ;  /* 0x00008800ff14cb82 */ /* 0x002e620000000a00 */
[----:B------:R-:W-:-:S02]  /*36b0*/  @!P4 IMAD R32, R12, UR23, R16 ;  /* 0x000000170c20cc24 */ /* 0x000fc4000f8e0210 */
[----:B------:R-:W-:Y:S02]  /*36c0*/  VIADD R177, R186, 0x2000 ;  /* 0x00002000bab17836 */ /* 0x000fe40000000000 */
[----:B------:R-:W-:Y:S02]  /*36d0*/  IMAD.MOV.U32 R184, RZ, RZ, 0x20 ;  /* 0x00000020ffb87424 */ /* 0x000fe400078e00ff */
[----:B------:R-:W-:Y:S02]  /*36e0*/  IMAD.MOV.U32 R178, RZ, RZ, 0x40 ;  /* 0x00000040ffb27424 */ /* 0x000fe400078e00ff */
[----:B------:R-:W-:Y:S01]  /*36f0*/  IMAD.MOV.U32 R244, RZ, RZ, 0x40 ;  /* 0x00000040fff47424 */ /* 0x000fe200078e00ff */
[----:B------:R-:W-:Y:S01]  /*3700*/  CS2R R126, SRZ ;  /* 0x00000000007e7805 */ /* 0x000fe2000001ff00 */
[----:B------:R-:W-:Y:S01]  /*3710*/  @!P4 IMAD.WIDE.U32 R12, R12, UR22, R14 ;  /* 0x000000160c0ccc25 */ /* 0x000fe2000f8e000e */
[----:B------:R-:W-:Y:S02]  /*3720*/  CS2R R124, SRZ ;  /* 0x00000000007c7805 */ /* 0x000fe4000001ff00 */
[----:B------:R-:W-:-:S02]  /*3730*/  CS2R R130, SRZ ;  /* 0x0000000000827805 */ /* 0x000fc4000001ff00 */
[----:B------:R-:W-:Y:S01]  /*3740*/  CS2R R128, SRZ ;  /* 0x0000000000807805 */ /* 0x000fe2000001ff00 */
[----:B------:R-:W-:Y:S01]  /*3750*/  @!P3 IMAD.X R17, RZ, RZ, R33, P0 ;  /* 0x000000ffff11b224 */ /* 0x000fe200000e0621 */
[C---:B------:R-:W-:Y:S01]  /*3760*/  @!P3 LEA R16, P0, R6.reuse, R26, 0x1 ;  /* 0x0000001a0610b211 */ /* 0x040fe200078008ff */
[----:B------:R-:W-:Y:S01]  /*3770*/  @!P3 IMAD.IADD R14, R7, 0x1, R24 ;  /* 0x00000001070eb824 */ /* 0x000fe200078e0218 */
[----:B------:R-:W-:Y:S01]  /*3780*/  CS2R R122, SRZ ;  /* 0x00000000007a7805 */ /* 0x000fe2000001ff00 */
[----:B------:R-:W-:Y:S01]  /*3790*/  @!P2 IMAD.WIDE.U32 R8, R11, UR20, R8 ;  /* 0x000000140b08ac25 */ /* 0x000fe2000f8e0008 */
[----:B------:R-:W-:Y:S02]  /*37a0*/  CS2R R120, SRZ ;  /* 0x0000000000787805 */ /* 0x000fe4000001ff00 */
[----:B------:R-:W-:Y:S02]  /*37b0*/  CS2R R118, SRZ ;  /* 0x0000000000767805 */ /* 0x000fe4000001ff00 */
[----:B------:R-:W-:Y:S01]  /*37c0*/  CS2R R116, SRZ ;  /* 0x0000000000747805 */ /* 0x000fe2000001ff00 */
[----:B------:R-:W-:Y:S01]  /*37d0*/  @!P5 IMAD R7, R33, UR22, RZ ;  /* 0x000000162107dc24 */ /* 0x000fe2000f8e02ff */
[----:B------:R-:W-:Y:S01]  /*37e0*/  CS2R R110, SRZ ;  /* 0x00000000006e7805 */ /* 0x000fe2000001ff00 */
[----:B------:R-:W-:Y:S01]  /*37f0*/  @!P3 IMAD R11, R17, UR22, RZ ;  /* 0x00000016110bbc24 */ /* 0x000fe2000f8e02ff */
[----:B------:R-:W-:Y:S01]  /*3800*/  @!P3 LEA.HI.X R17, R6, R27, R14, 0x1, P0 ;  /* 0x0000001b0611b211 */ /* 0x000fe200000f0c0e */
[--C-:B------:R-:W-:Y:S01]  /*3810*/  @!P3 IMAD.MOV.U32 R19, RZ, RZ, R5.reuse ;  /* 0x000000ffff13b224 */ /* 0x100fe200078e0005 */
[----:B---3--:R-:W-:Y:S01]  /*3820*/  @!P2 LEA R14, P0, R8, R34, 0x1 ;  /* 0x00000022080ea211 */ /* 0x008fe200078008ff */
[----:B------:R-:W-:Y:S01]  /*3830*/  @!P2 IMAD.MOV.U32 R29, RZ, RZ, R5 ;  /* 0x000000ffff1da224 */ /* 0x000fe200078e0005 */
[----:B------:R-:W-:Y:S01]  /*3840*/  CS2R R108, SRZ ;  /* 0x00000000006c7805 */ /* 0x000fe2000001ff00 */
[----:B------:R-:W-:Y:S01]  /*3850*/  @!P2 IMAD.IADD R6, R9, 0x1, R25 ;  /* 0x000000010906a824 */ /* 0x000fe200078e0219 */
[----:B------:R-:W-:Y:S01]  /*3860*/  @!PT LDS RZ, [RZ] ;  /* 0x00000000fffff984 */ /* 0x000fe20000000800 */
[----:B------:R-:W-:Y:S01]  /*3870*/  @!PT LDS RZ, [RZ] ;  /* 0x00000000fffff984 */ /* 0x000fe20000000800 */
[----:B------:R-:W-:Y:S01]  /*3880*/  @!PT LDS RZ, [RZ] ;  /* 0x00000000fffff984 */ /* 0x000fe20000000800 */
[----:B------:R-:W-:Y:S01]  /*3890*/  @!P3 LDGSTS.E.BYPASS.LTC128B.128 [R2+0xe000], desc[UR6][R16.64] ;  /* 0x0e0000001002bfae */ /* 0x000fe2000b901d46 */
[C---:B------:R-:W-:Y:S01]  /*38a0*/  @!P5 IMAD R7, R0.reuse, UR23, R7 ;  /* 0x000000170007dc24 */ /* 0x040fe2000f8e0207 */
[----:B------:R-:W3:Y:S01]  /*38b0*/  @!P3 LDC.64 R24, c[0x0][0x220] ;  /* 0x00008800ff18bb82 */ /* 0x000ee20000000a00 */
[----:B------:R-:W-:Y:S01]  /*38c0*/  @!P5 IMAD.WIDE.U32 R4, R0, UR22, R4 ;  /* 0x000000160004dc25 */ /* 0x000fe2000f8e0004 */
[----:B------:R-:W-:Y:S01]  /*38d0*/  @!P2 LEA.HI.X R15, R8, R35, R6, 0x1, P0 ;  /* 0x00000023080fa211 */ /* 0x000fe200000f0c06 */
[----:B------:R-:W-:Y:S01]  /*38e0*/  @P2 STS.128 [R2+0xf000], RZ ;  /* 0x00f000ff02002388 */ /* 0x000fe20000000c00 */
[----:B------:R-:W-:Y:S01]  /*38f0*/  CS2R R114, SRZ ;  /* 0x0000000000727805 */ /* 0x000fe2000001ff00 */
[----:B------:R-:W-:Y:S01]  /*3900*/  @!P5 IMAD.IADD R5, R5, 0x1, R7 ;  /* 0x000000010505d824 */ /* 0x000fe200078e0207 */
[----:B----4-:R-:W-:Y:S01]  /*3910*/  @!P5 LEA R6, P0, R4, R30, 0x1 ;  /* 0x0000001e0406d211 */ /* 0x010fe200078008ff */
[C---:B------:R-:W-:Y:S01]  /*3920*/  @!P3 IMAD R26, R10.reuse, UR23, R11 ;  /* 0x000000170a1abc24 */ /* 0x040fe2000f8e020b */
[----:B------:R-:W-:Y:S01]  /*3930*/  @!PT LDS RZ, [RZ] ;  /* 0x00000000fffff984 */ /* 0x000fe20000000800 */
[----:B------:R-:W-:Y:S01]  /*3940*/  @!PT LDS RZ, [RZ] ;  /* 0x00000000fffff984 */ /* 0x000fe20000000800 */
[----:B------:R-:W-:Y:S01]  /*3950*/  @!PT LDS RZ, [RZ] ;  /* 0x00000000fffff984 */ /* 0x000fe20000000800 */
[----:B------:R1:W-:Y:S01]  /*3960*/  @!P2 LDGSTS.E.BYPASS.LTC128B.128 [R2+0xf000], desc[UR6][R14.64] ;  /* 0x0f0000000e02afae */ /* 0x0003e2000b901d46 */
[----:B------:R-:W-:Y:S01]  /*3970*/  @!P3 IMAD.WIDE.U32 R10, R10, UR22, R18 ;  /* 0x000000160a0abc25 */ /* 0x000fe2000f8e0012 */
[----:B------:R-:W-:Y:S01]  /*3980*/  @!P5 LEA.HI.X R7, R4, R31, R5, 0x1, P0 ;  /* 0x0000001f0407d211 */ /* 0x000fe200000f0c05 */
[----:B------:R-:W4:Y:S01]  /*3990*/  @!P2 LDC.64 R18, c[0x0][0x220] ;  /* 0x00008800ff12ab82 */ /* 0x000f220000000a00 */
[----:B------:R-:W-:Y:S01]  /*39a0*/  @!P2 IADD3 R0, P0, R0, 0x60, RZ ;  /* 0x000000600000a810 */ /* 0x000fe20007f1e0ff */
[----:B------:R-:W-:Y:S01]  /*39b0*/  @P5 STS.128 [R2+0x10000], RZ ;  /* 0x010000ff02005388 */ /* 0x000fe20000000c00 */
[----:B------:R-:W-:Y:S01]  /*39c0*/  IMAD.SHL.U32 R248, R252, 0x4, RZ ;  /* 0x00000004fcf87824 */ /* 0x000fe200078e00ff */
[----:B------:R-:W-:-:S02]  /*39d0*/  CS2R R112, SRZ ;  /* 0x0000000000707805 */ /* 0x000fc4000001ff00 */
[----:B------:R-:W-:Y:S01]  /*39e0*/  CS2R R106, SRZ ;  /* 0x00000000006a7805 */ /* 0x000fe2000001ff00 */
[----:B------:R-:W-:Y:S01]  /*39f0*/  @!P2 IMAD.X R4, RZ, RZ, R33, P0 ;  /* 0x000000ffff04a224 */ /* 0x000fe200000e0621 */
[----:B------:R-:W-:Y:S01]  /*3a00*/  @!PT LDS RZ, [RZ] ;  /* 0x00000000fffff984 */ /* 0x000fe20000000800 */
[----:B------:R-:W-:Y:S01]  /*3a10*/  @!PT LDS RZ, [RZ] ;  /* 0x00000000fffff984 */ /* 0x000fe20000000800 */
[----:B------:R-:W-:Y:S01]  /*3a20*/  @!PT LDS RZ, [RZ] ;  /* 0x00000000fffff984 */ /* 0x000fe20000000800 */
[----:B------:R2:W-:Y:S01]  /*3a30*/  @!P5 LDGSTS.E.BYPASS.LTC128B.128 [R2+0x10000], desc[UR6][R6.64] ;  /* 0x100000000602dfae */ /* 0x0005e2000b901d46 */
[----:B------:R-:W-:Y:S02]  /*3a40*/  CS2R R104, SRZ ;  /* 0x0000000000687805 */ /* 0x000fe4000001ff00 */
[----:B------:R-:W-:Y:S01]  /*3a50*/  CS2R R102, SRZ ;  /* 0x0000000000667805 */ /* 0x000fe2000001ff00 */
[----:B------:R-:W-:Y:S01]  /*3a60*/  @!P2 IMAD R4, R4, UR22, RZ ;  /* 0x000000160404ac24 */ /* 0x000fe2000f8e02ff */
[----:B------:R-:W-:Y:S01]  /*3a70*/  @P4 STS.128 [R2+0x11000], RZ ;  /* 0x011000ff02004388 */ /* 0x000fe20000000c00 */
[----:B------:R-:W-:Y:S02]  /*3a80*/  CS2R R100, SRZ ;  /* 0x0000000000647805 */ /* 0x000fe4000001ff00 */
[----:B---3--:R-:W-:-:S02]  /*3a90*/  @!P3 LEA R8, P0, R10, R24, 0x1 ;  /* 0x000000180a08b211 */ /* 0x008fc400078008ff */
        /* <DEDUP_REMOVED lines=10> */
[----:B-1----:R-:W-:Y:S02]  /*3b40*/  @!P4 LEA R14, P5, R12, R20, 0x1 ;  /* 0x000000140c0ec211 */ /* 0x002fe400078a08ff */
[----:B------:R-:W-:-:S02]  /*3b50*/  CS2R R82, SRZ ;  /* 0x0000000000527805 */ /* 0x000fc4000001ff00 */
[----:B------:R-:W-:Y:S02]  /*3b60*/  CS2R R80, SRZ ;  /* 0x0000000000507805 */ /* 0x000fe4000001ff00 */
[----:B------:R-:W-:Y:S02]  /*3b70*/  CS2R R74, SRZ ;  /* 0x00000000004a7805 */ /* 0x000fe4000001ff00 */
[----:B------:R-:W-:Y:S02]  /*3b80*/  CS2R R72, SRZ ;  /* 0x0000000000487805 */ /* 0x000fe4000001ff00 */
[----:B------:R-:W-:Y:S02]  /*3b90*/  CS2R R70, SRZ ;  /* 0x0000000000467805 */ /* 0x000fe4000001ff00 */
[----:B------:R-:W-:Y:S01]  /*3ba0*/  CS2R R68, SRZ ;  /* 0x0000000000447805 */ /* 0x000fe2000001ff00 */
[----:B------:R-:W-:Y:S01]  /*3bb0*/  ULDC UR21, c[0x0][0x2dc] ;  /* 0x0000b70000157ab9 */ /* 0x000fe20000000800 */
[----:B--2---:R-:W-:-:S02]  /*3bc0*/  @!P4 IMAD.IADD R6, R13, 0x1, R32 ;  /* 0x000000010d06c824 */ /* 0x004fc400078e0220 */
[----:B------:R-:W-:Y:S02]  /*3bd0*/  @!P3 IMAD.IADD R7, R11, 0x1, R26 ;  /* 0x000000010b07b824 */ /* 0x000fe400078e021a */
[----:B------:R-:W-:Y:S01]  /*3be0*/  @!P2 IMAD R11, R0, UR23, R4 ;  /* 0x00000017000bac24 */ /* 0x000fe2000f8e0204 */
[----:B------:R-:W-:Y:S01]  /*3bf0*/  @!P4 LEA.HI.X R15, R12, R21, R6, 0x1, P5 ;  /* 0x000000150c0fc211 */ /* 0x000fe200028f0c06 */
[----:B------:R-:W-:Y:S01]  /*3c00*/  @!P2 IMAD.WIDE.U32 R4, R0, UR22, R28 ;  /* 0x000000160004ac25 */ /* 0x000fe2000f8e001c */
[----:B------:R-:W-:-:S03]  /*3c10*/  @!P3 LEA.HI.X R9, R10, R25, R7, 0x1, P0 ;  /* 0x000000190a09b211 */ /* 0x000fc600000f0c07 */
[C---:B------:R-:W-:Y:S01]  /*3c20*/  VIADD R0, R252.reuse, 0x48 ;  /* 0x00000048fc007836 */ /* 0x040fe20000000000 */
[----:B------:R-:W-:Y:S01]  /*3c30*/  @!PT LDS RZ, [RZ] ;  /* 0x00000000fffff984 */ /* 0x000fe20000000800 */
[----:B------:R-:W-:Y:S01]  /*3c40*/  @!PT LDS RZ, [RZ] ;  /* 0x00000000fffff984 */ /* 0x000fe20000000800 */
[----:B------:R-:W-:Y:S01]  /*3c50*/  @!PT LDS RZ, [RZ] ;  /* 0x00000000fffff984 */ /* 0x000fe20000000800 */
[----:B------:R-:W-:Y:S01]  /*3c60*/  @!P4 LDGSTS.E.BYPASS.LTC128B.128 [R2+0x11000], desc[UR6][R14.64] ;  /* 0x110000000e02cfae */ /* 0x000fe2000b901d46 */
[----:B------:R-:W-:Y:S01]  /*3c70*/  VIADD R7, R252, 0x40 ;  /* 0x00000040fc077836 */ /* 0x000fe20000000000 */
[----:B----4-:R-:W-:Y:S01]  /*3c80*/  @!P2 LEA R6, P0, R4, R18, 0x1 ;  /* 0x000000120406a211 */ /* 0x010fe200078008ff */
[----:B------:R-:W-:Y:S01]  /*3c90*/  @!P2 IMAD.IADD R5, R5, 0x1, R11 ;  /* 0x000000010505a824 */ /* 0x000fe200078e020b */
[----:B------:R-:W-:Y:S01]  /*3ca0*/  ISETP.GE.AND P4, PT, R0, UR8, PT ;  /* 0x0000000800007c0c */ /* 0x000fe2000bf86270 */
[----:B------:R-:W-:Y:S01]  /*3cb0*/  @P3 STS.128 [R2+0x12000], RZ ;  /* 0x012000ff02003388 */ /* 0x000fe20000000c00 */
[----:B------:R-:W-:Y:S02]  /*3cc0*/  ISETP.GE.AND P5, PT, R7, UR8, PT ;  /* 0x0000000807007c0c */ /* 0x000fe4000bfa6270 */
[----:B------:R-:W-:Y:S01]  /*3cd0*/  @!P2 LEA.HI.X R7, R4, R19, R5, 0x1, P0 ;  /* 0x000000130407a211 */ /* 0x000fe200000f0c05 */
[----:B------:R-:W-:Y:S01]  /*3ce0*/  @!PT LDS RZ, [RZ] ;  /* 0x00000000fffff984 */ /* 0x000fe20000000800 */
[----:B------:R-:W-:Y:S01]  /*3cf0*/  @!PT LDS RZ, [RZ] ;  /* 0x00000000fffff984 */ /* 0x000fe20000000800 */
[----:B------:R-:W-:Y:S01]  /*3d00*/  @!PT LDS RZ, [RZ] ;  /* 0x00000000fffff984 */ /* 0x000fe20000000800 */
[----:B------:R1:W-:Y:S01]  /*3d10*/  @!P3 LDGSTS.E.BYPASS.LTC128B.128 [R2+0x12000], desc[UR6][R8.64] ;  /* 0x120000000802bfae */ /* 0x0003e2000b901d46 */
[C---:B------:R-:W-:Y:S01]  /*3d20*/  IMAD.SHL.U32 R4, R252.reuse, 0x4, RZ ;  /* 0x00000004fc047824 */ /* 0x040fe200078e00ff */
[----:B------:R-:W-:-:S02]  /*3d30*/  ISETP.GE.AND P3, PT, R252, UR8, PT ;  /* 0x00000008fc007c0c */ /* 0x000fc4000bf66270 */
[----:B------:R-:W-:Y:S01]  /*3d40*/  SEL R183, R183, R185, !P1 ;  /* 0x000000b9b7b77207 */ /* 0x000fe20004800000 */
[----:B------:R2:W-:Y:S01]  /*3d50*/  @P2 STS.128 [R2+0x13000], RZ ;  /* 0x013000ff02002388 */ /* 0x0005e20000000c00 */
[----:B------:R-:W-:Y:S01]  /*3d60*/  SEL R177, R177, R186, !P1 ;  /* 0x000000bab1b17207 */ /* 0x000fe20004800000 */
[----:B------:R-:W-:Y:S02]  /*3d70*/  UIADD3 UR20, UR29, 0x80, UR28 ;  /* 0x000000801d147890 */ /* 0x000fe4000fffe01c */
[----:B------:R-:W-:Y:S01]  /*3d80*/  @!PT LDS RZ, [RZ] ;  /* 0x00000000fffff984 */ /* 0x000fe20000000800 */
[----:B------:R-:W-:Y:S01]  /*3d90*/  @!PT LDS RZ, [RZ] ;  /* 0x00000000fffff984 */ /* 0x000fe20000000800 */
[----:B------:R-:W-:Y:S01]  /*3da0*/  @!PT LDS RZ, [RZ] ;  /* 0x00000000fffff984 */ /* 0x000fe20000000800 */
[----:B------:R2:W-:Y:S01]  /*3db0*/  @!P2 LDGSTS.E.BYPASS.LTC128B.128 [R2+0x13000], desc[UR6][R6.64] ;  /* 0x130000000602afae */ /* 0x0005e2000b901d46 */
[----:B------:R-:W-:Y:S01]  /*3dc0*/  IADD3 R4, P2, R4, UR13, RZ ;  /* 0x0000000d04047c10 */ /* 0x000fe2000ff5e0ff */
[----:B------:R-:W-:Y:S02]  /*3dd0*/  ULDC UR8, c[0x0][0x2ec] ;  /* 0x0000bb0000087ab9 */ /* 0x000fe40000000800 */
[----:B------:R-:W0:Y:S01]  /*3de0*/  LDGDEPBAR ;  /* 0x00000000000079af */ /* 0x000e220000000000 */
[----:B-1----:R-:W-:-:S04]  /*3df0*/  SHF.R.S32.HI R8, RZ, 0x1f, R252 ;  /* 0x0000001fff087819 */ /* 0x002fc800000114fc */
[----:B------:R-:W-:-:S04]  /*3e00*/  SHF.L.U64.HI R5, R252, 0x2, R8 ;  /* 0x00000002fc057819 */ /* 0x000fc80000010208 */
[----:B------:R-:W-:Y:S02]  /*3e10*/  IADD3.X R5, R5, UR12, RZ, P2, !PT ;  /* 0x0000000c05057c10 */ /* 0x000fe400097fe4ff */
[----:B--2---:R-:W-:Y:S02]  /*3e20*/  SHF.R.S32.HI R2, RZ, 0x1f, R0 ;  /* 0x0000001fff027819 */ /* 0x004fe40000011400 */
[C---:B------:R-:W-:Y:S01]  /*3e30*/  @!P4 LEA R6, P0, R0.reuse, UR13, 0x2 ;  /* 0x0000000d0006cc11 */ /* 0x040fe2000f8010ff */
[----:B------:R1:W5:Y:S03]  /*3e40*/  @!P6 LDG.E R239, desc[UR6][R4.64+0x20] ;  /* 0x0000200604efe981 */ /* 0x000366000c1e1900 */
[----:B------:R-:W-:Y:S01]  /*3e50*/  @!P4 LEA.HI.X R7, R0, UR12, R2, 0x2, P0 ;  /* 0x0000000c0007cc11 */ /* 0x000fe200080f1402 */
[----:B------:R1:W5:Y:S04]  /*3e60*/  @!P5 LDG.E R236, desc[UR6][R4.64+0x100] ;  /* 0x0001000604ecd981 */ /* 0x000368000c1e1900 */
[----:B------:R1:W5:Y:S01]  /*3e70*/  @!P4 LDG.E R237, desc[UR6][R6.64] ;  /* 0x0000000606edc981 */ /* 0x000362000c1e1900 */
[----:B------:R-:W-:-:S02]  /*3e80*/  VIADD R2, R252, 0x1 ;  /* 0x00000001fc027836 */ /* 0x000fc40000000000 */
[----:B------:R-:W-:Y:S01]  /*3e90*/  IMAD.U32 R0, RZ, RZ, UR29 ;  /* 0x0000001dff007e24 */ /* 0x000fe2000f8e00ff */
[----:B------:R1:W5:Y:S04]  /*3ea0*/  @!P3 LDG.E R238, desc[UR6][R4.64] ;  /* 0x0000000604eeb981 */ /* 0x000368000c1e1900 */
[----:B------:R-:W-:Y:S01]  /*3eb0*/  IADD3 R249, R2, UR10, -R0 ;  /* 0x0000000a02f97c10 */ /* 0x000fe2000fffe800 */
[----:B------:R-:W-:Y:S01]  /*3ec0*/  VIADD R0, R252, 0xffffff80 ;  /* 0xffffff80fc007836 */ /* 0x000fe20000000000 */
[C---:B------:R-:W-:Y:S02]  /*3ed0*/  LOP3.LUT P0, RZ, R36.reuse, 0x2, RZ, 0xc0, !PT ;  /* 0x0000000224ff7812 */ /* 0x040fe4000780c0ff */
[C---:B------:R-:W-:Y:S02]  /*3ee0*/  LOP3.LUT P3, RZ, R36.reuse, 0x4, RZ, 0xc0, !PT ;  /* 0x0000000424ff7812 */ /* 0x040fe4000786c0ff */
[----:B------:R-:W-:-:S02]  /*3ef0*/  LOP3.LUT P2, RZ, R36, 0x4, RZ, 0xc0, !PT ;  /* 0x0000000424ff7812 */ /* 0x000fc4000784c0ff */
[----:B------:R-:W-:Y:S01]  /*3f00*/  SHF.R.S32.HI R2, RZ, 0x1f, R0 ;  /* 0x0000001fff027819 */ /* 0x000fe20000011400 */
[----:B------:R-:W-:Y:S01]  /*3f10*/  IMAD.SHL.U32 R245, R0, 0x4, RZ ;  /* 0x0000000400f57824 */ /* 0x000fe200078e00ff */
[----:B------:R-:W-:Y:S02]  /*3f20*/  SEL R184, R184, 0xffffffe0, !P0 ;  /* 0xffffffe0b8b87807 */ /* 0x000fe40004000000 */
[----:B------:R-:W-:Y:S02]  /*3f30*/  SEL R178, R178, 0xffffffc0, !P3 ;  /* 0xffffffc0b2b27807 */ /* 0x000fe40005800000 */
[----:B------:R-:W-:Y:S02]  /*3f40*/  SHF.L.U64.HI R247, R252, 0x2, R8 ;  /* 0x00000002fcf77819 */ /* 0x000fe40000010208 */
[----:B------:R-:W-:Y:S02]  /*3f50*/  SHF.L.U64.HI R246, R0, 0x2, R2 ;  /* 0x0000000200f67819 */ /* 0x000fe40000010202 */
[----:B------:R-:W-:-:S02]  /*3f60*/  SEL R244, R244, 0xffffffc0, !P2 ;  /* 0xffffffc0f4f47807 */ /* 0x000fc40005000000 */
[----:B------:R-:W-:Y:S02]  /*3f70*/  LEA R183, R183, UR4, 0x1 ;  /* 0x00000004b7b77c11 */ /* 0x000fe4000f8e08ff */
[----:B------:R-:W-:Y:S01]  /*3f80*/  LEA R177, R177, UR4, 0x1 ;  /* 0x00000004b1b17c11 */ /* 0x000fe2000f8e08ff */
[----:B-1----:R-:W-:-:S12]  /*3f90*/  UIADD3 UR20, UR20, -UR10, URZ ;  /* 0x8000000a14147290 */ /* 0x002fd8000fffe03f */
.L_x_310:
        /* <DEDUP_REMOVED lines=14> */
[----:B------:R-:W-:Y:S06]  /*4080*/  BAR.SYNC.DEFER_BLOCKING 0x0 ;  /* 0x0000000000007b1d */ /* 0x000fec0000010000 */
        /* <DEDUP_REMOVED lines=56> */
[-C--:B------:R-:W-:Y:S06]  /*4410*/  HMMA.16816.F32 R12, R160, R142.reuse, R12 ;  /* 0x0000008ea00c723c */ /* 0x080fec000000180c */
[C---:B------:R-:W-:Y:S01]  /*4420*/  HMMA.16816.F32 R16, R132.reuse, R142, R16 ;  /* 0x0000008e8410723c */ /* 0x040fe20000001810 */
[----:B--2---:R-:W-:Y:S04]  /*4430*/  IMAD.U32 R0, RZ, RZ, UR16 ;  /* 0x00000010ff007e24 */ /* 0x004fe8000f8e00ff */
[----:B------:R-:W-:Y:S01]  /*4440*/  @!P0 IMAD R0, R0, 0x80, R251 ;  /* 0x0000008000008824 */ /* 0x000fe200078e02fb */
[-C--:B------:R-:W-:Y:S05]  /*4450*/  HMMA.16816.F32 R20, R132, R164.reuse, R20 ;  /* 0x000000a48414723c */ /* 0x080fea0000001814 */
[----:B------:R-:W-:Y:S01]  /*4460*/  @!P0 VIADD R143, R0, 0x1 ;  /* 0x00000001008f8836 */ /* 0x000fe20000000000 */
[C---:B------:R-:W-:Y:S05]  /*4470*/  HMMA.16816.F32 R24, R160.reuse, R164, R24 ;  /* 0x000000a4a018723c */ /* 0x040fea0000001818 */
[----:B------:R-:W-:Y:S01]  /*4480*/  FMUL.FTZ R142, R238, 1.4426950216293334961 ;  /* 0x3fb8aa3bee8e7820 */ /* 0x000fe20000410000 */
[-C--:B------:R-:W-:Y:S05]  /*4490*/  HMMA.16816.F32 R28, R160, R166.reuse, R28 ;  /* 0x000000a6a01c723c */ /* 0x080fea000000181c */
[----:B------:R-:W-:Y:S01]  /*44a0*/  FSEL R142, R142, RZ, P1 ;  /* 0x000000ff8e8e7208 */ /* 0x000fe20000800000 */
[C---:B------:R-:W-:Y:S04]  /*44b0*/  HMMA.16816.F32 R32, R132.reuse, R166, R32 ;  /* 0x000000a68420723c */ /* 0x040fe80000001820 */
[----:B------:R-:W-:Y:S02]  /*44c0*/  FSETP.NEU.FTZ.AND P1, PT, R239, -INF , PT ;  /* 0xff800000ef00780b */ /* 0x000fe40003f3d000 */
        /* <DEDUP_REMOVED lines=9> */
[----:B------:R-:W-:Y:S02]  /*4560*/  @!P0 VIADD R132, R249, UR11 ;  /* 0x0000000bf9848c36 */ /* 0x000fe40008000000 */
[----:B------:R-:W-:Y:S01]  /*4570*/  FMUL.FTZ R135, R239, 1.4426950216293334961 ;  /* 0x3fb8aa3bef877820 */ /* 0x000fe20000410000 */
[C---:B----4-:R-:W-:Y:S04]  /*4580*/  HMMA.16816.F32 R8, R136.reuse, R152, R8 ;  /* 0x000000988808723c */ /* 0x050fe80000001808 */
[----:B------:R-:W-:Y:S01]  /*4590*/  @!P0 VIMNMX R141, R132, UR10, PT ;  /* 0x0000000a848d8c48 */ /* 0x000fe2000bfe0100 */
[----:B------:R-:W-:Y:S01]  /*45a0*/  FMUL.FTZ R134, R236, 1.4426950216293334961 ;  /* 0x3fb8aa3bec867820 */ /* 0x000fe20000410000 */
[----:B------:R-:W-:Y:S01]  /*45b0*/  @!P0 VIADDMNMX R140, R132, R2, UR10, PT ;  /* 0x0000000a848c8e46 */ /* 0x000fe2000b800102 */
[----:B------:R-:W-:Y:S01]  /*45c0*/  IMAD.MOV.U32 R2, RZ, RZ, 0x40 ;  /* 0x00000040ff027424 */ /* 0x000fe200078e00ff */
[-C--:B------:R-:W-:Y:S01]  /*45d0*/  @!P0 ISETP.GE.AND P2, PT, R0, R141.reuse, PT ;  /* 0x0000008d0000820c */ /* 0x080fe20003f46270 */
[-C--:B------:R-:W-:Y:S03]  /*45e0*/  HMMA.16816.F32 R12, R136, R154.reuse, R12 ;  /* 0x0000009a880c723c */ /* 0x080fe6000000180c */
[----:B------:R-:W-:Y:S02]  /*45f0*/  FSEL R135, R135, RZ, P1 ;  /* 0x000000ff87877208 */ /* 0x000fe40000800000 */
[CC--:B------:R-:W-:Y:S01]  /*4600*/  @!P0 ISETP.GE.AND P1, PT, R143.reuse, R140.reuse, PT ;  /* 0x0000008c8f00820c */ /* 0x0c0fe20003f26270 */
        /* <DEDUP_REMOVED lines=12> */
[----:B------:R-:W-:Y:S01]  /*46d0*/  @!P0 VIADDMNMX R133, R132, R2, UR10, PT ;  /* 0x0000000a84858e46 */ /* 0x000fe2000b800102 */
[--C-:B------:R-:W-:Y:S01]  /*46e0*/  FFMA.FTZ R6, R6, UR8, -R135.reuse ;  /* 0x0000000806067c23 */ /* 0x100fe20008010887 */
[----:B------:R-:W-:Y:S03]  /*46f0*/  @!P0 VIADDMNMX R132, R132, R187, UR10, PT ;  /* 0x0000000a84848e46 */ /* 0x000fe6000b8001bb */
[----:B------:R-:W1:Y:S01]  /*4700*/  MUFU.EX2 R231, R5 ;  /* 0x0000000500e77308 */ /* 0x000e620000000800 */
[-C--:B------:R-:W-:Y:S01]  /*4710*/  @!P0 ISETP.GE.AND P2, PT, R0, R133.reuse, PT ;  /* 0x000000850000820c */ /* 0x080fe20003f46270 */
[----:B------:R-:W-:Y:S01]  /*4720*/  FMUL.FTZ R2, R237, 1.4426950216293334961 ;  /* 0x3fb8aa3bed027820 */ /* 0x000fe20000410000 */
[----:B------:R-:W-:Y:S02]  /*4730*/  FSEL R134, R134, RZ, P1 ;  /* 0x000000ff86867208 */ /* 0x000fe40000800000 */
[-C--:B------:R-:W-:Y:S02]  /*4740*/  @!P0 ISETP.GE.AND P1, PT, R143, R133.reuse, PT ;  /* 0x000000858f00820c */ /* 0x080fe40003f26270 */
[----:B------:R-:W-:Y:S03]  /*4750*/  @!P0 FSEL R8, R8, -INF , !P2 ;  /* 0xff80000008088808 */ /* 0x000fe60005000000 */
[----:B------:R-:W-:Y:S01]  /*4760*/  MUFU.EX2 R230, R6 ;  /* 0x0000000600e67308 */ /* 0x000fe20000000800 */
[-C--:B------:R-:W-:Y:S02]  /*4770*/  @!P0 ISETP.GE.AND P2, PT, R0, R132.reuse, PT ;  /* 0x000000840000820c */ /* 0x080fe40003f46270 */
[----:B------:R-:W-:Y:S01]  /*4780*/  @!P0 FSEL R9, R9, -INF , !P1 ;  /* 0xff80000009098808 */ /* 0x000fe20004800000 */
[--C-:B------:R-:W-:Y:S01]  /*4790*/  FFMA.FTZ R8, R8, UR8, -R134.reuse ;  /* 0x0000000808087c23 */ /* 0x100fe20008010886 */
[----:B------:R-:W-:Y:S02]  /*47a0*/  FSETP.NEU.FTZ.AND P1, PT, R237, -INF , PT ;  /* 0xff800000ed00780b */ /* 0x000fe40003f3d000 */
[----:B------:R-:W-:Y:S03]  /*47b0*/  @!P0 FSEL R10, R10, -INF , !P2 ;  /* 0xff8000000a0a8808 */ /* 0x000fe60005000000 */
[----:B------:R2:W-:Y:S01]  /*47c0*/  MUFU.EX2 R204, R8 ;  /* 0x0000000800cc7308 */ /* 0x0005e20000000800 */
[----:B------:R-:W-:Y:S01]  /*47d0*/  FSEL R2, R2, RZ, P1 ;  /* 0x000000ff02027208 */ /* 0x000fe20000800000 */
[----:B------:R-:W-:Y:S01]  /*47e0*/  FFMA.FTZ R9, R9, UR8, -R134 ;  /* 0x0000000809097c23 */ /* 0x000fe20008010886 */
[-C--:B------:R-:W-:Y:S03]  /*47f0*/  @!P0 ISETP.GE.AND P1, PT, R143, R132.reuse, PT ;  /* 0x000000848f00820c */ /* 0x080fe60003f26270 */
[--C-:B------:R-:W-:Y:S01]  /*4800*/  FFMA.FTZ R10, R10, UR8, -R2.reuse ;  /* 0x000000080a0a7c23 */ /* 0x100fe20008010802 */
[----:B------:R-:W-:Y:S03]  /*4810*/  @!P0 FSEL R11, R11, -INF , !P1 ;  /* 0xff8000000b0b8808 */ /* 0x000fe60004800000 */
[----:B------:R3:W4:Y:S02]  /*4820*/  MUFU.EX2 R196, R7 ;  /* 0x0000000700c47308 */ /* 0x0007240000000800 */
[----:B------:R-:W-:Y:S08]  /*4830*/  FFMA.FTZ R11, R11, UR8, -R2 ;  /* 0x000000080b0b7c23 */ /* 0x000ff00008010802 */
[----:B------:R1:W-:Y:S01]  /*4840*/  MUFU.EX2 R203, R9 ;  /* 0x0000000900cb7308 */ /* 0x0003e20000000800 */
[C---:B--2---:R-:W-:Y:S09]  /*4850*/  @!P0 VIADD R8, R0.reuse, 0x9 ;  /* 0x0000000900088836 */ /* 0x044ff20000000000 */
[----:B------:R-:W-:Y:S01]  /*4860*/  MUFU.EX2 R208, R10 ;  /* 0x0000000a00d07308 */ /* 0x000fe20000000800 */
[----:B---3--:R-:W2:Y:S09]  /*4870*/  LDSM.16.M88.4 R4, [R181+0x800] ;  /* 0x00080000b504783b */ /* 0x008eb20000000200 */
[----:B------:R3:W-:Y:S01]  /*4880*/  MUFU.EX2 R207, R11 ;  /* 0x0000000b00cf7308 */ /* 0x0007e20000000800 */
[----:B-1----:R-:W-:Y:S05]  /*4890*/  @!P0 VIADD R9, R0, 0x8 ;  /* 0x0000000800098836 */ /* 0x002fea0000000000 */
[-C--:B------:R-:W-:Y:S04]  /*48a0*/  @!P0 ISETP.GE.AND P1, PT, R9, R133.reuse, PT ;  /* 0x000000850900820c */ /* 0x080fe80003f26270 */
[----:B------:R-:W-:Y:S02]  /*48b0*/  @!P0 FSEL R12, R12, -INF , !P1 ;  /* 0xff8000000c0c8808 */ /* 0x000fe40004800000 */
[----:B------:R-:W-:Y:S03]  /*48c0*/  @!P0 ISETP.GE.AND P1, PT, R8, R133, PT ;  /* 0x000000850800820c */ /* 0x000fe60003f26270 */
[--C-:B------:R-:W-:Y:S01]  /*48d0*/  FFMA.FTZ R12, R12, UR8, -R134.reuse ;  /* 0x000000080c0c7c23 */ /* 0x100fe20008010886 */
[----:B------:R-:W-:Y:S02]  /*48e0*/  @!P0 FSEL R13, R13, -INF , !P1 ;  /* 0xff8000000d0d8808 */ /* 0x000fe40004800000 */
[-C--:B------:R-:W-:Y:S01]  /*48f0*/  @!P0 ISETP.GE.AND P1, PT, R9, R132.reuse, PT ;  /* 0x000000840900820c */ /* 0x080fe20003f26270 */
[----:B------:R-:W-:Y:S02]  /*4900*/  MUFU.EX2 R202, R12 ;  /* 0x0000000c00ca7308 */ /* 0x000fe40000000800 */
[----:B------:R-:W-:Y:S01]  /*4910*/  FFMA.FTZ R13, R13, UR8, -R134 ;  /* 0x000000080d0d7c23 */ /* 0x000fe20008010886 */
[----:B------:R-:W-:Y:S02]  /*4920*/  @!P0 FSEL R14, R14, -INF , !P1 ;  /* 0xff8000000e0e8808 */ /* 0x000fe40004800000 */
[----:B------:R-:W-:Y:S03]  /*4930*/  @!P0 ISETP.GE.AND P1, PT, R8, R132, PT ;  /* 0x000000840800820c */ /* 0x000fe60003f26270 */
[--C-:B------:R-:W-:Y:S01]  /*4940*/  FFMA.FTZ R14, R14, UR8, -R2.reuse ;  /* 0x000000080e0e7c23 */ /* 0x100fe20008010802 */
[----:B------:R-:W-:Y:S01]  /*4950*/  @!P0 FSEL R15, R15, -INF , !P1 ;  /* 0xff8000000f0f8808 */ /* 0x000fe20004800000 */
[----:B------:R-:W-:Y:S01]  /*4960*/  MUFU.EX2 R201, R13 ;  /* 0x0000000d00c97308 */ /* 0x000fe20000000800 */
[-C--:B------:R-:W-:Y:S01]  /*4970*/  @!P0 ISETP.GE.AND P1, PT, R9, R141.reuse, PT ;  /* 0x0000008d0900820c */ /* 0x080fe20003f26270 */
[-C--:B--2---:R-:W-:Y:S03]  /*4980*/  HMMA.16816.F32 R20, R148, R4.reuse, R20 ;  /* 0x000000049414723c */ /* 0x084fe60000001814 */
[----:B------:R-:W-:Y:S01]  /*4990*/  @!P0 FSEL R16, R16, -INF , !P1 ;  /* 0xff80000010108808 */ /* 0x000fe20004800000 */
[----:B------:R-:W-:Y:S01]  /*49a0*/  FFMA.FTZ R15, R15, UR8, -R2 ;  /* 0x000000080f0f7c23 */ /* 0x000fe20008010802 */
[-C--:B------:R-:W-:Y:S01]  /*49b0*/  @!P0 ISETP.GE.AND P1, PT, R8, R141.reuse, PT ;  /* 0x0000008d0800820c */ /* 0x080fe20003f26270 */
[C---:B------:R-:W-:Y:S02]  /*49c0*/  HMMA.16816.F32 R24, R136.reuse, R4, R24 ;  /* 0x000000048818723c */ /* 0x040fe40000001818 */
[----:B------:R-:W-:Y:S03]  /*49d0*/  MUFU.EX2 R206, R14 ;  /* 0x0000000e00ce7308 */ /* 0x000fe60000000800 */
[----:B------:R-:W-:Y:S01]  /*49e0*/  @!P0 FSEL R17, R17, -INF , !P1 ;  /* 0xff80000011118808 */ /* 0x000fe20004800000 */
[-C--:B------:R-:W-:Y:S03]  /*49f0*/  HMMA.16816.F32 R28, R136, R6.reuse, R28 ;  /* 0x00000006881c723c */ /* 0x080fe6000000181c */
[-C--:B------:R-:W-:Y:S03]  /*4a00*/  @!P0 ISETP.GE.AND P1, PT, R9, R140.reuse, PT ;  /* 0x0000008c0900820c */ /* 0x080fe60003f26270 */
[----:B------:R-:W-:Y:S01]  /*4a10*/  MUFU.EX2 R205, R15 ;  /* 0x0000000f00cd7308 */ /* 0x000fe20000000800 */
[----:B------:R-:W-:Y:S01]  /*4a20*/  @!P0 VIADD R9, R0, 0x10 ;  /* 0x0000001000098836 */ /* 0x000fe20000000000 */
[C---:B------:R-:W-:Y:S04]  /*4a30*/  HMMA.16816.F32 R32, R148.reuse, R6, R32 ;  /* 0x000000069420723c */ /* 0x040fe80000001820 */
[----:B------:R-:W-:Y:S01]  /*4a40*/  @!P0 FSEL R18, R18, -INF , !P1 ;  /* 0xff80000012128808 */ /* 0x000fe20004800000 */
[----:B------:R-:W-:Y:S01]  /*4a50*/  @!P0 VIADD R5, R0, 0x18 ;  /* 0x0000001800058836 */ /* 0x000fe20000000000 */
[-C--:B------:R-:W-:Y:S01]  /*4a60*/  @!P0 ISETP.GE.AND P1, PT, R8, R140.reuse, PT ;  /* 0x0000008c0800820c */ /* 0x080fe20003f26270 */
[C---:B------:R-:W-:Y:S04]  /*4a70*/  @!P0 VIADD R8, R0.reuse, 0x11 ;  /* 0x0000001100088836 */ /* 0x040fe80000000000 */
[----:B------:R-:W-:Y:S01]  /*4a80*/  @!P0 FSEL R19, R19, -INF , !P1 ;  /* 0xff80000013138808 */ /* 0x000fe20004800000 */
[----:B------:R-:W-:Y:S01]  /*4a90*/  @!P0 VIADD R4, R0, 0x19 ;  /* 0x0000001900048836 */ /* 0x000fe20000000000 */
[-C--:B------:R-:W-:Y:S01]  /*4aa0*/  @!P0 ISETP.GE.AND P1, PT, R9, R141.reuse, PT ;  /* 0x0000008d0900820c */ /* 0x080fe20003f26270 */
[--C-:B------:R-:W-:Y:S01]  /*4ab0*/  FFMA.FTZ R18, R18, UR8, -R135.reuse ;  /* 0x0000000812127c23 */ /* 0x100fe20008010887 */
[--C-:B------:R-:W-:Y:S01]  /*4ac0*/  FFMA.FTZ R16, R16, UR8, -R142.reuse ;  /* 0x0000000810107c23 */ /* 0x100fe2000801088e */
[--C-:B------:R-:W-:Y:S01]  /*4ad0*/  FFMA.FTZ R19, R19, UR8, -R135.reuse ;  /* 0x0000000813137c23 */ /* 0x100fe20008010887 */
[----:B------:R-:W-:Y:S01]  /*4ae0*/  @!P0 FSEL R20, R20, -INF , !P1 ;  /* 0xff80000014148808 */ /* 0x000fe20004800000 */
[----:B------:R-:W-:Y:S01]  /*4af0*/  MUFU.EX2 R189, R18 ;  /* 0x0000001200bd7308 */ /* 0x000fe20000000800 */
[----:B------:R-:W-:Y:S01]  /*4b00*/  @!P0 ISETP.GE.AND P1, PT, R8, R141, PT ;  /* 0x0000008d0800820c */ /* 0x000fe20003f26270 */
[--C-:B------:R-:W-:Y:S02]  /*4b10*/  FFMA.FTZ R17, R17, UR8, -R142.reuse ;  /* 0x0000000811117c23 */ /* 0x100fe4000801088e */
[--C-:B------:R-:W-:Y:S01]  /*4b20*/  FFMA.FTZ R20, R20, UR8, -R142.reuse ;  /* 0x0000000814147c23 */ /* 0x100fe2000801088e */
[----:B------:R-:W-:Y:S02]  /*4b30*/  @!P0 FSEL R21, R21, -INF , !P1 ;  /* 0xff80000015158808 */ /* 0x000fe40004800000 */
[-C--:B------:R-:W-:Y:S03]  /*4b40*/  @!P0 ISETP.GE.AND P1, PT, R9, R140.reuse, PT ;  /* 0x0000008c0900820c */ /* 0x080fe60003f26270 */
[----:B------:R-:W1:Y:S01]  /*4b50*/  MUFU.EX2 R188, R19 ;  /* 0x0000001300bc7308 */ /* 0x000e620000000800 */
[----:B------:R-:W-:Y:S01]  /*4b60*/  FFMA.FTZ R21, R21, UR8, -R142 ;  /* 0x0000000815157c23 */ /* 0x000fe2000801088e */
[----:B------:R-:W-:Y:S02]  /*4b70*/  @!P0 FSEL R22, R22, -INF , !P1 ;  /* 0xff80000016168808 */ /* 0x000fe40004800000 */
[----:B------:R-:W-:Y:S06]  /*4b80*/  @!P0 ISETP.GE.AND P1, PT, R8, R140, PT ;  /* 0x0000008c0800820c */ /* 0x000fec0003f26270 */
[----:B------:R-:W-:Y:S01]  /*4b90*/  MUFU.EX2 R235, R16 ;  /* 0x0000001000eb7308 */ /* 0x000fe20000000800 */
[----:B------:R-:W-:Y:S01]  /*4ba0*/  @!P0 FSEL R23, R23, -INF , !P1 ;  /* 0xff80000017178808 */ /* 0x000fe20004800000 */
[--C-:B------:R-:W-:Y:S01]  /*4bb0*/  FFMA.FTZ R22, R22, UR8, -R135.reuse ;  /* 0x0000000816167c23 */ /* 0x100fe20008010887 */
[-C--:B------:R-:W-:Y:S03]  /*4bc0*/  @!P0 ISETP.GE.AND P1, PT, R9, R133.reuse, PT ;  /* 0x000000850900820c */ /* 0x080fe60003f26270 */
[--C-:B------:R-:W-:Y:S01]  /*4bd0*/  FFMA.FTZ R23, R23, UR8, -R135.reuse ;  /* 0x0000000817177c23 */ /* 0x100fe20008010887 */
[----:B------:R-:W-:Y:S03]  /*4be0*/  @!P0 FSEL R24, R24, -INF , !P1 ;  /* 0xff80000018188808 */ /* 0x000fe60004800000 */
[----:B------:R-:W2:Y:S01]  /*4bf0*/  MUFU.EX2 R234, R17 ;  /* 0x0000001100ea7308 */ /* 0x000ea20000000800 */
[-C--:B------:R-:W-:Y:S01]  /*4c00*/  @!P0 ISETP.GE.AND P1, PT, R8, R133.reuse, PT ;  /* 0x000000850800820c */ /* 0x080fe20003f26270 */
[--C-:B------:R-:W-:Y:S03]  /*4c10*/  FFMA.FTZ R24, R24, UR8, -R134.reuse ;  /* 0x0000000818187c23 */ /* 0x100fe60008010886 */
[----:B------:R-:W-:Y:S02]  /*4c20*/  @!P0 FSEL R25, R25, -INF , !P1 ;  /* 0xff80000019198808 */ /* 0x000fe40004800000 */
[-C--:B------:R-:W-:Y:S03]  /*4c30*/  @!P0 ISETP.GE.AND P1, PT, R9, R132.reuse, PT ;  /* 0x000000840900820c */ /* 0x080fe60003f26270 */
[----:B------:R-:W-:Y:S01]  /*4c40*/  MUFU.EX2 R233, R20 ;  /* 0x0000001400e97308 */ /* 0x000fe20000000800 */
[----:B------:R-:W-:Y:S01]  /*4c50*/  FFMA.FTZ R25, R25, UR8, -R134 ;  /* 0x0000000819197c23 */ /* 0x000fe20008010886 */
[----:B------:R-:W-:Y:S02]  /*4c60*/  @!P0 FSEL R26, R26, -INF , !P1 ;  /* 0xff8000001a1a8808 */ /* 0x000fe40004800000 */
[-C--:B------:R-:W-:Y:S02]  /*4c70*/  @!P0 ISETP.GE.AND P1, PT, R8, R132.reuse, PT ;  /* 0x000000840800820c */ /* 0x080fe40003f26270 */
[----:B---3--:R-:W3:Y:S04]  /*4c80*/  LDSM.16.M88.4 R8, [R181+0x1000] ;  /* 0x00100000b508783b */ /* 0x008ee80000000200 */
[----:B------:R-:W-:Y:S01]  /*4c90*/  MUFU.EX2 R232, R21 ;  /* 0x0000001500e87308 */ /* 0x000fe20000000800 */
        /* <DEDUP_REMOVED lines=22> */
[--C-:B------:R-:W-:Y:S03]  /*4e00*/  FFMA.FTZ R32, R32, UR8, -R142.reuse ;  /* 0x0000000820207c23 */ /* 0x100fe6000801088e */
[----:B------:R-:W-:Y:S01]  /*4e10*/  @!P0 FSEL R33, R33, -INF , !P1 ;  /* 0xff80000021218808 */ /* 0x000fe20004800000 */
[-C--:B---3--:R-:W-:Y:S04]  /*4e20*/  HMMA.16816.F32 R36, R148, R8.reuse, R36 ;  /* 0x000000089424723c */ /* 0x088fe80000001824 */
[----:B------:R-:W-:Y:S01]  /*4e30*/  MUFU.EX2 R228, R32 ;  /* 0x0000002000e47308 */ /* 0x000fe20000000800 */
[-C--:B------:R-:W-:Y:S01]  /*4e40*/  @!P0 ISETP.GE.AND P1, PT, R5, R140.reuse, PT ;  /* 0x0000008c0500820c */ /* 0x080fe20003f26270 */
[----:B------:R-:W-:Y:S02]  /*4e50*/  @!P0 VIADD R5, R0, 0x20 ;  /* 0x0000002000058836 */ /* 0x000fe40000000000 */
[--C-:B------:R-:W-:Y:S01]  /*4e60*/  FFMA.FTZ R33, R33, UR8, -R142.reuse ;  /* 0x0000000821217c23 */ /* 0x100fe2000801088e */
[C---:B------:R-:W-:Y:S05]  /*4e70*/  HMMA.16816.F32 R40, R136.reuse, R8, R40 ;  /* 0x000000088828723c */ /* 0x040fea0000001828 */
[----:B------:R-:W-:Y:S01]  /*4e80*/  MUFU.EX2 R227, R33 ;  /* 0x0000002100e37308 */ /* 0x000fe20000000800 */
[----:B------:R-:W-:Y:S01]  /*4e90*/  @!P0 FSEL R34, R34, -INF , !P1 ;  /* 0xff80000022228808 */ /* 0x000fe20004800000 */
[-C--:B------:R-:W-:Y:S03]  /*4ea0*/  HMMA.16816.F32 R44, R136, R10.reuse, R44 ;  /* 0x0000000a882c723c */ /* 0x080fe6000000182c */
[-C--:B------:R-:W-:Y:S01]  /*4eb0*/  @!P0 ISETP.GE.AND P1, PT, R4, R140.reuse, PT ;  /* 0x0000008c0400820c */ /* 0x080fe20003f26270 */
[C---:B------:R-:W-:Y:S02]  /*4ec0*/  @!P0 VIADD R4, R0.reuse, 0x21 ;  /* 0x0000002100048836 */ /* 0x040fe40000000000 */
[C---:B------:R-:W-:Y:S02]  /*4ed0*/  HMMA.16816.F32 R48, R148.reuse, R10, R48 ;  /* 0x0000000a9430723c */ /* 0x040fe40000001830 */
[----:B------:R-:W-:Y:S03]  /*4ee0*/  MUFU.EX2 R195, R24 ;  /* 0x0000001800c37308 */ /* 0x000fe60000000800 */
[----:B------:R-:W-:Y:S01]  /*4ef0*/  @!P0 FSEL R35, R35, -INF , !P1 ;  /* 0xff80000023238808 */ /* 0x000fe20004800000 */
[C---:B------:R-:W-:Y:S01]  /*4f00*/  @!P0 VIADD R9, R0.reuse, 0x28 ;  /* 0x0000002800098836 */ /* 0x040fe20000000000 */
[-C--:B------:R-:W-:Y:S01]  /*4f10*/  @!P0 ISETP.GE.AND P1, PT, R5, R141.reuse, PT ;  /* 0x0000008d0500820c */ /* 0x080fe20003f26270 */
[----:B------:R-:W-:Y:S04]  /*4f20*/  @!P0 VIADD R8, R0, 0x29 ;  /* 0x0000002900088836 */ /* 0x000fe80000000000 */
[----:B------:R-:W-:Y:S01]  /*4f30*/  MUFU.EX2 R194, R25 ;  /* 0x0000001900c27308 */ /* 0x000fe20000000800 */
[----:B------:R-:W-:Y:S01]  /*4f40*/  @!P0 FSEL R36, R36, -INF , !P1 ;  /* 0xff80000024248808 */ /* 0x000fe20004800000 */
[--C-:B------:R-:W-:Y:S01]  /*4f50*/  FFMA.FTZ R34, R34, UR8, -R135.reuse ;  /* 0x0000000822227c23 */ /* 0x100fe20008010887 */
[----:B------:R-:W-:Y:S01]  /*4f60*/  @!P0 ISETP.GE.AND P1, PT, R4, R141, PT ;  /* 0x0000008d0400820c */ /* 0x000fe20003f26270 */
[--C-:B------:R-:W-:Y:S02]  /*4f70*/  FFMA.FTZ R35, R35, UR8, -R135.reuse ;  /* 0x0000000823237c23 */ /* 0x100fe40008010887 */
        /* <DEDUP_REMOVED lines=13> */
[--C-:B------:R-:W-:Y:S01]  /*5050*/  FFMA.FTZ R39, R39, UR8, -R135.reuse ;  /* 0x0000000827277c23 */ /* 0x100fe20008010887 */
[-C--:B------:R-:W-:Y:S03]  /*5060*/  @!P0 ISETP.GE.AND P1, PT, R4, R133.reuse, PT ;  /* 0x000000850400820c */ /* 0x080fe60003f26270 */
[--C-:B------:R-:W-:Y:S01]  /*5070*/  FFMA.FTZ R40, R40, UR8, -R134.reuse ;  /* 0x0000000828287c23 */ /* 0x100fe20008010886 */
[----:B------:R-:W-:Y:S03]  /*5080*/  @!P0 FSEL R41, R41, -INF , !P1 ;  /* 0xff80000029298808 */ /* 0x000fe60004800000 */
[----:B------:R-:W-:Y:S01]  /*5090*/  MUFU.EX2 R190, R29 ;  /* 0x0000001d00be7308 */ /* 0x000fe20000000800 */
[-C--:B------:R-:W-:Y:S01]  /*50a0*/  @!P0 ISETP.GE.AND P1, PT, R5, R132.reuse, PT ;  /* 0x000000840500820c */ /* 0x080fe20003f26270 */
[----:B------:R-:W-:Y:S03]  /*50b0*/  FFMA.FTZ R41, R41, UR8, -R134 ;  /* 0x0000000829297c23 */ /* 0x000fe60008010886 */
[----:B------:R-:W-:Y:S02]  /*50c0*/  @!P0 FSEL R42, R42, -INF , !P1 ;  /* 0xff8000002a2a8808 */ /* 0x000fe40004800000 */
[-C--:B------:R-:W-:Y:S03]  /*50d0*/  @!P0 ISETP.GE.AND P1, PT, R4, R132.reuse, PT ;  /* 0x000000840400820c */ /* 0x080fe60003f26270 */
[----:B------:R-:W-:Y:S01]  /*50e0*/  MUFU.EX2 R198, R30 ;  /* 0x0000001e00c67308 */ /* 0x000fe20000000800 */
[----:B------:R-:W3:Y:S01]  /*50f0*/  LDSM.16.M88.4 R4, [R181+0x1800] ;  /* 0x00180000b504783b */ /* 0x000ee20000000200 */
[--C-:B------:R-:W-:Y:S01]  /*5100*/  FFMA.FTZ R42, R42, UR8, -R2.reuse ;  /* 0x000000082a2a7c23 */ /* 0x100fe20008010802 */
[----:B------:R-:W-:Y:S02]  /*5110*/  @!P0 FSEL R43, R43, -INF , !P1 ;  /* 0xff8000002b2b8808 */ /* 0x000fe40004800000 */
[-C--:B------:R-:W-:Y:S05]  /*5120*/  @!P0 ISETP.GE.AND P1, PT, R9, R133.reuse, PT ;  /* 0x000000850900820c */ /* 0x080fea0003f26270 */
[----:B------:R-:W-:Y:S01]  /*5130*/  MUFU.EX2 R197, R31 ;  /* 0x0000001f00c57308 */ /* 0x000fe20000000800 */
[----:B------:R-:W-:Y:S01]  /*5140*/  @!P0 FSEL R44, R44, -INF , !P1 ;  /* 0xff8000002c2c8808 */ /* 0x000fe20004800000 */
[----:B------:R-:W-:Y:S01]  /*5150*/  FFMA.FTZ R43, R43, UR8, -R2 ;  /* 0x000000082b2b7c23 */ /* 0x000fe20008010802 */
        /* <DEDUP_REMOVED lines=19> */
[-C--:B---3--:R-:W-:Y:S03]  /*5290*/  HMMA.16816.F32 R52, R148, R4.reuse, R52 ;  /* 0x000000049434723c */ /* 0x088fe60000001834 */
        /* <DEDUP_REMOVED lines=29> */
[----:B------:R-:W-:Y:S01]  /*5470*/  FFMA.FTZ R53, R53, UR8, -R142 ;  /* 0x0000000835357c23 */ /* 0x000fe2000801088e */
[----:B------:R-:W-:Y:S03]  /*5480*/  @!P0 FSEL R54, R54, -INF , !P1 ;  /* 0xff80000036368808 */ /* 0x000fe60004800000 */
[----:B------:R-:W3:Y:S01]  /*5490*/  MUFU.EX2 R158, R51 ;  /* 0x00000033009e7308 */ /* 0x000ee20000000800 */
[-C--:B------:R-:W-:Y:S01]  /*54a0*/  @!P0 ISETP.GE.AND P1, PT, R8, R140.reuse, PT ;  /* 0x0000008c0800820c */ /* 0x080fe20003f26270 */
[--C-:B------:R-:W-:Y:S01]  /*54b0*/  FFMA.FTZ R60, R60, UR8, -R134.reuse ;  /* 0x000000083c3c7c23 */ /* 0x100fe20008010886 */
[----:B------:R-:W-:Y:S01]  /*54c0*/  @!P0 ISETP.GE.AND P6, PT, R4, R141, PT ;  /* 0x0000008d0400820c */ /* 0x000fe20003fc6270 */
[--C-:B------:R-:W-:Y:S01]  /*54d0*/  FFMA.FTZ R54, R54, UR8, -R135.reuse ;  /* 0x0000000836367c23 */ /* 0x100fe20008010887 */
[----:B------:R-:W-:Y:S02]  /*54e0*/  @!P0 FSEL R55, R55, -INF , !P1 ;  /* 0xff80000037378808 */ /* 0x000fe40004800000 */
[-C--:B------:R-:W-:Y:S03]  /*54f0*/  @!P0 ISETP.GE.AND P1, PT, R9, R133.reuse, PT ;  /* 0x000000850900820c */ /* 0x080fe60003f26270 */
[----:B------:R-:W-:Y:S01]  /*5500*/  MUFU.EX2 R171, R41 ;  /* 0x0000002900ab7308 */ /* 0x000fe20000000800 */
[----:B------:R-:W-:Y:S01]  /*5510*/  @!P0 ISETP.GE.AND P4, PT, R4, R140, PT ;  /* 0x0000008c0400820c */ /* 0x000fe20003f86270 */
[--C-:B------:R-:W-:Y:S01]  /*5520*/  FFMA.FTZ R55, R55, UR8, -R135.reuse ;  /* 0x0000000837377c23 */ /* 0x100fe20008010887 */
[----:B------:R-:W-:Y:S02]  /*5530*/  @!P0 FSEL R56, R56, -INF , !P1 ;  /* 0xff80000038388808 */ /* 0x000fe40004800000 */
[-C--:B------:R-:W-:Y:S02]  /*5540*/  @!P0 ISETP.GE.AND P1, PT, R8, R133.reuse, PT ;  /* 0x000000850800820c */ /* 0x080fe40003f26270 */
[-C--:B------:R-:W-:Y:S03]  /*5550*/  @!P0 ISETP.GE.AND P2, PT, R4, R132.reuse, PT ;  /* 0x000000840400820c */ /* 0x080fe60003f46270 */
[----:B------:R-:W-:Y:S01]  /*5560*/  MUFU.EX2 R193, R42 ;  /* 0x0000002a00c17308 */ /* 0x000fe20000000800 */
[----:B------:R-:W-:Y:S01]  /*5570*/  @!P0 FSEL R57, R57, -INF , !P1 ;  /* 0xff80000039398808 */ /* 0x000fe20004800000 */
[--C-:B------:R-:W-:Y:S01]  /*5580*/  FFMA.FTZ R56, R56, UR8, -R134.reuse ;  /* 0x0000000838387c23 */ /* 0x100fe20008010886 */
[----:B------:R-:W-:Y:S02]  /*5590*/  @!P0 ISETP.GE.AND P1, PT, R9, R132, PT ;  /* 0x000000840900820c */ /* 0x000fe40003f26270 */
[----:B----4-:R-:W-:Y:S01]  /*55a0*/  F2FP.F16.F32.PACK_AB R4, R196, R230 ;  /* 0x000000e6c404723e */ /* 0x010fe200000000ff */
[----:B------:R-:W-:Y:S01]  /*55b0*/  FFMA.FTZ R57, R57, UR8, -R134 ;  /* 0x0000000839397c23 */ /* 0x000fe20008010886 */
[----:B------:R-:W-:Y:S03]  /*55c0*/  @!P0 FSEL R58, R58, -INF , !P1 ;  /* 0xff8000003a3a8808 */ /* 0x000fe60004800000 */
[----:B------:R-:W-:Y:S01]  /*55d0*/  MUFU.EX2 R192, R43 ;  /* 0x0000002b00c07308 */ /* 0x000fe20000000800 */
[----:B------:R-:W-:Y:S01]  /*55e0*/  @!P0 ISETP.GE.AND P1, PT, R0, R133, PT ;  /* 0x000000850000820c */ /* 0x000fe20003f26270 */
[----:B------:R4:W-:Y:S01]  /*55f0*/  STS [R211+0x1c400], R4 ;  /* 0x01c40004d3007388 */ /* 0x0009e20000000800 */
[----:B------:R-:W-:Y:S01]  /*5600*/  @!P0 FSEL R59, R59, -INF , !P3 ;  /* 0xff8000003b3b8808 */ /* 0x000fe20005800000 */
[--C-:B------:R-:W-:Y:S01]  /*5610*/  FFMA.FTZ R58, R58, UR8, -R2.reuse ;  /* 0x000000083a3a7c23 */ /* 0x100fe20008010802 */
[----:B------:R-:W-:Y:S02]  /*5620*/  @!P0 FSEL R61, R61, -INF , !P1 ;  /* 0xff8000003d3d8808 */ /* 0x000fe40004800000 */
[C---:B------:R-:W-:Y:S03]  /*5630*/  @!P0 ISETP.GE.AND P5, PT, R0.reuse, R141, PT ;  /* 0x0000008d0000820c */ /* 0x040fe60003fa6270 */
[----:B------:R-:W-:Y:S01]  /*5640*/  MUFU.EX2 R170, R44 ;  /* 0x0000002c00aa7308 */ /* 0x000fe20000000800 */
[C---:B------:R-:W-:Y:S01]  /*5650*/  @!P0 ISETP.GE.AND P3, PT, R0.reuse, R140, PT ;  /* 0x0000008c0000820c */ /* 0x040fe20003f66270 */
[----:B------:R-:W-:Y:S01]  /*5660*/  FFMA.FTZ R59, R59, UR8, -R2 ;  /* 0x000000083b3b7c23 */ /* 0x000fe20008010802 */
[----:B------:R-:W-:Y:S01]  /*5670*/  @!P0 ISETP.GE.AND P1, PT, R0, R132, PT ;  /* 0x000000840000820c */ /* 0x000fe20003f26270 */
[----:B------:R-:W-:Y:S01]  /*5680*/  FFMA.FTZ R134, R61, UR8, -R134 ;  /* 0x000000083d867c23 */ /* 0x000fe20008010886 */
[----:B-1----:R-:W-:Y:S02]  /*5690*/  F2FP.F16.F32.PACK_AB R0, R188, R189 ;  /* 0x000000bdbc00723e */ /* 0x002fe400000000ff */
[----:B--2---:R-:W-:Y:S03]  /*56a0*/  F2FP.F16.F32.PACK_AB R5, R234, R235 ;  /* 0x000000ebea05723e */ /* 0x004fe600000000ff */
[----:B------:R-:W-:Y:S01]  /*56b0*/  MUFU.EX2 R169, R45 ;  /* 0x0000002d00a97308 */ /* 0x000fe20000000800 */
[----:B---3--:R-:W-:Y:S01]  /*56c0*/  F2FP.F16.F32.PACK_AB R6, R158, R159 ;  /* 0x0000009f9e06723e */ /* 0x008fe200000000ff */
[----:B------:R1:W-:Y:S01]  /*56d0*/  STS [R213+0x1c400], R0 ;  /* 0x01c40000d5007388 */ /* 0x0003e20000000800 */
[----:B------:R-:W-:Y:S02]  /*56e0*/  @!P0 FSEL R64, R64, -INF , !P6 ;  /* 0xff80000040408808 */ /* 0x000fe40007000000 */
[----:B------:R-:W-:Y:S01]  /*56f0*/  @!P0 FSEL R62, R62, -INF , !P2 ;  /* 0xff8000003e3e8808 */ /* 0x000fe20005000000 */
[----:B------:R2:W-:Y:S01]  /*5700*/  STS [R213+0x1c000], R5 ;  /* 0x01c00005d5007388 */ /* 0x0005e20000000800 */
[----:B------:R-:W-:Y:S03]  /*5710*/  @!P0 FSEL R65, R65, -INF , !P5 ;  /* 0xff80000041418808 */ /* 0x000fe60006800000 */
[----:B------:R-:W-:Y:S01]  /*5720*/  MUFU.EX2 R187, R46 ;  /* 0x0000002e00bb7308 */ /* 0x000fe20000000800 */
[----:B------:R-:W-:Y:S01]  /*5730*/  @!P0 FSEL R63, R63, -INF , !P1 ;  /* 0xff8000003f3f8808 */ /* 0x000fe20004800000 */
[----:B------:R-:W-:Y:S01]  /*5740*/  FFMA.FTZ R64, R64, UR8, -R142 ;  /* 0x0000000840407c23 */ /* 0x000fe2000801088e */
[----:B----4-:R-:W-:Y:S01]  /*5750*/  F2FP.F16.F32.PACK_AB R4, R203, R204 ;  /* 0x000000cccb04723e */ /* 0x010fe200000000ff */
[----:B------:R-:W-:Y:S01]  /*5760*/  FFMA.FTZ R62, R62, UR8, -R2 ;  /* 0x000000083e3e7c23 */ /* 0x000fe20008010802 */
[----:B------:R-:W-:Y:S01]  /*5770*/  @!P0 FSEL R66, R66, -INF , !P4 ;  /* 0xff80000042428808 */ /* 0x000fe20006000000 */
[----:B------:R-:W-:Y:S01]  /*5780*/  FFMA.FTZ R142, R65, UR8, -R142 ;  /* 0x00000008418e7c23 */ /* 0x000fe2000801088e */
[----:B------:R-:W-:Y:S01]  /*5790*/  @!P0 FSEL R67, R67, -INF , !P3 ;  /* 0xff80000043438808 */ /* 0x000fe20005800000 */
[----:B------:R3:W-:Y:S02]  /*57a0*/  STS [R211+0x1e000], R4 ;  /* 0x01e00004d3007388 */ /* 0x0007e40000000800 */
[----:B------:R-:W-:Y:S01]  /*57b0*/  MUFU.EX2 R175, R47 ;  /* 0x0000002f00af7308 */ /* 0x000fe20000000800 */
[----:B------:R-:W-:Y:S01]  /*57c0*/  FFMA.FTZ R2, R63, UR8, -R2 ;  /* 0x000000083f027c23 */ /* 0x000fe20008010802 */
[--C-:B------:R-:W-:Y:S01]  /*57d0*/  FFMA.FTZ R66, R66, UR8, -R135.reuse ;  /* 0x0000000842427c23 */ /* 0x100fe20008010887 */
[----:B------:R-:W-:Y:S01]  /*57e0*/  FFMA.FTZ R135, R67, UR8, -R135 ;  /* 0x0000000843877c23 */ /* 0x000fe20008010887 */
[----:B------:R-:W-:Y:S06]  /*57f0*/  IADD3 R148, P0, R248, UR15, RZ ;  /* 0x0000000ff8947c10 */ /* 0x000fec000ff1e0ff */
[----:B------:R-:W-:Y:S01]  /*5800*/  MUFU.EX2 R222, R52 ;  /* 0x0000003400de7308 */ /* 0x000fe20000000800 */
[----:B------:R-:W-:Y:S02]  /*5810*/  IADD3.X R149, R247, UR14, RZ, P0, !PT ;  /* 0x0000000ef7957c10 */ /* 0x000fe400087fe4ff */
[----:B-1----:R-:W-:Y:S02]  /*5820*/  F2FP.F16.F32.PACK_AB R0, R207, R208 ;  /* 0x000000d0cf00723e */ /* 0x002fe400000000ff */
[----:B------:R-:W-:Y:S01]  /*5830*/  PLOP3.LUT P0, PT, PT, PT, UP3, 0x80, 0x0 ;  /* 0x000000000000781c */ /* 0x000fe20003f0f038 */
[----:B------:R-:W4:Y:S01]  /*5840*/  LDG.E R144, desc[UR6][R148.64+0x20] ;  /* 0x0000200694907981 */ /* 0x000f22000c1e1900 */
[----:B--2---:R-:W-:Y:S03]  /*5850*/  F2FP.F16.F32.PACK_AB R5, R201, R202 ;  /* 0x000000cac905723e */ /* 0x004fe600000000ff */
[----:B------:R-:W-:Y:S01]  /*5860*/  MUFU.EX2 R221, R53 ;  /* 0x0000003500dd7308 */ /* 0x000fe20000000800 */
[----:B------:R1:W-:Y:S04]  /*5870*/  STS [R211+0x1e400], R0 ;  /* 0x01e40000d3007388 */ /* 0x0003e80000000800 */
[----:B------:R2:W-:Y:S01]  /*5880*/  STS [R213+0x1e000], R5 ;  /* 0x01e00005d5007388 */ /* 0x0005e20000000800 */
[----:B---3--:R-:W-:Y:S04]  /*5890*/  F2FP.F16.F32.PACK_AB R4, R205, R206 ;  /* 0x000000cecd04723e */ /* 0x008fe800000000ff */
[----:B------:R-:W-:Y:S01]  /*58a0*/  MUFU.EX2 R155, R54 ;  /* 0x00000036009b7308 */ /* 0x000fe20000000800 */
[----:B------:R-:W3:Y:S04]  /*58b0*/  LDG.E R147, desc[UR6][R148.64] ;  /* 0x0000000694937981 */ /* 0x000ee8000c1e1900 */
[----:B------:R2:W-:Y:S05]  /*58c0*/  STS [R213+0x1e400], R4 ;  /* 0x01e40004d5007388 */ /* 0x0005ea0000000800 */
[----:B------:R-:W-:Y:S10]  /*58d0*/  MUFU.EX2 R154, R55 ;  /* 0x00000037009a7308 */ /* 0x000ff40000000800 */
[----:B------:R-:W-:Y:S01]  /*58e0*/  MUFU.EX2 R220, R64 ;  /* 0x0000004000dc7308 */ /* 0x000fe20000000800 */
[----:B-1----:R-:W-:Y:S02]  /*58f0*/  F2FP.F16.F32.PACK_AB R0, R232, R233 ;  /* 0x000000e9e800723e */ /* 0x002fe400000000ff */
[----:B--2---:R-:W-:Y:S03]  /*5900*/  F2FP.F16.F32.PACK_AB R5, R173, R174 ;  /* 0x000000aead05723e */ /* 0x004fe600000000ff */
[----:B------:R1:W-:Y:S04]  /*5910*/  STS [R217+0x1c000], R0 ;  /* 0x01c00000d9007388 */ /* 0x0003e80000000800 */
[----:B------:R-:W2:Y:S01]  /*5920*/  MUFU.EX2 R219, R142 ;  /* 0x0000008e00db7308 */ /* 0x000ea20000000800 */
[----:B------:R2:W-:Y:S01]  /*5930*/  STS [R217+0x1c400], R5 ;  /* 0x01c40005d9007388 */ /* 0x0005e20000000800 */
[----:B------:R-:W-:Y:S08]  /*5940*/  F2FP.F16.F32.PACK_AB R4, R227, R228 ;  /* 0x000000e4e304723e */ /* 0x000ff000000000ff */
[----:B------:R2:W-:Y:S01]  /*5950*/  MUFU.EX2 R157, R2 ;  /* 0x00000002009d7308 */ /* 0x0005e20000000800 */
[----:B------:R2:W-:Y:S09]  /*5960*/  STS [R216+0x1c000], R4 ;  /* 0x01c00004d8007388 */ /* 0x0005f20000000800 */
[----:B------:R-:W-:Y:S01]  /*5970*/  MUFU.EX2 R152, R66 ;  /* 0x0000004200987308 */ /* 0x000fe20000000800 */
[----:B-1----:R-:W-:Y:S09]  /*5980*/  F2FP.F16.F32.PACK_AB R0, R167, R168 ;  /* 0x000000a8a700723e */ /* 0x002ff200000000ff */
[----:B------:R-:W-:Y:S01]  /*5990*/  MUFU.EX2 R151, R135 ;  /* 0x0000008700977308 */ /* 0x000fe20000000800 */
[----:B--2---:R-:W-:Y:S02]  /*59a0*/  F2FP.F16.F32.PACK_AB R2, R219, R220 ;  /* 0x000000dcdb02723e */ /* 0x004fe400000000ff */
[----:B------:R-:W-:Y:S01]  /*59b0*/  F2FP.F16.F32.PACK_AB R5, R194, R195 ;  /* 0x000000c3c205723e */ /* 0x000fe200000000ff */
[----:B------:R1:W-:Y:S04]  /*59c0*/  STS [R216+0x1c400], R0 ;  /* 0x01c40000d8007388 */ /* 0x0003e80000000800 */
[----:B------:R2:W-:Y:S02]  /*59d0*/  STS [R217+0x1e000], R5 ;  /* 0x01e00005d9007388 */ /* 0x0005e40000000800 */
[----:B------:R-:W-:Y:S01]  /*59e0*/  MUFU.EX2 R162, R56 ;  /* 0x0000003800a27308 */ /* 0x000fe20000000800 */
[----:B------:R-:W-:Y:S09]  /*59f0*/  F2FP.F16.F32.PACK_AB R4, R190, R191 ;  /* 0x000000bfbe04723e */ /* 0x000ff200000000ff */
[----:B------:R-:W2:Y:S10]  /*5a00*/  MUFU.EX2 R161, R57 ;  /* 0x0000003900a17308 */ /* 0x000eb40000000800 */
[----:B------:R-:W-:Y:S01]  /*5a10*/  MUFU.EX2 R166, R58 ;  /* 0x0000003a00a67308 */ /* 0x000fe20000000800 */
[----:B-1----:R-:W-:Y:S02]  /*5a20*/  F2FP.F16.F32.PACK_AB R0, R199, R200 ;  /* 0x000000c8c700723e */ /* 0x002fe400000000ff */
[----:B--2---:R-:W-:Y:S03]  /*5a30*/  F2FP.F16.F32.PACK_AB R5, R225, R226 ;  /* 0x000000e2e105723e */ /* 0x004fe600000000ff */
[----:B------:R1:W-:Y:S04]  /*5a40*/  STS [R217+0x1e400], R0 ;  /* 0x01e40000d9007388 */ /* 0x0003e80000000800 */
[----:B------:R-:W2:Y:S01]  /*5a50*/  MUFU.EX2 R163, R59 ;  /* 0x0000003b00a37308 */ /* 0x000ea20000000800 */
[----:B------:R2:W-:Y:S09]  /*5a60*/  STS [R216+0x1e000], R4 ;  /* 0x01e00004d8007388 */ /* 0x0005f20000000800 */
[----:B------:R-:W-:Y:S10]  /*5a70*/  MUFU.EX2 R156, R60 ;  /* 0x0000003c009c7308 */ /* 0x000ff40000000800 */
[----:B------:R-:W2:Y:S01]  /*5a80*/  MUFU.EX2 R153, R134 ;  /* 0x0000008600997308 */ /* 0x000ea20000000800 */
[----:B-1----:R-:W-:Y:S09]  /*5a90*/  F2FP.F16.F32.PACK_AB R0, R197, R198 ;  /* 0x000000c6c500723e */ /* 0x002ff200000000ff */
[----:B------:R-:W1:Y:S01]  /*5aa0*/  MUFU.EX2 R160, R62 ;  /* 0x0000003e00a07308 */ /* 0x000e620000000800 */
[----:B--2---:R-:W-:Y:S01]  /*5ab0*/  F2FP.F16.F32.PACK_AB R4, R164, R165 ;  /* 0x000000a5a404723e */ /* 0x004fe200000000ff */
[----:B------:R2:W-:Y:S04]  /*5ac0*/  STS [R216+0x1e400], R0 ;  /* 0x01e40000d8007388 */ /* 0x0005e80000000800 */
[----:B------:R1:W-:Y:S04]  /*5ad0*/  STS [R210+0x1c000], R5 ;  /* 0x01c00005d2007388 */ /* 0x0003e80000000800 */
[----:B------:R1:W-:Y:S04]  /*5ae0*/  STS [R210+0x1c400], R4 ;  /* 0x01c40004d2007388 */ /* 0x0003e80000000800 */
[----:B------:R1:W-:Y:S01]  /*5af0*/  STS [R212+0x1c400], R6 ;  /* 0x01c40006d4007388 */ /* 0x0003e20000000800 */
[----:B--2---:R-:W-:Y:S02]  /*5b00*/  F2FP.F16.F32.PACK_AB R0, R223, R224 ;  /* 0x000000e0df00723e */ /* 0x004fe400000000ff */
[----:B-1----:R-:W-:Y:S03]  /*5b10*/  F2FP.F16.F32.PACK_AB R5, R171, R172 ;  /* 0x000000acab05723e */ /* 0x002fe600000000ff */
[----:B------:R1:W-:Y:S01]  /*5b20*/  STS [R212+0x1c000], R0 ;  /* 0x01c00000d4007388 */ /* 0x0003e20000000800 */
[----:B------:R-:W-:Y:S03]  /*5b30*/  F2FP.F16.F32.PACK_AB R4, R192, R193 ;  /* 0x000000c1c004723e */ /* 0x000fe600000000ff */
[----:B------:R2:W-:Y:S01]  /*5b40*/  STS [R210+0x1e000], R5 ;  /* 0x01e00005d2007388 */ /* 0x0005e20000000800 */
[----:B------:R-:W-:Y:S03]  /*5b50*/  F2FP.F16.F32.PACK_AB R6, R175, R187 ;  /* 0x000000bbaf06723e */ /* 0x000fe600000000ff */
[----:B------:R2:W-:Y:S04]  /*5b60*/  STS [R210+0x1e400], R4 ;  /* 0x01e40004d2007388 */ /* 0x0005e80000000800 */
[----:B------:R2:W-:Y:S01]  /*5b70*/  STS [R212+0x1e400], R6 ;  /* 0x01e40006d4007388 */ /* 0x0005e20000000800 */
[----:B-1----:R-:W-:Y:S02]  /*5b80*/  F2FP.F16.F32.PACK_AB R0, R169, R170 ;  /* 0x000000aaa900723e */ /* 0x002fe400000000ff */
[----:B--2---:R-:W-:Y:S03]  /*5b90*/  F2FP.F16.F32.PACK_AB R5, R221, R222 ;  /* 0x000000dedd05723e */ /* 0x004fe600000000ff */
        /* <DEDUP_REMOVED lines=10> */
[----:B------:R-:W-:Y:S01]  /*5c40*/  STS [R215+0x1e000], R6 ;  /* 0x01e00006d7007388 */ /* 0x000fe20000000800 */
[----:B------:R-:W-:Y:S03]  /*5c50*/  F2FP.F16.F32.PACK_AB R2, R157, R160 ;  /* 0x000000a09d02723e */ /* 0x000fe600000000ff */
[----:B------:R-:W-:Y:S04]  /*5c60*/  STS [R215+0x1e400], R5 ;  /* 0x01e40005d7007388 */ /* 0x000fe80000000800 */
[----:B------:R-:W-:Y:S04]  /*5c70*/  STS [R214+0x1e400], R2 ;  /* 0x01e40002d6007388 */ /* 0x000fe80000000800 */
[----:B------:R-:W-:Y:S04]  /*5c80*/  STS [R214+0x1e000], R4 ;  /* 0x01e00004d6007388 */ /* 0x000fe80000000800 */
[----:B------:R-:W-:Y:S01]  /*5c90*/  LDSM.16.M88.4 R16, [R180+UR4+0x10000] ;  /* 0x01000004b410783b */ /* 0x000fe20008000200 */
[----:B-1----:R-:W-:Y:S07]  /*5ca0*/  LEA R0, R185, UR4, 0x1 ;  /* 0x00000004b9007c11 */ /* 0x002fee000f8e08ff */
[----:B------:R-:W-:Y:S01]  /*5cb0*/  LDSM.16.M88.4 R32, [R180+UR4+0x10800] ;  /* 0x01080004b420783b */ /* 0x000fe20008000200 */
[--C-:B------:R-:W-:Y:S02]  /*5cc0*/  IMAD.IADD R146, R184, 0x1, R0.reuse ;  /* 0x00000001b8927824 */ /* 0x100fe400078e0200 */
[----:B------:R-:W-:Y:S05]  /*5cd0*/  IMAD.IADD R145, R178, 0x1, R0 ;  /* 0x00000001b2917824 */ /* 0x000fea00078e0200 */
[----:B------:R-:W1:Y:S08]  /*5ce0*/  LDSM.16.M88.4 R64, [R0+0x8000] ;  /* 0x008000000040783b */ /* 0x000e700000000200 */
[----:B------:R-:W2:Y:S08]  /*5cf0*/  LDSM.16.M88.4 R60, [R0+0xa000] ;  /* 0x00a00000003c783b */ /* 0x000eb00000000200 */
[----:B------:R-:W4:Y:S08]  /*5d00*/  LDSM.16.M88.4 R48, [R180+UR4+0x11000] ;  /* 0x01100004b430783b */ /* 0x000f300008000200 */
[----:B------:R-:W3:Y:S08]  /*5d10*/  LDSM.16.M88.4 R132, [R180+UR4+0x11800] ;  /* 0x01180004b484783b */ /* 0x000ef00008000200 */
[----:B------:R-:W-:Y:S01]  /*5d20*/  LDSM.16.M88.4 R136, [R146+0x8000] ;  /* 0x008000009288783b */ /* 0x000fe20000000200 */
[-C--:B-1----:R-:W-:Y:S07]  /*5d30*/  HMMA.16816.F32 R4, R64, R16.reuse, RZ ;  /* 0x000000104004723c */ /* 0x082fee00000018ff */
[----:B------:R-:W1:Y:S01]  /*5d40*/  LDSM.16.M88.4 R140, [R182+0x4000] ;  /* 0x00400000b68c783b */ /* 0x000e620000000200 */
[C---:B--2---:R-:W-:Y:S07]  /*5d50*/  HMMA.16816.F32 R8, R60.reuse, R16, RZ ;  /* 0x000000103c08723c */ /* 0x044fee00000018ff */
[----:B------:R-:W5:Y:S04]  /*5d60*/  LDG.E R2, desc[UR6][R148.64+0x100] ;  /* 0x0001000694027981 */ /* 0x000f68000c1e1900 */
[----:B------:R2:W5:Y:S01]  /*5d70*/  LDG.E R0, desc[UR6][R148.64+0x120] ;  /* 0x0001200694007981 */ /* 0x000562000c1e1900 */
[-C--:B------:R-:W-:Y:S06]  /*5d80*/  HMMA.16816.F32 R12, R60, R18.reuse, RZ ;  /* 0x000000123c0c723c */ /* 0x080fec00000018ff */
[C---:B------:R-:W-:Y:S06]  /*5d90*/  HMMA.16816.F32 R16, R64.reuse, R18, RZ ;  /* 0x000000124010723c */ /* 0x040fec00000018ff */
[-C--:B------:R-:W-:Y:S06]  /*5da0*/  HMMA.16816.F32 R20, R64, R32.reuse, RZ ;  /* 0x000000204014723c */ /* 0x080fec00000018ff */
[C---:B------:R-:W-:Y:S06]  /*5db0*/  HMMA.16816.F32 R24, R60.reuse, R32, RZ ;  /* 0x000000203c18723c */ /* 0x040fec00000018ff */
[-C--:B------:R-:W-:Y:S06]  /*5dc0*/  HMMA.16816.F32 R28, R60, R34.reuse, RZ ;  /* 0x000000223c1c723c */ /* 0x080fec00000018ff */
[C---:B------:R-:W-:Y:S06]  /*5dd0*/  HMMA.16816.F32 R32, R64.reuse, R34, RZ ;  /* 0x000000224020723c */ /* 0x040fec00000018ff */
[-C--:B----4-:R-:W-:Y:S06]  /*5de0*/  HMMA.16816.F32 R36, R64, R48.reuse, RZ ;  /* 0x000000304024723c */ /* 0x090fec00000018ff */
[C---:B------:R-:W-:Y:S06]  /*5df0*/  HMMA.16816.F32 R40, R60.reuse, R48, RZ ;  /* 0x000000303c28723c */ /* 0x040fec00000018ff */
[-C--:B------:R-:W-:Y:S06]  /*5e00*/  HMMA.16816.F32 R44, R60, R50.reuse, RZ ;  /* 0x000000323c2c723c */ /* 0x080fec00000018ff */
[C---:B------:R-:W-:Y:S06]  /*5e10*/  HMMA.16816.F32 R48, R64.reuse, R50, RZ ;  /* 0x000000324030723c */ /* 0x040fec00000018ff */
[-C--:B---3--:R-:W-:Y:S06]  /*5e20*/  HMMA.16816.F32 R52, R64, R132.reuse, RZ ;  /* 0x000000844034723c */ /* 0x088fec00000018ff */
[C---:B------:R-:W-:Y:S06]  /*5e30*/  HMMA.16816.F32 R56, R60.reuse, R132, RZ ;  /* 0x000000843c38723c */ /* 0x040fec00000018ff */
[-C--:B------:R-:W-:Y:S06]  /*5e40*/  HMMA.16816.F32 R60, R60, R134.reuse, RZ ;  /* 0x000000863c3c723c */ /* 0x080fec00000018ff */
[----:B------:R-:W-:Y:S01]  /*5e50*/  HMMA.16816.F32 R64, R64, R134, RZ ;  /* 0x000000864040723c */ /* 0x000fe200000018ff */
[----:B------:R-:W3:Y:S05]  /*5e60*/  LDSM.16.M88.4 R132, [R146+0xa000] ;  /* 0x00a000009284783b */ /* 0x000eea0000000200 */
        /* <DEDUP_REMOVED lines=50> */
[----:B------:R-:W-:Y:S01]  /*6190*/  FADD.FTZ R6, -R144, R6 ;  /* 0x0000000690067221 */ /* 0x000fe20000010100 */
[C---:B------:R-:W-:Y:S01]  /*61a0*/  FADD.FTZ R4, -R147.reuse, R4 ;  /* 0x0000000493047221 */ /* 0x040fe20000010100 */
[----:B------:R-:W-:Y:S03]  /*61b0*/  FADD.FTZ R5, -R147, R5 ;  /* 0x0000000593057221 */ /* 0x000fe60000010100 */
[----:B--2---:R-:W-:Y:S01]  /*61c0*/  FMUL.FTZ R148, R230, R6 ;  /* 0x00000006e6947220 */ /* 0x004fe20000410000 */
[----:B------:R-:W-:Y:S01]  /*61d0*/  FMUL.FTZ R150, R229, R4 ;  /* 0x00000004e5967220 */ /* 0x000fe20000410000 */
[----:B------:R-:W-:Y:S11]  /*61e0*/  FMUL.FTZ R149, R231, R5 ;  /* 0x00000005e7957220 */ /* 0x000ff60000410000 */
[C---:B------:R-:W-:Y:S01]  /*61f0*/  FADD.FTZ R5, -R147.reuse, R16 ;  /* 0x0000001093057221 */ /* 0x040fe20000010100 */
[----:B------:R-:W-:Y:S03]  /*6200*/  FADD.FTZ R4, -R147, R17 ;  /* 0x0000001193047221 */ /* 0x000fe60000010100 */
[----:B------:R-:W-:Y:S01]  /*6210*/  FMUL.FTZ R5, R235, R5 ;  /* 0x00000005eb057220 */ /* 0x000fe20000410000 */
[----:B------:R-:W-:Y:S01]  /*6220*/  FMUL.FTZ R4, R234, R4 ;  /* 0x00000004ea047220 */ /* 0x000fe20000410000 */
[-C--:B-1----:R-:W-:Y:S06]  /*6230*/  HMMA.16816.F32 R20, R132, R136.reuse, R20 ;  /* 0x000000888414723c */ /* 0x082fec0000001814 */
        /* <DEDUP_REMOVED lines=8> */
[C---:B------:R-:W-:Y:S01]  /*62c0*/  FADD.FTZ R20, -R147.reuse, R32 ;  /* 0x0000002093147221 */ /* 0x040fe20000010100 */
[----:B------:R-:W-:Y:S01]  /*62d0*/  F2FP.F16.F32.PACK_AB R32, R4, R5 ;  /* 0x000000050420723e */ /* 0x000fe200000000ff */
[----:B------:R-:W-:Y:S01]  /*62e0*/  FADD.FTZ R17, -R147, R33 ;  /* 0x0000002193117221 */ /* 0x000fe20000010100 */
[----:B------:R-:W-:Y:S01]  /*62f0*/  FADD.FTZ R33, -R144, R7 ;  /* 0x0000000790217221 */ /* 0x000fe20000010100 */
[----:B------:R-:W-:Y:S02]  /*6300*/  FMUL.FTZ R20, R228, R20 ;  /* 0x00000014e4147220 */ /* 0x000fe40000410000 */
[----:B------:R-:W-:Y:S01]  /*6310*/  FMUL.FTZ R17, R227, R17 ;  /* 0x00000011e3117220 */ /* 0x000fe20000410000 */
[-C--:B-1----:R-:W-:Y:S06]  /*6320*/  HMMA.16816.F32 R36, R132, R136.reuse, R36 ;  /* 0x000000888424723c */ /* 0x082fec0000001824 */
[C---:B------:R-:W-:Y:S06]  /*6330*/  HMMA.16816.F32 R40, R140.reuse, R136, R40 ;  /* 0x000000888c28723c */ /* 0x040fec0000001828 */
[-C--:B------:R-:W-:Y:S06]  /*6340*/  HMMA.16816.F32 R44, R140, R138.reuse, R44 ;  /* 0x0000008a8c2c723c */ /* 0x080fec000000182c */
[C---:B------:R-:W-:Y:S01]  /*6350*/  HMMA.16816.F32 R48, R132.reuse, R138, R48 ;  /* 0x0000008a8430723c */ /* 0x040fe20000001830 */
[----:B------:R-:W1:Y:S05]  /*6360*/  LDSM.16.M88.4 R136, [R181+0x5800] ;  /* 0x00580000b588783b */ /* 0x000e6a0000000200 */
[----:B------:R-:W-:Y:S05]  /*6370*/  FADD.FTZ R37, -R147, R37 ;  /* 0x0000002593257221 */ /* 0x000fea0000010100 */
        /* <DEDUP_REMOVED lines=8> */
[----:B------:R-:W-:Y:S06]  /*6400*/  HMMA.16816.F32 R64, R132, R138, R64 ;  /* 0x0000008a8440723c */ /* 0x000fec0000001840 */
[----:B------:R-:W-:Y:S01]  /*6410*/  FADD.FTZ R5, -R147, R52 ;  /* 0x0000003493057221 */ /* 0x000fe20000010100 */
[----:B------:R-:W-:Y:S01]  /*6420*/  FMUL.FTZ R133, R232, R21 ;  /* 0x00000015e8857220 */ /* 0x000fe20000410000 */
[----:B------:R-:W-:Y:S03]  /*6430*/  F2FP.F16.F32.PACK_AB R132, R149, R150 ;  /* 0x000000969584723e */ /* 0x000fe600000000ff */
[----:B------:R-:W-:Y:S01]  /*6440*/  FADD.FTZ R52, -R147, R53 ;  /* 0x0000003593347221 */ /* 0x000fe20000010100 */
[----:B------:R-:W-:Y:S01]  /*6450*/  F2FP.F16.F32.PACK_AB R133, R133, R6 ;  /* 0x000000068585723e */ /* 0x000fe200000000ff */
[C---:B------:R-:W-:Y:S01]  /*6460*/  FADD.FTZ R6, -R147.reuse, R36 ;  /* 0x0000002493067221 */ /* 0x040fe20000010100 */
[----:B------:R-:W-:Y:S01]  /*6470*/  FADD.FTZ R36, -R147, R49 ;  /* 0x0000003193247221 */ /* 0x000fe20000010100 */
[----:B------:R-:W-:Y:S01]  /*6480*/  FMUL.FTZ R5, R222, R5 ;  /* 0x00000005de057220 */ /* 0x000fe20000410000 */
[----:B------:R-:W-:Y:S01]  /*6490*/  FMUL.FTZ R52, R221, R52 ;  /* 0x00000034dd347220 */ /* 0x000fe20000410000 */
[----:B------:R-:W-:Y:S01]  /*64a0*/  FMUL.FTZ R6, R226, R6 ;  /* 0x00000006e2067220 */ /* 0x000fe20000410000 */
[----:B------:R-:W-:Y:S03]  /*64b0*/  FMUL.FTZ R36, R223, R36 ;  /* 0x00000024df247220 */ /* 0x000fe60000410000 */
[----:B------:R-:W-:Y:S02]  /*64c0*/  F2FP.F16.F32.PACK_AB R52, R52, R5 ;  /* 0x000000053434723e */ /* 0x000fe400000000ff */
[----:B------:R-:W-:Y:S01]  /*64d0*/  F2FP.F16.F32.PACK_AB R37, R37, R6 ;  /* 0x000000062525723e */ /* 0x000fe200000000ff */
[C---:B------:R-:W-:Y:S01]  /*64e0*/  FADD.FTZ R4, -R147.reuse, R64 ;  /* 0x0000004093047221 */ /* 0x040fe20000010100 */
[----:B------:R-:W-:Y:S01]  /*64f0*/  F2FP.F16.F32.PACK_AB R36, R36, R16 ;  /* 0x000000102424723e */ /* 0x000fe200000000ff */
[----:B------:R-:W-:Y:S02]  /*6500*/  FADD.FTZ R49, -R147, R65 ;  /* 0x0000004193317221 */ /* 0x000fe40000010100 */
[----:B------:R-:W-:Y:S02]  /*6510*/  FMUL.FTZ R4, R220, R4 ;  /* 0x00000004dc047220 */ /* 0x000fe40000410000 */
[----:B------:R-:W-:Y:S05]  /*6520*/  FMUL.FTZ R49, R219, R49 ;  /* 0x00000031db317220 */ /* 0x000fea0000410000 */
[----:B------:R-:W-:Y:S01]  /*6530*/  F2FP.F16.F32.PACK_AB R49, R49, R4 ;  /* 0x000000043131723e */ /* 0x000fe200000000ff */
[----:B------:R-:W-:Y:S06]  /*6540*/  @!P0 BRA `(.L_x_308) ;  /* 0x00000000007c8947 */ /* 0x000fec0003800000 */
[----:B------:R-:W1:Y:S01]  /*6550*/  LDC R21, c[0x0][0x240] ;  /* 0x00009000ff157b82 */ /* 0x000e620000000800 */
[----:B------:R-:W-:Y:S01]  /*6560*/  IMAD.MOV.U32 R4, RZ, RZ, R243 ;  /* 0x000000ffff047224 */ /* 0x000fe200078e00f3 */
[----:B------:R-:W-:Y:S01]  /*6570*/  ULOP3.LUT UR11, UR9, 0x1, URZ, 0xc0, !UPT ;  /* 0x00000001090b7892 */ /* 0x000fe2000f8ec03f */
[----:B------:R-:W-:Y:S01]  /*6580*/  MOV R5, R241 ;  /* 0x000000f100057202 */ /* 0x000fe20000000f00 */
[----:B------:R-:W-:Y:S02]  /*6590*/  UMOV UR17, 0xffffc000 ;  /* 0xffffc00000117882 */ /* 0x000fe40000000000 */
[----:B------:R-:W-:Y:S02]  /*65a0*/  UISETP.NE.U32.AND UP0, UPT, UR11, 0x1, UPT ;  /* 0x000000010b00788c */ /* 0x000fe4000bf05070 */
[----:B------:R-:W2:Y:S02]  /*65b0*/  LDC R7, c[0x0][0x244] ;  /* 0x00009100ff077b82 */ /* 0x000ea40000000800 */
[----:B------:R-:W-:Y:S06]  /*65c0*/  USEL UR11, UR17, 0x4000, !UP0 ;  /* 0x00004000110b7887 */ /* 0x000fec000c000000 */
[----:B------:R-:W-:Y:S01]  /*65d0*/  VIADD R209, R209, UR11 ;  /* 0x0000000bd1d17c36 */ /* 0x000fe20008000000 */
[----:B------:R-:W-:Y:S01]  /*65e0*/  IADD3 R183, R183, UR11, RZ ;  /* 0x0000000bb7b77c10 */ /* 0x000fe2000fffe0ff */
[C---:B-1----:R-:W-:Y:S02]  /*65f0*/  IMAD.U32 R6, R21.reuse, -0x80, RZ ;  /* 0xffffff8015067824 */ /* 0x042fe400078e00ff */
[C---:B------:R-:W-:Y:S03]  /*6600*/  IMAD.SHL.U32 R20, R21.reuse, 0x40, RZ ;  /* 0x0000004015147824 */ /* 0x040fe600078e00ff */
[C---:B------:R-:W-:Y:S02]  /*6610*/  LEA R243, P1, R6.reuse, R4, 0x1 ;  /* 0x0000000406f37211 */ /* 0x040fe400078208ff */
[----:B--2---:R-:W-:Y:S03]  /*6620*/  SHF.L.U64.HI R21, R21, 0x6, R7 ;  /* 0x0000000615157819 */ /* 0x004fe60000010207 */
[----:B------:R-:W-:Y:S01]  /*6630*/  IMAD.MOV.U32 R16, RZ, RZ, R243 ;  /* 0x000000ffff107224 */ /* 0x000fe200078e00f3 */
[----:B------:R-:W-:Y:S04]  /*6640*/  LEA.HI.X.SX32 R241, R6, R5, 0x1, P1 ;  /* 0x0000000506f17211 */ /* 0x000fe800008f0eff */
        /* <DEDUP_REMOVED lines=15> */
.L_x_308:
[----:B-1----:R-:W-:Y:S01]  /*6740*/  FMUL.FTZ R5, R196, R33 ;  /* 0x00000021c4057220 */ /* 0x002fe20000410000 */
[C---:B------:R-:W-:Y:S01]  /*6750*/  FADD.FTZ R19, -R144.reuse, R19 ;  /* 0x0000001390137221 */ /* 0x040fe20000010100 */
[C---:B------:R-:W-:Y:S01]  /*6760*/  FADD.FTZ R18, -R144.reuse, R18 ;  /* 0x0000001290127221 */ /* 0x040fe20000010100 */
[----:B------:R-:W-:Y:S01]  /*6770*/  STS [R211+0x14000], R132 ;  /* 0x01400084d3007388 */ /* 0x000fe20000000800 */
[----:B------:R-:W-:Y:S01]  /*6780*/  FADD.FTZ R17, -R144, R54 ;  /* 0x0000003690117221 */ /* 0x000fe20000010100 */
[----:B------:R-:W-:Y:S01]  /*6790*/  FMUL.FTZ R4, R188, R19 ;  /* 0x00000013bc047220 */ /* 0x000fe20000410000 */
[----:B------:R-:W-:Y:S01]  /*67a0*/  FMUL.FTZ R18, R189, R18 ;  /* 0x00000012bd127220 */ /* 0x000fe20000410000 */
[----:B------:R-:W-:Y:S01]  /*67b0*/  F2FP.F16.F32.PACK_AB R5, R5, R148 ;  /* 0x000000940505723e */ /* 0x000fe200000000ff */
[----:B------:R-:W-:Y:S01]  /*67c0*/  FADD.FTZ R16, -R144, R55 ;  /* 0x0000003790107221 */ /* 0x000fe20000010100 */
[----:B------:R-:W-:Y:S01]  /*67d0*/  FMUL.FTZ R17, R155, R17 ;  /* 0x000000119b117220 */ /* 0x000fe20000410000 */
[----:B-----5:R-:W-:Y:S01]  /*67e0*/  FADD.FTZ R8, -R2, R8 ;  /* 0x0000000802087221 */ /* 0x020fe20000010100 */
[----:B------:R-:W-:Y:S01]  /*67f0*/  F2FP.F16.F32.PACK_AB R4, R4, R18 ;  /* 0x000000120404723e */ /* 0x000fe200000000ff */
[----:B------:R-:W-:Y:S01]  /*6800*/  STS [R211+0x14400], R5 ;  /* 0x01440005d3007388 */ /* 0x000fe20000000800 */
[----:B------:R-:W-:Y:S01]  /*6810*/  FMUL.FTZ R16, R154, R16 ;  /* 0x000000109a107220 */ /* 0x000fe20000410000 */
[----:B------:R-:W-:Y:S01]  /*6820*/  FADD.FTZ R9, -R2, R9 ;  /* 0x0000000902097221 */ /* 0x000fe20000010100 */
[----:B------:R-:W-:Y:S01]  /*6830*/  FMUL.FTZ R8, R204, R8 ;  /* 0x00000008cc087220 */ /* 0x000fe20000410000 */
[----:B------:R1:W-:Y:S01]  /*6840*/  STS [R213+0x14400], R4 ;  /* 0x01440004d5007388 */ /* 0x0003e20000000800 */
[----:B------:R-:W-:Y:S01]  /*6850*/  FADD.FTZ R56, -R2, R56 ;  /* 0x0000003802387221 */ /* 0x000fe20000010100 */
[----:B------:R-:W-:Y:S01]  /*6860*/  F2FP.F16.F32.PACK_AB R21, R16, R17 ;  /* 0x000000111015723e */ /* 0x000fe200000000ff */
[----:B------:R-:W-:Y:S01]  /*6870*/  FMUL.FTZ R9, R203, R9 ;  /* 0x00000009cb097220 */ /* 0x000fe20000410000 */
        /* <DEDUP_REMOVED lines=12> */
[----:B------:R-:W-:Y:S01]  /*6940*/  FADD.FTZ R61, -R2, R61 ;  /* 0x0000003d023d7221 */ /* 0x000fe20000010100 */
[----:B------:R-:W-:Y:S01]  /*6950*/  FMUL.FTZ R2, R162, R56 ;  /* 0x00000038a2027220 */ /* 0x000fe20000410000 */
[----:B------:R-:W-:Y:S01]  /*6960*/  FMUL.FTZ R16, R161, R16 ;  /* 0x00000010a1107220 */ /* 0x000fe20000410000 */
[----:B------:R-:W-:Y:S01]  /*6970*/  STS [R213+0x14000], R32 ;  /* 0x01400020d5007388 */ /* 0x000fe20000000800 */
[C---:B------:R-:W-:Y:S01]  /*6980*/  FADD.FTZ R11, -R0.reuse, R11 ;  /* 0x0000000b000b7221 */ /* 0x040fe20000010100 */
[C---:B------:R-:W-:Y:S01]  /*6990*/  FADD.FTZ R15, -R0.reuse, R15 ;  /* 0x0000000f000f7221 */ /* 0x040fe20000010100 */
[----:B------:R-:W-:Y:S01]  /*69a0*/  FADD.FTZ R14, -R0, R14 ;  /* 0x0000000e000e7221 */ /* 0x000fe20000010100 */
[----:B------:R-:W-:Y:S01]  /*69b0*/  F2FP.F16.F32.PACK_AB R16, R16, R2 ;  /* 0x000000021010723e */ /* 0x000fe200000000ff */
[----:B------:R-:W-:Y:S01]  /*69c0*/  FADD.FTZ R2, -R0, R10 ;  /* 0x0000000a00027221 */ /* 0x000fe20000010100 */
[----:B-1----:R-:W-:Y:S01]  /*69d0*/  F2FP.F16.F32.PACK_AB R4, R9, R8 ;  /* 0x000000080904723e */ /* 0x002fe200000000ff */
[----:B------:R-:W-:Y:S01]  /*69e0*/  FMUL.FTZ R9, R207, R11 ;  /* 0x0000000bcf097220 */ /* 0x000fe20000410000 */
[----:B------:R-:W-:Y:S01]  /*69f0*/  FADD.FTZ R22, -R144, R22 ;  /* 0x0000001690167221 */ /* 0x000fe20000010100 */
[----:B------:R-:W-:Y:S01]  /*6a00*/  FMUL.FTZ R2, R208, R2 ;  /* 0x00000002d0027220 */ /* 0x000fe20000410000 */
[----:B------:R-:W-:Y:S01]  /*6a10*/  FADD.FTZ R23, -R144, R23 ;  /* 0x0000001790177221 */ /* 0x000fe20000010100 */
[----:B------:R1:W-:Y:S01]  /*6a20*/  STS [R211+0x16000], R4 ;  /* 0x01600004d3007388 */ /* 0x0003e20000000800 */
[----:B------:R-:W-:Y:S01]  /*6a30*/  FMUL.FTZ R14, R206, R14 ;  /* 0x0000000ece0e7220 */ /* 0x000fe20000410000 */
[----:B------:R-:W-:Y:S01]  /*6a40*/  FMUL.FTZ R8, R205, R15 ;  /* 0x0000000fcd087220 */ /* 0x000fe20000410000 */
[----:B------:R-:W-:Y:S01]  /*6a50*/  FMUL.FTZ R12, R202, R12 ;  /* 0x0000000cca0c7220 */ /* 0x000fe20000410000 */
[----:B------:R-:W-:Y:S01]  /*6a60*/  FMUL.FTZ R13, R201, R13 ;  /* 0x0000000dc90d7220 */ /* 0x000fe20000410000 */
[----:B------:R-:W-:Y:S01]  /*6a70*/  F2FP.F16.F32.PACK_AB R9, R9, R2 ;  /* 0x000000020909723e */ /* 0x000fe200000000ff */
[----:B------:R-:W-:Y:S01]  /*6a80*/  FMUL.FTZ R22, R174, R22 ;  /* 0x00000016ae167220 */ /* 0x000fe20000410000 */
[----:B------:R-:W-:Y:S01]  /*6a90*/  FMUL.FTZ R23, R173, R23 ;  /* 0x00000017ad177220 */ /* 0x000fe20000410000 */
[C---:B------:R-:W-:Y:S01]  /*6aa0*/  FADD.FTZ R7, -R144.reuse, R66 ;  /* 0x0000004290077221 */ /* 0x040fe20000010100 */
[C---:B------:R-:W-:Y:S01]  /*6ab0*/  FADD.FTZ R6, -R144.reuse, R67 ;  /* 0x0000004390067221 */ /* 0x040fe20000010100 */
[C---:B------:R-:W-:Y:S01]  /*6ac0*/  FADD.FTZ R35, -R144.reuse, R35 ;  /* 0x0000002390237221 */ /* 0x040fe20000010100 */
[----:B------:R-:W-:Y:S01]  /*6ad0*/  FADD.FTZ R34, -R144, R34 ;  /* 0x0000002290227221 */ /* 0x000fe20000010100 */
[----:B------:R-:W-:Y:S01]  /*6ae0*/  F2FP.F16.F32.PACK_AB R19, R13, R12 ;  /* 0x0000000c0d13723e */ /* 0x000fe200000000ff */
[----:B------:R-:W-:Y:S01]  /*6af0*/  STS [R211+0x16400], R9 ;  /* 0x01640009d3007388 */ /* 0x000fe20000000800 */
[----:B------:R-:W-:Y:S01]  /*6b00*/  F2FP.F16.F32.PACK_AB R8, R8, R14 ;  /* 0x0000000e0808723e */ /* 0x000fe200000000ff */
[----:B------:R-:W-:Y:S01]  /*6b10*/  FMUL.FTZ R7, R152, R7 ;  /* 0x0000000798077220 */ /* 0x000fe20000410000 */
[----:B------:R-:W-:Y:S01]  /*6b20*/  FMUL.FTZ R6, R151, R6 ;  /* 0x0000000697067220 */ /* 0x000fe20000410000 */
[----:B------:R-:W-:Y:S01]  /*6b30*/  F2FP.F16.F32.PACK_AB R23, R23, R22 ;  /* 0x000000161717723e */ /* 0x000fe200000000ff */
[----:B------:R-:W-:Y:S01]  /*6b40*/  FMUL.FTZ R34, R168, R34 ;  /* 0x00000022a8227220 */ /* 0x000fe20000410000 */
[----:B------:R-:W-:Y:S01]  /*6b50*/  FMUL.FTZ R22, R167, R35 ;  /* 0x00000023a7167220 */ /* 0x000fe20000410000 */
        /* <DEDUP_REMOVED lines=36> */
[----:B------:R-:W-:Y:S01]  /*6da0*/  F2FP.F16.F32.PACK_AB R38, R39, R38 ;  /* 0x000000262726723e */ /* 0x000fe200000000ff */
        /* <DEDUP_REMOVED lines=18> */
[----:B------:R1:W-:Y:S01]  /*6ed0*/  STS [R212+0x14000], R36 ;  /* 0x01400024d4007388 */ /* 0x0003e20000000800 */
        /* <DEDUP_REMOVED lines=16> */
[----:B------:R-:W-:Y:S02]  /*6fe0*/  F2FP.F16.F32.PACK_AB R10, R61, R60 ;  /* 0x0000003c3d0a723e */ /* 0x000fe400000000ff */
[----:B------:R-:W-:Y:S01]  /*6ff0*/  F2FP.F16.F32.PACK_AB R6, R6, R62 ;  /* 0x0000003e0606723e */ /* 0x000fe200000000ff */
[----:B------:R3:W-:Y:S01]  /*7000*/  STS [R212+0x16400], R0 ;  /* 0x01640000d4007388 */ /* 0x0007e20000000800 */
[----:B------:R-:W-:Y:S02]  /*7010*/  LEA R147, R250, UR4, 0x1 ;  /* 0x00000004fa937c11 */ /* 0x000fe4000f8e08ff */
[----:B------:R-:W-:Y:S01]  /*7020*/  MOV R148, R218 ;  /* 0x000000da00947202 */ /* 0x000fe20000000f00 */
[----:B------:R-:W-:Y:S01]  /*7030*/  STS [R215+0x14000], R52 ;  /* 0x01400034d7007388 */ /* 0x000fe20000000800 */
[----:B-1----:R-:W-:Y:S02]  /*7040*/  SHF.L.U32 R36, R186, 0x1, RZ ;  /* 0x00000001ba247819 */ /* 0x002fe400000006ff */
[----:B------:R-:W-:Y:S01]  /*7050*/  MOV R149, R3 ;  /* 0x0000000300957202 */ /* 0x000fe20000000f00 */
[----:B------:R-:W-:Y:S04]  /*7060*/  STS [R215+0x14400], R21 ;  /* 0x01440015d7007388 */ /* 0x000fe80000000800 */
[----:B------:R-:W-:Y:S04]  /*7070*/  STS [R214+0x14000], R49 ;  /* 0x01400031d6007388 */ /* 0x000fe80000000800 */
[----:B------:R-:W-:Y:S01]  /*7080*/  STS [R214+0x14400], R20 ;  /* 0x01440014d6007388 */ /* 0x000fe20000000800 */
[----:B--2---:R-:W-:Y:S03]  /*7090*/  MOV R2, UR4 ;  /* 0x0000000400027c02 */ /* 0x004fe60008000f00 */
        /* <DEDUP_REMOVED lines=108> */
[----:B------:R-:W-:Y:S02]  /*7760*/  IMAD.MOV.U32 R4, RZ, RZ, R242 ;  /* 0x000000ffff047224 */ /* 0x000fe400078e00f2 */
[----:B------:R-:W-:Y:S05]  /*7770*/  IMAD.MOV.U32 R5, RZ, RZ, R240 ;  /* 0x000000ffff057224 */ /* 0x000fea00078e00f0 */
[----:B------:R-:W2:Y:S01]  /*7780*/  LDC R7, c[0x0][0x424] ;  /* 0x00010900ff077b82 */ /* 0x000ea20000000800 */
[C---:B-1----:R-:W-:Y:S01]  /*7790*/  IMAD.U32 R0, R3.reuse, -0x80, RZ ;  /* 0xffffff8003007824 */ /* 0x042fe200078e00ff */
[C---:B------:R-:W-:Y:S04]  /*77a0*/  SHF.L.U32 R10, R3.reuse, 0x6, RZ ;  /* 0x00000006030a7819 */ /* 0x040fe800000006ff */
[C---:B------:R-:W-:Y:S04]  /*77b0*/  LEA R242, P1, R0.reuse, R4, 0x1 ;  /* 0x0000000400f27211 */ /* 0x040fe800078208ff */
[----:B------:R-:W-:Y:S01]  /*77c0*/  LEA.HI.X.SX32 R240, R0, R5, 0x1, P1 ;  /* 0x0000000500f07211 */ /* 0x000fe200008f0eff */
[----:B------:R-:W-:Y:S01]  /*77d0*/  IMAD.MOV.U32 R8, RZ, RZ, R242 ;  /* 0x000000ffff087224 */ /* 0x000fe200078e00f2 */
[----:B--2---:R-:W-:Y:S03]  /*77e0*/  SHF.L.U64.HI R0, R3, 0x6, R7 ;  /* 0x0000000603007819 */ /* 0x004fe60000010207 */
[----:B------:R-:W-:Y:S01]  /*77f0*/  IMAD.MOV.U32 R9, RZ, RZ, R240 ;  /* 0x000000ffff097224 */ /* 0x000fe200078e00f0 */
[-C--:B------:R-:W-:Y:S04]  /*7800*/  IADD3 R6, P1, R8, R10.reuse, RZ ;  /* 0x0000000a08067210 */ /* 0x080fe80007f3e0ff */
[----:B------:R-:W-:Y:S01]  /*7810*/  @!PT LDS RZ, [RZ] ;  /* 0x00000000fffff984 */ /* 0x000fe20000000800 */
[----:B------:R-:W-:Y:S01]  /*7820*/  @!PT LDS RZ, [RZ] ;  /* 0x00000000fffff984 */ /* 0x000fe20000000800 */
[----:B------:R-:W-:Y:S01]  /*7830*/  @!PT LDS RZ, [RZ] ;  /* 0x00000000fffff984 */ /* 0x000fe20000000800 */
[----:B------:R1:W-:Y:S01]  /*7840*/  LDGSTS.E.BYPASS.LTC128B.128 [R147+0x8000], desc[UR6][R8.64] ;  /* 0x0800000008937fae */ /* 0x0003e2000b901d46 */
[----:B------:R-:W-:Y:S02]  /*7850*/  IADD3 R4, P2, R6, R10, RZ ;  /* 0x0000000a06047210 */ /* 0x000fe40007f5e0ff */
[----:B------:R-:W-:Y:S02]  /*7860*/  IADD3.X R7, R9, R0, RZ, P1, !PT ;  /* 0x0000000009077210 */ /* 0x000fe40000ffe4ff */
[----:B------:R-:W-:Y:S03]  /*7870*/  IADD3 R10, P1, R4, R10, RZ ;  /* 0x0000000a040a7210 */ /* 0x000fe60007f3e0ff */
[----:B------:R1:W-:Y:S01]  /*7880*/  LDGSTS.E.BYPASS.LTC128B.128 [R147+0x9000], desc[UR6][R6.64] ;  /* 0x0900000006937fae */ /* 0x0003e2000b901d46 */
[----:B------:R-:W-:Y:S05]  /*7890*/  IMAD.X R5, R7, 0x1, R0, P2 ;  /* 0x0000000107057824 */ /* 0x000fea00010e0600 */
[----:B------:R1:W-:Y:S01]  /*78a0*/  LDGSTS.E.BYPASS.LTC128B.128 [R147+0xa000], desc[UR6][R4.64] ;  /* 0x0a00000004937fae */ /* 0x0003e2000b901d46 */
[----:B------:R-:W-:Y:S05]  /*78b0*/  IADD3.X R11, R5, R0, RZ, P1, !PT ;  /* 0x00000000050b7210 */ /* 0x000fea0000ffe4ff */
[----:B------:R1:W-:Y:S04]  /*78c0*/  LDGSTS.E.BYPASS.LTC128B.128 [R147+0xb000], desc[UR6][R10.64] ;  /* 0x0b0000000a937fae */ /* 0x0003e8000b901d46 */
[----:B------:R-:W0:Y:S02]  /*78d0*/  LDGDEPBAR ;  /* 0x00000000000079af */ /* 0x000e240000000000 */
.L_x_309:
[----:B------:R-:W-:Y:S01]  /*78e0*/  LEA R3, R185, UR4, 0x1 ;  /* 0x00000004b9037c11 */ /* 0x000fe2000f8e08ff */
[----:B------:R-:W-:Y:S01]  /*78f0*/  LDSM.16.MT88.4 R16, [R2+0x4000] ;  /* 0x004000000210783b */ /* 0x000fe20000004200 */
[----:B------:R-:W-:Y:S01]  /*7900*/  VIADD R0, R36, UR5 ;  /* 0x0000000524007c36 */ /* 0x000fe20008000000 */
[----:B------:R-:W-:Y:S01]  /*7910*/  ULOP3.LUT UR11, UR9, 0x1, URZ, 0xc0, !UPT ;  /* 0x00000001090b7892 */ /* 0x000fe2000f8ec03f */
[----:B------:R-:W-:Y:S01]  /*7920*/  IMAD.IADD R144, R178, 0x1, R146 ;  /* 0x00000001b2907824 */ /* 0x000fe200078e0292 */
[----:B------:R-:W1:Y:S01]  /*7930*/  LDSM.16.M88.4 R32, [R3+0x14000] ;  /* 0x014000000320783b */ /* 0x000e620000000200 */
[----:B------:R-:W-:Y:S01]  /*7940*/  IMAD.IADD R0, R0, 0x1, R178 ;  /* 0x0000000100007824 */ /* 0x000fe200078e02b2 */
[----:B------:R-:W-:Y:S01]  /*7950*/  UISETP.NE.U32.AND UP0, UPT, UR11, 0x1, UPT ;  /* 0x000000010b00788c */ /* 0x000fe2000bf05070 */
[----:B------:R-:W-:Y:S01]  /*7960*/  IMAD.MOV.U32 R178, RZ, RZ, R244 ;  /* 0x000000ffffb27224 */ /* 0x000fe200078e00f4 */
[----:B------:R-:W2:Y:S01]  /*7970*/  LDSM.16.M88.4 R28, [R3+0x16000] ;  /* 0x01600000031c783b */ /* 0x000ea20000000200 */
[----:B------:R-:W-:Y:S02]  /*7980*/  UISETP.GT.AND UP2, UPT, UR9, UR18, UPT ;  /* 0x000000120900728c */ /* 0x000fe4000bf44270 */
[----:B------:R-:W-:Y:S01]  /*7990*/  UIADD3 UR9, UR9, -0x1, URZ ;  /* 0xffffffff09097890 */ /* 0x000fe2000fffe03f */
[----:B------:R-:W3:Y:S04]  /*79a0*/  LDSM.16.MT88.4 R36, [R0] ;  /* 0x000000000024783b */ /* 0x000ee80000004200 */
[----:B------:R-:W-:Y:S04]  /*79b0*/  LDSM.16.M88.4 R40, [R146+0x14000] ;  /* 0x014000009228783b */ /* 0x000fe80000000200 */
[----:B------:R-:W4:Y:S04]  /*79c0*/  LDSM.16.MT88.4 R44, [R2+0x4800] ;  /* 0x00480000022c783b */ /* 0x000f280000004200 */
        /* <DEDUP_REMOVED lines=51> */
[----:B------:R-:W-:Y:S04]  /*7d00*/  LDSM.16.M88.4 R36, [R145+0x18000] ;  /* 0x018000009124783b */ /* 0x000fe80000000200 */
[----:B------:R-:W-:Y:S01]  /*7d10*/  LDSM.16.MT88.4 R140, [R0+0x3000] ;  /* 0x00300000008c783b */ /* 0x000fe20000004200 */
        /* <DEDUP_REMOVED lines=10> */
[----:B------:R3:W-:Y:S04]  /*7dc0*/  LDSM.16.MT88.4 R60, [R0+0x3800] ;  /* 0x00380000003c783b */ /* 0x0007e80000004200 */
[----:B------:R-:W4:Y:S01]  /*7dd0*/  LDSM.16.M88.4 R40, [R144+0x18000] ;  /* 0x018000009028783b */ /* 0x000f220000000200 */
[-C--:B-1----:R-:W-:Y:S06]  /*7de0*/  HMMA.16816.F32 R4, R44, R56.reuse, R4 ;  /* 0x000000382c04723c */ /* 0x082fec0000001804 */
[C---:B------:R-:W-:Y:S06]  /*7df0*/  HMMA.16816.F32 R8, R64.reuse, R56, R8 ;  /* 0x000000384008723c */ /* 0x040fec0000001808 */
[-C--:B------:R-:W-:Y:S06]  /*7e00*/  HMMA.16816.F32 R12, R64, R58.reuse, R12 ;  /* 0x0000003a400c723c */ /* 0x080fec000000180c */
[C---:B------:R-:W-:Y:S01]  /*7e10*/  HMMA.16816.F32 R16, R44.reuse, R58, R16 ;  /* 0x0000003a2c10723c */ /* 0x040fe20000001810 */
[----:B------:R-:W1:Y:S01]  /*7e20*/  LDSM.16.M88.4 R56, [R144+0x1a000] ;  /* 0x01a000009038783b */ /* 0x000e620000000200 */
[----:B---3--:R-:W3:Y:S04]  /*7e30*/  LDC R0, c[0x0][0x270] ;  /* 0x00009c00ff007b82 */ /* 0x008ee80000000800 */
[-C--:B------:R-:W-:Y:S06]  /*7e40*/  HMMA.16816.F32 R20, R44, R132.reuse, R20 ;  /* 0x000000842c14723c */ /* 0x080fec0000001814 */
[C---:B------:R-:W-:Y:S06]  /*7e50*/  HMMA.16816.F32 R24, R64.reuse, R132, R24 ;  /* 0x000000844018723c */ /* 0x040fec0000001818 */
[-C--:B------:R-:W-:Y:S06]  /*7e60*/  HMMA.16816.F32 R28, R64, R134.reuse, R28 ;  /* 0x00000086401c723c */ /* 0x080fec000000181c */
[----:B------:R-:W-:Y:S06]  /*7e70*/  HMMA.16816.F32 R32, R44, R134, R32 ;  /* 0x000000862c20723c */ /* 0x000fec0000001820 */
[-C--:B--2---:R-:W-:Y:S06]  /*7e80*/  HMMA.16816.F32 R4, R36, R48.reuse, R4 ;  /* 0x000000302404723c */ /* 0x084fec0000001804 */
[C---:B------:R-:W-:Y:S06]  /*7e90*/  HMMA.16816.F32 R8, R136.reuse, R48, R8 ;  /* 0x000000308808723c */ /* 0x040fec0000001808 */
[-C--:B------:R-:W-:Y:S06]  /*7ea0*/  HMMA.16816.F32 R12, R136, R50.reuse, R12 ;  /* 0x00000032880c723c */ /* 0x080fec000000180c */
[C---:B------:R-:W-:Y:S06]  /*7eb0*/  HMMA.16816.F32 R16, R36.reuse, R50, R16 ;  /* 0x000000322410723c */ /* 0x040fec0000001810 */
[-C--:B------:R-:W-:Y:S06]  /*7ec0*/  HMMA.16816.F32 R20, R36, R140.reuse, R20 ;  /* 0x0000008c2414723c */ /* 0x080fec0000001814 */
[C---:B------:R-:W-:Y:S06]  /*7ed0*/  HMMA.16816.F32 R24, R136.reuse, R140, R24 ;  /* 0x0000008c8818723c */ /* 0x040fec0000001818 */
[-C--:B------:R-:W-:Y:S06]  /*7ee0*/  HMMA.16816.F32 R28, R136, R142.reuse, R28 ;  /* 0x0000008e881c723c */ /* 0x080fec000000181c */
[----:B------:R-:W-:Y:S06]  /*7ef0*/  HMMA.16816.F32 R32, R36, R142, R32 ;  /* 0x0000008e2420723c */ /* 0x000fec0000001820 */
[-C--:B----4-:R-:W-:Y:S05]  /*7f00*/  HMMA.16816.F32 R4, R40, R52.reuse, R4 ;  /* 0x000000342804723c */ /* 0x090fea0000001804 */
[----:B---3--:R-:W-:Y:S01]  /*7f10*/  IMAD R38, R0, UR21, RZ ;  /* 0x0000001500267c24 */ /* 0x008fe2000f8e02ff */
[C---:B-1----:R-:W-:Y:S05]  /*7f20*/  HMMA.16816.F32 R8, R56.reuse, R52, R8 ;  /* 0x000000343808723c */ /* 0x042fea0000001808 */
[----:B------:R-:W-:Y:S01]  /*7f30*/  @P0 IADD3 R36, P1, R245, UR13, RZ ;  /* 0x0000000df5240c10 */ /* 0x000fe2000ff3e0ff */
[-C--:B------:R-:W-:Y:S01]  /*7f40*/  HMMA.16816.F32 R12, R56, R54.reuse, R12 ;  /* 0x00000036380c723c */ /* 0x080fe2000000180c */
[----:B------:R-:W-:Y:S04]  /*7f50*/  @UP3 UIADD3 UR13, UP1, UR13, -0x200, URZ ;  /* 0xfffffe000d0d3890 */ /* 0x000fe8000ff3e03f */
[----:B------:R-:W-:Y:S01]  /*7f60*/  IMAD.U32 R3, R38, -0x80, RZ ;  /* 0xffffff8026037824 */ /* 0x000fe200078e00ff */
[C---:B------:R-:W-:Y:S05]  /*7f70*/  HMMA.16816.F32 R16, R40.reuse, R54, R16 ;  /* 0x000000362810723c */ /* 0x040fea0000001810 */
[----:B------:R-:W-:Y:S01]  /*7f80*/  @P0 IADD3.X R37, R246, UR12, RZ, P1, !PT ;  /* 0x0000000cf6250c10 */ /* 0x000fe20008ffe4ff */
[-C--:B------:R-:W-:Y:S01]  /*7f90*/  HMMA.16816.F32 R20, R40, R60.reuse, R20 ;  /* 0x0000003c2814723c */ /* 0x080fe20000001814 */
[----:B------:R-:W-:Y:S03]  /*7fa0*/  @UP3 UIADD3.X UR12, UR12, -0x1, URZ, UP1, !UPT ;  /* 0xffffffff0c0c3890 */ /* 0x000fe60008ffe43f */
[----:B------:R-:W5:Y:S01]  /*7fb0*/  @P0 LDG.E R238, desc[UR6][R36.64] ;  /* 0x0000000624ee0981 */ /* 0x000f62000c1e1900 */
[C---:B------:R-:W-:Y:S01]  /*7fc0*/  LEA R218, P1, R3.reuse, R148, 0x2 ;  /* 0x0000009403da7211 */ /* 0x040fe200078210ff */
[C---:B------:R-:W-:Y:S02]  /*7fd0*/  HMMA.16816.F32 R24, R56.reuse, R60, R24 ;  /* 0x0000003c3818723c */ /* 0x040fe40000001818 */
[----:B------:R-:W5:Y:S03]  /*7fe0*/  @P0 LDG.E R239, desc[UR6][R36.64+0x20] ;  /* 0x0000200624ef0981 */ /* 0x000f66000c1e1900 */
[----:B------:R-:W-:Y:S01]  /*7ff0*/  IMAD.MOV.U32 R2, RZ, RZ, R218 ;  /* 0x000000ffff027224 */ /* 0x000fe200078e00da */
[-C--:B------:R-:W-:Y:S01]  /*8000*/  HMMA.16816.F32 R28, R56, R62.reuse, R28 ;  /* 0x0000003e381c723c */ /* 0x080fe2000000181c */
[----:B------:R-:W5:Y:S04]  /*8010*/  @P0 LDG.E R236, desc[UR6][R36.64+0x100] ;  /* 0x0001000624ec0981 */ /* 0x000f68000c1e1900 */
[C---:B------:R-:W-:Y:S01]  /*8020*/  IMAD.SHL.U32 R0, R38.reuse, 0x8, RZ ;  /* 0x0000000826007824 */ /* 0x040fe200078e00ff */
[----:B------:R-:W-:Y:S01]  /*8030*/  HMMA.16816.F32 R32, R40, R62, R32 ;  /* 0x0000003e2820723c */ /* 0x000fe20000001820 */
[----:B------:R1:W5:Y:S04]  /*8040*/  @P0 LDG.E R237, desc[UR6][R36.64+0x120] ;  /* 0x0001200624ed0981 */ /* 0x000368000c1e1900 */
[----:B------:R-:W-:Y:S01]  /*8050*/  LEA.HI.X.SX32 R3, R3, R149, 0x2, P1 ;  /* 0x0000009503037211 */ /* 0x000fe200008f16ff */
[----:B------:R-:W-:Y:S01]  /*8060*/  IMAD.SHL.U32 R44, R38, 0x10, RZ ;  /* 0x00000010262c7824 */ /* 0x000fe200078e00ff */
[-C--:B------:R-:W-:Y:S01]  /*8070*/  LEA R52, P1, R0, R2.reuse, 0x2 ;  /* 0x0000000200347211 */ /* 0x080fe200078210ff */
[----:B------:R-:W-:Y:S02]  /*8080*/  IMAD.SHL.U32 R43, R38, 0x20, RZ ;  /* 0x00000020262b7824 */ /* 0x000fe400078e00ff */
[----:B------:R2:W-:Y:S01]  /*8090*/  REDG.E.ADD.F32.FTZ.RN.STRONG.GPU desc[UR6][R2.64], R4 ;  /* 0x00000004020079a6 */ /* 0x0005e2000c10f386 */
[-C--:B------:R-:W-:Y:S01]  /*80a0*/  LEA.HI.X.SX32 R53, R0, R3.reuse, 0x2, P1 ;  /* 0x0000000300357211 */ /* 0x080fe200008f16ff */
[C---:B------:R-:W-:Y:S02]  /*80b0*/  IMAD R42, R38.reuse, 0x28, RZ ;  /* 0x00000028262a7824 */ /* 0x040fe400078e02ff */
[C---:B------:R-:W-:Y:S02]  /*80c0*/  IMAD R39, R38.reuse, 0x30, RZ ;  /* 0x0000003026277824 */ /* 0x040fe400078e02ff */
[----:B------:R3:W-:Y:S01]  /*80d0*/  REDG.E.ADD.F32.FTZ.RN.STRONG.GPU desc[UR6][R52.64], R5 ;  /* 0x00000005340079a6 */ /* 0x0007e2000c10f386 */
[----:B-1----:R-:W-:Y:S01]  /*80e0*/  IMAD R37, R38, 0x18, RZ ;  /* 0x0000001826257824 */ /* 0x002fe200078e02ff */
[-C--:B------:R-:W-:Y:S04]  /*80f0*/  LEA R36, P2, R43, R2.reuse, 0x2 ;  /* 0x000000022b247211 */ /* 0x080fe800078410ff */
[CC--:B------:R-:W-:Y:S04]  /*8100*/  LEA R40, P0, R37.reuse, R2.reuse, 0x2 ;  /* 0x0000000225287211 */ /* 0x0c0fe800078010ff */
[-C--:B------:R-:W-:Y:S02]  /*8110*/  LEA.HI.X.SX32 R41, R37, R3.reuse, 0x2, P0 ;  /* 0x0000000325297211 */ /* 0x080fe400000f16ff */
[CC--:B--2---:R-:W-:Y:S02]  /*8120*/  LEA R4, P1, R44.reuse, R2.reuse, 0x2 ;  /* 0x000000022c047211 */ /* 0x0c4fe400078210ff */
[-C--:B------:R-:W-:Y:S02]  /*8130*/  LEA.HI.X.SX32 R37, R43, R3.reuse, 0x2, P2 ;  /* 0x000000032b257211 */ /* 0x080fe400010f16ff */
[-C--:B---3--:R-:W-:Y:S05]  /*8140*/  LEA.HI.X.SX32 R5, R44, R3.reuse, 0x2, P1 ;  /* 0x000000032c057211 */ /* 0x088fea00008f16ff */
[----:B------:R1:W-:Y:S04]  /*8150*/  REDG.E.ADD.F32.FTZ.RN.STRONG.GPU desc[UR6][R4.64], R6 ;  /* 0x00000006040079a6 */ /* 0x0003e8000c10f386 */
[----:B------:R2:W-:Y:S04]  /*8160*/  REDG.E.ADD.F32.FTZ.RN.STRONG.GPU desc[UR6][R40.64], R7 ;  /* 0x00000007280079a6 */ /* 0x0005e8000c10f386 */
[----:B------:R3:W-:Y:S01]  /*8170*/  REDG.E.ADD.F32.FTZ.RN.STRONG.GPU desc[UR6][R36.64], R8 ;  /* 0x00000008240079a6 */ /* 0x0007e2000c10f386 */
[CC--:B-1----:R-:W-:Y:S02]  /*8180*/  LEA R6, P1, R42.reuse, R2.reuse, 0x2 ;  /* 0x000000022a067211 */ /* 0x0c2fe400078210ff */
[CC--:B------:R-:W-:Y:S02]  /*8190*/  LEA R4, P0, R39.reuse, R2.reuse, 0x2 ;  /* 0x0000000227047211 */ /* 0x0c0fe400078010ff */
[-C--:B--2---:R-:W-:Y:S02]  /*81a0*/  LEA.HI.X.SX32 R7, R42, R3.reuse, 0x2, P1 ;  /* 0x000000032a077211 */ /* 0x084fe400008f16ff */
[-C--:B------:R-:W-:Y:S01]  /*81b0*/  LEA.HI.X.SX32 R5, R39, R3.reuse, 0x2, P0 ;  /* 0x0000000327057211 */ /* 0x080fe200000f16ff */
[C---:B------:R-:W-:Y:S02]  /*81c0*/  IMAD R39, R38.reuse, 0x58, RZ ;  /* 0x0000005826277824 */ /* 0x040fe400078e02ff */
[----:B------:R1:W-:Y:S01]  /*81d0*/  REDG.E.ADD.F32.FTZ.RN.STRONG.GPU desc[UR6][R6.64], R9 ;  /* 0x00000009060079a6 */ /* 0x0003e2000c10f386 */
[C---:B---3--:R-:W-:Y:S03]  /*81e0*/  IMAD R8, R38.reuse, 0x38, RZ ;  /* 0x0000003826087824 */ /* 0x048fe600078e02ff */
[----:B------:R2:W-:Y:S01]  /*81f0*/  REDG.E.ADD.F32.FTZ.RN.STRONG.GPU desc[UR6][R4.64], R10 ;  /* 0x0000000a040079a6 */ /* 0x0005e2000c10f386 */
[C---:B-1----:R-:W-:Y:S02]  /*8200*/  IMAD.SHL.U32 R7, R38.reuse, 0x40, RZ ;  /* 0x0000004026077824 */ /* 0x042fe400078e00ff */
[----:B------:R-:W-:Y:S01]  /*8210*/  IMAD R6, R38, 0x48, RZ ;  /* 0x0000004826067824 */ /* 0x000fe200078e02ff */
[-C--:B--2---:R-:W-:Y:S01]  /*8220*/  LEA R4, P0, R8, R2.reuse, 0x2 ;  /* 0x0000000208047211 */ /* 0x084fe200078010ff */
[----:B------:R-:W-:Y:S01]  /*8230*/  IMAD R9, R38, 0x50, RZ ;  /* 0x0000005026097824 */ /* 0x000fe200078e02ff */
[CC--:B------:R-:W-:Y:S02]  /*8240*/  LEA R36, P2, R7.reuse, R2.reuse, 0x2 ;  /* 0x0000000207247211 */ /* 0x0c0fe400078410ff */
[-C--:B------:R-:W-:Y:S02]  /*8250*/  LEA.HI.X.SX32 R5, R8, R3.reuse, 0x2, P0 ;  /* 0x0000000308057211 */ /* 0x080fe400000f16ff */
[CC--:B------:R-:W-:Y:S02]  /*8260*/  LEA R10, P1, R6.reuse, R2.reuse, 0x2 ;  /* 0x00000002060a7211 */ /* 0x0c0fe400078210ff */
[-C--:B------:R-:W-:Y:S01]  /*8270*/  LEA.HI.X.SX32 R37, R7, R3.reuse, 0x2, P2 ;  /* 0x0000000307257211 */ /* 0x080fe200010f16ff */
[----:B------:R1:W-:Y:S01]  /*8280*/  REDG.E.ADD.F32.FTZ.RN.STRONG.GPU desc[UR6][R4.64], R11 ;  /* 0x0000000b040079a6 */ /* 0x0003e2000c10f386 */
[CC--:B------:R-:W-:Y:S03]  /*8290*/  LEA R8, P0, R9.reuse, R2.reuse, 0x2 ;  /* 0x0000000209087211 */ /* 0x0c0fe600078010ff */
[----:B------:R2:W-:Y:S01]  /*82a0*/  REDG.E.ADD.F32.FTZ.RN.STRONG.GPU desc[UR6][R36.64], R16 ;  /* 0x00000010240079a6 */ /* 0x0005e2000c10f386 */
[-C--:B------:R-:W-:Y:S02]  /*82b0*/  LEA.HI.X.SX32 R9, R9, R3.reuse, 0x2, P0 ;  /* 0x0000000309097211 */ /* 0x080fe400000f16ff */
[-C--:B-1----:R-:W-:Y:S01]  /*82c0*/  LEA.HI.X.SX32 R11, R6, R3.reuse, 0x2, P1 ;  /* 0x00000003060b7211 */ /* 0x082fe200008f16ff */
[----:B------:R-:W-:Y:S01]  /*82d0*/  IMAD R5, R38, 0x70, RZ ;  /* 0x0000007026057824 */ /* 0x000fe200078e02ff */
[CC--:B------:R-:W-:Y:S01]  /*82e0*/  LEA R6, P1, R39.reuse, R2.reuse, 0x2 ;  /* 0x0000000227067211 */ /* 0x0c0fe200078210ff */
[----:B------:R-:W-:Y:S02]  /*82f0*/  VIADD R4, R44, 0x20 ;  /* 0x000000202c047836 */ /* 0x000fe40000000000 */
[----:B------:R1:W-:Y:S01]  /*8300*/  REDG.E.ADD.F32.FTZ.RN.STRONG.GPU desc[UR6][R10.64], R17 ;  /* 0x000000110a0079a6 */ /* 0x0003e2000c10f386 */
[-C--:B------:R-:W-:Y:S01]  /*8310*/  LEA.HI.X.SX32 R7, R39, R3.reuse, 0x2, P1 ;  /* 0x0000000327077211 */ /* 0x080fe200008f16ff */
[----:B--2---:R-:W-:Y:S01]  /*8320*/  IMAD.IADD R36, R0, 0x1, R4 ;  /* 0x0000000100247824 */ /* 0x004fe200078e0204 */
[CC--:B------:R-:W-:Y:S01]  /*8330*/  LEA R16, P1, R5.reuse, R2.reuse, 0x2 ;  /* 0x0000000205107211 */ /* 0x0c0fe200078210ff */
[----:B------:R2:W-:Y:S04]  /*8340*/  REDG.E.ADD.F32.FTZ.RN.STRONG.GPU desc[UR6][R8.64], R18 ;  /* 0x00000012080079a6 */ /* 0x0005e8000c10f386 */
[----:B------:R3:W-:Y:S01]  /*8350*/  REDG.E.ADD.F32.FTZ.RN.STRONG.GPU desc[UR6][R6.64], R19 ;  /* 0x00000013060079a6 */ /* 0x0007e2000c10f386 */
[C---:B-1----:R-:W-:Y:S01]  /*8360*/  IMAD R11, R38.reuse, 0x60, RZ ;  /* 0x00000060260b7824 */ /* 0x042fe200078e02ff */
[-C--:B------:R-:W-:Y:S01]  /*8370*/  LEA.HI.X.SX32 R17, R5, R3.reuse, 0x2, P1 ;  /* 0x0000000305117211 */ /* 0x080fe200008f16ff */
[C---:B--2---:R-:W-:Y:S03]  /*8380*/  IMAD R9, R38.reuse, 0x68, RZ ;  /* 0x0000006826097824 */ /* 0x044fe600078e02ff */
[CC--:B------:R-:W-:Y:S01]  /*8390*/  LEA R10, P0, R11.reuse, R2.reuse, 0x2 ;  /* 0x000000020b0a7211 */ /* 0x0c0fe200078010ff */
[----:B------:R-:W-:Y:S02]  /*83a0*/  IMAD R38, R38, 0x78, RZ ;  /* 0x0000007826267824 */ /* 0x000fe400078e02ff */
[C---:B---3--:R-:W-:Y:S01]  /*83b0*/  IMAD.IADD R7, R0.reuse, 0x1, R36 ;  /* 0x0000000100077824 */ /* 0x048fe200078e0224 */
[-C--:B------:R-:W-:Y:S02]  /*83c0*/  LEA.HI.X.SX32 R11, R11, R3.reuse, 0x2, P0 ;  /* 0x000000030b0b7211 */ /* 0x080fe400000f16ff */
[CC--:B------:R-:W-:Y:S01]  /*83d0*/  LEA R8, P2, R9.reuse, R2.reuse, 0x2 ;  /* 0x0000000209087211 */ /* 0x0c0fe200078410ff */
[----:B------:R-:W-:Y:S01]  /*83e0*/  IMAD.IADD R6, R0, 0x1, R7 ;  /* 0x0000000100067824 */ /* 0x000fe200078e0207 */
[CC--:B------:R-:W-:Y:S01]  /*83f0*/  LEA R18, P0, R38.reuse, R2.reuse, 0x2 ;  /* 0x0000000226127211 */ /* 0x0c0fe200078010ff */
[----:B------:R1:W-:Y:S01]  /*8400*/  REDG.E.ADD.F32.FTZ.RN.STRONG.GPU desc[UR6][R10.64], R12 ;  /* 0x0000000c0a0079a6 */ /* 0x0003e2000c10f386 */
[-C--:B------:R-:W-:Y:S02]  /*8410*/  LEA.HI.X.SX32 R9, R9, R3.reuse, 0x2, P2 ;  /* 0x0000000309097211 */ /* 0x080fe400010f16ff */
[-C--:B------:R-:W-:Y:S02]  /*8420*/  LEA.HI.X.SX32 R19, R38, R3.reuse, 0x2, P0 ;  /* 0x0000000326137211 */ /* 0x080fe400000f16ff */
[-C--:B------:R-:W-:Y:S01]  /*8430*/  LEA R50, P0, R4, R2.reuse, 0x2 ;  /* 0x0000000204327211 */ /* 0x080fe200078010ff */
[----:B------:R2:W-:Y:S01]  /*8440*/  REDG.E.ADD.F32.FTZ.RN.STRONG.GPU desc[UR6][R8.64], R13 ;  /* 0x0000000d080079a6 */ /* 0x0005e2000c10f386 */
[-C--:B------:R-:W-:Y:S02]  /*8450*/  LEA R48, P2, R36, R2.reuse, 0x2 ;  /* 0x0000000224307211 */ /* 0x080fe400078410ff */
[-C--:B------:R-:W-:Y:S01]  /*8460*/  LEA.HI.X.SX32 R51, R4, R3.reuse, 0x2, P0 ;  /* 0x0000000304337211 */ /* 0x080fe200000f16ff */
[----:B------:R-:W-:Y:S01]  /*8470*/  REDG.E.ADD.F32.FTZ.RN.STRONG.GPU desc[UR6][R16.64], R14 ;  /* 0x0000000e100079a6 */ /* 0x000fe2000c10f386 */
[CC--:B------:R-:W-:Y:S02]  /*8480*/  LEA R46, P1, R7.reuse, R2.reuse, 0x2 ;  /* 0x00000002072e7211 */ /* 0x0c0fe400078210ff */
[-C--:B------:R-:W-:Y:S01]  /*8490*/  LEA.HI.X.SX32 R49, R36, R3.reuse, 0x2, P2 ;  /* 0x0000000324317211 */ /* 0x080fe200010f16ff */
[----:B------:R3:W-:Y:S01]  /*84a0*/  REDG.E.ADD.F32.FTZ.RN.STRONG.GPU desc[UR6][R18.64], R15 ;  /* 0x0000000f120079a6 */ /* 0x0007e2000c10f386 */
[CC--:B------:R-:W-:Y:S02]  /*84b0*/  LEA R44, P0, R6.reuse, R2.reuse, 0x2 ;  /* 0x00000002062c7211 */ /* 0x0c0fe400078010ff */
[-C--:B------:R-:W-:Y:S01]  /*84c0*/  LEA.HI.X.SX32 R47, R7, R3.reuse, 0x2, P1 ;  /* 0x00000003072f7211 */ /* 0x080fe200008f16ff */
[----:B------:R-:W-:Y:S01]  /*84d0*/  REDG.E.ADD.F32.FTZ.RN.STRONG.GPU desc[UR6][R2.64+0x80], R20 ;  /* 0x00008014020079a6 */ /* 0x000fe2000c10f386 */
[-C--:B------:R-:W-:Y:S03]  /*84e0*/  LEA.HI.X.SX32 R45, R6, R3.reuse, 0x2, P0 ;  /* 0x00000003062d7211 */ /* 0x080fe600000f16ff */
[----:B------:R-:W-:Y:S04]  /*84f0*/  REDG.E.ADD.F32.FTZ.RN.STRONG.GPU desc[UR6][R52.64+0x80], R21 ;  /* 0x00008015340079a6 */ /* 0x000fe8000c10f386 */
[----:B------:R-:W-:Y:S01]  /*8500*/  REDG.E.ADD.F32.FTZ.RN.STRONG.GPU desc[UR6][R50.64], R22 ;  /* 0x00000016320079a6 */ /* 0x000fe2000c10f386 */
[C---:B-1----:R-:W-:Y:S03]  /*8510*/  IMAD.IADD R11, R0.reuse, 0x1, R6 ;  /* 0x00000001000b7824 */ /* 0x042fe600078e0206 */
[----:B------:R-:W-:Y:S01]  /*8520*/  REDG.E.ADD.F32.FTZ.RN.STRONG.GPU desc[UR6][R48.64], R23 ;  /* 0x00000017300079a6 */ /* 0x000fe2000c10f386 */
[C---:B------:R-:W-:Y:S01]  /*8530*/  IMAD.IADD R10, R0.reuse, 0x1, R11 ;  /* 0x00000001000a7824 */ /* 0x040fe200078e020b */
[CC--:B------:R-:W-:Y:S02]  /*8540*/  LEA R42, P2, R11.reuse, R2.reuse, 0x2 ;  /* 0x000000020b2a7211 */ /* 0x0c0fe400078410ff */
[----:B------:R-:W-:Y:S01]  /*8550*/  REDG.E.ADD.F32.FTZ.RN.STRONG.GPU desc[UR6][R46.64], R24 ;  /* 0x000000182e0079a6 */ /* 0x000fe2000c10f386 */
[----:B------:R-:W-:Y:S01]  /*8560*/  IMAD.IADD R5, R0, 0x1, R10 ;  /* 0x0000000100057824 */ /* 0x000fe200078e020a */
[-C--:B------:R-:W-:Y:S02]  /*8570*/  LEA R40, P1, R10, R2.reuse, 0x2 ;  /* 0x000000020a287211 */ /* 0x080fe400078210ff */
[-C--:B------:R-:W-:Y:S01]  /*8580*/  LEA.HI.X.SX32 R43, R11, R3.reuse, 0x2, P2 ;  /* 0x000000030b2b7211 */ /* 0x080fe200010f16ff */
[----:B------:R-:W-:Y:S01]  /*8590*/  REDG.E.ADD.F32.FTZ.RN.STRONG.GPU desc[UR6][R44.64], R25 ;  /* 0x000000192c0079a6 */ /* 0x000fe2000c10f386 */
[----:B--2---:R-:W-:Y:S01]  /*85a0*/  IMAD.IADD R9, R0, 0x1, R5 ;  /* 0x0000000100097824 */ /* 0x004fe200078e0205 */
[CC--:B------:R-:W-:Y:S02]  /*85b0*/  LEA R38, P0, R5.reuse, R2.reuse, 0x2 ;  /* 0x0000000205267211 */ /* 0x0c0fe400078010ff */
[-C--:B------:R-:W-:Y:S01]  /*85c0*/  LEA.HI.X.SX32 R41, R10, R3.reuse, 0x2, P1 ;  /* 0x000000030a297211 */ /* 0x080fe200008f16ff */
[----:B------:R-:W-:Y:S01]  /*85d0*/  REDG.E.ADD.F32.FTZ.RN.STRONG.GPU desc[UR6][R42.64], R26 ;  /* 0x0000001a2a0079a6 */ /* 0x000fe2000c10f386 */
[C---:B------:R-:W-:Y:S01]  /*85e0*/  IMAD.IADD R8, R0.reuse, 0x1, R9 ;  /* 0x0000000100087824 */ /* 0x040fe200078e0209 */
[-C--:B------:R-:W-:Y:S02]  /*85f0*/  LEA.HI.X.SX32 R39, R5, R3.reuse, 0x2, P0 ;  /* 0x0000000305277211 */ /* 0x080fe400000f16ff */
[CC--:B------:R-:W-:Y:S01]  /*8600*/  LEA R36, P2, R9.reuse, R2.reuse, 0x2 ;  /* 0x0000000209247211 */ /* 0x0c0fe200078410ff */
[----:B------:R-:W-:Y:S01]  /*8610*/  REDG.E.ADD.F32.FTZ.RN.STRONG.GPU desc[UR6][R40.64], R27 ;  /* 0x0000001b280079a6 */ /* 0x000fe2000c10f386 */
[----:B------:R-:W-:Y:S01]  /*8620*/  IMAD.IADD R7, R0, 0x1, R8 ;  /* 0x0000000100077824 */ /* 0x000fe200078e0208 */
[-C--:B---3--:R-:W-:Y:S02]  /*8630*/  LEA R18, P1, R8, R2.reuse, 0x2 ;  /* 0x0000000208127211 */ /* 0x088fe400078210ff */
[-C--:B------:R-:W-:Y:S01]  /*8640*/  LEA.HI.X.SX32 R37, R9, R3.reuse, 0x2, P2 ;  /* 0x0000000309257211 */ /* 0x080fe200010f16ff */
[----:B------:R-:W-:Y:S01]  /*8650*/  REDG.E.ADD.F32.FTZ.RN.STRONG.GPU desc[UR6][R38.64], R32 ;  /* 0x00000020260079a6 */ /* 0x000fe2000c10f386 */
[----:B------:R-:W-:Y:S01]  /*8660*/  IMAD.IADD R6, R0, 0x1, R7 ;  /* 0x0000000100067824 */ /* 0x000fe200078e0207 */
[CC--:B------:R-:W-:Y:S02]  /*8670*/  LEA R16, P0, R7.reuse, R2.reuse, 0x2 ;  /* 0x0000000207107211 */ /* 0x0c0fe400078010ff */
[-C--:B------:R-:W-:Y:S01]  /*8680*/  LEA.HI.X.SX32 R19, R8, R3.reuse, 0x2, P1 ;  /* 0x0000000308137211 */ /* 0x080fe200008f16ff */
[----:B------:R-:W-:Y:S01]  /*8690*/  REDG.E.ADD.F32.FTZ.RN.STRONG.GPU desc[UR6][R36.64], R33 ;  /* 0x00000021240079a6 */ /* 0x000fe2000c10f386 */
[----:B------:R-:W-:Y:S01]  /*86a0*/  IMAD.IADD R5, R0, 0x1, R6 ;  /* 0x0000000100057824 */ /* 0x000fe200078e0206 */
[-C--:B------:R-:W-:Y:S02]  /*86b0*/  LEA.HI.X.SX32 R17, R7, R3.reuse, 0x2, P0 ;  /* 0x0000000307117211 */ /* 0x080fe400000f16ff */
[-C--:B------:R-:W-:Y:S01]  /*86c0*/  LEA R14, P3, R6, R2.reuse, 0x2 ;  /* 0x00000002060e7211 */ /* 0x080fe200078610ff */
[----:B------:R-:W-:Y:S01]  /*86d0*/  REDG.E.ADD.F32.FTZ.RN.STRONG.GPU desc[UR6][R18.64], R34 ;  /* 0x00000022120079a6 */ /* 0x000fe2000c10f386 */
[----:B------:R-:W-:Y:S01]  /*86e0*/  IMAD.IADD R4, R0, 0x1, R5 ;  /* 0x0000000100047824 */ /* 0x000fe200078e0205 */
[CC--:B------:R-:W-:Y:S02]  /*86f0*/  LEA R12, P2, R5.reuse, R2.reuse, 0x2 ;  /* 0x00000002050c7211 */ /* 0x0c0fe400078410ff */
[-C--:B------:R-:W-:Y:S01]  /*8700*/  LEA.HI.X.SX32 R15, R6, R3.reuse, 0x2, P3 ;  /* 0x00000003060f7211 */ /* 0x080fe200018f16ff */
[----:B------:R-:W-:Y:S01]  /*8710*/  REDG.E.ADD.F32.FTZ.RN.STRONG.GPU desc[UR6][R16.64], R35 ;  /* 0x00000023100079a6 */ /* 0x000fe2000c10f386 */
[----:B------:R-:W-:Y:S01]  /*8720*/  IMAD.IADD R0, R0, 0x1, R4 ;  /* 0x0000000100007824 */ /* 0x000fe200078e0204 */
[-C--:B------:R-:W-:Y:S02]  /*8730*/  LEA R10, P1, R4, R2.reuse, 0x2 ;  /* 0x00000002040a7211 */ /* 0x080fe400078210ff */
[-C--:B------:R-:W-:Y:S01]  /*8740*/  LEA.HI.X.SX32 R13, R5, R3.reuse, 0x2, P2 ;  /* 0x00000003050d7211 */ /* 0x080fe200010f16ff */
[----:B------:R-:W-:Y:S01]  /*8750*/  REDG.E.ADD.F32.FTZ.RN.STRONG.GPU desc[UR6][R14.64], R28 ;  /* 0x0000001c0e0079a6 */ /* 0x000fe2000c10f386 */
[----:B------:R-:W-:Y:S02]  /*8760*/  LEA R8, P0, R0, R2, 0x2 ;  /* 0x0000000200087211 */ /* 0x000fe400078010ff */
[-C--:B------:R-:W-:Y:S01]  /*8770*/  LEA.HI.X.SX32 R11, R4, R3.reuse, 0x2, P1 ;  /* 0x00000003040b7211 */ /* 0x080fe200008f16ff */
[----:B------:R-:W-:Y:S01]  /*8780*/  REDG.E.ADD.F32.FTZ.RN.STRONG.GPU desc[UR6][R12.64], R29 ;  /* 0x0000001d0c0079a6 */ /* 0x000fe2000c10f386 */
[----:B------:R-:W-:Y:S01]  /*8790*/  LEA.HI.X.SX32 R9, R0, R3, 0x2, P0 ;  /* 0x0000000300097211 */ /* 0x000fe200000f16ff */
[----:B------:R-:W-:Y:S01]  /*87a0*/  IMAD.IADD R0, R178, 0x1, R177 ;  /* 0x00000001b2007824 */ /* 0x000fe200078e02b1 */
[----:B------:R-:W-:Y:S01]  /*87b0*/  PLOP3.LUT P1, PT, PT, PT, UP0, 0x80, 0x0 ;  /* 0x000000000000781c */ /* 0x000fe20003f2f008 */
[----:B------:R-:W-:Y:S01]  /*87c0*/  REDG.E.ADD.F32.FTZ.RN.STRONG.GPU desc[UR6][R10.64], R30 ;  /* 0x0000001e0a0079a6 */ /* 0x000fe2000c10f386 */
[----:B------:R-:W-:Y:S01]  /*87d0*/  PLOP3.LUT P0, PT, PT, PT, UP2, 0x80, 0x0 ;  /* 0x000000000000781c */ /* 0x000fe20003f0f028 */
[----:B------:R-:W-:Y:S02]  /*87e0*/  @UP3 UIADD3 UR15, UP0, UR15, -0x200, URZ ;  /* 0xfffffe000f0f3890 */ /* 0x000fe4000ff1e03f */
[----:B------:R-:W-:Y:S02]  /*87f0*/  REDG.E.ADD.F32.FTZ.RN.STRONG.GPU desc[UR6][R8.64], R31 ;  /* 0x0000001f080079a6 */ /* 0x000fe4000c10f386 */
[----:B------:R-:W-:Y:S02]  /*8800*/  @UP3 UIADD3.X UR14, UR14, -0x1, URZ, UP0, !UPT ;  /* 0xffffffff0e0e3890 */ /* 0x000fe400087fe43f */
        /* <DEDUP_REMOVED lines=15> */
[-C--:B---3--:R-:W-:Y:S06]  /*8900*/  HMMA.16816.F32 R116, R4, R16.reuse, R116 ;  /* 0x000000100474723c */ /* 0x088fec0000001874 */
[C---:B------:R-:W-:Y:S06]  /*8910*/  HMMA.16816.F32 R120, R12.reuse, R16, R120 ;  /* 0x000000100c78723c */ /* 0x040fec0000001878 */
[-C--:B------:R-:W-:Y:S01]  /*8920*/  HMMA.16816.F32 R124, R12, R18.reuse, R124 ;  /* 0x000000120c7c723c */ /* 0x080fe2000000187c */
[----:B------:R-:W2:Y:S05]  /*8930*/  LDSM.16.MT88.4 R12, [R0+0x1000] ;  /* 0x00100000000c783b */ /* 0x000eaa0000004200 */
        /* <DEDUP_REMOVED lines=8> */
[-C--:B------:R-:W-:Y:S06]  /*89c0*/  HMMA.16816.F32 R116, R20, R28.reuse, R116 ;  /* 0x0000001c1474723c */ /* 0x080fec0000001874 */
[C---:B------:R-:W-:Y:S06]  /*89d0*/  HMMA.16816.F32 R120, R32.reuse, R28, R120 ;  /* 0x0000001c2078723c */ /* 0x040fec0000001878 */
[-C--:B------:R-:W-:Y:S01]  /*89e0*/  HMMA.16816.F32 R124, R32, R30.reuse, R124 ;  /* 0x0000001e207c723c */ /* 0x080fe2000000187c */
[----:B------:R-:W4:Y:S05]  /*89f0*/  LDSM.16.MT88.4 R32, [R0+0x1800] ;  /* 0x001800000020783b */ /* 0x000f2a0000004200 */
[----:B------:R-:W-:Y:S01]  /*8a00*/  HMMA.16816.F32 R128, R20, R30, R128 ;  /* 0x0000001e1480723c */ /* 0x000fe20000001880 */
[----:B------:R-:W-:Y:S04]  /*8a10*/  LDSM.16.MT88.4 R20, [R176+0x16000] ;  /* 0x01600000b014783b */ /* 0x000fe80000004200 */
[----:B------:R-:W4:Y:S01]  /*8a20*/  LDSM.16.MT88.4 R28, [R177+0x2000] ;  /* 0x00200000b11c783b */ /* 0x000f220000004200 */
        /* <DEDUP_REMOVED lines=10> */
[----:B------:R-:W-:Y:S04]  /*8ad0*/  LDSM.16.MT88.4 R8, [R176+0x16800] ;  /* 0x01680000b008783b */ /* 0x000fe80000004200 */
[----:B------:R-:W2:Y:S01]  /*8ae0*/  LDSM.16.MT88.4 R12, [R177+0x2800] ;  /* 0x00280000b10c783b */ /* 0x000ea20000004200 */
        /* <DEDUP_REMOVED lines=32> */
[----:B------:R4:W3:Y:S05]  /*8cf0*/  LDSM.16.MT88.4 R16, [R0+0x3800] ;  /* 0x003800000010783b */ /* 0x0008ea0000004200 */
[----:B------:R-:W-:Y:S06]  /*8d00*/  HMMA.16816.F32 R128, R8, R26, R128 ;  /* 0x0000001a0880723c */ /* 0x000fec0000001880 */
[-C--:B-1----:R-:W-:Y:S06]  /*8d10*/  HMMA.16816.F32 R100, R4, R28.reuse, R100 ;  /* 0x0000001c0464723c */ /* 0x082fec0000001864 */
[C---:B------:R-:W-:Y:S06]  /*8d20*/  HMMA.16816.F32 R104, R32.reuse, R28, R104 ;  /* 0x0000001c2068723c */ /* 0x040fec0000001868 */
[-C--:B------:R-:W-:Y:S05]  /*8d30*/  HMMA.16816.F32 R108, R32, R30.reuse, R108 ;  /* 0x0000001e206c723c */ /* 0x080fea000000186c */
[C---:B----4-:R-:W-:Y:S01]  /*8d40*/  VIADD R0, R177.reuse, 0xffffc000 ;  /* 0xffffc000b1007836 */ /* 0x050fe20000000000 */
[C---:B------:R-:W-:Y:S05]  /*8d50*/  HMMA.16816.F32 R112, R4.reuse, R30, R112 ;  /* 0x0000001e0470723c */ /* 0x040fea0000001870 */
[----:B------:R-:W-:Y:S01]  /*8d60*/  @P1 VIADD R0, R177, 0x4000 ;  /* 0x00004000b1001836 */ /* 0x000fe20000000000 */
[-C--:B--2---:R-:W-:Y:S05]  /*8d70*/  HMMA.16816.F32 R116, R4, R36.reuse, R116 ;  /* 0x000000240474723c */ /* 0x084fea0000001874 */
[----:B------:R-:W-:Y:S01]  /*8d80*/  IMAD.MOV.U32 R177, RZ, RZ, R0 ;  /* 0x000000ffffb17224 */ /* 0x000fe200078e0000 */
[C---:B------:R-:W-:Y:S06]  /*8d90*/  HMMA.16816.F32 R120, R32.reuse, R36, R120 ;  /* 0x000000242078723c */ /* 0x040fec0000001878 */
        /* <DEDUP_REMOVED lines=13> */
[----:B------:R-:W2:Y:S01]  /*8e70*/  LDL R160, [R1] ;  /* 0x0000000001a07983 */ /* 0x000ea20000100800 */
        /* <DEDUP_REMOVED lines=83> */
[----:B------:R-:W-:Y:S02]  /*93b0*/  @UP0 UIMAD UR11, UR11, UR9, URZ ;  /* 0x000000090b0b02a4 */ /* 0x000fe4000f8e023f */
[----:B------:R-:W-:Y:S02]  /*93c0*/  USHF.L.U32 UR20, UR16, 0x7, URZ ;  /* 0x0000000710147899 */ /* 0x000fe4000800063f */
        /* <DEDUP_REMOVED lines=14> */
[----:B------:R-:W-:Y:S04]  /*94b0*/  STS [R153], R6 ;  /* 0x0000000699007388 */ /* 0x000fe80000000800 */
[----:B------:R-:W-:Y:S04]  /*94c0*/  STS [R152], R5 ;  /* 0x0000000598007388 */ /* 0x000fe80000000800 */
[----:B------:R-:W-:Y:S04]  /*94d0*/  STS [R151], R2 ;  /* 0x0000000297007388 */ /* 0x000fe80000000800 */
[----:B------:R2:W-:Y:S04]  /*94e0*/  STS [R150], R0 ;  /* 0x0000000096007388 */ /* 0x0005e80000000800 */
[----:B------:R3:W-:Y:S04]  /*94f0*/  STS [R160+0x4000], R68 ;  /* 0x00400044a0007388 */ /* 0x0007e80000000800 */
[----:B------:R3:W-:Y:S04]  /*9500*/  STS [R160+0x4400], R70 ;  /* 0x00440046a0007388 */ /* 0x0007e80000000800 */
[----:B------:R3:W-:Y:S01]  /*9510*/  STS [R162+0x4000], R80 ;  /* 0x00400050a2007388 */ /* 0x0007e20000000800 */
[----:B-1----:R-:W2:Y:S03]  /*9520*/  S2R R3, SR_TID.X ;  /* 0x0000000000037919 */ /* 0x002ea60000002100 */
        /* <DEDUP_REMOVED lines=13> */
[----:B--2---:R-:W-:Y:S01]  /*9600*/  SHF.R.S32.HI R0, RZ, 0x1f, R3 ;  /* 0x0000001fff007819 */ /* 0x004fe20000011403 */
[----:B------:R-:W-:Y:S06]  /*9610*/  @P0 BRA `(.L_x_311) ;  /* 0x0000000000340947 */ /* 0x000fec0003800000 */
        /* <DEDUP_REMOVED lines=13> */
.L_x_311:
[----:B------:R-:W-:Y:S01]  /*96f0*/  @UP0 UIADD3 UR11, UR19, UR30, URZ ;  /* 0x0000001e130b0290 */ /* 0x000fe2000fffe03f */
[----:B------:R-:W-:Y:S01]  /*9700*/  LEA.HI R0, R0, R3, RZ, 0x3 ;  /* 0x0000000300007211 */ /* 0x000fe200078f18ff */
[----:B------:R-:W-:Y:S02]  /*9710*/  @UP0 ULDC.64 UR12, c[0x0][0x458] ;  /* 0x00011600000c0ab9 */ /* 0x000fe40000000a00 */
[----:B------:R-:W-:Y:S01]  /*9720*/  @UP0 UIMAD.WIDE.U32 UR14, UR11, UR12, URZ ;  /* 0x0000000c0b0e02a5 */ /* 0x000fe2000f8e003f */
[----:B------:R-:W-:Y:S01]  /*9730*/  LOP3.LUT R2, R0, 0xfffffff8, RZ, 0xc0, !PT ;  /* 0xfffffff800027812 */ /* 0x000fe200078ec0ff */
[----:B------:R-:W-:-:S04]  /*9740*/  @UP0 UIMAD UR11, UR11, UR13, URZ ;  /* 0x0000000d0b0b02a4 */ /* 0x000fc8000f8e023f */
[----:B------:R-:W-:Y:S01]  /*9750*/  @UP0 UIADD3 UR21, UR15, UR11, URZ ;  /* 0x0000000b0f150290 */ /* 0x000fe2000fffe03f */
[----:B------:R-:W-:Y:S01]  /*9760*/  IMAD.IADD R2, R3, 0x1, -R2 ;  /* 0x0000000103027824 */ /* 0x000fe200078e0a02 */
[----:B------:R-:W-:Y:S01]  /*9770*/  @UP0 UMOV UR18, UR14 ;  /* 0x0000000e00120c82 */ /* 0x000fe20008000000 */
[----:B------:R-:W-:Y:S09]  /*9780*/  @P0 BRA `(.L_x_312) ;  /* 0x0000000000340947 */ /* 0x000ff20003800000 */
        /* <DEDUP_REMOVED lines=13> */
.L_x_312:
[----:B------:R-:W-:Y:S01]  /*9860*/  BAR.SYNC.DEFER_BLOCKING 0x0 ;  /* 0x0000000000007b1d */ /* 0x000fe20000010000 */
[----:B------:R-:W-:Y:S01]  /*9870*/  IMAD.SHL.U32 R8, R2, 0x8, RZ ;  /* 0x0000000802087824 */ /* 0x000fe200078e00ff */
[----:B------:R-:W-:Y:S01]  /*9880*/  USHF.R.S32.HI UR11, URZ, 0x1f, UR20 ;  /* 0x0000001f3f0b7899 */ /* 0x000fe20008011414 */
[----:B------:R-:W-:Y:S01]  /*9890*/  SHF.R.S32.HI R0, RZ, 0x3, R0 ;  /* 0x00000003ff007819 */ /* 0x000fe20000011400 */
[----:B------:R-:W-:Y:S01]  /*98a0*/  IMAD.U32 R2, RZ, RZ, UR8 ;  /* 0x00000008ff027e24 */ /* 0x000fe2000f8e00ff */
[----:B------:R-:W-:Y:S01]  /*98b0*/  UIMAD UR10, UR16, -0x80, UR10 ;  /* 0xffffff80100a78a4 */ /* 0x000fe2000f8e020a */
[--C-:B------:R-:W-:Y:S01]  /*98c0*/  SHF.R.S32.HI R9, RZ, 0x1f, R8.reuse ;  /* 0x0000001fff097819 */ /* 0x100fe20000011408 */
[----:B------:R-:W-:Y:S01]  /*98d0*/  UIMAD UR14, UR11, UR8, URZ ;  /* 0x000000080b0e72a4 */ /* 0x000fe2000f8e023f */
[C---:B------:R-:W-:Y:S01]  /*98e0*/  VIADD R4, R0.reuse, 0x20 ;  /* 0x0000002000047836 */ /* 0x040fe20000000000 */
[----:B------:R-:W-:Y:S01]  /*98f0*/  USHF.R.S32.HI UR19, URZ, 0x1f, UR59 ;  /* 0x0000001f3f137899 */ /* 0x000fe2000801143b */
[----:B------:R-:W-:Y:S01]  /*9900*/  VIADD R5, R0, 0x40 ;  /* 0x0000004000057836 */ /* 0x000fe20000000000 */
[----:B------:R-:W-:Y:S01]  /*9910*/  UIMAD UR14, UR20, UR9, UR14 ;  /* 0x00000009140e72a4 */ /* 0x000fe2000f8e020e */
[----:B------:R-:W-:Y:S01]  /*9920*/  IMAD.WIDE.U32 R2, R2, UR20, R8 ;  /* 0x0000001402027c25 */ /* 0x000fe2000f8e0008 */
[----:B------:R-:W-:Y:S01]  /*9930*/  ISETP.GE.AND P3, PT, R4, UR10, PT ;  /* 0x0000000a04007c0c */ /* 0x000fe2000bf66270 */
[----:B------:R-:W-:Y:S01]  /*9940*/  BSSY B0, `(.L_x_313) ;  /* 0x000001f000007945 */ /* 0x000fe20003800000 */
[----:B------:R-:W-:-:S02]  /*9950*/  ISETP.GE.AND P4, PT, R0, UR10, PT ;  /* 0x0000000a00007c0c */ /* 0x000fc4000bf86270 */
[----:B------:R-:W-:Y:S01]  /*9960*/  MOV R4, UR14 ;  /* 0x0000000e00047c02 */ /* 0x000fe20008000f00 */
[----:B------:R-:W-:Y:S01]  /*9970*/  ULDC.64 UR14, c[0x0][0x468] ;  /* 0x00011a00000e7ab9 */ /* 0x000fe20000000a00 */
[----:B------:R-:W-:Y:S01]  /*9980*/  IADD3 R2, P0, R2, UR17, RZ ;  /* 0x0000001102027c10 */ /* 0x000fe2000ff1e0ff */
[----:B------:R-:W-:Y:S01]  /*9990*/  UIMAD UR17, UR19, UR14, URZ ;  /* 0x0000000e131172a4 */ /* 0x000fe2000f8e023f */
[----:B------:R-:W-:Y:S01]  /*99a0*/  ISETP.GE.AND P2, PT, R5, UR10, PT ;  /* 0x0000000a05007c0c */ /* 0x000fe2000bf46270 */
[----:B------:R-:W-:Y:S01]  /*99b0*/  VIADD R5, R0, 0x60 ;  /* 0x0000006000057836 */ /* 0x000fe20000000000 */
[----:B------:R-:W-:Y:S01]  /*99c0*/  IADD3.X R3, R3, UR22, R4, P0, !PT ;  /* 0x0000001603037c10 */ /* 0x000fe200087fe404 */
[----:B------:R1:W2:Y:S01]  /*99d0*/  LDS.128 R16, [R147+0xd000] ;  /* 0x00d0000093107984 */ /* 0x0002a20000000c00 */
[----:B------:R-:W-:Y:S01]  /*99e0*/  IMAD.U32 R4, RZ, RZ, UR14 ;  /* 0x0000000eff047e24 */ /* 0x000fe2000f8e00ff */
[----:B------:R-:W-:Y:S01]  /*99f0*/  UIMAD UR15, UR59, UR15, UR17 ;  /* 0x0000000f3b0f72a4 */ /* 0x000fe2000f8e0211 */
[----:B------:R-:W-:Y:S01]  /*9a00*/  ISETP.GE.AND P1, PT, R5, UR10, PT ;  /* 0x0000000a05007c0c */ /* 0x000fe2000bf26270 */
[----:B------:R1:W4:Y:S01]  /*9a10*/  LDS.128 R20, [R147+0x11000] ;  /* 0x0110000093147984 */ /* 0x0003220000000c00 */
[----:B------:R-:W-:Y:S01]  /*9a20*/  IMAD.WIDE.U32 R2, R4, UR59, R2 ;  /* 0x0000003b04027c25 */ /* 0x000fe2000f8e0002 */
[----:B------:R-:W-:-:S02]  /*9a30*/  SHF.R.S32.HI R11, RZ, 0x1f, R0 ;  /* 0x0000001fff0b7819 */ /* 0x000fc40000011400 */
[----:B------:R1:W1:Y:S02]  /*9a40*/  LDS.128 R24, [R147+0x12000] ;  /* 0x0120000093187984 */ /* 0x0002640000000c00 */
[----:B------:R-:W-:Y:S02]  /*9a50*/  IADD3 R10, R3, UR15, RZ ;  /* 0x0000000f030a7c10 */ /* 0x000fe4000fffe0ff */
[----:B------:R1:W1:Y:S01]  /*9a60*/  LDS.128 R28, [R147+0x13000] ;  /* 0x01300000931c7984 */ /* 0x0002620000000c00 */
[----:B------:R-:W-:Y:S05]  /*9a70*/  @P4 BRA `(.L_x_314) ;  /* 0x00000000002c4947 */ /* 0x000fea0003800000 */
[----:B------:R-:W3:Y:S01]  /*9a80*/  LDS.128 R12, [R147+0xc000] ;  /* 0x00c00000930c7984 */ /* 0x000ee20000000c00 */
        /* <DEDUP_REMOVED lines=9> */
[----:B---3--:R3:W-:Y:S04]  /*9b20*/  STG.E.128 desc[UR6][R6.64], R12 ;  /* 0x0000000c06007986 */ /* 0x0087e8000c101d06 */
.L_x_314:
[----:B------:R-:W-:Y:S05]  /*9b30*/  BSYNC B0 ;  /* 0x0000000000007941 */ /* 0x000fea0003800000 */
.L_x_313:
[----:B------:R-:W-:Y:S04]  /*9b40*/  BSSY B0, `(.L_x_315) ;  /* 0x000000e000007945 */ /* 0x000fe80003800000 */
[----:B------:R-:W-:Y:S05]  /*9b50*/  @P3 BRA `(.L_x_316) ;  /* 0x0000000000303947 */ /* 0x000fea0003800000 */
[----:B---3--:R-:W-:Y:S01]  /*9b60*/  IADD3 R6, P0, R0, 0x20, RZ ;  /* 0x0000002000067810 */ /* 0x008fe20007f1e0ff */
        /* <DEDUP_REMOVED lines=10> */
[----:B--2---:R2:W-:Y:S02]  /*9c10*/  STG.E.128 desc[UR6][R6.64], R16 ;  /* 0x0000001006007986 */ /* 0x0045e4000c101d06 */
.L_x_316:
[----:B------:R-:W-:Y:S05]  /*9c20*/  BSYNC B0 ;  /* 0x0000000000007941 */ /* 0x000fea0003800000 */
.L_x_315:
[----:B---3--:R3:W1:Y:S01]  /*9c30*/  LDS.128 R12, [R147+0xe000] ;  /* 0x00e00000930c7984 */ /* 0x0086620000000c00 */
        /* <DEDUP_REMOVED lines=14> */
.L_x_318:
[----:B------:R-:W-:Y:S05]  /*9d20*/  BSYNC B0 ;  /* 0x0000000000007941 */ /* 0x000fea0003800000 */
.L_x_317:
[----:B-1----:R1:W1:Y:S01]  /*9d30*/  LDS.128 R12, [R147+0xf000] ;  /* 0x00f00000930c7984 */ /* 0x0022620000000c00 */
[----:B------:R-:W-:Y:S04]  /*9d40*/  BSSY B0, `(.L_x_319) ;  /* 0x000000d000007945 */ /* 0x000fe80003800000 */
[----:B------:R-:W-:Y:S05]  /*9d50*/  @P1 BRA `(.L_x_320) ;  /* 0x00000000002c1947 */ /* 0x000fea0003800000 */
[----:B--2---:R-:W-:Y:S01]  /*9d60*/  IADD3 R6, P0, R0, 0x60, RZ ;  /* 0x0000006000067810 */ /* 0x004fe20007f1e0ff */
        /* <DEDUP_REMOVED lines=10> */
.L_x_320:
[----:B------:R-:W-:Y:S05]  /*9e10*/  BSYNC B0 ;  /* 0x0000000000007941 */ /* 0x000fea0003800000 */
.L_x_319:
[----:B-1----:R1:W1:Y:S01]  /*9e20*/  LDS.128 R12, [R147+0x10000] ;  /* 0x01000000930c7984 */ /* 0x0022620000000c00 */
[----:B------:R-:W-:Y:S01]  /*9e30*/  UIMAD UR8, UR11, UR12, URZ ;  /* 0x0000000c0b0872a4 */ /* 0x000fe2000f8e023f */
[----:B------:R-:W-:Y:S01]  /*9e40*/  IMAD.U32 R2, RZ, RZ, UR12 ;  /* 0x0000000cff027e24 */ /* 0x000fe2000f8e00ff */
        /* <DEDUP_REMOVED lines=15> */
[----:B--2---:R-:W-:Y:S01]  /*9f40*/  IMAD R6, R11, UR12, RZ ;  /* 0x0000000c0b067c24 */ /* 0x004fe2000f8e02ff */
        /* <DEDUP_REMOVED lines=8> */
.L_x_322:
[----:B------:R-:W-:Y:S05]  /*9fd0*/  BSYNC B0 ;  /* 0x0000000000007941 */ /* 0x000fea0003800000 */
.L_x_321:
        /* <DEDUP_REMOVED lines=14> */
.L_x_324:
[----:B------:R-:W-:Y:S05]  /*a0c0*/  BSYNC B0 ;  /* 0x0000000000007941 */ /* 0x000fea0003800000 */
.L_x_323:
        /* <DEDUP_REMOVED lines=14> */
.L_x_326:
[----:B------:R-:W-:Y:S05]  /*a1b0*/  BSYNC B0 ;  /* 0x0000000000007941 */ /* 0x000fea0003800000 */
.L_x_325:
[----:B------:R-:W-:Y:S05]  /*a1c0*/  @P1 BRA `(.L_x_307) ;  /* 0x00000000002c1947 */ /* 0x000fea0003800000 */
[----:B------:R-:W-:Y:S01]  /*a1d0*/  IADD3 R0, P0, R0, 0x60, RZ ;  /* 0x0000006000007810 */ /* 0x000fe20007f1e0ff */
[----:B------:R-:W-:-:S03]  /*a1e0*/  ULDC.64 UR8, c[0x0][0x3f8] ;  /* 0x0000fe0000087ab9 */ /* 0x000fc60000000a00 */
[----:B------:R-:W-:-:S05]  /*a1f0*/  IADD3.X R3, RZ, R11, RZ, P0, !PT ;  /* 0x0000000bff037210 */ /* 0x000fca00007fe4ff */
[----:B-12---:R-:W-:Y:S01]  /*a200*/  IMAD R6, R3, UR12, RZ ;  /* 0x0000000c03067c24 */ /* 0x006fe2000f8e02ff */
[----:B------:R-:W-:-:S03]  /*a210*/  MOV R3, R8 ;  /* 0x0000000800037202 */ /* 0x000fc60000000f00 */
[----:B------:R-:W-:-:S04]  /*a220*/  IMAD.WIDE.U32 R4, R0, UR12, R2 ;  /* 0x0000000c00047c25 */ /* 0x000fc8000f8e0002 */
[----:B------:R-:W-:Y:S01]  /*a230*/  IMAD R0, R0, UR13, R6 ;  /* 0x0000000d00007c24 */ /* 0x000fe2000f8e0206 */
[----:B------:R-:W-:-:S04]  /*a240*/  LEA R2, P0, R4, UR8, 0x1 ;  /* 0x0000000804027c11 */ /* 0x000fc8000f8008ff */
[----:B------:R-:W-:-:S04]  /*a250*/  IADD3 R0, R0, R5, RZ ;  /* 0x0000000500007210 */ /* 0x000fc80007ffe0ff */
[----:B------:R-:W-:-:S05]  /*a260*/  LEA.HI.X R3, R4, UR9, R0, 0x1, P0 ;  /* 0x0000000904037c11 */ /* 0x000fca00080f0c00 */
[----:B------:R1:W-:Y:S02]  /*a270*/  STG.E.128 desc[UR6][R2.64], R28 ;  /* 0x0000001c02007986 */ /* 0x0003e4000c101d06 */
.L_x_307:
[----:B------:R-:W-:Y:S05]  /*a280*/  BSYNC B1 ;  /* 0x0000000000017941 */ /* 0x000fea0003800000 */
.L_x_285:
[----:B-1--4-:R-:W4:Y:S01]  /*a290*/  LDL R2, [R1+0x38] ;  /* 0x0000380001027983 */ /* 0x012f220000100800 */
[----:B------:R-:W-:Y:S02]  /*a2a0*/  ULDC UR8, c[0x0][0xc] ;  /* 0x0000030000087ab9 */ /* 0x000fe40000000800 */
[----:B------:R-:W-:Y:S01]  /*a2b0*/  UIADD3 UR16, UR8, UR16, URZ ;  /* 0x0000001008107290 */ /* 0x000fe2000fffe03f */
[----:B----4-:R-:W-:-:S13]  /*a2c0*/  R2UR UR9, R2 ;  /* 0x00000000020972ca */ /* 0x010fda00000e0000 */
[----:B------:R-:W-:-:S06]  /*a2d0*/  UISETP.GE.AND UP0, UPT, UR16, UR9, UPT ;  /* 0x000000091000728c */ /* 0x000fcc000bf06270 */
[----:B------:R-:W-:-:S13]  /*a2e0*/  PLOP3.LUT P0, PT, PT, PT, UP0, 0x80, 0x0 ;  /* 0x000000000000781c */ /* 0x000fda0003f0f008 */
[----:B------:R-:W-:Y:S05]  /*a2f0*/  @P0 BRA `(.L_x_327) ;  /* 0x0000000000040947 */ /* 0x000fea0003800000 */
[----:B------:R-:W-:Y:S05]  /*a300*/  BRA `(.L_x_328) ;  /* 0xffffff6800087947 */ /* 0x000fea000383ffff */
.L_x_327:
[----:B------:R-:W-:Y:S05]  /*a310*/  EXIT ;  /* 0x000000000000794d */ /* 0x000fea0003800000 */
.L_x_329:
        /* <DEDUP_REMOVED lines=14> */
.L_x_1261:


//--------------------- .text._ZN5flash44flash_bwd_dq_dk_dv_loop_seqk_parallel_kernelI23Flash_bwd_kernel_traitsILi64ELi128ELi128ELi8ELi4ELi4ELi4ELb0ELb0EN7cutlass6half_tE19Flash_kernel_traitsILi64ELi128ELi128ELi8ES3_EELb0ELb1ELb0ELb1ELb0ELb0ELb0EEEvNS_16Flash_bwd_paramsE --------------------------
	.section	.text._ZN5flash44flash_bwd_dq_dk_dv_loop_seqk_parallel_kernelI23Flash_bwd_kernel_traitsILi64ELi128ELi128ELi8ELi4ELi4ELi4ELb0ELb0EN7cutlass6half_tE19Flash_kernel_traitsILi64ELi128ELi128ELi8ES3_EELb0ELb1ELb0ELb1ELb0ELb0ELb0EEEvNS_16Flash_bwd_paramsE,"ax",@progbits
	.align	128
        .global         _ZN5flash44flash_bwd_dq_dk_dv_loop_seqk_parallel_kernelI23Flash_bwd_kernel_traitsILi64ELi128ELi128ELi8ELi4ELi4ELi4ELb0ELb0EN7cutlass6half_tE19Flash_kernel_traitsILi64ELi128ELi128ELi8ES3_EELb0ELb1ELb0ELb1ELb0ELb0ELb0EEEvNS_16Flash_bwd_paramsE
        .type           _ZN5flash44flash_bwd_dq_dk_dv_loop_seqk_parallel_kernelI23Flash_bwd_kernel_traitsILi64ELi128ELi128ELi8ELi4ELi4ELi4ELb0ELb0EN7cutlass6half_tE19Flash_kernel_traitsILi64ELi128ELi128ELi8ES3_EELb0ELb1ELb0ELb1ELb0ELb0ELb0EEEvNS_16Flash_bwd_paramsE,@function
        .size           _ZN5flash44flash_bwd_dq_dk_dv_loop_seqk_parallel_kernelI23Flash_bwd_kernel_traitsILi64ELi128ELi128ELi8ELi4ELi4ELi4ELb0ELb0EN7cutlass6half_tE19Flash_kernel_traitsILi64ELi128ELi128ELi8ES3_EELb0ELb1ELb0ELb1ELb0ELb0ELb0EEEvNS_16Flash_bwd_paramsE,(.L_x_1262 - _ZN5flash44flash_bwd_dq_dk_dv_loop_seqk_parallel_kernelI23Flash_bwd_kernel_traitsILi64ELi128ELi128ELi8ELi4ELi4ELi4ELb0ELb0EN7cutlass6half_tE19Flash_kernel_traitsILi64ELi128ELi128ELi8ES3_EELb0ELb1ELb0ELb1ELb0ELb0ELb0EEEvNS_16Flash_bwd_paramsE)
        .other          _ZN5flash44flash_bwd_dq_dk_dv_loop_seqk_parallel_kernelI23Flash_bwd_kernel_traitsILi64ELi128ELi128ELi8ELi4ELi4ELi4ELb0ELb0EN7cutlass6half_tE19Flash_kernel_traitsILi64ELi128ELi128ELi8ES3_EELb0ELb1ELb0ELb1ELb0ELb0ELb0EEEvNS_16Flash_bwd_paramsE,@"STO_CUDA_ENTRY STV_DEFAULT"
_ZN5flash44flash_bwd_dq_dk_dv_loop_seqk_parallel_kernelI23Flash_bwd_kernel_traitsILi64ELi128ELi128ELi8ELi4ELi4ELi4ELb0ELb0EN7cutlass6half_tE19Flash_kernel_traitsILi64ELi128ELi128ELi8ES3_EELb0ELb1ELb0ELb1ELb0ELb0ELb0EEEvNS_16Flash_bwd_paramsE:
.text._ZN5flash44flash_bwd_dq_dk_dv_loop_seqk_parallel_kernelI23Flash_bwd_kernel_traitsILi64ELi128ELi128ELi8ELi4ELi4ELi4ELb0ELb0EN7cutlass6half_tE19Flash_kernel_traitsILi64ELi128ELi128ELi8ES3_EELb0ELb1ELb0ELb1ELb0ELb0ELb0EEEvNS_16Flash_bwd_paramsE:
        /* <DEDUP_REMOVED lines=14> */
[----:B------:R-:W3:Y:S01]  /*00e0*/  S2UR UR4, SR_CgaCtaId ;  /* 0x00000000000479c3 */ /* 0x000ee20000008800 */
[----:B------:R-:W-:Y:S01]  /*00f0*/  UMOV UR5, 0x400 ;  /* 0x0000040000057882 */ /* 0x000fe20000000000 */
[----:B------:R-:W-:Y:S01]  /*0100*/  IMAD.MOV.U32 R221, RZ, RZ, 0x20 ;  /* 0x00000020ffdd7424 */ /* 0x000fe200078e00ff */
[----:B------:R-:W-:Y:S01]  /*0110*/  ULDC.64 UR10, c[0x0][0x208] ;  /* 0x00008200000a7ab9 */ /* 0x000fe20000000a00 */
[----:B------:R-:W-:-:S04]  /*0120*/  IMAD.MOV.U32 R219, RZ, RZ, -0x10 ;  /* 0xfffffff0ffdb7424 */ /* 0x000fc800078e00ff */
[----:B------:R-:W4:Y:S08]  /*0130*/  S2UR UR56, SR_CTAID.Z ;  /* 0x00000000003879c3 */ /* 0x000f300000002700 */
[----:B------:R-:W5:Y:S01]  /*0140*/  S2UR UR45, SR_CTAID.Y ;  /* 0x00000000002d79c3 */ /* 0x000f620000002600 */
[----:B---3--:R-:W-:Y:S01]  /*0150*/  ULEA UR4, UR4, UR5, 0x18 ;  /* 0x0000000504047291 */ /* 0x008fe2000f8ec03f */
[----:B--2---:R-:W-:Y:S01]  /*0160*/  SHF.R.S32.HI R10, RZ, 0x1f, R12 ;  /* 0x0000001fff0a7819 */ /* 0x004fe2000001140c */
[----:B----4-:R-:W-:-:S03]  /*0170*/  USHF.R.S32.HI UR5, URZ, 0x1f, UR56 ;  /* 0x0000001f3f057899 */ /* 0x010fc60008011438 */
[CC--:B------:R-:W-:Y:S02]  /*0180*/  LEA.HI R3, R10.reuse, R12.reuse, RZ, 0x4 ;  /* 0x0000000c0a037211 */ /* 0x0c0fe400078f20ff */
[CC--:B------:R-:W-:Y:S02]  /*0190*/  LEA.HI R15, R10.reuse, R12.reuse, RZ, 0x2 ;  /* 0x0000000c0a0f7211 */ /* 0x0c0fe400078f10ff */
[----:B------:R-:W-:Y:S01]  /*01a0*/  SHF.R.S32.HI R2, RZ, 0x4, R3 ;  /* 0x00000004ff027819 */ /* 0x000fe20000011403 */
[----:B-----5:R-:W-:Y:S01]  /*01b0*/  USHF.L.U32 UR6, UR45, 0x7, URZ ;  /* 0x000000072d067899 */ /* 0x020fe2000800063f */
[----:B------:R-:W-:Y:S02]  /*01c0*/  LEA.HI R11, R10, R12, RZ, 0x3 ;  /* 0x0000000c0a0b7211 */ /* 0x000fe400078f18ff */
[----:B-1----:R-:W-:Y:S02]  /*01d0*/  LEA.HI R0, R3, R2, RZ, 0x1 ;  /* 0x0000000203007211 */ /* 0x002fe400078f08ff */
[----:B------:R-:W-:-:S02]  /*01e0*/  SHF.R.S32.HI R9, RZ, 0x2, R15 ;  /* 0x00000002ff097819 */ /* 0x000fc4000001140f */
[----:B------:R-:W-:Y:S02]  /*01f0*/  LOP3.LUT R0, R0, 0xfffffffe, RZ, 0xc0, !PT ;  /* 0xfffffffe00007812 */ /* 0x000fe400078ec0ff */
[----:B------:R-:W-:Y:S02]  /*0200*/  SHF.R.S32.HI R4, RZ, 0x1f, R15 ;  /* 0x0000001fff047819 */ /* 0x000fe4000001140f */
[----:B------:R-:W-:Y:S01]  /*0210*/  SHF.R.S32.HI R251, RZ, 0x3, R11 ;  /* 0x00000003fffb7819 */ /* 0x000fe2000001140b */
[----:B------:R-:W-:Y:S01]  /*0220*/  IMAD.IADD R13, R2, 0x1, -R0 ;  /* 0x00000001020d7824 */ /* 0x000fe200078e0a00 */
[----:B------:R-:W-:Y:S02]  /*0230*/  LOP3.LUT R0, R11, 0xfffffff8, RZ, 0xc0, !PT ;  /* 0xfffffff80b007812 */ /* 0x000fe400078ec0ff */
[----:B------:R-:W-:Y:S01]  /*0240*/  LEA.HI R2, R4, R9, RZ, 0x3 ;  /* 0x0000000904027211 */ /* 0x000fe200078f18ff */
[----:B------:R-:W-:Y:S01]  /*0250*/  IMAD.SHL.U32 R4, R251, 0x40, RZ ;  /* 0x00000040fb047824 */ /* 0x000fe200078e00ff */
[----:B------:R-:W-:Y:S01]  /*0260*/  LOP3.LUT R3, R3, 0xfffffff0, RZ, 0xc0, !PT ;  /* 0xfffffff003037812 */ /* 0x000fe200078ec0ff */
[----:B------:R-:W-:Y:S01]  /*0270*/  IMAD.IADD R0, R12, 0x1, -R0 ;  /* 0x000000010c007824 */ /* 0x000fe200078e0a00 */
[----:B------:R-:W-:-:S02]  /*0280*/  LOP3.LUT R5, R2, 0xfffffff8, RZ, 0xc0, !PT ;  /* 0xfffffff802057812 */ /* 0x000fc400078ec0ff */
[-C--:B------:R-:W-:Y:S01]  /*0290*/  LEA.HI R7, R10, R12.reuse, RZ, 0x6 ;  /* 0x0000000c0a077211 */ /* 0x080fe200078f30ff */
[----:B------:R-:W-:Y:S01]  /*02a0*/  IMAD.IADD R2, R12, 0x1, -R3 ;  /* 0x000000010c027824 */ /* 0x000fe200078e0a03 */
[----:B------:R-:W-:Y:S01]  /*02b0*/  LOP3.LUT R3, R4, 0x1c0, RZ, 0xc0, !PT ;  /* 0x000001c004037812 */ /* 0x000fe200078ec0ff */
[----:B------:R-:W-:Y:S01]  /*02c0*/  IMAD.SHL.U32 R226, R0, 0x8, RZ ;  /* 0x0000000800e27824 */ /* 0x000fe200078e00ff */
[----:B------:R-:W-:Y:S01]  /*02d0*/  LEA.HI R8, R10, R12, RZ, 0x5 ;  /* 0x0000000c0a087211 */ /* 0x000fe200078f28ff */
[----:B------:R-:W-:Y:S01]  /*02e0*/  IMAD.IADD R9, R9, 0x1, -R5 ;  /* 0x0000000109097824 */ /* 0x000fe200078e0a05 */
[----:B------:R-:W-:Y:S01]  /*02f0*/  SHF.R.S32.HI R5, RZ, 0x1f, R2 ;  /* 0x0000001fff057819 */ /* 0x000fe20000011402 */
[----:B------:R-:W-:Y:S01]  /*0300*/  IMAD.SHL.U32 R7, R7, 0x8, RZ ;  /* 0x0000000807077824 */ /* 0x000fe200078e00ff */
[----:B------:R-:W-:Y:S02]  /*0310*/  SHF.R.U32.HI R4, RZ, 0x3, R3 ;  /* 0x00000003ff047819 */ /* 0x000fe40000011603 */
[----:B------:R-:W-:-:S02]  /*0320*/  LOP3.LUT R3, R3, 0x38, R226, 0xf8, !PT ;  /* 0x0000003803037812 */ /* 0x000fc400078ef8e2 */
[----:B------:R-:W-:Y:S02]  /*0330*/  LEA.HI R14, R5, R2, RZ, 0x3 ;  /* 0x00000002050e7211 */ /* 0x000fe400078f18ff */
[----:B------:R-:W-:Y:S02]  /*0340*/  LOP3.LUT R6, R3, R4, RZ, 0x3c, !PT ;  /* 0x0000000403067212 */ /* 0x000fe400078e3cff */
[----:B------:R-:W-:Y:S02]  /*0350*/  LOP3.LUT R3, R14, 0xfffffff8, RZ, 0xc0, !PT ;  /* 0xfffffff80e037812 */ /* 0x000fe400078ec0ff */
[--C-:B------:R-:W-:Y:S02]  /*0360*/  SHF.R.S32.HI R18, RZ, 0x5, R8.reuse ;  /* 0x00000005ff127819 */ /* 0x100fe40000011408 */
[----:B------:R-:W-:Y:S01]  /*0370*/  SHF.R.S32.HI R4, RZ, 0x1f, R8 ;  /* 0x0000001fff047819 */ /* 0x000fe20000011408 */
[----:B------:R-:W-:Y:S01]  /*0380*/  IMAD.IADD R17, R2, 0x1, -R3 ;  /* 0x0000000102117824 */ /* 0x000fe200078e0a03 */
[----:B------:R-:W-:-:S02]  /*0390*/  LOP3.LUT R2, R6, 0xfffffe00, R7, 0xf8, !PT ;  /* 0xfffffe0006027812 */ /* 0x000fc400078ef807 */
[----:B------:R-:W-:Y:S02]  /*03a0*/  LOP3.LUT R5, R8, 0xffffffe0, RZ, 0xc0, !PT ;  /* 0xffffffe008057812 */ /* 0x000fe400078ec0ff */
[C---:B------:R-:W-:Y:S01]  /*03b0*/  LOP3.LUT P4, RZ, R0.reuse, 0x2, RZ, 0xc0, !PT ;  /* 0x0000000200ff7812 */ /* 0x040fe2000788c0ff */
[----:B------:R1:W-:Y:S01]  /*03c0*/  STL [R1+0x10], R2 ;  /* 0x0000100201007387 */ /* 0x0003e20000100800 */
[----:B------:R-:W-:Y:S01]  /*03d0*/  LOP3.LUT P3, RZ, R0, 0x4, RZ, 0xc0, !PT ;  /* 0x0000000400ff7812 */ /* 0x000fe2000786c0ff */
[----:B------:R-:W-:Y:S01]  /*03e0*/  IMAD.IADD R16, R12, 0x1, -R5 ;  /* 0x000000010c107824 */ /* 0x000fe200078e0a05 */
[----:B------:R-:W-:Y:S01]  /*03f0*/  LOP3.LUT R6, R9, 0x1, RZ, 0xc0, !PT ;  /* 0x0000000109067812 */ /* 0x000fe200078ec0ff */
[----:B------:R-:W-:Y:S01]  /*0400*/  IMAD.SHL.U32 R0, R0, 0x40, RZ ;  /* 0x0000004000007824 */ /* 0x000fe200078e00ff */
[----:B------:R-:W-:Y:S01]  /*0410*/  STL [R1+0x40], R17 ;  /* 0x0000401101007387 */ /* 0x000fe20000100800 */
[----:B------:R-:W-:Y:S02]  /*0420*/  SEL R180, R221, 0xffffffe0, !P4 ;  /* 0xffffffe0ddb47807 */ /* 0x000fe40006000000 */
[----:B------:R-:W-:Y:S01]  /*0430*/  SHF.R.S32.HI R5, RZ, 0x1f, R16 ;  /* 0x0000001fff057819 */ /* 0x000fe20000011410 */
[----:B------:R2:W-:Y:S01]  /*0440*/  STL [R1+0x58], R16 ;  /* 0x0000581001007387 */ /* 0x0005e20000100800 */
[----:B------:R-:W-:-:S02]  /*0450*/  LOP3.LUT R0, R0, 0x1c0, RZ, 0xc0, !PT ;  /* 0x000001c000007812 */ /* 0x000fc400078ec0ff */
[----:B------:R-:W-:Y:S02]  /*0460*/  ISETP.NE.U32.AND P0, PT, R6, 0x1, PT ;  /* 0x000000010600780c */ /* 0x000fe40003f05070 */
[----:B------:R-:W-:Y:S02]  /*0470*/  LOP3.LUT R7, R0, 0x8, R11, 0xf8, !PT ;  /* 0x0000000800077812 */ /* 0x000fe400078ef80b */
[----:B------:R-:W-:Y:S02]  /*0480*/  R2P PR, R9, 0x6 ;  /* 0x0000000609007804 */ /* 0x000fe40000000000 */
[----:B------:R-:W-:-:S03]  /*0490*/  SEL R219, R219, 0x10, !P0 ;  /* 0x00000010dbdb7807 */ /* 0x000fc60004000000 */
[----:B------:R-:W-:Y:S02]  /*04a0*/  SEL R221, R221, 0xffffffe0, !P1 ;  /* 0xffffffe0dddd7807 */ /* 0x000fe40004800000 */
[----:B-1----:R-:W-:Y:S02]  /*04b0*/  LEA.HI R2, R4, R18, RZ, 0x2 ;  /* 0x0000001204027211 */ /* 0x002fe400078f10ff */
[----:B------:R-:W-:Y:S02]  /*04c0*/  LEA.HI R4, R10, R12, RZ, 0x7 ;  /* 0x0000000c0a047211 */ /* 0x000fe400078f38ff */
[----:B------:R-:W-:Y:S02]  /*04d0*/  LOP3.LUT R3, R2, 0xfffffffc, RZ, 0xc0, !PT ;  /* 0xfffffffc02037812 */ /* 0x000fe400078ec0ff */
[----:B------:R-:W-:Y:S02]  /*04e0*/  SHF.R.S32.HI R2, RZ, 0x7, R4 ;  /* 0x00000007ff027819 */ /* 0x000fe40000011404 */
[----:B------:R-:W-:Y:S01]  /*04f0*/  LEA.HI R4, R5, R16, RZ, 0x2 ;  /* 0x0000001005047211 */ /* 0x000fe200078f10ff */
[----:B------:R-:W-:Y:S01]  /*0500*/  IMAD.IADD R8, R18, 0x1, -R3 ;  /* 0x0000000112087824 */ /* 0x000fe200078e0a03 */
[----:B------:R-:W-:Y:S01]  /*0510*/  SHF.R.U32.HI R10, RZ, 0x3, R0 ;  /* 0x00000003ff0a7819 */ /* 0x000fe20000011600 */
[----:B------:R-:W-:-:S02]  /*0520*/  IMAD.SHL.U32 R5, R13, 0x200, RZ ;  /* 0x000002000d057824 */ /* 0x000fc400078e00ff */
[----:B------:R-:W-:Y:S01]  /*0530*/  IMAD.SHL.U32 R3, R8, 0x10, RZ ;  /* 0x0000001008037824 */ /* 0x000fe200078e00ff */
[----:B------:R-:W-:Y:S01]  /*0540*/  LOP3.LUT R7, R7, R10, RZ, 0x3c, !PT ;  /* 0x0000000a07077212 */ /* 0x000fe200078e3cff */
[C---:B------:R-:W-:Y:S02]  /*0550*/  IMAD R179, R2.reuse, 0x1000, R5 ;  /* 0x0000100002b37824 */ /* 0x040fe400078e0205 */
[----:B------:R-:W-:Y:S01]  /*0560*/  IMAD.SHL.U32 R6, R2, 0x8, RZ ;  /* 0x0000000802067824 */ /* 0x000fe200078e00ff */
[----:B------:R-:W-:Y:S01]  /*0570*/  LOP3.LUT R0, R0, 0x30, R3, 0xf8, !PT ;  /* 0x0000003000007812 */ /* 0x000fe200078ef803 */
[----:B------:R-:W-:Y:S01]  /*0580*/  IMAD.IADD R179, R179, 0x1, R7 ;  /* 0x00000001b3b37824 */ /* 0x000fe200078e0207 */
[----:B--2---:R-:W-:Y:S01]  /*0590*/  LEA.HI.SX32 R16, R4, R3, 0x1e ;  /* 0x0000000304107211 */ /* 0x004fe200078ff2ff */
[----:B------:R-:W-:Y:S01]  /*05a0*/  IMAD.SHL.U32 R4, R9, 0x40, RZ ;  /* 0x0000004009047824 */ /* 0x000fe200078e00ff */
[----:B------:R-:W-:Y:S01]  /*05b0*/  LOP3.LUT R0, R0, 0x8, R11, 0xf8, !PT ;  /* 0x0000000800007812 */ /* 0x000fe200078ef80b */
[----:B------:R-:W-:Y:S01]  /*05c0*/  IMAD.SHL.U32 R9, R12, 0x2, RZ ;  /* 0x000000020c097824 */ /* 0x000fe200078e00ff */
[----:B------:R-:W-:Y:S01]  /*05d0*/  LOP3.LUT R3, R15, 0x7ffffffc, RZ, 0xc0, !PT ;  /* 0x7ffffffc0f037812 */ /* 0x000fe200078ec0ff */
[----:B------:R-:W-:Y:S01]  /*05e0*/  STL [R1+0x1c], R16 ;  /* 0x00001c1001007387 */ /* 0x000fe20000100800 */
[----:B------:R-:W-:Y:S01]  /*05f0*/  LOP3.LUT R5, R5, R0, R10, 0xf6, !PT ;  /* 0x0000000005057212 */ /* 0x000fe200078ef60a */
[----:B------:R-:W-:Y:S01]  /*0600*/  IMAD.SHL.U32 R179, R179, 0x2, RZ ;  /* 0x00000002b3b37824 */ /* 0x000fe200078e00ff */
[----:B------:R-:W-:Y:S01]  /*0610*/  LOP3.LUT R0, R4, 0x1c0, RZ, 0xc0, !PT ;  /* 0x000001c004007812 */ /* 0x000fe200078ec0ff */
[----:B------:R-:W-:Y:S01]  /*0620*/  IMAD.IADD R7, R12, 0x1, -R3 ;  /* 0x000000010c077824 */ /* 0x000fe200078e0a03 */
[----:B------:R-:W-:Y:S01]  /*0630*/  LOP3.LUT R3, R6, 0x8, RZ, 0xc0, !PT ;  /* 0x0000000806037812 */ /* 0x000fe200078ec0ff */
[----:B------:R-:W-:Y:S01]  /*0640*/  IMAD.SHL.U32 R6, R13, 0x10, RZ ;  /* 0x000000100d067824 */ /* 0x000fe200078e00ff */
[----:B------:R-:W-:Y:S01]  /*0650*/  SHF.R.U32.HI R4, RZ, 0x3, R0 ;  /* 0x00000003ff047819 */ /* 0x000fe20000011600 */
[----:B------:R-:W-:Y:S01]  /*0660*/  IMAD.SHL.U32 R10, R7, 0x2, RZ ;  /* 0x00000002070a7824 */ /* 0x000fe200078e00ff */
[----:B------:R-:W-:Y:S01]  /*0670*/  LOP3.LUT R9, R9, 0x6, RZ, 0xc0, !PT ;  /* 0x0000000609097812 */ /* 0x000fe200078ec0ff */
[----:B------:R-:W-:Y:S01]  /*0680*/  VIADD R7, R16, 0xffffff80 ;  /* 0xffffff8010077836 */ /* 0x000fe20000000000 */
[----:B------:R-:W-:-:S02]  /*0690*/  LOP3.LUT R12, R3, 0x10, R6, 0xf8, !PT ;  /* 0x00000010030c7812 */ /* 0x000fc400078ef806 */
[-C--:B------:R-:W-:Y:S01]  /*06a0*/  LOP3.LUT R11, R4, R0.reuse, R3, 0x1e, !PT ;  /* 0x00000000040b7212 */ /* 0x080fe200078e1e03 */
[----:B------:R-:W-:Y:S01]  /*06b0*/  IMAD.SHL.U32 R3, R14, 0x40, RZ ;  /* 0x000000400e037824 */ /* 0x000fe200078e00ff */
[----:B------:R-:W-:Y:S01]  /*06c0*/  LOP3.LUT R6, R4, R0, RZ, 0xfc, !PT ;  /* 0x0000000004067212 */ /* 0x000fe200078efcff */
[C---:B------:R-:W-:Y:S02]  /*06d0*/  IMAD R0, R2.reuse, 0x40, R9 ;  /* 0x0000004002007824 */ /* 0x040fe400078e0209 */
[----:B------:R-:W-:Y:S02]  /*06e0*/  IMAD R2, R2, 0x2000, R10 ;  /* 0x0000200002027824 */ /* 0x000fe400078e020a */
[----:B------:R-:W-:Y:S01]  /*06f0*/  IMAD.SHL.U32 R4, R17, 0x40, RZ ;  /* 0x0000004011047824 */ /* 0x000fe200078e00ff */
[----:B------:R1:W-:Y:S01]  /*0700*/  STL [R1+0x18], R0 ;  /* 0x0000180001007387 */ /* 0x0003e20000100800 */
[----:B------:R-:W-:Y:S02]  /*0710*/  IMAD.SHL.U32 R9, R13, 0x8, RZ ;  /* 0x000000080d097824 */ /* 0x000fe400078e00ff */
[----:B-1----:R-:W-:Y:S01]  /*0720*/  IMAD R0, R8, 0x400, R2 ;  /* 0x0000040008007824 */ /* 0x002fe200078e0202 */
[----:B------:R-:W-:-:S03]  /*0730*/  LOP3.LUT R2, R4, 0x1c0, RZ, 0xc0, !PT ;  /* 0x000001c004027812 */ /* 0x000fc600078ec0ff */
[----:B------:R-:W-:Y:S01]  /*0740*/  IMAD.IADD R218, R6, 0x1, R0 ;  /* 0x0000000106da7824 */ /* 0x000fe200078e0200 */
[----:B------:R-:W-:Y:S02]  /*0750*/  SHF.R.U32.HI R6, RZ, 0x3, R2 ;  /* 0x00000003ff067819 */ /* 0x000fe40000011602 */
[----:B------:R-:W-:Y:S02]  /*0760*/  LOP3.LUT R0, R3, 0xfffffe00, RZ, 0xc0, !PT ;  /* 0xfffffe0003007812 */ /* 0x000fe400078ec0ff */
[----:B------:R-:W-:Y:S01]  /*0770*/  LOP3.LUT R3, R2, 0x8, R9, 0xf8, !PT ;  /* 0x0000000802037812 */ /* 0x000fe200078ef809 */
[----:B------:R-:W-:Y:S01]  /*0780*/  IMAD R9, R8, 0x400, R10 ;  /* 0x0000040008097824 */ /* 0x000fe200078e020a */
[----:B------:R-:W-:Y:S01]  /*0790*/  LOP3.LUT R2, R6, R12, R2, 0x1e, !PT ;  /* 0x0000000c06027212 */ /* 0x000fe200078e1e02 */
[----:B------:R-:W-:Y:S01]  /*07a0*/  IMAD R4, R8, 0x400, R0 ;  /* 0x0000040008047824 */ /* 0x000fe200078e0200 */
[----:B------:R-:W-:Y:S01]  /*07b0*/  LOP3.LUT R3, R3, R6, RZ, 0x3c, !PT ;  /* 0x0000000603037212 */ /* 0x000fe200078e3cff */
[----:B------:R-:W-:Y:S01]  /*07c0*/  IMAD.IADD R9, R9, 0x1, R11 ;  /* 0x0000000109097824 */ /* 0x000fe200078e020b */
[----:B------:R-:W-:Y:S01]  /*07d0*/  LOP3.LUT R184, R2, R0, RZ, 0xfc, !PT ;  /* 0x0000000002b87212 */ /* 0x000fe200078efcff */
[----:B------:R-:W-:Y:S01]  /*07e0*/  IMAD.U32 R0, RZ, RZ, UR5 ;  /* 0x00000005ff007e24 */ /* 0x000fe2000f8e00ff */
[----:B------:R-:W-:Y:S01]  /*07f0*/  USHF.R.S32.HI UR5, URZ, 0x1f, UR45 ;  /* 0x0000001f3f057899 */ /* 0x000fe2000801142d */
[----:B------:R-:W-:Y:S01]  /*0800*/  IMAD.U32 R0, RZ, RZ, UR6 ;  /* 0x00000006ff007e24 */ /* 0x000fe2000f8e00ff */
[----:B------:R-:W-:Y:S01]  /*0810*/  SHF.R.S32.HI R8, RZ, 0x1f, R7 ;  /* 0x0000001fff087819 */ /* 0x000fe20000011407 */
[----:B------:R-:W-:Y:S01]  /*0820*/  IMAD.MOV.U32 R2, RZ, RZ, 0x40 ;  /* 0x00000040ff027424 */ /* 0x000fe200078e00ff */
[----:B------:R-:W-:Y:S01]  /*0830*/  USHF.R.S32.HI UR6, URZ, 0x1f, UR56 ;  /* 0x0000001f3f067899 */ /* 0x000fe20008011438 */
[----:B------:R-:W-:Y:S01]  /*0840*/  IMAD.IADD R185, R4, 0x1, R3 ;  /* 0x0000000104b97824 */ /* 0x000fe200078e0203 */
[----:B------:R-:W-:Y:S01]  /*0850*/  SHF.L.U64.HI R6, R7, 0x2, R8 ;  /* 0x0000000207067819 */ /* 0x000fe20000010208 */
[----:B------:R-:W-:Y:S01]  /*0860*/  IMAD.U32 R0, RZ, RZ, UR5 ;  /* 0x00000005ff007e24 */ /* 0x000fe2000f8e00ff */
[----:B------:R-:W-:Y:S01]  /*0870*/  UIADD3 UR5, UR4, 0xc000, URZ ;  /* 0x0000c00004057890 */ /* 0x000fe2000fffe03f */
[----:B------:R-:W-:Y:S01]  /*0880*/  IMAD.MOV.U32 R4, RZ, RZ, 0x440 ;  /* 0x00000440ff047424 */ /* 0x000fe200078e00ff */
[C---:B------:R-:W-:Y:S01]  /*0890*/  SEL R178, R2.reuse, 0xffffffc0, !P3 ;  /* 0xffffffc002b27807 */ /* 0x040fe20005800000 */
[----:B------:R-:W-:Y:S01]  /*08a0*/  IMAD.U32 R0, RZ, RZ, UR6 ;  /* 0x00000006ff007e24 */ /* 0x000fe2000f8e00ff */
[----:B------:R-:W-:Y:S01]  /*08b0*/  SEL R2, R2, 0xffffffc0, !P2 ;  /* 0xffffffc002027807 */ /* 0x000fe20005000000 */
[----:B------:R1:W-:Y:S01]  /*08c0*/  STL [R1+0x14], R6 ;  /* 0x0000140601007387 */ /* 0x0003e20000100800 */
[----:B------:R-:W-:Y:S01]  /*08d0*/  LEA R8, R9, UR5, 0x1 ;  /* 0x0000000509087c11 */ /* 0x000fe2000f8e08ff */
[----:B------:R-:W-:Y:S01]  /*08e0*/  VIADD R181, R179, UR5 ;  /* 0x00000005b3b57c36 */ /* 0x000fe20008000000 */
[----:B------:R-:W-:-:S02]  /*08f0*/  SEL R4, R4, 0x3c0, !P2 ;  /* 0x000003c004047807 */ /* 0x000fc40005000000 */
[----:B------:R-:W-:Y:S01]  /*0900*/  LEA R3, R5, UR4, 0x1 ;  /* 0x0000000405037c11 */ /* 0x000fe2000f8e08ff */
[--C-:B------:R-:W-:Y:S01]  /*0910*/  IMAD.IADD R7, R2, 0x1, R8.reuse ;  /* 0x0000000102077824 */ /* 0x100fe200078e0208 */
[----:B------:R-:W-:Y:S01]  /*0920*/  STL [R1+0x20], R8 ;  /* 0x0000200801007387 */ /* 0x000fe20000100800 */
[----:B------:R-:W-:Y:S01]  /*0930*/  IMAD.IADD R5, R221, 0x1, R8 ;  /* 0x00000001dd057824 */ /* 0x000fe200078e0208 */
[----:B------:R-:W-:Y:S01]  /*0940*/  LEA R218, R218, UR4, 0x1 ;  /* 0x00000004dada7c11 */ /* 0x000fe2000f8e08ff */
[C---:B------:R-:W-:Y:S01]  /*0950*/  VIADD R11, R8.reuse, 0x420 ;  /* 0x00000420080b7836 */ /* 0x040fe20000000000 */
[----:B------:R-:W-:Y:S01]  /*0960*/  STL [R1+0x34], R7 ;  /* 0x0000340701007387 */ /* 0x000fe20000100800 */
[C---:B------:R-:W-:Y:S02]  /*0970*/  IMAD.IADD R0, R8.reuse, 0x1, R4 ;  /* 0x0000000108007824 */ /* 0x040fe400078e0204 */
[C---:B------:R-:W-:Y:S01]  /*0980*/  @P1 VIADD R11, R8.reuse, 0x3e0 ;  /* 0x000003e0080b1836 */ /* 0x040fe20000000000 */
[----:B------:R2:W-:Y:S01]  /*0990*/  STL [R1+0x54], R5 ;  /* 0x0000540501007387 */ /* 0x0005e20000100800 */
[----:B------:R-:W-:-:S02]  /*09a0*/  VIADD R10, R8, 0x2420 ;  /* 0x00002420080a7836 */ /* 0x000fc40000000000 */
[C---:B------:R-:W-:Y:S01]  /*09b0*/  VIADD R9, R8.reuse, 0x2040 ;  /* 0x0000204008097836 */ /* 0x040fe20000000000 */
[----:B------:R-:W-:Y:S01]  /*09c0*/  STL [R1+0x30], R0 ;  /* 0x0000300001007387 */ /* 0x000fe20000100800 */
[C---:B------:R-:W-:Y:S02]  /*09d0*/  @P1 VIADD R10, R8.reuse, 0x23e0 ;  /* 0x000023e0080a1836 */ /* 0x040fe40000000000 */
[----:B------:R-:W-:Y:S01]  /*09e0*/  @P2 VIADD R9, R8, 0x1fc0 ;  /* 0x00001fc008092836 */ /* 0x000fe20000000000 */
[----:B------:R-:W-:Y:S01]  /*09f0*/  STL [R1+0x3c], R11 ;  /* 0x00003c0b01007387 */ /* 0x000fe20000100800 */
[----:B------:R-:W-:Y:S02]  /*0a00*/  IMAD.IADD R217, R218, 0x1, R2 ;  /* 0x00000001dad97824 */ /* 0x000fe400078e0202 */
[C---:B-1----:R-:W-:Y:S02]  /*0a10*/  VIADD R6, R8.reuse, 0x2020 ;  /* 0x0000202008067836 */ /* 0x042fe40000000000 */
[----:B------:R-:W-:-:S02]  /*0a20*/  @P1 VIADD R6, R8, 0x1fe0 ;  /* 0x00001fe008061836 */ /* 0x000fc40000000000 */
[C---:B------:R-:W-:Y:S02]  /*0a30*/  IMAD.IADD R220, R218.reuse, 0x1, R219 ;  /* 0x00000001dadc7824 */ /* 0x040fe400078e02db */
[----:B------:R-:W-:Y:S01]  /*0a40*/  IMAD.IADD R178, R181, 0x1, R178 ;  /* 0x00000001b5b27824 */ /* 0x000fe200078e02b2 */
[----:B------:R-:W-:Y:S01]  /*0a50*/  STL [R1+0x24], R6 ;  /* 0x0000240601007387 */ /* 0x000fe20000100800 */
[----:B------:R-:W-:Y:S02]  /*0a60*/  IMAD.IADD R219, R219, 0x1, R217 ;  /* 0x00000001dbdb7824 */ /* 0x000fe400078e02d9 */
[----:B------:R-:W-:Y:S01]  /*0a70*/  IMAD.IADD R181, R181, 0x1, R180 ;  /* 0x00000001b5b57824 */ /* 0x000fe200078e02b4 */
[----:B------:R-:W-:Y:S01]  /*0a80*/  STL [R1+0x38], R10 ;  /* 0x0000380a01007387 */ /* 0x000fe20000100800 */
[----:B------:R-:W-:Y:S02]  /*0a90*/  IMAD.IADD R224, R218, 0x1, R221 ;  /* 0x00000001dae07824 */ /* 0x000fe400078e02dd */
[C---:B--2---:R-:W-:Y:S01]  /*0aa0*/  VIADD R5, R8.reuse, 0x2440 ;  /* 0x0000244008057836 */ /* 0x044fe20000000000 */
[----:B------:R-:W-:Y:S01]  /*0ab0*/  STL [R1+0x2c], R9 ;  /* 0x00002c0901007387 */ /* 0x000fe20000100800 */
[----:B------:R-:W-:-:S02]  /*0ac0*/  @P2 VIADD R5, R8, 0x23c0 ;  /* 0x000023c008052836 */ /* 0x000fc40000000000 */
[----:B------:R-:W-:Y:S02]  /*0ad0*/  IMAD.IADD R223, R220, 0x1, R221 ;  /* 0x00000001dcdf7824 */ /* 0x000fe400078e02dd */
[C---:B------:R-:W-:Y:S01]  /*0ae0*/  IMAD.IADD R222, R221.reuse, 0x1, R217 ;  /* 0x00000001ddde7824 */ /* 0x040fe200078e02d9 */
[----:B------:R1:W-:Y:S01]  /*0af0*/  STL [R1+0x28], R5 ;  /* 0x0000280501007387 */ /* 0x0003e20000100800 */
[----:B------:R-:W-:Y:S02]  /*0b00*/  IMAD.IADD R180, R180, 0x1, R178 ;  /* 0x00000001b4b47824 */ /* 0x000fe400078e02b2 */
[C---:B-1----:R-:W-:Y:S02]  /*0b10*/  IMAD.IADD R5, R221.reuse, 0x1, R7 ;  /* 0x00000001dd057824 */ /* 0x042fe400078e0207 */
[C---:B------:R-:W-:Y:S02]  /*0b20*/  IMAD.IADD R7, R221.reuse, 0x1, R0 ;  /* 0x00000001dd077824 */ /* 0x040fe400078e0200 */
[----:B------:R-:W-:Y:S01]  /*0b30*/  IMAD.SHL.U32 R0, R184, 0x2, RZ ;  /* 0x00000002b8007824 */ /* 0x000fe200078e00ff */
[----:B------:R1:W-:Y:S01]  /*0b40*/  STL [R1+0x50], R5 ;  /* 0x0000500501007387 */ /* 0x0003e20000100800 */
[----:B------:R-:W-:-:S02]  /*0b50*/  IMAD.IADD R221, R221, 0x1, R219 ;  /* 0x00000001dddd7824 */ /* 0x000fc400078e02db */
[----:B------:R-:W-:Y:S01]  /*0b60*/  VIADD R186, R0, UR5 ;  /* 0x0000000500ba7c36 */ /* 0x000fe20008000000 */
[----:B------:R2:W-:Y:S01]  /*0b70*/  STL [R1+0x4c], R7 ;  /* 0x00004c0701007387 */ /* 0x0005e20000100800 */
[--C-:B-1----:R-:W-:Y:S02]  /*0b80*/  IMAD.IADD R5, R2, 0x1, R6.reuse ;  /* 0x0000000102057824 */ /* 0x102fe400078e0206 */
[----:B------:R-:W-:-:S03]  /*0b90*/  IMAD.IADD R2, R4, 0x1, R6 ;  /* 0x0000000104027824 */ /* 0x000fc600078e0206 */
[----:B------:R2:W-:Y:S04]  /*0ba0*/  STL [R1+0x48], R5 ;  /* 0x0000480501007387 */ /* 0x0005e80000100800 */
[----:B------:R2:W-:Y:S02]  /*0bb0*/  STL [R1+0x44], R2 ;  /* 0x0000440201007387 */ /* 0x0005e40000100800 */
.L_x_406:
        /* <DEDUP_REMOVED lines=16> */
[----:B-1----:R-:W-:Y:S01]  /*0cc0*/  IMAD.U32 R4, RZ, RZ, UR8 ;  /* 0x00000008ff047e24 */ /* 0x002fe2000f8e00ff */
[----:B------:R-:W-:Y:S01]  /*0cd0*/  UISETP.NE.U32.AND UP0, UPT, UR14, URZ, UPT ;  /* 0x0000003f0e00728c */ /* 0x000fe2000bf05070 */
[----:B------:R-:W-:Y:S01]  /*0ce0*/  IMAD.U32 R6, RZ, RZ, UR12 ;  /* 0x0000000cff067e24 */ /* 0x000fe2000f8e00ff */
[----:B------:R-:W-:-:S02]  /*0cf0*/  @UP4 UIADD3.X UR13, UR5, UR7, URZ, UP1, !UPT ;  /* 0x00000007050d4290 */ /* 0x000fc40008ffe43f */
[----:B------:R-:W-:Y:S01]  /*0d00*/  UIADD3.X UR14, UR5, UR15, URZ, UP2, !UPT ;  /* 0x0000000f050e7290 */ /* 0x000fe200097fe43f */
[----:B--2---:R-:W-:Y:S01]  /*0d10*/  IMAD.U32 R5, RZ, RZ, UR9 ;  /* 0x00000009ff057e24 */ /* 0x004fe2000f8e00ff */
[----:B------:R-:W-:Y:S01]  /*0d20*/  UISETP.NE.AND.EX UP2, UPT, UR15, URZ, UPT, UP0 ;  /* 0x0000003f0f00728c */ /* 0x000fe2000bf45300 */
[----:B------:R-:W-:Y:S02]  /*0d30*/  ULDC.64 UR6, c[0x0][0x2f8] ;  /* 0x0000be0000067ab9 */ /* 0x000fe40000000a00 */
[----:B------:R-:W-:Y:S01]  /*0d40*/  ULDC.U8 UR15, c[0x0][0x3c2] ;  /* 0x0000f080000f7ab9 */ /* 0x000fe20000000000 */
[----:B------:R-:W-:Y:S01]  /*0d50*/  IMAD.U32 R7, RZ, RZ, UR13 ;  /* 0x0000000dff077e24 */ /* 0x000fe2000f8e00ff */
[----:B------:R-:W-:Y:S01]  /*0d60*/  UISETP.NE.AND UP1, UPT, UR15, URZ, UPT ;  /* 0x0000003f0f00728c */ /* 0x000fe2000bf25270 */
[----:B------:R-:W-:Y:S01]  /*0d70*/  PLOP3.LUT P3, PT, PT, PT, UP2, 0x80, 0x0 ;  /* 0x000000000000781c */ /* 0x000fe20003f6f028 */
[----:B------:R-:W-:Y:S02]  /*0d80*/  UISETP.EQ.U32.AND UP4, UPT, UR6, URZ, UPT ;  /* 0x0000003f0600728c */ /* 0x000fe4000bf82070 */
[----:B---34-:R-:W2:Y:S02]  /*0d90*/  @P1 LDG.E R8, desc[UR10][R6.64] ;  /* 0x0000000a06081981 */ /* 0x018ea4000c1e1900 */
[----:B------:R-:W-:-:S02]  /*0da0*/  UISETP.EQ.OR.EX UP4, UPT, UR7, URZ, !UP1, UP4 ;  /* 0x0000003f0700728c */ /* 0x000fc4000cf82740 */
[----:B------:R-:W-:-:S04]  /*0db0*/  UIADD3 UR8, UP0, UR17, UR6, URZ ;  /* 0x0000000611087290 */ /* 0x000fc8000ff1e03f */
[----:B------:R-:W-:Y:S01]  /*0dc0*/  PLOP3.LUT P2, PT, PT, PT, UP4, 0x80, 0x0 ;  /* 0x000000000000781c */ /* 0x000fe20003f4f048 */
[----:B------:R-:W-:Y:S01]  /*0dd0*/  UIADD3.X UR5, UR5, UR7, URZ, UP0, !UPT ;  /* 0x0000000705057290 */ /* 0x000fe200087fe43f */
[----:B------:R1:W3:Y:S02]  /*0de0*/  @P0 LDG.E R6, desc[UR10][R4.64] ;  /* 0x0000000a04060981 */ /* 0x0002e4000c1e1900 */
[----:B-1----:R-:W-:Y:S02]  /*0df0*/  IMAD.U32 R4, RZ, RZ, UR16 ;  /* 0x00000010ff047e24 */ /* 0x002fe4000f8e00ff */
[----:B------:R-:W-:-:S05]  /*0e00*/  IMAD.U32 R5, RZ, RZ, UR14 ;  /* 0x0000000eff057e24 */ /* 0x000fca000f8e00ff */
[----:B------:R-:W4:Y:S04]  /*0e10*/  @P3 LDG.E R7, desc[UR10][R4.64] ;  /* 0x0000000a04073981 */ /* 0x000f28000c1e1900 */
[----:B-----5:R1:W5:Y:S02]  /*0e20*/  @P3 LDG.E R0, desc[UR10][R4.64+0x4] ;  /* 0x0000040a04003981 */ /* 0x020364000c1e1900 */
[----:B-1----:R-:W-:Y:S01]  /*0e30*/  IMAD.U32 R4, RZ, RZ, UR8 ;  /* 0x00000008ff047e24 */ /* 0x002fe2000f8e00ff */
[----:B------:R-:W-:Y:S01]  /*0e40*/  UMOV UR26, URZ ;  /* 0x0000003f001a7c82 */ /* 0x000fe20008000000 */
[----:B------:R-:W-:Y:S01]  /*0e50*/  IMAD.U32 R5, RZ, RZ, UR5 ;  /* 0x00000005ff057e24 */ /* 0x000fe2000f8e00ff */
[----:B------:R-:W-:-:S04]  /*0e60*/  @!UP3 ULDC.64 UR8, c[0x0][0x318] ;  /* 0x0000c6000008bab9 */ /* 0x000fc80000000a00 */
[----:B------:R-:W5:Y:S01]  /*0e70*/  @!P2 LDG.E R2, desc[UR10][R4.64] ;  /* 0x0000000a0402a981 */ /* 0x000f62000c1e1900 */
[----:B------:R-:W-:Y:S01]  /*0e80*/  @!UP3 UISETP.NE.U32.AND UP0, UPT, UR8, URZ, UPT ;  /* 0x0000003f0800b28c */ /* 0x000fe2000bf05070 */
[----:B------:R-:W-:Y:S01]  /*0e90*/  UMOV UR5, 0xffffffff ;  /* 0xffffffff00057882 */ /* 0x000fe20000000000 */
[----:B------:R-:W-:Y:S02]  /*0ea0*/  UMOV UR35, 0xffffffff ;  /* 0xffffffff00237882 */ /* 0x000fe40000000000 */
[----:B------:R-:W-:Y:S02]  /*0eb0*/  @!UP3 UISETP.NE.AND.EX UP0, UPT, UR9, URZ, UPT, UP0 ;  /* 0x0000003f0900b28c */ /* 0x000fe4000bf05300 */
[----:B------:R-:W-:Y:S01]  /*0ec0*/  USHF.L.U32 UR30, UR21, 0x7, URZ ;  /* 0x00000007151e7899 */ /* 0x000fe2000800063f */
[----:B--2---:R-:W-:Y:S02]  /*0ed0*/  @P1 R2UR UR26, R8 ;  /* 0x00000000081a12ca */ /* 0x004fe400000e0000 */
[----:B---3--:R-:W-:-:S02]  /*0ee0*/  @P0 R2UR UR16, R6 ;  /* 0x00000000061002ca */ /* 0x008fc400000e0000 */
[----:B------:R-:W-:Y:S01]  /*0ef0*/  ISETP.NE.U32.AND P0, PT, RZ, UR6, PT ;  /* 0x00000006ff007c0c */ /* 0x000fe2000bf05070 */
[----:B------:R-:W-:-:S03]  /*0f00*/  @!UP3 ULDC UR6, c[0x0][0x2cc] ;  /* 0x0000b3000006bab9 */ /* 0x000fc60000000800 */
[----:B------:R-:W-:Y:S01]  /*0f10*/  ISETP.NE.AND.EX P0, PT, RZ, UR7, PT, P0 ;  /* 0x00000007ff007c0c */ /* 0x000fe2000bf05300 */
[----:B------:R-:W-:-:S03]  /*0f20*/  @!UP3 USEL UR7, UR6, URZ, UP0 ;  /* 0x0000003f0607b287 */ /* 0x000fc60008000000 */
[----:B------:R-:W-:-:S03]  /*0f30*/  ULDC UR6, c[0x0][0x2c8] ;  /* 0x0000b20000067ab9 */ /* 0x000fc60000000800 */
        /* <DEDUP_REMOVED lines=11> */
.L_x_330:
[----:B------:R-:W-:Y:S02]  /*0ff0*/  @!UP3 UIADD3 UR16, UR7, UR6, -UR26 ;  /* 0x000000060710b290 */ /* 0x000fe4000fffe81a */
[----:B------:R-:W-:Y:S02]  /*1000*/  @UP2 UIADD3 UR32, UR8, -UR5, URZ ;  /* 0x8000000508202290 */ /* 0x000fe4000fffe03f */
[----:B------:R-:W-:-:S05]  /*1010*/  UISETP.GT.AND UP0, UPT, UR16, UR30, UPT ;  /* 0x0000001e1000728c */ /* 0x000fca000bf04270 */
[----:B------:R-:W-:Y:S01]  /*1020*/  @!UP2 ULDC UR32, c[0x0][0x2c4] ;  /* 0x0000b1000020aab9 */ /* 0x000fe20000000800 */
[----:B------:R-:W-:-:S13]  /*1030*/  PLOP3.LUT P0, PT, PT, PT, UP0, 0x80, 0x0 ;  /* 0x000000000000781c */ /* 0x000fda0003f0f008 */
[----:B------:R-:W-:Y:S05]  /*1040*/  @!P0 BRA `(.L_x_331) ;  /* 0x000000a8003c8947 */ /* 0x000fea0003800000 */
[----:B------:R-:W1:Y:S01]  /*1050*/  LDC R7, c[0x0][0x278] ;  /* 0x00009e00ff077b82 */ /* 0x000e620000000800 */
[----:B------:R-:W-:Y:S01]  /*1060*/  IABS R2, UR56 ;  /* 0x0000003800027c13 */ /* 0x000fe20008000000 */
[----:B------:R-:W-:Y:S01]  /*1070*/  UISETP.NE.AND UP1, UPT, UR5, -0x1, UPT ;  /* 0xffffffff0500788c */ /* 0x000fe2000bf25270 */
[----:B------:R-:W-:Y:S01]  /*1080*/  ULDC.64 UR6, c[0x0][0x228] ;  /* 0x00008a0000067ab9 */ /* 0x000fe20000000a00 */
[----:B------:R-:W-:Y:S01]  /*1090*/  ULDC.64 UR8, c[0x0][0x488] ;  /* 0x0001220000087ab9 */ /* 0x000fe20000000a00 */
[----:B------:R-:W-:-:S03]  /*10a0*/  UIMAD.WIDE.U32 UR22, UR45, UR6, URZ ;  /* 0x000000062d1672a5 */ /* 0x000fc6000f8e003f */
[----:B------:R-:W2:Y:S01]  /*10b0*/  S2UR UR12, SR_CTAID.X ;  /* 0x00000000000c79c3 */ /* 0x000ea20000002500 */
[----:B------:R-:W-:Y:S02]  /*10c0*/  UIMAD UR6, UR57, UR6, URZ ;  /* 0x00000006390672a4 */ /* 0x000fe4000f8e023f */
[----:B------:R-:W-:Y:S02]  /*10d0*/  UIADD3 UR17, UR32, 0x7f, URZ ;  /* 0x0000007f20117890 */ /* 0x000fe4000fffe03f */
[----:B------:R-:W-:Y:S01]  /*10e0*/  UISETP.NE.AND UP0, UPT, UR35, -0x1, UPT ;  /* 0xffffffff2300788c */ /* 0x000fe2000bf05270 */
[----:B------:R-:W-:Y:S01]  /*10f0*/  ULDC UR58, c[0x0][0x2d4] ;  /* 0x0000b500003a7ab9 */ /* 0x000fe20000000800 */
[----:B------:R-:W-:Y:S02]  /*1100*/  USHF.R.S32.HI UR27, URZ, 0x1f, UR17 ;  /* 0x0000001f3f1b7899 */ /* 0x000fe40008011411 */
[----:B------:R-:W-:Y:S02]  /*1110*/  UIMAD UR33, UR45, UR7, UR6 ;  /* 0x000000072d2172a4 */ /* 0x000fe4000f8e0206 */
[----:B------:R-:W-:Y:S01]  /*1120*/  USHF.R.S32.HI UR34, URZ, 0x1f, UR58 ;  /* 0x0000001f3f227899 */ /* 0x000fe2000801143a */
[----:B------:R-:W-:Y:S01]  /*1130*/  @!UP1 ULDC.64 UR6, c[0x0][0x418] ;  /* 0x0001060000069ab9 */ /* 0x000fe20000000a00 */
[----:B------:R-:W-:Y:S01]  /*1140*/  ULEA.HI UR27, UR27, UR17, URZ, 0x7 ;  /* 0x000000111b1b7291 */ /* 0x000fe2000f8f383f */
[----:B-1----:R-:W-:Y:S01]  /*1150*/  IABS R6, R7 ;  /* 0x0000000700067213 */ /* 0x002fe20000000000 */
[----:B------:R-:W-:Y:S01]  /*1160*/  ULDC.64 UR24, c[0x0][0x240] ;  /* 0x0000900000187ab9 */ /* 0x000fe20000000a00 */
[----:B------:R-:W-:Y:S01]  /*1170*/  UIMAD UR17, UR34, UR45, URZ ;  /* 0x0000002d221172a4 */ /* 0x000fe2000f8e023f */
[----:B------:R-:W-:Y:S01]  /*1180*/  ISETP.NE.AND P3, PT, R7, RZ, PT ;  /* 0x000000ff0700720c */ /* 0x000fe20003f65270 */
[----:B------:R-:W1:Y:S01]  /*1190*/  I2F.RP R4, R6 ;  /* 0x0000000600047306 */ /* 0x000e620000209400 */
[----:B------:R-:W-:Y:S01]  /*11a0*/  ULDC UR60, c[0x0][0x2dc] ;  /* 0x0000b700003c7ab9 */ /* 0x000fe20000000800 */
[----:B------:R-:W-:Y:S01]  /*11b0*/  ULDC UR59, c[0x0][0x270] ;  /* 0x00009c00003b7ab9 */ /* 0x000fe20000000800 */
[----:B------:R-:W-:-:S02]  /*11c0*/  UIMAD.WIDE.U32 UR18, UR5, UR24, URZ ;  /* 0x00000018051272a5 */ /* 0x000fc4000f8e003f */
[----:B--2---:R-:W-:Y:S02]  /*11d0*/  UIMAD.WIDE.U32 UR28, UR12, UR8, URZ ;  /* 0x000000080c1c72a5 */ /* 0x004fe4000f8e003f */
[----:B------:R-:W-:Y:S02]  /*11e0*/  @UP0 UIADD3 UR20, UR26, UR35, URZ ;  /* 0x000000231a140290 */ /* 0x000fe4000fffe03f */
[----:B------:R-:W-:Y:S02]  /*11f0*/  UIMAD UR47, UR12, UR9, UR29 ;  /* 0x000000090c2f72a4 */ /* 0x000fe4000f8e021d */
[----:B------:R-:W-:Y:S01]  /*1200*/  USHF.L.U32 UR12, UR45, 0x7, URZ ;  /* 0x000000072d0c7899 */ /* 0x000fe2000800063f */
[----:B------:R-:W-:Y:S01]  /*1210*/  @UP1 ULDC.64 UR8, c[0x0][0x420] ;  /* 0x0001080000081ab9 */ /* 0x000fe20000000a00 */
[----:B------:R-:W-:Y:S01]  /*1220*/  UIMAD.WIDE.U32 UR14, UR45, UR58, URZ ;  /* 0x0000003a2d0e72a5 */ /* 0x000fe2000f8e003f */
[----:B-1----:R-:W1:Y:S01]  /*1230*/  MUFU.RCP R4, R4 ;  /* 0x0000000400047308 */ /* 0x002e620000001000 */
[----:B------:R-:W-:-:S02]  /*1240*/  @UP1 UIMAD.WIDE.U32 UR42, UR5, UR8, URZ ;  /* 0x00000008052a12a5 */ /* 0x000fc4000f8e003f */
[----:B------:R-:W-:Y:S02]  /*1250*/  @!UP1 UIMAD UR8, UR57, UR6, URZ ;  /* 0x00000006390892a4 */ /* 0x000fe4000f8e023f */
[----:B------:R-:W-:Y:S02]  /*1260*/  USEL UR36, UR12, URZ, UP2 ;  /* 0x0000003f0c247287 */ /* 0x000fe40009000000 */
[----:B------:R-:W-:Y:S01]  /*1270*/  @UP1 UIMAD UR50, UR5, UR9, UR43 ;  /* 0x00000009053212a4 */ /* 0x000fe2000f8e022b */
[----:B------:R-:W-:Y:S01]  /*1280*/  ULDC.U8 UR12, c[0x0][0x480] ;  /* 0x00012000000c7ab9 */ /* 0x000fe20000000000 */
[----:B------:R-:W-:Y:S02]  /*1290*/  @!UP1 UIMAD UR41, UR45, UR7, UR8 ;  /* 0x000000072d2992a4 */ /* 0x000fe4000f8e0208 */
[----:B------:R-:W-:Y:S02]  /*12a0*/  UIMAD.WIDE UR8, UR60, UR59, URZ ;  /* 0x0000003b3c0872a5 */ /* 0x000fe4000f8e023f */
[----:B------:R-:W-:-:S02]  /*12b0*/  UISETP.NE.AND UP4, UPT, UR12, URZ, UPT ;  /* 0x0000003f0c00728c */ /* 0x000fc4000bf85270 */
[----:B------:R-:W-:Y:S01]  /*12c0*/  UIMAD UR17, UR57, UR58, UR17 ;  /* 0x0000003a391172a4 */ /* 0x000fe2000f8e0211 */
[----:B-1----:R-:W-:Y:S01]  /*12d0*/  VIADD R4, R4, 0xffffffe ;  /* 0x0ffffffe04047836 */ /* 0x002fe20000000000 */
[----:B------:R-:W-:Y:S01]  /*12e0*/  @UP0 ULDC.64 UR12, c[0x0][0x248] ;  /* 0x00009200000c0ab9 */ /* 0x000fe20000000a00 */
[----:B------:R-:W-:Y:S02]  /*12f0*/  USEL UR55, UR22, UR18, !UP1 ;  /* 0x0000001216377287 */ /* 0x000fe4000c800000 */
[----:B------:R-:W1:Y:S01]  /*1300*/  F2I.FTZ.U32.TRUNC.NTZ R5, R4 ;  /* 0x0000000400057305 */ /* 0x000e62000021f000 */
[----:B------:R-:W-:Y:S02]  /*1310*/  UIADD3 UR48, UR23, UR33, URZ ;  /* 0x0000002117307290 */ /* 0x000fe4000fffe03f */
[----:B------:R-:W-:Y:S02]  /*1320*/  UIMAD UR31, UR5, UR25, URZ ;  /* 0x00000019051f72a4 */ /* 0x000fe4000f8e023f */
[----:B------:R-:W-:-:S02]  /*1330*/  @UP0 UIMAD.WIDE.U32 UR22, UR20, UR12, URZ ;  /* 0x0000000c141602a5 */ /* 0x000fc4000f8e003f */
[----:B------:R-:W-:Y:S02]  /*1340*/  @UP0 UIMAD UR44, UR20, UR13, URZ ;  /* 0x0000000d142c02a4 */ /* 0x000fe4000f8e023f */
[----:B------:R-:W-:Y:S02]  /*1350*/  UIMAD UR20, UR9, UR14, URZ ;  /* 0x0000000e091472a4 */ /* 0x000fe4000f8e023f */
[----:B------:R-:W-:Y:S02]  /*1360*/  UIADD3 UR17, UR15, UR17, URZ ;  /* 0x000000110f117290 */ /* 0x000fe4000fffe03f */
[----:B------:R-:W-:Y:S01]  /*1370*/  @UP1 UIADD3 UR48, UR19, UR31, URZ ;  /* 0x0000001f13301290 */ /* 0x000fe2000fffe03f */
[----:B-1----:R-:W-:Y:S01]  /*1380*/  IMAD.MOV R0, RZ, RZ, -R5 ;  /* 0x000000ffff007224 */ /* 0x002fe200078e0a05 */
[----:B------:R-:W-:Y:S01]  /*1390*/  UIMAD.WIDE.U32 UR18, UR8, UR14, URZ ;  /* 0x0000000e081272a5 */ /* 0x000fe2000f8e003f */
[----:B------:R-:W-:Y:S01]  /*13a0*/  IMAD.MOV.U32 R4, RZ, RZ, RZ ;  /* 0x000000ffff047224 */ /* 0x000fe200078e00ff */
[----:B------:R-:W-:Y:S01]  /*13b0*/  UIMAD UR17, UR8, UR17, UR20 ;  /* 0x00000011081172a4 */ /* 0x000fe2000f8e0214 */
[----:B------:R-:W-:Y:S01]  /*13c0*/  IMAD R0, R0, R6, RZ ;  /* 0x0000000600007224 */ /* 0x000fe200078e02ff */
[----:B------:R-:W-:-:S02]  /*13d0*/  UIMAD.WIDE.U32 UR14, UR8, UR5, URZ ;  /* 0x00000005080e72a5 */ /* 0x000fc4000f8e003f */
[----:B------:R-:W-:Y:S01]  /*13e0*/  ULOP3.LUT UR20, UR27, 0xffffff80, URZ, 0xc0, !UPT ;  /* 0xffffff801b147892 */ /* 0x000fe2000f8ec03f */
[----:B------:R-:W-:Y:S01]  /*13f0*/  IMAD.HI.U32 R0, R5, R0, R4 ;  /* 0x0000000005007227 */ /* 0x000fe200078e0004 */
[----:B------:R-:W-:Y:S02]  /*1400*/  @!UP1 UIMAD.WIDE.U32 UR38, UR45, UR6, URZ ;  /* 0x000000062d2692a5 */ /* 0x000fe4000f8e003f */
[----:B------:R-:W-:Y:S02]  /*1410*/  UIADD3 UR46, UR19, UR17, URZ ;  /* 0x00000011132e7290 */ /* 0x000fe4000fffe03f */
[----:B------:R-:W-:Y:S01]  /*1420*/  USHF.L.U64.HI UR6, UR45, 0x7, UR57 ;  /* 0x000000072d067899 */ /* 0x000fe20008010239 */
[----:B------:R-:W-:Y:S01]  /*1430*/  IMAD.HI.U32 R0, R0, R2, RZ ;  /* 0x0000000200007227 */ /* 0x000fe200078e00ff */
[----:B------:R-:W-:Y:S02]  /*1440*/  USEL UR54, UR18, UR14, !UP1 ;  /* 0x0000000e12367287 */ /* 0x000fe4000c800000 */
[----:B------:R-:W-:-:S02]  /*1450*/  UIMAD UR17, UR9, UR5, URZ ;  /* 0x00000005091172a4 */ /* 0x000fc4000f8e023f */
[----:B------:R-:W-:Y:S01]  /*1460*/  IADD3 R4, -R0, RZ, RZ ;  /* 0x000000ff00047210 */ /* 0x000fe20007ffe1ff */
[----:B------:R-:W-:Y:S01]  /*1470*/  ULDC.U8 UR7, c[0x0][0x3d8] ;  /* 0x0000f60000077ab9 */ /* 0x000fe20000000000 */
[----:B------:R-:W-:Y:S02]  /*1480*/  UIADD3 UR14, UR20, -0x80, URZ ;  /* 0xffffff80140e7890 */ /* 0x000fe4000fffe03f */
[----:B------:R-:W-:Y:S01]  /*1490*/  UISETP.NE.AND UP3, UPT, UR7, URZ, UPT ;  /* 0x0000003f0700728c */ /* 0x000fe2000bf65270 */
[C---:B------:R-:W-:Y:S01]  /*14a0*/  IMAD R2, R6.reuse, R4, R2 ;  /* 0x0000000406027224 */ /* 0x040fe200078e0202 */
[----:B------:R-:W-:Y:S02]  /*14b0*/  USEL UR37, UR6, URZ, UP2 ;  /* 0x0000003f06257287 */ /* 0x000fe40009000000 */
[----:B------:R-:W-:Y:S02]  /*14c0*/  @UP1 UIADD3 UR46, UR15, UR17, URZ ;  /* 0x000000110f2e1290 */ /* 0x000fe4000fffe03f */
[----:B------:R-:W-:Y:S01]  /*14d0*/  ISETP.GT.U32.AND P1, PT, R6, R2, PT ;  /* 0x000000020600720c */ /* 0x000fe20003f24070 */
[----:B------:R-:W-:-:S02]  /*14e0*/  USHF.R.S32.HI UR34, URZ, 0x1f, UR14 ;  /* 0x0000001f3f227899 */ /* 0x000fc4000801140e */
[----:B------:R-:W-:Y:S01]  /*14f0*/  UIADD3 UR15, UP2, UR14, UR36, URZ ;  /* 0x000000240e0f7290 */ /* 0x000fe2000ff5e03f */
[----:B------:R-:W-:Y:S01]  /*1500*/  ULDC UR61, c[0x0][0x2c4] ;  /* 0x0000b100003d7ab9 */ /* 0x000fe20000000800 */
[----:B------:R-:W-:Y:S02]  /*1510*/  @UP0 UIADD3 UR29, UR26, UR35, URZ ;  /* 0x000000231a1d0290 */ /* 0x000fe4000fffe03f */
[----:B------:R-:W-:Y:S02]  /*1520*/  UIADD3.X UR17, UR34, UR37, URZ, UP2, !UPT ;  /* 0x0000002522117290 */ /* 0x000fe400097fe43f */
[----:B------:R-:W-:Y:S01]  /*1530*/  UIMAD UR9, UR9, UR15, URZ ;  /* 0x0000000f090972a4 */ /* 0x000fe2000f8e023f */
[----:B------:R-:W-:-:S03]  /*1540*/  @UP0 ULDC.64 UR6, c[0x0][0x250] ;  /* 0x0000940000060ab9 */ /* 0x000fc60000000a00 */
[----:B------:R-:W-:Y:S01]  /*1550*/  @!P1 IMAD.IADD R2, R2, 0x1, -R6 ;  /* 0x0000000102029824 */ /* 0x000fe200078e0a06 */
[----:B------:R-:W-:Y:S01]  /*1560*/  UIMAD UR20, UR8, UR17, UR9 ;  /* 0x00000011081472a4 */ /* 0x000fe2000f8e0209 */
[----:B------:R-:W-:Y:S01]  /*1570*/  @!P1 VIADD R0, R0, 0x1 ;  /* 0x0000000100009836 */ /* 0x000fe20000000000 */
[----:B------:R-:W-:Y:S01]  /*1580*/  PLOP3.LUT P1, PT, PT, PT, UP0, 0x80, 0x0 ;  /* 0x000000000000781c */ /* 0x000fe20003f2f008 */
[----:B------:R-:W-:Y:S01]  /*1590*/  @UP3 UIMAD UR17, UR45, UR61, URZ ;  /* 0x0000003d2d1132a4 */ /* 0x000fe2000f8e023f */
[----:B------:R-:W-:Y:S01]  /*15a0*/  ISETP.GE.U32.AND P0, PT, R2, R6, PT ;  /* 0x000000060200720c */ /* 0x000fe20003f06070 */
[----:B------:R-:W-:Y:S01]  /*15b0*/  @UP0 UIMAD.WIDE.U32 UR18, UR29, UR6, URZ ;  /* 0x000000061d1202a5 */ /* 0x000fe2000f8e003f */
[----:B------:R-:W-:Y:S01]  /*15c0*/  LOP3.LUT R2, R7, UR56, RZ, 0x3c, !PT ;  /* 0x0000003807027c12 */ /* 0x000fe2000f8e3cff */
[----:B------:R-:W-:Y:S02]  /*15d0*/  UIMAD.WIDE.U32 UR36, UR8, UR15, URZ ;  /* 0x0000000f082472a5 */ /* 0x000fe4000f8e003f */
[----:B------:R-:W-:Y:S01]  /*15e0*/  @UP3 USEL UR15, UR17, UR5, !UP1 ;  /* 0x00000005110f3287 */ /* 0x000fe2000c800000 */
[----:B------:R-:W-:Y:S01]  /*15f0*/  ISETP.GE.AND P2, PT, R2, RZ, PT ;  /* 0x000000ff0200720c */ /* 0x000fe20003f46270 */
[----:B------:R-:W-:-:S02]  /*1600*/  UIMAD UR49, UR56, UR60, URZ ;  /* 0x0000003c383172a4 */ /* 0x000fc4000f8e023f */
[----:B------:R-:W-:Y:S02]  /*1610*/  @UP0 UIMAD UR29, UR29, UR7, URZ ;  /* 0x000000071d1d02a4 */ /* 0x000fe4000f8e023f */
[----:B------:R-:W-:Y:S02]  /*1620*/  @!UP3 UIMAD UR9, UR45, UR59, UR56 ;  /* 0x0000003b2d09b2a4 */ /* 0x000fe4000f8e0238 */
[----:B------:R-:W-:Y:S01]  /*1630*/  @P0 IADD3 R0, R0, 0x1, RZ ;  /* 0x0000000100000810 */ /* 0x000fe20007ffe0ff */
[----:B------:R-:W-:Y:S01]  /*1640*/  @!UP1 UIADD3 UR50, UR39, UR41, URZ ;  /* 0x0000002927329290 */ /* 0x000fe2000fffe03f */
[----:B------:R-:W-:Y:S01]  /*1650*/  PLOP3.LUT P0, PT, PT, PT, UP3, 0x80, 0x0 ;  /* 0x000000000000781c */ /* 0x000fe20003f0f038 */
[----:B------:R-:W-:Y:S01]  /*1660*/  @UP3 ULDC UR8, c[0x0][0x2e4] ;  /* 0x0000b90000083ab9 */ /* 0x000fe20000000800 */
[----:B------:R-:W-:Y:S01]  /*1670*/  USHF.R.S32.HI UR41, URZ, 0x7, UR27 ;  /* 0x000000073f297899 */ /* 0x000fe2000801141b */
[----:B------:R-:W-:Y:S01]  /*1680*/  IMAD.MOV.U32 R12, RZ, RZ, R0 ;  /* 0x000000ffff0c7224 */ /* 0x000fe200078e0000 */
[----:B------:R-:W-:-:S02]  /*1690*/  @UP3 UIMAD UR17, UR56, UR8, UR15 ;  /* 0x00000008381132a4 */ /* 0x000fc4000f8e020f */
[----:B------:R-:W-:Y:S02]  /*16a0*/  USEL UR51, UR47, URZ, UP4 ;  /* 0x0000003f2f337287 */ /* 0x000fe4000a000000 */
[----:B------:R-:W-:Y:S01]  /*16b0*/  @UP0 UIADD3 UR27, UR23, UR44, URZ ;  /* 0x0000002c171b0290 */ /* 0x000fe2000fffe03f */
[----:B------:R-:W-:Y:S01]  /*16c0*/  @!P2 IADD3 R12, -R12, RZ, RZ ;  /* 0x000000ff0c0ca210 */ /* 0x000fe20007ffe1ff */
[----:B------:R-:W-:Y:S01]  /*16d0*/  USHF.R.S32.HI UR40, URZ, 0x1f, UR30 ;  /* 0x0000001f3f287899 */ /* 0x000fe2000801141e */
[----:B------:R-:W-:Y:S01]  /*16e0*/  @!P3 LOP3.LUT R12, RZ, R7, RZ, 0x33, !PT ;  /* 0x00000007ff0cb212 */ /* 0x000fe200078e33ff */
[----:B------:R-:W-:Y:S02]  /*16f0*/  USEL UR53, UR28, URZ, UP4 ;  /* 0x0000003f1c357287 */ /* 0x000fe4000a000000 */
[----:B------:R-:W-:Y:S02]  /*1700*/  USHF.R.S32.HI UR52, URZ, 0x1f, UR49 ;  /* 0x0000001f3f347899 */ /* 0x000fe40008011431 */
[----:B------:R-:W-:-:S02]  /*1710*/  @UP0 UIADD3 UR33, UR19, UR29, URZ ;  /* 0x0000001d13210290 */ /* 0x000fc4000fffe03f */
[----:B------:R-:W-:Y:S02]  /*1720*/  @!UP3 UIMAD UR17, UR9, UR61, URZ ;  /* 0x0000003d0911b2a4 */ /* 0x000fe4000f8e023f */
[----:B------:R-:W-:Y:S01]  /*1730*/  UIADD3 UR47, UR37, UR20, URZ ;  /* 0x00000014252f7290 */ /* 0x000fe2000fffe03f */
        /* <DEDUP_REMOVED lines=15> */
.L_x_332:
        /* <DEDUP_REMOVED lines=13> */
.L_x_333:
        /* <DEDUP_REMOVED lines=11> */
.L_x_334:
[----:B------:R-:W-:-:S04]  /*19b0*/  UIMAD UR5, UR45, UR59, UR56 ;  /* 0x0000003b2d0572a4 */ /* 0x000fc8000f8e0238 */
[----:B------:R-:W-:-:S12]  /*19c0*/  UIMAD UR5, UR5, UR58, URZ ;  /* 0x0000003a050572a4 */ /* 0x000fd8000f8e023f */
.L_x_335:
[----:B------:R-:W2:Y:S01]  /*19d0*/  LDL R16, [R1+0x58] ;  /* 0x0000580001107983 */ /* 0x000ea20000100800 */
[----:B------:R-:W1:Y:S01]  /*19e0*/  LDC.64 R4, c[0x0][0x420] ;  /* 0x00010800ff047b82 */ /* 0x000e620000000a00 */
[----:B------:R-:W-:Y:S01]  /*19f0*/  USHF.R.S32.HI UR22, URZ, 0x1f, UR56 ;  /* 0x0000001f3f167899 */ /* 0x000fe20008011438 */
[--C-:B------:R-:W-:Y:S01]  /*1a00*/  SHF.R.S32.HI R227, RZ, 0x1f, R226.reuse ;  /* 0x0000001fffe37819 */ /* 0x100fe200000114e2 */
[----:B------:R-:W3:Y:S01]  /*1a10*/  S2R R14, SR_TID.X ;  /* 0x00000000000e7919 */ /* 0x000ee20000002100 */
[----:B------:R-:W-:Y:S01]  /*1a20*/  ULDC.64 UR18, c[0x0][0x428] ;  /* 0x00010a0000127ab9 */ /* 0x000fe20000000a00 */
[----:B------:R-:W-:Y:S01]  /*1a30*/  UIADD3 UR37, UR14, UR5, URZ ;  /* 0x000000050e257290 */ /* 0x000fe2000fffe03f */
[----:B------:R-:W-:Y:S01]  /*1a40*/  IADD3 R6, P0, R226, UR8, RZ ;  /* 0x00000008e2067c10 */ /* 0x000fe2000ff1e0ff */
[----:B------:R-:W4:Y:S01]  /*1a50*/  S2R R15, SR_TID.X ;  /* 0x00000000000f7919 */ /* 0x000f220000002100 */
[----:B------:R-:W-:Y:S01]  /*1a60*/  UIMAD UR5, UR22, UR18, URZ ;  /* 0x00000012160572a4 */ /* 0x000fe2000f8e023f */
[----:B------:R-:W-:Y:S01]  /*1a70*/  SHF.R.S32.HI R19, RZ, 0x1f, R251 ;  /* 0x0000001fff137819 */ /* 0x000fe200000114fb */
[----:B------:R-:W-:Y:S01]  /*1a80*/  UIADD3 UR20, UR14, UR17, URZ ;  /* 0x000000110e147290 */ /* 0x000fe2000fffe03f */
[----:B------:R-:W-:Y:S01]  /*1a90*/  IADD3 R0, P2, R251, UR14, RZ ;  /* 0x0000000efb007c10 */ /* 0x000fe2000ff5e0ff */
[----:B------:R-:W-:Y:S01]  /*1aa0*/  UIMAD UR17, UR56, UR19, UR5 ;  /* 0x00000013381172a4 */ /* 0x000fe2000f8e0205 */
[----:B------:R-:W-:Y:S01]  /*1ab0*/  IADD3.X R7, R227, UR50, RZ, P0, !PT ;  /* 0x00000032e3077c10 */ /* 0x000fe200087fe4ff */
[----:B------:R-:W-:Y:S01]  /*1ac0*/  UIADD3 UR5, -UR16, UR32, UR30 ;  /* 0x0000002010057290 */ /* 0x000fe2000fffe11e */
[----:B------:R-:W-:Y:S01]  /*1ad0*/  IMAD.U32 R11, RZ, RZ, UR18 ;  /* 0x00000012ff0b7e24 */ /* 0x000fe2000f8e00ff */
[----:B------:R-:W-:Y:S01]  /*1ae0*/  UIMAD UR9, UR60, UR59, URZ ;  /* 0x0000003b3c0972a4 */ /* 0x000fe2000f8e023f */
[----:B------:R-:W-:Y:S01]  /*1af0*/  IADD3.X R2, R19, UR34, RZ, P2, !PT ;  /* 0x0000002213027c10 */ /* 0x000fe200097fe4ff */
[----:B------:R-:W-:Y:S01]  /*1b00*/  ULDC UR15, c[0x0][0x398] ;  /* 0x0000e600000f7ab9 */ /* 0x000fe20000000800 */
[----:B------:R-:W-:Y:S01]  /*1b10*/  ULDC.64 UR18, c[0x0][0x258] ;  /* 0x0000960000127ab9 */ /* 0x000fe20000000a00 */
[----:B------:R-:W-:Y:S01]  /*1b20*/  UIADD3 UR5, UR5, -UR15, URZ ;  /* 0x8000000f05057290 */ /* 0x000fe2000fffe03f */
[----:B------:R-:W-:Y:S01]  /*1b30*/  IMAD.WIDE.U32 R8, R0, UR24, R226 ;  /* 0x0000001800087c25 */ /* 0x000fe2000f8e00e2 */
[----:B------:R-:W-:Y:S01]  /*1b40*/  USHF.L.U32 UR8, UR9, 0x7, URZ ;  /* 0x0000000709087899 */ /* 0x000fe2000800063f */
[----:B------:R-:W-:Y:S01]  /*1b50*/  BSSY B1, `(.L_x_331) ;  /* 0x00009de000017945 */ /* 0x000fe20003800000 */
[----:B------:R-:W-:Y:S01]  /*1b60*/  ULDC.64 UR28, c[0x0][0x400] ;  /* 0x00010000001c7ab9 */ /* 0x000fe20000000a00 */
[C---:B-1----:R-:W-:Y:S01]  /*1b70*/  IMAD R10, R4.reuse, UR34, RZ ;  /* 0x00000022040a7c24 */ /* 0x042fe2000f8e02ff */
[----:B------:R-:W-:Y:S01]  /*1b80*/  UIADD3 UR15, UP2, UP1, UR36, UR8, UR49 ;  /* 0x00000008240f7290 */ /* 0x000fe2000f95e031 */
[----:B------:R-:W-:Y:S01]  /*1b90*/  IMAD.WIDE.U32 R6, R4, UR14, R6 ;  /* 0x0000000e04067c25 */ /* 0x000fe2000f8e0006 */
[----:B------:R-:W-:Y:S01]  /*1ba0*/  USHF.R.S32.HI UR8, URZ, 0x1f, UR8 ;  /* 0x0000001f3f087899 */ /* 0x000fe20008011408 */
[----:B------:R-:W-:Y:S01]  /*1bb0*/  IADD3 R8, P0, R8, UR55, RZ ;  /* 0x0000003708087c10 */ /* 0x000fe2000ff1e0ff */
[----:B------:R-:W-:Y:S01]  /*1bc0*/  ULDC.64 UR58, c[0x0][0x2b0] ;  /* 0x0000ac00003a7ab9 */ /* 0x000fe20000000a00 */
[----:B------:R-:W-:Y:S01]  /*1bd0*/  IMAD R10, R5, UR14, R10 ;  /* 0x0000000e050a7c24 */ /* 0x000fe2000f8e020a */
[----:B------:R-:W-:Y:S01]  /*1be0*/  UIMAD UR14, UR22, UR18, URZ ;  /* 0x00000012160e72a4 */ /* 0x000fe2000f8e023f */
[----:B------:R-:W-:Y:S01]  /*1bf0*/  IMAD R2, R2, UR24, RZ ;  /* 0x0000001802027c24 */ /* 0x000fe2000f8e02ff */
[----:B------:R-:W-:Y:S01]  /*1c00*/  USHF.R.S32.HI UR22, URZ, 0x1f, UR5 ;  /* 0x0000001f3f167899 */ /* 0x000fe20008011405 */
[----:B---3--:R-:W-:Y:S01]  /*1c10*/  SHF.R.S32.HI R14, RZ, 0x1f, R14 ;  /* 0x0000001fff0e7819 */ /* 0x008fe2000001140e */
[----:B------:R-:W-:Y:S01]  /*1c20*/  UIADD3.X UR8, UR47, UR8, UR52, UP2, UP1 ;  /* 0x000000082f087290 */ /* 0x000fe200097e2434 */
[----:B------:R-:W-:Y:S01]  /*1c30*/  IMAD R0, R0, UR25, R2 ;  /* 0x0000001900007c24 */ /* 0x000fe2000f8e0202 */
[----:B------:R-:W-:Y:S01]  /*1c40*/  ULEA.HI UR22, UR22, UR5, URZ, 0x7 ;  /* 0x0000000516167291 */ /* 0x000fe2000f8f383f */
[----:B----4-:R-:W-:Y:S01]  /*1c50*/  LEA.HI R14, R14, R15, RZ, 0x5 ;  /* 0x0000000f0e0e7211 */ /* 0x010fe200078f28ff */
[----:B------:R-:W-:Y:S01]  /*1c60*/  UIADD3 UR5, UP2, UP1, UR53, UR15, UR54 ;  /* 0x0000000f35057290 */ /* 0x000fe2000f95e036 */
[----:B------:R-:W-:Y:S01]  /*1c70*/  IMAD.IADD R7, R7, 0x1, R10 ;  /* 0x0000000107077824 */ /* 0x000fe200078e020a */
[----:B------:R-:W-:Y:S01]  /*1c80*/  USHF.R.S32.HI UR22, URZ, 0x7, UR22 ;  /* 0x000000073f167899 */ /* 0x000fe20008011416 */
[----:B------:R-:W-:Y:S01]  /*1c90*/  SHF.R.S32.HI R14, RZ, 0x5, R14 ;  /* 0x00000005ff0e7819 */ /* 0x000fe2000001140e */
[----:B------:R-:W-:Y:S01]  /*1ca0*/  UIADD3.X UR8, UR51, UR8, UR46, UP2, UP1 ;  /* 0x0000000833087290 */ /* 0x000fe200097e242e */
[----:B------:R-:W-:Y:S01]  /*1cb0*/  IADD3.X R9, R9, UR48, R0, P0, !PT ;  /* 0x0000003009097c10 */ /* 0x000fe200087fe400 */
[----:B------:R-:W-:Y:S01]  /*1cc0*/  IMAD.U32 R0, RZ, RZ, UR18 ;  /* 0x00000012ff007e24 */ /* 0x000fe2000f8e00ff */
[----:B------:R-:W-:Y:S01]  /*1cd0*/  UISETP.LT.AND UP1, UPT, URZ, UR22, UPT ;  /* 0x000000163f00728c */ /* 0x000fe2000bf21270 */
[----:B------:R-:W-:Y:S01]  /*1ce0*/  IMAD.WIDE.U32 R6, R11, UR56, R6 ;  /* 0x000000380b067c25 */ /* 0x000fe2000f8e0006 */
[----:B------:R-:W-:-:S02]  /*1cf0*/  UIMAD UR19, UR56, UR19, UR14 ;  /* 0x00000013381372a4 */ /* 0x000fc4000f8e020e */
[----:B------:R-:W-:Y:S01]  /*1d00*/  USEL UR22, URZ, UR22, !UP1 ;  /* 0x000000163f167287 */ /* 0x000fe2000c800000 */
[----:B------:R-:W-:Y:S01]  /*1d10*/  IMAD.WIDE.U32 R8, R0, UR56, R8 ;  /* 0x0000003800087c25 */ /* 0x000fe2000f8e0008 */
[----:B------:R-:W-:Y:S02]  /*1d20*/  UIMAD.WIDE UR14, UR20, 0x4, UR58 ;  /* 0x00000004140e78a5 */ /* 0x000fe4000f8e023a */
[----:B------:R-:W-:Y:S01]  /*1d30*/  UISETP.GT.AND UP1, UPT, UR41, UR22, UPT ;  /* 0x000000162900728c */ /* 0x000fe2000bf24270 */
[----:B------:R-:W-:Y:S01]  /*1d40*/  VIADD R7, R7, UR17 ;  /* 0x0000001107077c36 */ /* 0x000fe20008000000 */
[----:B------:R-:W-:Y:S01]  /*1d50*/  ULDC.64 UR58, c[0x0][0x478] ;  /* 0x00011e00003a7ab9 */ /* 0x000fe20000000a00 */
[-C--:B------:R-:W-:Y:S01]  /*1d60*/  IMAD R10, R19, R4.reuse, RZ ;  /* 0x00000004130a7224 */ /* 0x080fe200078e02ff */
[----:B------:R-:W-:Y:S01]  /*1d70*/  ULDC.64 UR42, c[0x0][0x210] ;  /* 0x00008400002a7ab9 */ /* 0x000fe20000000a00 */
[C---:B------:R-:W-:Y:S01]  /*1d80*/  IMAD.WIDE.U32 R6, R251.reuse, R4, R6 ;  /* 0x00000004fb067225 */ /* 0x040fe200078e0006 */
[----:B------:R-:W-:Y:S01]  /*1d90*/  ULDC.64 UR38, c[0x0][0x3e0] ;  /* 0x0000f80000267ab9 */ /* 0x000fe20000000a00 */
[----:B------:R-:W-:Y:S01]  /*1da0*/  LEA R229, P3, R8, UR42, 0x1 ;  /* 0x0000002a08e57c11 */ /* 0x000fe2000f8608ff */
[----:B------:R-:W-:Y:S01]  /*1db0*/  UMOV UR18, UR14 ;  /* 0x0000000e00127c82 */ /* 0x000fe20008000000 */
[----:B------:R-:W-:Y:S01]  /*1dc0*/  IMAD R10, R251, R5, R10 ;  /* 0x00000005fb0a7224 */ /* 0x000fe200078e020a */
[----:B------:R-:W-:Y:S01]  /*1dd0*/  LEA R232, P2, R6, UR38, 0x1 ;  /* 0x0000002606e87c11 */ /* 0x000fe2000f8408ff */
[----:B------:R-:W-:Y:S01]  /*1de0*/  UMOV UR17, UR15 ;  /* 0x0000000f00117c82 */ /* 0x000fe20008000000 */
[----:B--2---:R-:W-:Y:S01]  /*1df0*/  IMAD R2, R14, UR9, R16 ;  /* 0x000000090e027c24 */ /* 0x004fe2000f8e0210 */
[----:B------:R-:W-:-:S04]  /*1e00*/  UIADD3 UR9, UR41, -0x1, URZ ;  /* 0xffffffff29097890 */ /* 0x000fc8000fffe03f */
[----:B------:R-:W-:-:S04]  /*1e10*/  IADD3 R0, P0, R2, UR5, RZ ;  /* 0x0000000502007c10 */ /* 0x000fc8000ff1e0ff */
[----:B------:R-:W-:Y:S02]  /*1e20*/  LEA.HI.X.SX32 R2, R2, UR8, 0x1, P0 ;  /* 0x0000000802027c11 */ /* 0x000fe400080f0eff */
[----:B------:R-:W-:-:S04]  /*1e30*/  LEA R188, P0, R0, UR28, 0x2 ;  /* 0x0000001c00bc7c11 */ /* 0x000fc8000f8010ff */
[----:B------:R-:W-:Y:S01]  /*1e40*/  LEA.HI.X R189, R0, UR29, R2, 0x2, P0 ;  /* 0x0000001d00bd7c11 */ /* 0x000fe200080f1402 */
[----:B------:R-:W-:Y:S01]  /*1e50*/  UIMAD.WIDE UR28, UR37, 0x4, UR58 ;  /* 0x00000004251c78a5 */ /* 0x000fe2000f8e023a */
[----:B------:R-:W-:Y:S01]  /*1e60*/  PLOP3.LUT P0, PT, PT, PT, UP1, 0x80, 0x0 ;  /* 0x000000000000781c */ /* 0x000fe20003f0f018 */
[----:B------:R-:W-:Y:S02]  /*1e70*/  VIADD R2, R9, UR19 ;  /* 0x0000001309027c36 */ /* 0x000fe40008000000 */
[----:B------:R-:W-:-:S03]  /*1e80*/  IMAD.IADD R0, R7, 0x1, R10 ;  /* 0x0000000107007824 */ /* 0x000fc600078e020a */
[----:B------:R-:W-:Y:S01]  /*1e90*/  LEA.HI.X R230, R8, UR43, R2, 0x1, P3 ;  /* 0x0000002b08e67c11 */ /* 0x000fe200098f0c02 */
[----:B------:R-:W-:Y:S01]  /*1ea0*/  UMOV UR20, UR28 ;  /* 0x0000001c00147c82 */ /* 0x000fe20008000000 */
[----:B------:R-:W-:Y:S01]  /*1eb0*/  LEA.HI.X R231, R6, UR39, R0, 0x1, P2 ;  /* 0x0000002706e77c11 */ /* 0x000fe200090f0c00 */
[----:B------:R-:W-:-:S04]  /*1ec0*/  UMOV UR19, UR29 ;  /* 0x0000001d00137c82 */ /* 0x000fc80008000000 */
[----:B------:R-:W-:Y:S05]  /*1ed0*/  @P0 BRA `(.L_x_336) ;  /* 0x0000000800fc0947 */ /* 0x000fea0003800000 */
        /* <DEDUP_REMOVED lines=19> */
.L_x_337:
        /* <DEDUP_REMOVED lines=20> */
.L_x_338:
[----:B------:R-:W-:Y:S01]  /*2150*/  UIMAD UR5, UR40, UR6, URZ ;  /* 0x00000006280572a4 */ /* 0x000fe2000f8e023f */
[----:B------:R-:W-:Y:S01]  /*2160*/  IMAD.U32 R4, RZ, RZ, UR6 ;  /* 0x00000006ff047e24 */ /* 0x000fe2000f8e00ff */
[----:B------:R-:W-:Y:S01]  /*2170*/  ULDC UR12, c[0x0][0x2d0] ;  /* 0x0000b400000c7ab9 */ /* 0x000fe20000000800 */
[C---:B------:R-:W-:Y:S01]  /*2180*/  VIADD R0, R251.reuse, 0x20 ;  /* 0x00000020fb007836 */ /* 0x040fe20000000000 */
[----:B------:R-:W-:Y:S01]  /*2190*/  UIMAD UR5, UR30, UR7, UR5 ;  /* 0x000000071e0572a4 */ /* 0x000fe2000f8e0205 */
[C---:B------:R-:W-:Y:S01]  /*21a0*/  VIADD R2, R251.reuse, 0x40 ;  /* 0x00000040fb027836 */ /* 0x040fe20000000000 */
[----:B------:R-:W-:Y:S01]  /*21b0*/  ISETP.GE.AND P3, PT, R226, UR12, PT ;  /* 0x0000000ce2007c0c */ /* 0x000fe2000bf66270 */
[----:B------:R-:W-:Y:S01]  /*21c0*/  IMAD.WIDE.U32 R4, R4, UR30, R226 ;  /* 0x0000001e04047c25 */ /* 0x000fe2000f8e00e2 */
[----:B------:R-:W-:Y:S01]  /*21d0*/  USHF.R.S32.HI UR19, URZ, 0x1f, UR56 ;  /* 0x0000001f3f137899 */ /* 0x000fe20008011438 */
[----:B------:R-:W-:Y:S01]  /*21e0*/  BSSY B0, `(.L_x_339) ;  /* 0x000001a000007945 */ /* 0x000fe20003800000 */
[----:B------:R-:W-:Y:S01]  /*21f0*/  ISETP.GE.OR P2, PT, R0, UR16, P3 ;  /* 0x0000001000007c0c */ /* 0x000fe20009f46670 */
[----:B------:R-:W-:Y:S01]  /*2200*/  ULDC.64 UR12, c[0x0][0x468] ;  /* 0x00011a00000c7ab9 */ /* 0x000fe20000000a00 */
[----:B------:R-:W-:Y:S01]  /*2210*/  ISETP.GE.OR P1, PT, R2, UR16, P3 ;  /* 0x0000001002007c0c */ /* 0x000fe20009f26670 */
[----:B------:R-:W-:Y:S01]  /*2220*/  VIADD R2, R251, 0x60 ;  /* 0x00000060fb027836 */ /* 0x000fe20000000000 */
[----:B------:R-:W-:Y:S01]  /*2230*/  MOV R0, UR5 ;  /* 0x0000000500007c02 */ /* 0x000fe20008000f00 */
[----:B------:R-:W-:Y:S01]  /*2240*/  UIMAD UR5, UR19, UR12, URZ ;  /* 0x0000000c130572a4 */ /* 0x000fe2000f8e023f */
[----:B------:R-:W-:-:S03]  /*2250*/  IADD3 R4, P0, R4, UR17, RZ ;  /* 0x0000001104047c10 */ /* 0x000fc6000ff1e0ff */
[----:B------:R-:W-:Y:S01]  /*2260*/  UIMAD UR13, UR56, UR13, UR5 ;  /* 0x0000000d380d72a4 */ /* 0x000fe2000f8e0205 */
[----:B------:R-:W-:Y:S01]  /*2270*/  IADD3.X R5, R5, UR18, R0, P0, !PT ;  /* 0x0000001205057c10 */ /* 0x000fe200087fe400 */
[----:B------:R-:W-:Y:S01]  /*2280*/  IMAD.U32 R0, RZ, RZ, UR12 ;  /* 0x0000000cff007e24 */ /* 0x000fe2000f8e00ff */
[----:B------:R-:W-:Y:S02]  /*2290*/  ISETP.GE.OR P0, PT, R2, UR16, P3 ;  /* 0x0000001002007c0c */ /* 0x000fe40009f06670 */
        /* <DEDUP_REMOVED lines=14> */
.L_x_340:
[----:B------:R-:W-:Y:S05]  /*2380*/  BSYNC B0 ;  /* 0x0000000000007941 */ /* 0x000fea0003800000 */
.L_x_339:
[----:B------:R-:W-:Y:S04]  /*2390*/  BSSY B0, `(.L_x_341) ;  /* 0x000000e000007945 */ /* 0x000fe80003800000 */
        /* <DEDUP_REMOVED lines=8> */
[----:B-1----:R-:W-:-:S03]  /*2420*/  LEA R8, P4, R6, UR12, 0x1 ;  /* 0x0000000c06087c11 */ /* 0x002fc6000f8808ff */
[----:B------:R-:W-:-:S05]  /*2430*/  IMAD R0, R0, UR7, R2 ;  /* 0x0000000700007c24 */ /* 0x000fca000f8e0202 */
[----:B------:R-:W-:-:S04]  /*2440*/  IADD3 R0, R7, R0, RZ ;  /* 0x0000000007007210 */ /* 0x000fc80007ffe0ff */
[----:B------:R-:W-:-:S05]  /*2450*/  LEA.HI.X R9, R6, UR13, R0, 0x1, P4 ;  /* 0x0000000d06097c11 */ /* 0x000fca000a0f0c00 */
[----:B------:R2:W-:Y:S02]  /*2460*/  STG.E.128 desc[UR10][R8.64], RZ ;  /* 0x000000ff08007986 */ /* 0x0005e4000c101d0a */
.L_x_342:
[----:B------:R-:W-:Y:S05]  /*2470*/  BSYNC B0 ;  /* 0x0000000000007941 */ /* 0x000fea0003800000 */
.L_x_341:
        /* <DEDUP_REMOVED lines=9> */
[----:B-12---:R-:W-:-:S03]  /*2510*/  LEA R8, P4, R6, UR12, 0x1 ;  /* 0x0000000c06087c11 */ /* 0x006fc6000f8808ff */
[----:B------:R-:W-:-:S05]  /*2520*/  IMAD R0, R0, UR7, R2 ;  /* 0x0000000700007c24 */ /* 0x000fca000f8e0202 */
[----:B------:R-:W-:-:S04]  /*2530*/  IADD3 R0, R7, R0, RZ ;  /* 0x0000000007007210 */ /* 0x000fc80007ffe0ff */
[----:B------:R-:W-:-:S05]  /*2540*/  LEA.HI.X R9, R6, UR13, R0, 0x1, P4 ;  /* 0x0000000d06097c11 */ /* 0x000fca000a0f0c00 */
[----:B------:R3:W-:Y:S02]  /*2550*/  STG.E.128 desc[UR10][R8.64], RZ ;  /* 0x000000ff08007986 */ /* 0x0007e4000c101d0a */
.L_x_344:
[----:B------:R-:W-:Y:S05]  /*2560*/  BSYNC B0 ;  /* 0x0000000000007941 */ /* 0x000fea0003800000 */
.L_x_343:
        /* <DEDUP_REMOVED lines=13> */
[----:B------:R4:W-:Y:S02]  /*2640*/  STG.E.128 desc[UR10][R4.64], RZ ;  /* 0x000000ff04007986 */ /* 0x0009e4000c101d0a */
.L_x_346:
[----:B------:R-:W-:Y:S05]  /*2650*/  BSYNC B0 ;  /* 0x0000000000007941 */ /* 0x000fea0003800000 */
.L_x_345:
[----:B------:R-:W-:Y:S01]  /*2660*/  UIMAD UR5, UR40, UR8, URZ ;  /* 0x00000008280572a4 */ /* 0x000fe2000f8e023f */
[----:B----4-:R-:W-:Y:S01]  /*2670*/  IMAD.U32 R4, RZ, RZ, UR8 ;  /* 0x00000008ff047e24 */ /* 0x010fe2000f8e00ff */
[----:B------:R-:W-:Y:S01]  /*2680*/  USHF.R.S32.HI UR12, URZ, 0x1f, UR56 ;  /* 0x0000001f3f0c7899 */ /* 0x000fe20008011438 */
[----:B------:R-:W-:Y:S01]  /*2690*/  BSSY B0, `(.L_x_347) ;  /* 0x0000017000007945 */ /* 0x000fe20003800000 */
[----:B------:R-:W-:Y:S01]  /*26a0*/  UIMAD UR5, UR30, UR9, UR5 ;  /* 0x000000091e0572a4 */ /* 0x000fe2000f8e0205 */
[----:B------:R-:W-:Y:S01]  /*26b0*/  IMAD.WIDE.U32 R4, R4, UR30, R226 ;  /* 0x0000001e04047c25 */ /* 0x000fe2000f8e00e2 */
[----:B------:R-:W-:-:S04]  /*26c0*/  ULDC.64 UR6, c[0x0][0x470] ;  /* 0x00011c0000067ab9 */ /* 0x000fc80000000a00 */
[----:B------:R-:W-:Y:S01]  /*26d0*/  IMAD.U32 R0, RZ, RZ, UR5 ;  /* 0x00000005ff007e24 */ /* 0x000fe2000f8e00ff */
[----:B------:R-:W-:Y:S01]  /*26e0*/  IADD3 R4, P4, R4, UR14, RZ ;  /* 0x0000000e04047c10 */ /* 0x000fe2000ff9e0ff */
[----:B------:R-:W-:-:S03]  /*26f0*/  UIMAD UR5, UR12, UR6, URZ ;  /* 0x000000060c0572a4 */ /* 0x000fc6000f8e023f */
        /* <DEDUP_REMOVED lines=13> */
[----:B-123--:R-:W-:-:S04]  /*27d0*/  LEA R8, P3, R6, UR6, 0x1 ;  /* 0x0000000606087c11 */ /* 0x00efc8000f8608ff */
[----:B------:R-:W-:-:S05]  /*27e0*/  LEA.HI.X R9, R6, UR7, R0, 0x1, P3 ;  /* 0x0000000706097c11 */ /* 0x000fca00098f0c00 */
[----:B------:R4:W-:Y:S04]  /*27f0*/  STG.E.128 desc[UR10][R8.64], RZ ;  /* 0x000000ff08007986 */ /* 0x0009e8000c101d0a */
.L_x_348:
[----:B------:R-:W-:Y:S05]  /*2800*/  BSYNC B0 ;  /* 0x0000000000007941 */ /* 0x000fea0003800000 */
.L_x_347:
        /* <DEDUP_REMOVED lines=9> */
[----:B-1234-:R-:W-:-:S03]  /*28a0*/  LEA R8, P2, R6, UR6, 0x1 ;  /* 0x0000000606087c11 */ /* 0x01efc6000f8408ff */
[----:B------:R-:W-:-:S05]  /*28b0*/  IMAD R0, R0, UR9, R2 ;  /* 0x0000000900007c24 */ /* 0x000fca000f8e0202 */
[----:B------:R-:W-:-:S04]  /*28c0*/  IADD3 R0, R7, R0, RZ ;  /* 0x0000000007007210 */ /* 0x000fc80007ffe0ff */
[----:B------:R-:W-:-:S05]  /*28d0*/  LEA.HI.X R9, R6, UR7, R0, 0x1, P2 ;  /* 0x0000000706097c11 */ /* 0x000fca00090f0c00 */
[----:B------:R1:W-:Y:S02]  /*28e0*/  STG.E.128 desc[UR10][R8.64], RZ ;  /* 0x000000ff08007986 */ /* 0x0003e4000c101d0a */
.L_x_350:
[----:B------:R-:W-:Y:S05]  /*28f0*/  BSYNC B0 ;  /* 0x0000000000007941 */ /* 0x000fea0003800000 */
.L_x_349:
        /* <DEDUP_REMOVED lines=14> */
.L_x_352:
[----:B------:R-:W-:Y:S05]  /*29e0*/  BSYNC B0 ;  /* 0x0000000000007941 */ /* 0x000fea0003800000 */
.L_x_351:
        /* <DEDUP_REMOVED lines=14> */
.L_x_336:
[----:B------:R-:W2:Y:S01]  /*2ad0*/  LDL R6, [R1+0x10] ;  /* 0x0000100001067983 */ /* 0x000ea20000100800 */
[----:B------:R-:W-:Y:S01]  /*2ae0*/  PLOP3.LUT P0, PT, PT, PT, UP4, 0x80, 0x0 ;  /* 0x000000000000781c */ /* 0x000fe20003f0f048 */
[----:B------:R-:W-:Y:S01]  /*2af0*/  UIMAD UR5, UR9, -0x80, UR32 ;  /* 0xffffff80090578a4 */ /* 0x000fe2000f8e0220 */
[C---:B------:R-:W-:Y:S01]  /*2b00*/  VIADD R16, R251.reuse, 0x20 ;  /* 0x00000020fb107836 */ /* 0x040fe20000000000 */
[----:B------:R-:W-:Y:S01]  /*2b10*/  ULEA.HI UR8, UR9, UR9, URZ, 0x1 ;  /* 0x0000000909087291 */ /* 0x000fe2000f8f083f */
[C---:B------:R-:W-:Y:S01]  /*2b20*/  VIADD R17, R251.reuse, 0x40 ;  /* 0x00000040fb117836 */ /* 0x040fe20000000000 */
[----:B------:R-:W-:Y:S01]  /*2b30*/  BSSY B0, `(.L_x_354) ;  /* 0x000001b000007945 */ /* 0x000fe20003800000 */
[C---:B------:R-:W-:Y:S01]  /*2b40*/  VIADD R18, R251.reuse, 0x60 ;  /* 0x00000060fb127836 */ /* 0x040fe20000000000 */
[----:B------:R-:W-:Y:S01]  /*2b50*/  ISETP.GE.AND P5, PT, R251, UR5, PT ;  /* 0x00000005fb007c0c */ /* 0x000fe2000bfa6270 */
[----:B------:R-:W-:-:S05]  /*2b60*/  ULOP3.LUT UR8, UR8, 0xfffffffe, URZ, 0xc0, !UPT ;  /* 0xfffffffe08087892 */ /* 0x000fca000f8ec03f */
[----:B------:R-:W-:Y:S01]  /*2b70*/  @P0 BAR.SYNC.DEFER_BLOCKING 0x0 ;  /* 0x0000000000000b1d */ /* 0x000fe20000010000 */
[----:B------:R-:W-:Y:S01]  /*2b80*/  UIADD3 UR8, UR9, -UR8, URZ ;  /* 0x8000000809087290 */ /* 0x000fe2000fffe03f */
[----:B------:R-:W-:Y:S01]  /*2b90*/  ISETP.GE.AND P4, PT, R16, UR5, PT ;  /* 0x0000000510007c0c */ /* 0x000fe2000bf86270 */
[----:B------:R-:W-:Y:S01]  /*2ba0*/  IMAD.U32 R8, RZ, RZ, UR12 ;  /* 0x0000000cff087e24 */ /* 0x000fe2000f8e00ff */
[----:B------:R-:W-:Y:S01]  /*2bb0*/  ISETP.GE.AND P3, PT, R17, UR5, PT ;  /* 0x0000000511007c0c */ /* 0x000fe2000bf66270 */
[----:B------:R-:W-:Y:S01]  /*2bc0*/  UISETP.NE.AND UP0, UPT, UR8, 0x1, UPT ;  /* 0x000000010800788c */ /* 0x000fe2000bf05270 */
[----:B------:R-:W-:-:S05]  /*2bd0*/  ISETP.GE.AND P2, PT, R18, UR5, PT ;  /* 0x0000000512007c0c */ /* 0x000fca000bf46270 */
[----:B------:R-:W-:Y:S02]  /*2be0*/  PLOP3.LUT P1, PT, PT, PT, UP0, 0x80, 0x0 ;  /* 0x000000000000781c */ /* 0x000fe40003f2f008 */
[C---:B--2---:R-:W-:Y:S01]  /*2bf0*/  LEA R0, R6.reuse, UR4, 0x1 ;  /* 0x0000000406007c11 */ /* 0x044fe2000f8e08ff */
[----:B------:R-:W-:-:S04]  /*2c00*/  VIADD R2, R6, 0x2000 ;  /* 0x0000200006027836 */ /* 0x000fc80000000000 */
[----:B------:R1:W-:Y:S01]  /*2c10*/  @P5 STS.128 [R0+0x8000], RZ ;  /* 0x008000ff00005388 */ /* 0x0003e20000000c00 */
[----:B------:R-:W-:Y:S01]  /*2c20*/  SEL R2, R2, R6, !P1 ;  /* 0x0000000602027207 */ /* 0x000fe20004800000 */
[----:B------:R-:W-:Y:S06]  /*2c30*/  @P5 BRA `(.L_x_355) ;  /* 0x0000000000285947 */ /* 0x000fec0003800000 */
        /* <DEDUP_REMOVED lines=10> */
.L_x_355:
[----:B------:R-:W-:Y:S05]  /*2ce0*/  BSYNC B0 ;  /* 0x0000000000007941 */ /* 0x000fea0003800000 */
.L_x_354:
        /* <DEDUP_REMOVED lines=14> */
.L_x_357:
[----:B------:R-:W-:Y:S05]  /*2dd0*/  BSYNC B0 ;  /* 0x0000000000007941 */ /* 0x000fea0003800000 */
.L_x_356:
        /* <DEDUP_REMOVED lines=13> */
.L_x_359:
[----:B------:R-:W-:Y:S05]  /*2eb0*/  BSYNC B0 ;  /* 0x0000000000007941 */ /* 0x000fea0003800000 */
.L_x_358:
        /* <DEDUP_REMOVED lines=16> */
.L_x_361:
[----:B------:R-:W-:Y:S05]  /*2fc0*/  BSYNC B0 ;  /* 0x0000000000007941 */ /* 0x000fea0003800000 */
.L_x_360:
        /* <DEDUP_REMOVED lines=19> */
.L_x_363:
[----:B------:R-:W-:Y:S05]  /*3100*/  BSYNC B0 ;  /* 0x0000000000007941 */ /* 0x000fea0003800000 */
.L_x_362:
        /* <DEDUP_REMOVED lines=21> */
.L_x_365:
[----:B------:R-:W-:Y:S05]  /*3260*/  BSYNC B0 ;  /* 0x0000000000007941 */ /* 0x000fea0003800000 */
.L_x_364:
        /* <DEDUP_REMOVED lines=21> */
.L_x_367:
[----:B------:R-:W-:Y:S05]  /*33c0*/  BSYNC B0 ;  /* 0x0000000000007941 */ /* 0x000fea0003800000 */
.L_x_366:
        /* <DEDUP_REMOVED lines=23> */
.L_x_369:
[----:B------:R-:W-:Y:S05]  /*3540*/  BSYNC B0 ;  /* 0x0000000000007941 */ /* 0x000fea0003800000 */
.L_x_368:
[----:B------:R-:W5:Y:S01]  /*3550*/  LDL R20, [R1+0x1c] ;  /* 0x00001c0001147983 */ /* 0x000f620000100800 */
[----:B------:R-:W-:Y:S01]  /*3560*/  UIMAD UR8, UR40, UR12, URZ ;  /* 0x0000000c280872a4 */ /* 0x000fe2000f8e023f */
[----:B---3--:R-:W-:Y:S01]  /*3570*/  IMAD.WIDE.U32 R4, R8, UR30, R226 ;  /* 0x0000001e08047c25 */ /* 0x008fe2000f8e00e2 */
[----:B------:R-:W-:Y:S02]  /*3580*/  BSSY B0, `(.L_x_370) ;  /* 0x0000029000007945 */ /* 0x000fe40003800000 */
[----:B------:R-:W-:Y:S02]  /*3590*/  UIMAD UR14, UR30, UR13, UR8 ;  /* 0x0000000d1e0e72a4 */ /* 0x000fe4000f8e0208 */
[----:B------:R-:W-:Y:S01]  /*35a0*/  UIMAD UR8, UR21, -0x80, UR16 ;  /* 0xffffff80150878a4 */ /* 0x000fe2000f8e0210 */
[----:B------:R-:W-:-:S03]  /*35b0*/  IADD3 R4, P0, R4, UR23, RZ ;  /* 0x0000001704047c10 */ /* 0x000fc6000ff1e0ff */
[----:B------:R-:W-:Y:S01]  /*35c0*/  IMAD.U32 R2, RZ, RZ, UR14 ;  /* 0x0000000eff027e24 */ /* 0x000fe2000f8e00ff */
[----:B------:R-:W-:Y:S01]  /*35d0*/  ULDC.64 UR14, c[0x0][0x260] ;  /* 0x00009800000e7ab9 */ /* 0x000fe20000000a00 */
[----:B------:R-:W-:-:S03]  /*35e0*/  ISETP.GE.AND P5, PT, R251, UR8, PT ;  /* 0x00000008fb007c0c */ /* 0x000fc6000bfa6270 */
[----:B------:R-:W-:Y:S01]  /*35f0*/  IADD3.X R5, R5, UR27, R2, P0, !PT ;  /* 0x0000001b05057c10 */ /* 0x000fe200087fe402 */
[----:B------:R-:W-:-:S04]  /*3600*/  IMAD R2, R13, UR14, RZ ;  /* 0x0000000e0d027c24 */ /* 0x000fc8000f8e02ff */
[C---:B------:R-:W-:Y:S02]  /*3610*/  IMAD R2, R12.reuse, UR15, R2 ;  /* 0x0000000f0c027c24 */ /* 0x040fe4000f8e0202 */
[----:B------:R-:W-:-:S03]  /*3620*/  IMAD.WIDE.U32 R4, R12, UR14, R4 ;  /* 0x0000000e0c047c25 */ /* 0x000fc6000f8e0004 */
[----:B------:R3:W-:Y:S01]  /*3630*/  @P5 STS.128 [R0+0xc000], RZ ;  /* 0x00c000ff00005388 */ /* 0x0007e20000000c00 */
[----:B------:R-:W-:Y:S02]  /*3640*/  IMAD.IADD R2, R5, 0x1, R2 ;  /* 0x0000000105027824 */ /* 0x000fe400078e0202 */
[C---:B-----5:R-:W-:Y:S02]  /*3650*/  VIADD R6, R20.reuse, 0x8 ;  /* 0x0000000814067836 */ /* 0x060fe40000000000 */
[----:B------:R-:W-:-:S03]  /*3660*/  VIADD R10, R20, 0x48 ;  /* 0x00000048140a7836 */ /* 0x000fc60000000000 */
[----:B------:R-:W-:Y:S01]  /*3670*/  ISETP.GE.AND P0, PT, R6, UR5, PT ;  /* 0x0000000506007c0c */ /* 0x000fe2000bf06270 */
[----:B------:R-:W-:Y:S01]  /*3680*/  VIADD R6, R20, 0x40 ;  /* 0x0000004014067836 */ /* 0x000fe20000000000 */
[----:B------:R-:W-:Y:S02]  /*3690*/  ISETP.GE.AND P6, PT, R10, UR5, PT ;  /* 0x000000050a007c0c */ /* 0x000fe4000bfc6270 */
[----:B------:R-:W-:Y:S02]  /*36a0*/  P2R R15, PR, RZ, 0x1 ;  /* 0x00000001ff0f7803 */ /* 0x000fe40000000000 */
[----:B------:R-:W-:Y:S02]  /*36b0*/  ISETP.GE.AND P2, PT, R6, UR5, PT ;  /* 0x0000000506007c0c */ /* 0x000fe4000bf46270 */
[----:B------:R-:W-:Y:S02]  /*36c0*/  ISETP.GE.AND P0, PT, R20, UR5, PT ;  /* 0x0000000514007c0c */ /* 0x000fe4000bf06270 */
[----:B------:R-:W-:-:S02]  /*36d0*/  P2R R11, PR, RZ, 0x4 ;  /* 0x00000004ff0b7803 */ /* 0x000fc40000000000 */
        /* <DEDUP_REMOVED lines=19> */
.L_x_371:
[----:B------:R-:W-:Y:S05]  /*3810*/  BSYNC B0 ;  /* 0x0000000000007941 */ /* 0x000fea0003800000 */
.L_x_370:
        /* <DEDUP_REMOVED lines=23> */
.L_x_373:
[----:B------:R-:W-:Y:S05]  /*3990*/  BSYNC B0 ;  /* 0x0000000000007941 */ /* 0x000fea0003800000 */
.L_x_372:
        /* <DEDUP_REMOVED lines=23> */
.L_x_375:
[----:B------:R-:W-:Y:S05]  /*3b10*/  BSYNC B0 ;  /* 0x0000000000007941 */ /* 0x000fea0003800000 */
.L_x_374:
        /* <DEDUP_REMOVED lines=23> */
.L_x_377:
[----:B------:R-:W-:Y:S05]  /*3c90*/  BSYNC B0 ;  /* 0x0000000000007941 */ /* 0x000fea0003800000 */
.L_x_376:
[----:B------:R-:W-:Y:S01]  /*3ca0*/  UIMAD UR5, UR40, UR6, URZ ;  /* 0x00000006280572a4 */ /* 0x000fe2000f8e023f */
[----:B-1----:R-:W-:Y:S01]  /*3cb0*/  MOV R4, UR6 ;  /* 0x0000000600047c02 */ /* 0x002fe20008000f00 */
[----:B------:R1:W-:Y:S01]  /*3cc0*/  @P5 STS.128 [R0+0x10000], RZ ;  /* 0x010000ff00005388 */ /* 0x0003e20000000c00 */
[----:B------:R-:W-:Y:S01]  /*3cd0*/  ULDC.64 UR12, c[0x0][0x268] ;  /* 0x00009a00000c7ab9 */ /* 0x000fe20000000a00 */
[----:B------:R-:W-:Y:S01]  /*3ce0*/  UIMAD UR5, UR30, UR7, UR5 ;  /* 0x000000071e0572a4 */ /* 0x000fe2000f8e0205 */
[----:B------:R-:W-:Y:S01]  /*3cf0*/  BSSY B0, `(.L_x_378) ;  /* 0x000001b000007945 */ /* 0x000fe20003800000 */
[----:B------:R-:W-:-:S04]  /*3d00*/  IMAD.WIDE.U32 R4, R4, UR30, R226 ;  /* 0x0000001e04047c25 */ /* 0x000fc8000f8e00e2 */
[----:B------:R-:W-:Y:S02]  /*3d10*/  MOV R2, UR5 ;  /* 0x0000000500027c02 */ /* 0x000fe40008000f00 */
        /* <DEDUP_REMOVED lines=24> */
.L_x_379:
[----:B------:R-:W-:Y:S05]  /*3ea0*/  BSYNC B0 ;  /* 0x0000000000007941 */ /* 0x000fea0003800000 */
.L_x_378:
        /* <DEDUP_REMOVED lines=22> */
.L_x_381:
[----:B------:R-:W-:Y:S05]  /*4010*/  BSYNC B0 ;  /* 0x0000000000007941 */ /* 0x000fea0003800000 */
.L_x_380:
        /* <DEDUP_REMOVED lines=22> */
.L_x_383:
[----:B------:R-:W-:Y:S05]  /*4180*/  BSYNC B0 ;  /* 0x0000000000007941 */ /* 0x000fea0003800000 */
.L_x_382:
        /* <DEDUP_REMOVED lines=22> */
.L_x_385:
[----:B------:R-:W-:Y:S05]  /*42f0*/  BSYNC B0 ;  /* 0x0000000000007941 */ /* 0x000fea0003800000 */
.L_x_384:
[----:B------:R-:W-:Y:S01]  /*4300*/  ULDC.64 UR12, c[0x0][0x3c8] ;  /* 0x0000f200000c7ab9 */ /* 0x000fe20000000a00 */
[----:B------:R-:W-:Y:S01]  /*4310*/  USHF.R.S32.HI UR6, URZ, 0x1f, UR56 ;  /* 0x0000001f3f067899 */ /* 0x000fe20008011438 */
[----:B------:R-:W2:Y:S01]  /*4320*/  LDL R12, [R1+0x40] ;  /* 0x00004000010c7983 */ /* 0x000ea20000100800 */
[----:B------:R-:W-:Y:S01]  /*4330*/  UISETP.NE.U32.AND UP1, UPT, UR12, URZ, UPT ;  /* 0x0000003f0c00728c */ /* 0x000fe2000bf25070 */
[----:B-1----:R-:W-:Y:S02]  /*4340*/  SHF.R.S32.HI R9, RZ, 0x1f, R20 ;  /* 0x0000001fff097819 */ /* 0x002fe40000011414 */
[----:B------:R-:W-:Y:S01]  /*4350*/  SHF.R.S32.HI R2, RZ, 0x1f, R10 ;  /* 0x0000001fff027819 */ /* 0x000fe2000001140a */
[----:B------:R-:W-:Y:S01]  /*4360*/  UISETP.NE.AND.EX UP1, UPT, UR13, URZ, UPT, UP1 ;  /* 0x0000003f0d00728c */ /* 0x000fe2000bf25310 */
[----:B------:R-:W-:Y:S01]  /*4370*/  IMAD.MOV.U32 R248, RZ, RZ, 0x7f800000 ;  /* 0x7f800000fff87424 */ /* 0x000fe200078e00ff */
[----:B------:R-:W-:Y:S02]  /*4380*/  ISETP.NE.AND P5, PT, R14, RZ, PT ;  /* 0x000000ff0e00720c */ /* 0x000fe40003fa5270 */
[----:B------:R-:W-:-:S02]  /*4390*/  ISETP.NE.AND P4, PT, R15, RZ, PT ;  /* 0x000000ff0f00720c */ /* 0x000fc40003f85270 */
[----:B------:R-:W-:Y:S01]  /*43a0*/  ISETP.NE.AND P3, PT, R11, RZ, PT ;  /* 0x000000ff0b00720c */ /* 0x000fe20003f65270 */
[----:B------:R-:W-:Y:S01]  /*43b0*/  IMAD.MOV.U32 R249, RZ, RZ, 0x7f800000 ;  /* 0x7f800000fff97424 */ /* 0x000fe200078e00ff */
[----:B------:R-:W-:Y:S01]  /*43c0*/  PLOP3.LUT P0, PT, PT, PT, UP1, 0x80, 0x0 ;  /* 0x000000000000781c */ /* 0x000fe20003f0f018 */
[----:B------:R-:W-:Y:S01]  /*43d0*/  IMAD.MOV.U32 R250, RZ, RZ, 0x7f800000 ;  /* 0x7f800000fffa7424 */ /* 0x000fe200078e00ff */
[----:B------:R-:W0:Y:S01]  /*43e0*/  LDGDEPBAR ;  /* 0x00000000000079af */ /* 0x000e220000000000 */
[----:B------:R-:W-:Y:S01]  /*43f0*/  @UP1 ULDC.64 UR14, c[0x0][0x3d0] ;  /* 0x0000f400000e1ab9 */ /* 0x000fe20000000a00 */
[----:B------:R-:W-:Y:S01]  /*4400*/  @UP1 UMOV UR7, UR6 ;  /* 0x0000000600071c82 */ /* 0x000fe20008000000 */
[----:B------:R-:W-:Y:S01]  /*4410*/  @UP1 UIMAD UR5, UR57, UR14, URZ ;  /* 0x0000000e390512a4 */ /* 0x000fe2000f8e023f */
[----:B------:R-:W-:Y:S01]  /*4420*/  @UP1 UMOV UR6, UR56 ;  /* 0x0000003800061c82 */ /* 0x000fe20008000000 */
[----:B------:R-:W-:Y:S01]  /*4430*/  IMAD.MOV.U32 R247, RZ, RZ, 0x7f800000 ;  /* 0x7f800000fff77424 */ /* 0x000fe200078e00ff */
[----:B------:R-:W-:-:S02]  /*4440*/  @UP1 UIMAD.WIDE.U32 UR6, UR45, UR14, UR6 ;  /* 0x0000000e2d0612a5 */ /* 0x000fc4000f8e0006 */
[----:B------:R-:W-:Y:S02]  /*4450*/  @UP1 UIMAD UR5, UR45, UR15, UR5 ;  /* 0x0000000f2d0512a4 */ /* 0x000fe4000f8e0205 */
[----:B------:R-:W-:Y:S02]  /*4460*/  @UP1 ULEA UR12, UP0, UR6, UR12, 0x2 ;  /* 0x0000000c060c1291 */ /* 0x000fe4000f80103f */
[----:B------:R-:W-:Y:S01]  /*4470*/  @UP1 UIADD3 UR5, UR7, UR5, URZ ;  /* 0x0000000507051290 */ /* 0x000fe2000fffe03f */
[----:B------:R-:W-:Y:S01]  /*4480*/  VIADD R176, R184, 0x2000 ;  /* 0x00002000b8b07836 */ /* 0x000fe20000000000 */
[----:B------:R-:W-:Y:S01]  /*4490*/  ULDC UR24, c[0x0][0x2d0] ;  /* 0x0000b40000187ab9 */ /* 0x000fe20000000800 */
[----:B------:R-:W-:Y:S01]  /*44a0*/  VIADD R182, R185, 0x2000 ;  /* 0x00002000b9b67836 */ /* 0x000fe20000000000 */
[----:B------:R-:W-:Y:S01]  /*44b0*/  @UP1 ULEA.HI.X UR13, UR6, UR13, UR5, 0x2, UP0 ;  /* 0x0000000d060d1291 */ /* 0x000fe200080f1405 */
[----:B------:R-:W-:Y:S01]  /*44c0*/  IMAD.U32 R4, RZ, RZ, UR12 ;  /* 0x0000000cff047e24 */ /* 0x000fe2000f8e00ff */
[----:B--234-:R-:W-:Y:S01]  /*44d0*/  SHF.L.U64.HI R0, R20, 0x2, R9 ;  /* 0x0000000214007819 */ /* 0x01cfe20000010209 */
[----:B------:R-:W-:Y:S01]  /*44e0*/  @UP1 ULDC UR5, c[0x0][0x2e8] ;  /* 0x0000ba0000051ab9 */ /* 0x000fe20000000800 */
[----:B------:R-:W-:Y:S01]  /*44f0*/  IMAD.MOV.U32 R183, RZ, RZ, 0x20 ;  /* 0x00000020ffb77424 */ /* 0x000fe200078e00ff */
[----:B------:R-:W-:Y:S01]  /*4500*/  ULDC UR27, c[0x0][0x2dc] ;  /* 0x0000b700001b7ab9 */ /* 0x000fe20000000800 */
[----:B------:R-:W-:-:S02]  /*4510*/  IMAD.U32 R5, RZ, RZ, UR13 ;  /* 0x0000000dff057e24 */ /* 0x000fc4000f8e00ff */
[----:B------:R-:W-:Y:S01]  /*4520*/  IMAD.MOV.U32 R177, RZ, RZ, 0x40 ;  /* 0x00000040ffb17424 */ /* 0x000fe200078e00ff */
[----:B------:R-:W-:Y:S02]  /*4530*/  UIADD3 UR23, UR32, 0x80, UR30 ;  /* 0x0000008020177890 */ /* 0x000fe4000fffe01e */
[----:B------:R1:W2:Y:S01]  /*4540*/  @P0 LDG.E R8, desc[UR10][R4.64] ;  /* 0x0000000a04080981 */ /* 0x0002a2000c1e1900 */
        /* <DEDUP_REMOVED lines=23> */
[----:B------:R-:W-:Y:S01]  /*46c0*/  CS2R R84, SRZ ;  /* 0x0000000000547805 */ /* 0x000fe2000001ff00 */
[----:B-1----:R-:W-:Y:S01]  /*46d0*/  IMAD.SHL.U32 R4, R20, 0x4, RZ ;  /* 0x0000000414047824 */ /* 0x002fe200078e00ff */
[----:B------:R-:W-:Y:S02]  /*46e0*/  CS2R R78, SRZ ;  /* 0x00000000004e7805 */ /* 0x000fe4000001ff00 */
[----:B------:R-:W-:Y:S02]  /*46f0*/  CS2R R76, SRZ ;  /* 0x00000000004c7805 */ /* 0x000fe4000001ff00 */
[----:B------:R-:W-:Y:S02]  /*4700*/  CS2R R82, SRZ ;  /* 0x0000000000527805 */ /* 0x000fe4000001ff00 */
[----:B------:R-:W-:-:S02]  /*4710*/  CS2R R80, SRZ ;  /* 0x0000000000507805 */ /* 0x000fc4000001ff00 */
[----:B------:R-:W-:Y:S02]  /*4720*/  IADD3 R4, P2, R4, UR18, RZ ;  /* 0x0000001204047c10 */ /* 0x000fe4000ff5e0ff */
[----:B------:R-:W-:Y:S02]  /*4730*/  CS2R R74, SRZ ;  /* 0x00000000004a7805 */ /* 0x000fe4000001ff00 */
[----:B------:R-:W-:Y:S02]  /*4740*/  CS2R R72, SRZ ;  /* 0x0000000000487805 */ /* 0x000fe4000001ff00 */
[----:B------:R-:W-:Y:S02]  /*4750*/  CS2R R70, SRZ ;  /* 0x0000000000467805 */ /* 0x000fe4000001ff00 */
[----:B------:R-:W-:Y:S02]  /*4760*/  IADD3.X R5, R0, UR17, RZ, P2, !PT ;  /* 0x0000001100057c10 */ /* 0x000fe400097fe4ff */
[----:B------:R-:W-:-:S02]  /*4770*/  CS2R R68, SRZ ;  /* 0x0000000000447805 */ /* 0x000fc4000001ff00 */
[C---:B------:R-:W-:Y:S01]  /*4780*/  @!P6 LEA R6, P2, R10.reuse, UR18, 0x2 ;  /* 0x000000120a06ec11 */ /* 0x040fe2000f8410ff */
[----:B------:R-:W-:Y:S01]  /*4790*/  IMAD.MOV.U32 R190, RZ, RZ, R187 ;  /* 0x000000ffffbe7224 */ /* 0x000fe200078e00bb */
[----:B------:R-:W-:Y:S01]  /*47a0*/  ULDC UR25, c[0x0][0x270] ;  /* 0x00009c0000197ab9 */ /* 0x000fe20000000800 */
[----:B------:R-:W5:Y:S01]  /*47b0*/  @!P5 LDG.E R249, desc[UR10][R4.64] ;  /* 0x0000000a04f9d981 */ /* 0x000f62000c1e1900 */
[----:B------:R-:W-:Y:S01]  /*47c0*/  @!P6 LEA.HI.X R7, R10, UR17, R2, 0x2, P2 ;  /* 0x000000110a07ec11 */ /* 0x000fe200090f1402 */
[----:B------:R-:W-:Y:S02]  /*47d0*/  ULDC UR8, c[0x0][0x2ec] ;  /* 0x0000bb0000087ab9 */ /* 0x000fe40000000800 */
[----:B------:R-:W5:Y:S04]  /*47e0*/  @!P4 LDG.E R250, desc[UR10][R4.64+0x20] ;  /* 0x0000200a04fac981 */ /* 0x000f68000c1e1900 */
[----:B------:R-:W5:Y:S01]  /*47f0*/  @!P6 LDG.E R248, desc[UR10][R6.64] ;  /* 0x0000000a06f8e981 */ /* 0x000f62000c1e1900 */
[----:B------:R-:W-:-:S03]  /*4800*/  IMAD.U32 R2, RZ, RZ, UR32 ;  /* 0x00000020ff027e24 */ /* 0x000fc6000f8e00ff */
[----:B------:R1:W5:Y:S01]  /*4810*/  @!P3 LDG.E R247, desc[UR10][R4.64+0x100] ;  /* 0x0001000a04f7b981 */ /* 0x000362000c1e1900 */
[----:B------:R-:W2:Y:S01]  /*4820*/  @P0 MUFU.RCP R0, UR5 ;  /* 0x0000000500000d08 */ /* 0x000ea20008001000 */
[----:B-1----:R-:W-:-:S05]  /*4830*/  VIADD R4, R20, 0x1 ;  /* 0x0000000114047836 */ /* 0x002fca0000000000 */
[----:B------:R-:W-:Y:S01]  /*4840*/  IADD3 R2, R4, UR16, -R2 ;  /* 0x0000001004027c10 */ /* 0x000fe2000fffe802 */
[----:B------:R-:W-:-:S04]  /*4850*/  IMAD.SHL.U32 R4, R20, 0x4, RZ ;  /* 0x0000000414047824 */ /* 0x000fc800078e00ff */
[----:B------:R1:W-:Y:S04]  /*4860*/  STL [R1+0xc], R2 ;  /* 0x00000c0201007387 */ /* 0x0003e80000100800 */
[----:B------:R3:W-:Y:S01]  /*4870*/  STL [R1+0x8], R4 ;  /* 0x0000080401007387 */ /* 0x0007e20000100800 */
[----:B-1----:R-:W-:Y:S01]  /*4880*/  IMAD.MOV.U32 R2, RZ, RZ, 0x40 ;  /* 0x00000040ff027424 */ /* 0x002fe200078e00ff */
[----:B------:R-:W-:Y:S02]  /*4890*/  SEL R176, R176, R184, !P1 ;  /* 0x000000b8b0b07207 */ /* 0x000fe40004800000 */
[----:B------:R-:W-:Y:S02]  /*48a0*/  SEL R182, R182, R185, !P1 ;  /* 0x000000b9b6b67207 */ /* 0x000fe40004800000 */
[----:B------:R-:W-:-:S02]  /*48b0*/  LEA R176, R176, UR4, 0x1 ;  /* 0x00000004b0b07c11 */ /* 0x000fc4000f8e08ff */
[----:B------:R-:W-:Y:S01]  /*48c0*/  LEA R182, R182, UR4, 0x1 ;  /* 0x00000004b6b67c11 */ /* 0x000fe2000f8e08ff */
[----:B------:R-:W-:Y:S01]  /*48d0*/  UMOV UR5, URZ ;  /* 0x0000003f00057c82 */ /* 0x000fe20008000000 */
[----:B------:R-:W-:Y:S01]  /*48e0*/  UIADD3 UR23, UR23, -UR16, URZ ;  /* 0x8000001017177290 */ /* 0x000fe2000fffe03f */
[----:B------:R-:W-:-:S04]  /*48f0*/  LOP3.LUT P2, RZ, R12, 0x4, RZ, 0xc0, !PT ;  /* 0x000000040cff7812 */ /* 0x000fc8000784c0ff */
[----:B---3--:R-:W-:Y:S02]  /*4900*/  SEL R4, R2, 0xffffffc0, !P2 ;  /* 0xffffffc002047807 */ /* 0x008fe40005000000 */
[----:B------:R-:W-:-:S03]  /*4910*/  SHF.L.U64.HI R2, R20, 0x2, R9 ;  /* 0x0000000214027819 */ /* 0x000fc60000010209 */
[----:B------:R1:W-:Y:S04]  /*4920*/  STL [R1+0x4], R4 ;  /* 0x0000040401007387 */ /* 0x0003e80000100800 */
[----:B------:R1:W-:Y:S01]  /*4930*/  STL [R1], R2 ;  /* 0x0000000201007387 */ /* 0x0003e20000100800 */
[----:B------:R-:W-:Y:S01]  /*4940*/  SEL R177, R177, 0xffffffc0, !P2 ;  /* 0xffffffc0b1b17807 */ /* 0x000fe20005000000 */
[----:B--2---:R-:W-:-:S05]  /*4950*/  @P0 FMUL.FTZ R0, R8, R0 ;  /* 0x0000000008000220 */ /* 0x004fca0000410000 */
[----:B------:R-:W-:Y:S01]  /*4960*/  @P0 R2UR UR6, R0 ;  /* 0x00000000000602ca */ /* 0x000fe200000e0000 */
[----:B------:R-:W-:Y:S01]  /*4970*/  VIADD R0, R20, 0xffffff80 ;  /* 0xffffff8014007836 */ /* 0x000fe20000000000 */
[----:B------:R-:W-:-:S03]  /*4980*/  LOP3.LUT P0, RZ, R12, 0x2, RZ, 0xc0, !PT ;  /* 0x000000020cff7812 */ /* 0x000fc6000780c0ff */
[----:B------:R-:W-:Y:S01]  /*4990*/  IMAD.SHL.U32 R252, R0, 0x4, RZ ;  /* 0x0000000400fc7824 */ /* 0x000fe200078e00ff */
[----:B------:R-:W-:-:S07]  /*49a0*/  SEL R183, R183, 0xffffffe0, !P0 ;  /* 0xffffffe0b7b77807 */ /* 0x000fce0004000000 */
[----:B-1----:R-:W-:-:S05]  /*49b0*/  @UP1 UMOV UR5, UR6 ;  /* 0x0000000600051c82 */ /* 0x002fca0008000000 */
.L_x_388:
[----:B------:R-:W0:Y:S01]  /*49c0*/  LDGDEPBAR ;  /* 0x00000000000079af */ /* 0x000e220000000000 */
[----:B------:R-:W-:Y:S01]  /*49d0*/  IMAD.IADD R0, R182, 0x1, R183 ;  /* 0x00000001b6007824 */ /* 0x000fe200078e02b7 */
[----:B------:R-:W-:Y:S01]  /*49e0*/  USHF.L.U32 UR6, UR9, 0x7, URZ ;  /* 0x0000000709067899 */ /* 0x000fe2000800063f */
[----:B-----5:R-:W-:Y:S05]  /*49f0*/  FSETP.NEU.FTZ.AND P1, PT, R249, -INF , PT ;  /* 0xff800000f900780b */ /* 0x020fea0003f3d000 */
[----:B------:R-:W2:Y:S01]  /*4a00*/  LDL R191, [R1+0x18] ;  /* 0x0000180001bf7983 */ /* 0x000ea20000100800 */
[----:B------:R-:W-:Y:S02]  /*4a10*/  USHF.L.U32 UR7, UR21, 0x7, URZ ;  /* 0x0000000715077899 */ /* 0x000fe4000800063f */
[----:B------:R-:W-:Y:S01]  /*4a20*/  UISETP.GE.AND UP0, UPT, UR6, UR23, UPT ;  /* 0x000000170600728c */ /* 0x000fe2000bf06270 */
[----:B------:R-:W3:Y:S01]  /*4a30*/  LDL R2, [R1+0xc] ;  /* 0x00000c0001027983 */ /* 0x000ee20000100800 */
[----:B------:R-:W-:Y:S02]  /*4a40*/  UIADD3 UR7, UR7, 0x80, URZ ;  /* 0x0000008007077890 */ /* 0x000fe4000fffe03f */
[----:B------:R-:W-:Y:S02]  /*4a50*/  UISETP.GT.AND UP3, UPT, UR9, UR22, UPT ;  /* 0x000000160900728c */ /* 0x000fe4000bf64270 */
[----:B------:R-:W-:Y:S06]  /*4a60*/  UISETP.LT.AND UP0, UPT, UR7, UR16, UP0 ;  /* 0x000000100700728c */ /* 0x000fec0008701270 */
[----:B------:R-:W-:Y:S01]  /*4a70*/  PLOP3.LUT P0, PT, PT, PT, UP0, 0x80, 0x0 ;  /* 0x000000000000781c */ /* 0x000fe20003f0f008 */
[----:B------:R-:W-:Y:S04]  /*4a80*/  DEPBAR.LE SB0, 0x0 ;  /* 0x000080000000791a */ /* 0x000fe80000000000 */
[----:B------:R-:W-:Y:S06]  /*4a90*/  BAR.SYNC.DEFER_BLOCKING 0x0 ;  /* 0x0000000000007b1d */ /* 0x000fec0000010000 */
[----:B------:R-:W-:Y:S08]  /*4aa0*/  LDSM.16.M88.4 R64, [R182] ;  /* 0x00000000b640783b */ /* 0x000ff00000000200 */
[----:B------:R-:W1:Y:S08]  /*4ab0*/  LDSM.16.M88.4 R16, [R179+UR4+0xc000] ;  /* 0x00c00004b310783b */ /* 0x000e700008000200 */
[----:B------:R-:W4:Y:S08]  /*4ac0*/  LDSM.16.M88.4 R60, [R182+0x2000] ;  /* 0x00200000b63c783b */ /* 0x000f300000000200 */
[----:B------:R-:W4:Y:S08]  /*4ad0*/  LDSM.16.M88.4 R32, [R179+UR4+0xc800] ;  /* 0x00c80004b320783b */ /* 0x000f300008000200 */
[----:B------:R-:W4:Y:S08]  /*4ae0*/  LDSM.16.M88.4 R48, [R179+UR4+0xd000] ;  /* 0x00d00004b330783b */ /* 0x000f300008000200 */
[----:B------:R-:W4:Y:S01]  /*4af0*/  LDSM.16.M88.4 R132, [R179+UR4+0xd800] ;  /* 0x00d80004b384783b */ /* 0x000f220008000200 */
[-C--:B-1----:R-:W-:Y:S07]  /*4b00*/  HMMA.16816.F32 R4, R64, R16.reuse, RZ ;  /* 0x000000104004723c */ /* 0x082fee00000018ff */
[----:B------:R-:W-:Y:S01]  /*4b10*/  LDSM.16.M88.4 R136, [R0] ;  /* 0x000000000088783b */ /* 0x000fe20000000200 */
[C---:B----4-:R-:W-:Y:S07]  /*4b20*/  HMMA.16816.F32 R8, R60.reuse, R16, RZ ;  /* 0x000000103c08723c */ /* 0x050fee00000018ff */
[----:B------:R-:W1:Y:S01]  /*4b30*/  LDSM.16.M88.4 R140, [R181] ;  /* 0x00000000b58c783b */ /* 0x000e620000000200 */
[-C--:B------:R-:W-:Y:S07]  /*4b40*/  HMMA.16816.F32 R12, R60, R18.reuse, RZ ;  /* 0x000000123c0c723c */ /* 0x080fee00000018ff */
[----:B------:R4:W1:Y:S01]  /*4b50*/  LDSM.16.M88.4 R144, [R0+0x2000] ;  /* 0x002000000090783b */ /* 0x0008620000000200 */
[C---:B------:R-:W-:Y:S07]  /*4b60*/  HMMA.16816.F32 R16, R64.reuse, R18, RZ ;  /* 0x000000124010723c */ /* 0x040fee00000018ff */
[----:B------:R-:W1:Y:S01]  /*4b70*/  LDSM.16.M88.4 R148, [R181+0x800] ;  /* 0x00080000b594783b */ /* 0x000e620000000200 */
[-C--:B------:R-:W-:Y:S06]  /*4b80*/  HMMA.16816.F32 R20, R64, R32.reuse, RZ ;  /* 0x000000204014723c */ /* 0x080fec00000018ff */
[C---:B------:R-:W-:Y:S01]  /*4b90*/  HMMA.16816.F32 R24, R60.reuse, R32, RZ ;  /* 0x000000203c18723c */ /* 0x040fe200000018ff */
[----:B------:R-:W1:Y:S05]  /*4ba0*/  LDSM.16.M88.4 R152, [R181+0x1000] ;  /* 0x00100000b598783b */ /* 0x000e6a0000000200 */
[-C--:B------:R-:W-:Y:S01]  /*4bb0*/  HMMA.16816.F32 R28, R60, R34.reuse, RZ ;  /* 0x000000223c1c723c */ /* 0x080fe200000018ff */
[--C-:B----4-:R-:W-:Y:S02]  /*4bc0*/  IMAD.IADD R0, R0, 0x1, R177.reuse ;  /* 0x0000000100007824 */ /* 0x110fe400078e02b1 */
[----:B------:R-:W4:Y:S03]  /*4bd0*/  LDSM.16.M88.4 R156, [R181+0x1800] ;  /* 0x00180000b59c783b */ /* 0x000f260000000200 */
[C---:B------:R-:W-:Y:S05]  /*4be0*/  HMMA.16816.F32 R32, R64.reuse, R34, RZ ;  /* 0x000000224020723c */ /* 0x040fea00000018ff */
[----:B------:R-:W-:Y:S01]  /*4bf0*/  LDSM.16.M88.4 R160, [R178+0x800] ;  /* 0x00080000b2a0783b */ /* 0x000fe20000000200 */
[-C--:B------:R-:W-:Y:S06]  /*4c00*/  HMMA.16816.F32 R36, R64, R48.reuse, RZ ;  /* 0x000000304024723c */ /* 0x080fec00000018ff */
[C---:B------:R-:W-:Y:S01]  /*4c10*/  HMMA.16816.F32 R40, R60.reuse, R48, RZ ;  /* 0x000000303c28723c */ /* 0x040fe200000018ff */
[----:B------:R-:W-:Y:S05]  /*4c20*/  LDSM.16.M88.4 R164, [R178+0x1000] ;  /* 0x00100000b2a4783b */ /* 0x000fea0000000200 */
[-C--:B------:R-:W-:Y:S03]  /*4c30*/  HMMA.16816.F32 R44, R60, R50.reuse, RZ ;  /* 0x000000323c2c723c */ /* 0x080fe600000018ff */
[----:B------:R-:W-:Y:S03]  /*4c40*/  LDSM.16.M88.4 R168, [R178+0x1800] ;  /* 0x00180000b2a8783b */ /* 0x000fe60000000200 */
[C---:B------:R-:W-:Y:S05]  /*4c50*/  HMMA.16816.F32 R48, R64.reuse, R50, RZ ;  /* 0x000000324030723c */ /* 0x040fea00000018ff */
[----:B------:R-:W-:Y:S01]  /*4c60*/  LDSM.16.M88.4 R172, [R180] ;  /* 0x00000000b4ac783b */ /* 0x000fe20000000200 */
[-C--:B------:R-:W-:Y:S06]  /*4c70*/  HMMA.16816.F32 R52, R64, R132.reuse, RZ ;  /* 0x000000844034723c */ /* 0x080fec00000018ff */
[C---:B------:R-:W-:Y:S06]  /*4c80*/  HMMA.16816.F32 R56, R60.reuse, R132, RZ ;  /* 0x000000843c38723c */ /* 0x040fec00000018ff */
[-C--:B------:R-:W-:Y:S06]  /*4c90*/  HMMA.16816.F32 R60, R60, R134.reuse, RZ ;  /* 0x000000863c3c723c */ /* 0x080fec00000018ff */
[----:B------:R-:W-:Y:S06]  /*4ca0*/  HMMA.16816.F32 R64, R64, R134, RZ ;  /* 0x000000864040723c */ /* 0x000fec00000018ff */
[-C--:B-1----:R-:W-:Y:S06]  /*4cb0*/  HMMA.16816.F32 R4, R136, R140.reuse, R4 ;  /* 0x0000008c8804723c */ /* 0x082fec0000001804 */
[C---:B------:R-:W-:Y:S06]  /*4cc0*/  HMMA.16816.F32 R8, R144.reuse, R140, R8 ;  /* 0x0000008c9008723c */ /* 0x040fec0000001808 */
[-C--:B------:R-:W-:Y:S06]  /*4cd0*/  HMMA.16816.F32 R12, R144, R142.reuse, R12 ;  /* 0x0000008e900c723c */ /* 0x080fec000000180c */
[C---:B------:R-:W-:Y:S01]  /*4ce0*/  HMMA.16816.F32 R16, R136.reuse, R142, R16 ;  /* 0x0000008e8810723c */ /* 0x040fe20000001810 */
[----:B------:R-:W-:Y:S05]  /*4cf0*/  LDSM.16.M88.4 R140, [R178] ;  /* 0x00000000b28c783b */ /* 0x000fea0000000200 */
[-C--:B------:R-:W-:Y:S06]  /*4d00*/  HMMA.16816.F32 R20, R136, R148.reuse, R20 ;  /* 0x000000948814723c */ /* 0x080fec0000001814 */
[C---:B------:R-:W-:Y:S06]  /*4d10*/  HMMA.16816.F32 R24, R144.reuse, R148, R24 ;  /* 0x000000949018723c */ /* 0x040fec0000001818 */
[-C--:B------:R-:W-:Y:S05]  /*4d20*/  HMMA.16816.F32 R28, R144, R150.reuse, R28 ;  /* 0x00000096901c723c */ /* 0x080fea000000181c */
[----:B------:R-:W-:Y:S01]  /*4d30*/  IMAD.IADD R148, R182, 0x1, R177 ;  /* 0x00000001b6947824 */ /* 0x000fe200078e02b1 */
[C---:B------:R-:W-:Y:S04]  /*4d40*/  HMMA.16816.F32 R32, R136.reuse, R150, R32 ;  /* 0x000000968820723c */ /* 0x040fe80000001820 */
[----:B------:R-:W1:Y:S02]  /*4d50*/  LDSM.16.M88.4 R132, [R148] ;  /* 0x000000009484783b */ /* 0x000e640000000200 */
[-C--:B------:R-:W-:Y:S06]  /*4d60*/  HMMA.16816.F32 R36, R136, R152.reuse, R36 ;  /* 0x000000988824723c */ /* 0x080fec0000001824 */
[C---:B------:R-:W-:Y:S01]  /*4d70*/  HMMA.16816.F32 R40, R144.reuse, R152, R40 ;  /* 0x000000989028723c */ /* 0x040fe20000001828 */
[----:B------:R-:W1:Y:S05]  /*4d80*/  LDSM.16.M88.4 R148, [R148+0x2000] ;  /* 0x002000009494783b */ /* 0x000e6a0000000200 */
[-C--:B------:R-:W-:Y:S06]  /*4d90*/  HMMA.16816.F32 R44, R144, R154.reuse, R44 ;  /* 0x0000009a902c723c */ /* 0x080fec000000182c */
[C---:B------:R-:W-:Y:S01]  /*4da0*/  HMMA.16816.F32 R48, R136.reuse, R154, R48 ;  /* 0x0000009a8830723c */ /* 0x040fe20000001830 */
[----:B------:R-:W3:Y:S05]  /*4db0*/  LDSM.16.M88.4 R152, [R0] ;  /* 0x000000000098783b */ /* 0x000eea0000000200 */
[-C--:B----4-:R-:W-:Y:S06]  /*4dc0*/  HMMA.16816.F32 R52, R136, R156.reuse, R52 ;  /* 0x0000009c8834723c */ /* 0x090fec0000001834 */
[C---:B------:R-:W-:Y:S06]  /*4dd0*/  HMMA.16816.F32 R56, R144.reuse, R156, R56 ;  /* 0x0000009c9038723c */ /* 0x040fec0000001838 */
[-C--:B------:R-:W-:Y:S06]  /*4de0*/  HMMA.16816.F32 R60, R144, R158.reuse, R60 ;  /* 0x0000009e903c723c */ /* 0x080fec000000183c */
[----:B------:R-:W-:Y:S01]  /*4df0*/  HMMA.16816.F32 R64, R136, R158, R64 ;  /* 0x0000009e8840723c */ /* 0x000fe20000001840 */
[----:B------:R4:W3:Y:S01]  /*4e00*/  LDSM.16.M88.4 R136, [R0+0x2000] ;  /* 0x002000000088783b */ /* 0x0008e20000000200 */
[----:B------:R-:W-:Y:S04]  /*4e10*/  IMAD.MOV.U32 R145, RZ, RZ, 0x48 ;  /* 0x00000048ff917424 */ /* 0x000fe800078e00ff */
[-C--:B-1----:R-:W-:Y:S06]  /*4e20*/  HMMA.16816.F32 R4, R132, R140.reuse, R4 ;  /* 0x0000008c8404723c */ /* 0x082fec0000001804 */
[C---:B------:R-:W-:Y:S06]  /*4e30*/  HMMA.16816.F32 R8, R148.reuse, R140, R8 ;  /* 0x0000008c9408723c */ /* 0x040fec0000001808 */
[-C--:B------:R-:W-:Y:S05]  /*4e40*/  HMMA.16816.F32 R12, R148, R142.reuse, R12 ;  /* 0x0000008e940c723c */ /* 0x080fea000000180c */
[----:B------:R-:W-:Y:S01]  /*4e50*/  FMUL.FTZ R140, R250, 1.4426950216293334961 ;  /* 0x3fb8aa3bfa8c7820 */ /* 0x000fe20000410000 */
[C---:B------:R-:W-:Y:S01]  /*4e60*/  HMMA.16816.F32 R16, R132.reuse, R142, R16 ;  /* 0x0000008e8410723c */ /* 0x040fe20000001810 */
[----:B----4-:R-:W-:Y:S04]  /*4e70*/  IMAD.U32 R0, RZ, RZ, UR21 ;  /* 0x00000015ff007e24 */ /* 0x010fe8000f8e00ff */
[----:B--2---:R-:W-:Y:S01]  /*4e80*/  IMAD R0, R0, 0x80, R191 ;  /* 0x0000008000007824 */ /* 0x004fe200078e02bf */
[-C--:B------:R-:W-:Y:S01]  /*4e90*/  HMMA.16816.F32 R20, R132, R160.reuse, R20 ;  /* 0x000000a08414723c */ /* 0x080fe20000001814 */
[----:B------:R-:W-:Y:S04]  /*4ea0*/  IMAD.MOV.U32 R191, RZ, RZ, 0x8 ;  /* 0x00000008ffbf7424 */ /* 0x000fe800078e00ff */
[----:B---3--:R-:W-:Y:S01]  /*4eb0*/  @!P0 VIADD R143, R2, UR6 ;  /* 0x00000006028f8c36 */ /* 0x008fe20008000000 */
[C---:B------:R-:W-:Y:S05]  /*4ec0*/  HMMA.16816.F32 R24, R148.reuse, R160, R24 ;  /* 0x000000a09418723c */ /* 0x040fea0000001818 */
[----:B------:R-:W-:Y:S01]  /*4ed0*/  @!P0 VIMNMX R141, R143, UR16, PT ;  /* 0x000000108f8d8c48 */ /* 0x000fe2000bfe0100 */
[-C--:B------:R-:W-:Y:S03]  /*4ee0*/  HMMA.16816.F32 R28, R148, R162.reuse, R28 ;  /* 0x000000a2941c723c */ /* 0x080fe6000000181c */
[C---:B------:R-:W-:Y:S02]  /*4ef0*/  @!P0 ISETP.GE.AND P2, PT, R0.reuse, R141, PT ;  /* 0x0000008d0000820c */ /* 0x040fe40003f46270 */
[----:B------:R-:W-:Y:S01]  /*4f00*/  VIADD R2, R0, 0x1 ;  /* 0x0000000100027836 */ /* 0x000fe20000000000 */
[C---:B------:R-:W-:Y:S05]  /*4f10*/  HMMA.16816.F32 R32, R132.reuse, R162, R32 ;  /* 0x000000a28420723c */ /* 0x040fea0000001820 */
[----:B------:R-:W-:Y:S01]  /*4f20*/  I2FP.F32.S32 R144, R2 ;  /* 0x0000000200907245 */ /* 0x000fe20000201400 */
[-C--:B------:R-:W-:Y:S05]  /*4f30*/  HMMA.16816.F32 R36, R132, R164.reuse, R36 ;  /* 0x000000a48424723c */ /* 0x080fea0000001824 */
[----:B------:R-:W-:Y:S01]  /*4f40*/  FMUL.FTZ R142, R249, 1.4426950216293334961 ;  /* 0x3fb8aa3bf98e7820 */ /* 0x000fe20000410000 */
[C---:B------:R-:W-:Y:S05]  /*4f50*/  HMMA.16816.F32 R40, R148.reuse, R164, R40 ;  /* 0x000000a49428723c */ /* 0x040fea0000001828 */
[----:B------:R-:W-:Y:S01]  /*4f60*/  FSEL R142, R142, RZ, P1 ;  /* 0x000000ff8e8e7208 */ /* 0x000fe20000800000 */
[-C--:B------:R-:W-:Y:S03]  /*4f70*/  HMMA.16816.F32 R44, R148, R166.reuse, R44 ;  /* 0x000000a6942c723c */ /* 0x080fe6000000182c */
[----:B------:R-:W-:Y:S03]  /*4f80*/  FSETP.NEU.FTZ.AND P1, PT, R250, -INF , PT ;  /* 0xff800000fa00780b */ /* 0x000fe60003f3d000 */
[C---:B------:R-:W-:Y:S05]  /*4f90*/  HMMA.16816.F32 R48, R132.reuse, R166, R48 ;  /* 0x000000a68430723c */ /* 0x040fea0000001830 */
[----:B------:R-:W-:Y:S01]  /*4fa0*/  FSEL R140, R140, RZ, P1 ;  /* 0x000000ff8c8c7208 */ /* 0x000fe20000800000 */
[-C--:B------:R-:W-:Y:S03]  /*4fb0*/  HMMA.16816.F32 R52, R132, R168.reuse, R52 ;  /* 0x000000a88434723c */ /* 0x080fe60000001834 */
[----:B------:R-:W-:Y:S03]  /*4fc0*/  FSETP.NEU.FTZ.AND P1, PT, R247, -INF , PT ;  /* 0xff800000f700780b */ /* 0x000fe60003f3d000 */
[C---:B------:R-:W-:Y:S06]  /*4fd0*/  HMMA.16816.F32 R56, R148.reuse, R168, R56 ;  /* 0x000000a89438723c */ /* 0x040fec0000001838 */
[-C--:B------:R-:W-:Y:S06]  /*4fe0*/  HMMA.16816.F32 R60, R148, R170.reuse, R60 ;  /* 0x000000aa943c723c */ /* 0x080fec000000183c */
[----:B------:R-:W-:Y:S05]  /*4ff0*/  HMMA.16816.F32 R64, R132, R170, R64 ;  /* 0x000000aa8440723c */ /* 0x000fea0000001840 */
[----:B------:R-:W-:Y:S01]  /*5000*/  LEA R148, R185, UR4, 0x1 ;  /* 0x00000004b9947c11 */ /* 0x000fe2000f8e08ff */
[-C--:B------:R-:W-:Y:S01]  /*5010*/  HMMA.16816.F32 R4, R152, R172.reuse, R4 ;  /* 0x000000ac9804723c */ /* 0x080fe20000001804 */
[----:B------:R-:W-:Y:S04]  /*5020*/  IMAD.MOV.U32 R133, RZ, RZ, 0x40 ;  /* 0x00000040ff857424 */ /* 0x000fe800078e00ff */
[----:B------:R-:W-:Y:S01]  /*5030*/  I2FP.F32.S32 R132, R0 ;  /* 0x0000000000847245 */ /* 0x000fe20000201400 */
[C---:B------:R-:W-:Y:S05]  /*5040*/  HMMA.16816.F32 R8, R136.reuse, R172, R8 ;  /* 0x000000ac8808723c */ /* 0x040fea0000001808 */
[----:B------:R-:W-:Y:S01]  /*5050*/  @!P0 VIADDMNMX R134, R143, R191, UR16, PT ;  /* 0x000000108f868e46 */ /* 0x000fe2000b8001bf */
[----:B------:R-:W-:Y:S01]  /*5060*/  FMUL.FTZ R135, R247, 1.4426950216293334961 ;  /* 0x3fb8aa3bf7877820 */ /* 0x000fe20000410000 */
[----:B------:R-:W-:Y:S01]  /*5070*/  @!P0 VIADDMNMX R133, R143, R133, UR16, PT ;  /* 0x000000108f858e46 */ /* 0x000fe2000b800185 */
[-C--:B------:R-:W-:Y:S03]  /*5080*/  HMMA.16816.F32 R12, R136, R174.reuse, R12 ;  /* 0x000000ae880c723c */ /* 0x080fe6000000180c */
[----:B------:R-:W-:Y:S01]  /*5090*/  FSEL R135, R135, RZ, P1 ;  /* 0x000000ff87877208 */ /* 0x000fe20000800000 */
[----:B------:R-:W-:Y:S01]  /*50a0*/  IMAD.IADD R150, R183, 0x1, R148 ;  /* 0x00000001b7967824 */ /* 0x000fe200078e0294 */
[----:B------:R-:W-:Y:S01]  /*50b0*/  @!P0 ISETP.GE.AND P1, PT, R2, R133, PT ;  /* 0x000000850200820c */ /* 0x000fe20003f26270 */
[C---:B------:R-:W-:Y:S05]  /*50c0*/  HMMA.16816.F32 R16, R152.reuse, R174, R16 ;  /* 0x000000ae9810723c */ /* 0x040fea0000001810 */
[----:B------:R-:W-:Y:S01]  /*50d0*/  FFMA.FTZ R4, R132, UR5, R4 ;  /* 0x0000000584047c23 */ /* 0x000fe20008010004 */
[----:B------:R-:W-:Y:S01]  /*50e0*/  FFMA.FTZ R5, R144, UR5, R5 ;  /* 0x0000000590057c23 */ /* 0x000fe20008010005 */
[----:B------:R-:W-:Y:S01]  /*50f0*/  FFMA.FTZ R6, R132, UR5, R6 ;  /* 0x0000000584067c23 */ /* 0x000fe20008010006 */
[----:B------:R-:W-:Y:S03]  /*5100*/  FFMA.FTZ R7, R144, UR5, R7 ;  /* 0x0000000590077c23 */ /* 0x000fe60008010007 */
[----:B------:R-:W-:Y:S01]  /*5110*/  @!P0 FSEL R4, R4, -INF , !P2 ;  /* 0xff80000004048808 */ /* 0x000fe20005000000 */
[----:B------:R-:W-:Y:S01]  /*5120*/  FFMA.FTZ R9, R144, UR5, R9 ;  /* 0x0000000590097c23 */ /* 0x000fe20008010009 */
[----:B------:R-:W-:Y:S01]  /*5130*/  @!P0 ISETP.GE.AND P2, PT, R2, R141, PT ;  /* 0x0000008d0200820c */ /* 0x000fe20003f46270 */
[C---:B------:R-:W-:Y:S01]  /*5140*/  FFMA.FTZ R8, R132.reuse, UR5, R8 ;  /* 0x0000000584087c23 */ /* 0x040fe20008010008 */
[----:B------:R-:W-:Y:S01]  /*5150*/  FFMA.FTZ R10, R132, UR5, R10 ;  /* 0x00000005840a7c23 */ /* 0x000fe2000801000a */
[--C-:B------:R-:W-:Y:S01]  /*5160*/  FFMA.FTZ R4, R4, UR8, -R142.reuse ;  /* 0x0000000804047c23 */ /* 0x100fe2000801088e */
[----:B------:R-:W-:Y:S01]  /*5170*/  @!P0 FSEL R5, R5, -INF , !P2 ;  /* 0xff80000005058808 */ /* 0x000fe20005000000 */
[----:B------:R-:W-:Y:S01]  /*5180*/  FFMA.FTZ R11, R144, UR5, R11 ;  /* 0x00000005900b7c23 */ /* 0x000fe2000801000b */
[-C--:B------:R-:W-:Y:S01]  /*5190*/  @!P0 ISETP.GE.AND P2, PT, R0, R134.reuse, PT ;  /* 0x000000860000820c */ /* 0x080fe20003f46270 */
[----:B------:R1:W-:Y:S01]  /*51a0*/  MUFU.EX2 R241, R4 ;  /* 0x0000000400f17308 */ /* 0x0003e20000000800 */
[----:B------:R-:W-:Y:S01]  /*51b0*/  @!P0 FSEL R9, R9, -INF , !P1 ;  /* 0xff80000009098808 */ /* 0x000fe20004800000 */
[----:B------:R-:W-:Y:S01]  /*51c0*/  FFMA.FTZ R5, R5, UR8, -R142 ;  /* 0x0000000805057c23 */ /* 0x000fe2000801088e */
[----:B------:R-:W-:Y:S01]  /*51d0*/  @!P0 FSEL R6, R6, -INF , !P2 ;  /* 0xff80000006068808 */ /* 0x000fe20005000000 */
[----:B------:R-:W-:Y:S01]  /*51e0*/  IMAD.IADD R149, R177, 0x1, R148 ;  /* 0x00000001b1957824 */ /* 0x000fe200078e0294 */
[----:B------:R-:W-:Y:S01]  /*51f0*/  @!P0 ISETP.GE.AND P2, PT, R2, R134, PT ;  /* 0x000000860200820c */ /* 0x000fe20003f46270 */
[--C-:B------:R-:W-:Y:S01]  /*5200*/  FFMA.FTZ R9, R9, UR8, -R135.reuse ;  /* 0x0000000809097c23 */ /* 0x100fe20008010887 */
[----:B------:R-:W-:Y:S03]  /*5210*/  @!P0 VIADDMNMX R132, R143, R145, UR16, PT ;  /* 0x000000108f848e46 */ /* 0x000fe6000b800191 */
[----:B------:R-:W2:Y:S01]  /*5220*/  MUFU.EX2 R242, R5 ;  /* 0x0000000500f27308 */ /* 0x000ea20000000800 */
[----:B------:R-:W-:Y:S01]  /*5230*/  @!P0 FSEL R7, R7, -INF , !P2 ;  /* 0xff80000007078808 */ /* 0x000fe20005000000 */
[--C-:B------:R-:W-:Y:S01]  /*5240*/  FFMA.FTZ R6, R6, UR8, -R140.reuse ;  /* 0x0000000806067c23 */ /* 0x100fe2000801088c */
[C---:B------:R-:W-:Y:S02]  /*5250*/  @!P0 ISETP.GE.AND P2, PT, R0.reuse, R133, PT ;  /* 0x000000850000820c */ /* 0x040fe40003f46270 */
[-C--:B------:R-:W-:Y:S01]  /*5260*/  @!P0 ISETP.GE.AND P3, PT, R0, R132.reuse, PT ;  /* 0x000000840000820c */ /* 0x080fe20003f66270 */
[----:B------:R-:W-:Y:S01]  /*5270*/  FFMA.FTZ R7, R7, UR8, -R140 ;  /* 0x0000000807077c23 */ /* 0x000fe2000801088c */
[----:B------:R-:W-:Y:S03]  /*5280*/  @!P0 FSEL R8, R8, -INF , !P2 ;  /* 0xff80000008088808 */ /* 0x000fe60005000000 */
[----:B------:R-:W-:Y:S01]  /*5290*/  MUFU.EX2 R151, R6 ;  /* 0x0000000600977308 */ /* 0x000fe20000000800 */
[----:B------:R-:W-:Y:S01]  /*52a0*/  @!P0 ISETP.GE.AND P2, PT, R2, R132, PT ;  /* 0x000000840200820c */ /* 0x000fe20003f46270 */
[----:B-1----:R-:W-:Y:S01]  /*52b0*/  FMUL.FTZ R4, R248, 1.4426950216293334961 ;  /* 0x3fb8aa3bf8047820 */ /* 0x002fe20000410000 */
[----:B------:R-:W-:Y:S01]  /*52c0*/  @!P0 FSEL R10, R10, -INF , !P3 ;  /* 0xff8000000a0a8808 */ /* 0x000fe20005800000 */
[--C-:B------:R-:W-:Y:S01]  /*52d0*/  FFMA.FTZ R8, R8, UR8, -R135.reuse ;  /* 0x0000000808087c23 */ /* 0x100fe20008010887 */
[----:B------:R-:W-:Y:S02]  /*52e0*/  FSETP.NEU.FTZ.AND P1, PT, R248, -INF , PT ;  /* 0xff800000f800780b */ /* 0x000fe40003f3d000 */
[----:B------:R-:W-:Y:S03]  /*52f0*/  @!P0 FSEL R11, R11, -INF , !P2 ;  /* 0xff8000000b0b8808 */ /* 0x000fe60005000000 */
[----:B------:R1:W3:Y:S01]  /*5300*/  MUFU.EX2 R208, R7 ;  /* 0x0000000700d07308 */ /* 0x0002e20000000800 */
[----:B------:R-:W-:Y:S05]  /*5310*/  FSEL R2, R4, RZ, P1 ;  /* 0x000000ff04027208 */ /* 0x000fea0000800000 */
[--C-:B------:R-:W-:Y:S01]  /*5320*/  FFMA.FTZ R143, R10, UR8, -R2.reuse ;  /* 0x000000080a8f7c23 */ /* 0x100fe20008010802 */
[----:B------:R-:W-:Y:S03]  /*5330*/  FFMA.FTZ R11, R11, UR8, -R2 ;  /* 0x000000080b0b7c23 */ /* 0x000fe60008010802 */
[----:B------:R4:W-:Y:S10]  /*5340*/  MUFU.EX2 R211, R9 ;  /* 0x0000000900d37308 */ /* 0x0009f40000000800 */
[----:B------:R2:W-:Y:S01]  /*5350*/  MUFU.EX2 R212, R8 ;  /* 0x0000000800d47308 */ /* 0x0005e20000000800 */
[----:B-1----:R-:W1:Y:S09]  /*5360*/  LDSM.16.M88.4 R4, [R180+0x800] ;  /* 0x00080000b404783b */ /* 0x002e720000000200 */
[----:B------:R3:W-:Y:S01]  /*5370*/  MUFU.EX2 R216, R143 ;  /* 0x0000008f00d87308 */ /* 0x0007e20000000800 */
[C---:B----4-:R-:W-:Y:S05]  /*5380*/  VIADD R9, R0.reuse, 0x8 ;  /* 0x0000000800097836 */ /* 0x050fea0000000000 */
[----:B------:R-:W-:Y:S04]  /*5390*/  I2FP.F32.S32 R10, R9 ;  /* 0x00000009000a7245 */ /* 0x000fe80000201400 */
[----:B------:R4:W-:Y:S01]  /*53a0*/  MUFU.EX2 R215, R11 ;  /* 0x0000000b00d77308 */ /* 0x0009e20000000800 */
[----:B--2---:R-:W-:Y:S01]  /*53b0*/  VIADD R8, R0, 0x9 ;  /* 0x0000000900087836 */ /* 0x004fe20000000000 */
[CC--:B------:R-:W-:Y:S01]  /*53c0*/  @!P0 ISETP.GE.AND P1, PT, R9.reuse, R133.reuse, PT ;  /* 0x000000850900820c */ /* 0x0c0fe20003f26270 */
[C---:B------:R-:W-:Y:S01]  /*53d0*/  FFMA.FTZ R12, R10.reuse, UR5, R12 ;  /* 0x000000050a0c7c23 */ /* 0x040fe2000801000c */
[C---:B------:R-:W-:Y:S01]  /*53e0*/  FFMA.FTZ R14, R10.reuse, UR5, R14 ;  /* 0x000000050a0e7c23 */ /* 0x040fe2000801000e */
[----:B------:R-:W-:Y:S01]  /*53f0*/  @!P0 ISETP.GE.AND P2, PT, R9, R134, PT ;  /* 0x000000860900820c */ /* 0x000fe20003f46270 */
[C---:B------:R-:W-:Y:S01]  /*5400*/  FFMA.FTZ R16, R10.reuse, UR5, R16 ;  /* 0x000000050a107c23 */ /* 0x040fe20008010010 */
[----:B------:R-:W-:Y:S01]  /*5410*/  FFMA.FTZ R18, R10, UR5, R18 ;  /* 0x000000050a127c23 */ /* 0x000fe20008010012 */
[----:B------:R-:W-:Y:S02]  /*5420*/  @!P0 FSEL R12, R12, -INF , !P1 ;  /* 0xff8000000c0c8808 */ /* 0x000fe40004800000 */
[----:B---3--:R-:W-:Y:S02]  /*5430*/  I2FP.F32.S32 R143, R8 ;  /* 0x00000008008f7245 */ /* 0x008fe40000201400 */
[----:B------:R-:W-:Y:S01]  /*5440*/  @!P0 ISETP.GE.AND P1, PT, R8, R133, PT ;  /* 0x000000850800820c */ /* 0x000fe20003f26270 */
[----:B------:R-:W-:Y:S01]  /*5450*/  FFMA.FTZ R12, R12, UR8, -R135 ;  /* 0x000000080c0c7c23 */ /* 0x000fe20008010887 */
[----:B------:R-:W-:Y:S01]  /*5460*/  @!P0 FSEL R18, R18, -INF , !P2 ;  /* 0xff80000012128808 */ /* 0x000fe20005000000 */
[C---:B------:R-:W-:Y:S01]  /*5470*/  FFMA.FTZ R13, R143.reuse, UR5, R13 ;  /* 0x000000058f0d7c23 */ /* 0x040fe2000801000d */
[C---:B------:R-:W-:Y:S01]  /*5480*/  FFMA.FTZ R15, R143.reuse, UR5, R15 ;  /* 0x000000058f0f7c23 */ /* 0x040fe2000801000f */
[C---:B------:R-:W-:Y:S01]  /*5490*/  FFMA.FTZ R17, R143.reuse, UR5, R17 ;  /* 0x000000058f117c23 */ /* 0x040fe20008010011 */
[----:B------:R-:W-:Y:S01]  /*54a0*/  FFMA.FTZ R19, R143, UR5, R19 ;  /* 0x000000058f137c23 */ /* 0x000fe20008010013 */
[----:B------:R-:W-:Y:S01]  /*54b0*/  FFMA.FTZ R18, R18, UR8, -R140 ;  /* 0x0000000812127c23 */ /* 0x000fe2000801088c */
[----:B------:R-:W-:Y:S01]  /*54c0*/  @!P0 FSEL R13, R13, -INF , !P1 ;  /* 0xff8000000d0d8808 */ /* 0x000fe20004800000 */
[----:B------:R2:W-:Y:S01]  /*54d0*/  MUFU.EX2 R210, R12 ;  /* 0x0000000c00d27308 */ /* 0x0005e20000000800 */
[-C--:B------:R-:W-:Y:S01]  /*54e0*/  @!P0 ISETP.GE.AND P1, PT, R9, R132.reuse, PT ;  /* 0x000000840900820c */ /* 0x080fe20003f26270 */
[-C--:B-1----:R-:W-:Y:S03]  /*54f0*/  HMMA.16816.F32 R20, R152, R4.reuse, R20 ;  /* 0x000000049814723c */ /* 0x082fe60000001814 */
[----:B------:R-:W-:Y:S05]  /*5500*/  @!P0 FSEL R14, R14, -INF , !P1 ;  /* 0xff8000000e0e8808 */ /* 0x000fea0004800000 */
[----:B------:R-:W-:Y:S01]  /*5510*/  MUFU.EX2 R201, R18 ;  /* 0x0000001200c97308 */ /* 0x000fe20000000800 */
[-C--:B------:R-:W-:Y:S01]  /*5520*/  @!P0 ISETP.GE.AND P1, PT, R8, R132.reuse, PT ;  /* 0x000000840800820c */ /* 0x080fe20003f26270 */
[C---:B------:R-:W-:Y:S04]  /*5530*/  HMMA.16816.F32 R24, R136.reuse, R4, R24 ;  /* 0x000000048818723c */ /* 0x040fe80000001818 */
[----:B------:R-:W-:Y:S02]  /*5540*/  @!P0 FSEL R15, R15, -INF , !P1 ;  /* 0xff8000000f0f8808 */ /* 0x000fe40004800000 */
[-C--:B------:R-:W-:Y:S03]  /*5550*/  HMMA.16816.F32 R28, R136, R6.reuse, R28 ;  /* 0x00000006881c723c */ /* 0x080fe6000000181c */
[-C--:B------:R-:W-:Y:S02]  /*5560*/  @!P0 ISETP.GE.AND P1, PT, R9, R141.reuse, PT ;  /* 0x0000008d0900820c */ /* 0x080fe40003f26270 */
[----:B------:R-:W-:Y:S01]  /*5570*/  VIADD R9, R0, 0x10 ;  /* 0x0000001000097836 */ /* 0x000fe20000000000 */
[C---:B------:R-:W-:Y:S04]  /*5580*/  HMMA.16816.F32 R32, R152.reuse, R6, R32 ;  /* 0x000000069820723c */ /* 0x040fe80000001820 */
[----:B------:R-:W-:Y:S01]  /*5590*/  @!P0 ISETP.GE.AND P2, PT, R9, R132, PT ;  /* 0x000000840900820c */ /* 0x000fe20003f46270 */
[----:B------:R-:W-:Y:S01]  /*55a0*/  FFMA.FTZ R13, R13, UR8, -R135 ;  /* 0x000000080d0d7c23 */ /* 0x000fe20008010887 */
[----:B------:R-:W-:Y:S01]  /*55b0*/  @!P0 FSEL R16, R16, -INF , !P1 ;  /* 0xff80000010108808 */ /* 0x000fe20004800000 */
[----:B------:R-:W-:Y:S01]  /*55c0*/  VIADD R5, R0, 0x18 ;  /* 0x0000001800057836 */ /* 0x000fe20000000000 */
[----:B------:R-:W-:Y:S01]  /*55d0*/  @!P0 ISETP.GE.AND P1, PT, R8, R141, PT ;  /* 0x0000008d0800820c */ /* 0x000fe20003f26270 */
[----:B------:R1:W-:Y:S02]  /*55e0*/  MUFU.EX2 R209, R13 ;  /* 0x0000000d00d17308 */ /* 0x0003e40000000800 */
[----:B------:R-:W-:Y:S01]  /*55f0*/  I2FP.F32.S32 R10, R9 ;  /* 0x00000009000a7245 */ /* 0x000fe20000201400 */
[----:B------:R-:W-:Y:S01]  /*5600*/  VIADD R4, R0, 0x19 ;  /* 0x0000001900047836 */ /* 0x000fe20000000000 */
[----:B------:R-:W-:Y:S01]  /*5610*/  @!P0 FSEL R17, R17, -INF , !P1 ;  /* 0xff80000011118808 */ /* 0x000fe20004800000 */
[----:B------:R-:W-:Y:S01]  /*5620*/  FFMA.FTZ R16, R16, UR8, -R142 ;  /* 0x0000000810107c23 */ /* 0x000fe2000801088e */
[----:B------:R-:W-:Y:S01]  /*5630*/  @!P0 ISETP.GE.AND P1, PT, R8, R134, PT ;  /* 0x000000860800820c */ /* 0x000fe20003f26270 */
[----:B------:R-:W-:Y:S02]  /*5640*/  VIADD R8, R0, 0x11 ;  /* 0x0000001100087836 */ /* 0x000fe40000000000 */
[C---:B------:R-:W-:Y:S01]  /*5650*/  FFMA.FTZ R20, R10.reuse, UR5, R20 ;  /* 0x000000050a147c23 */ /* 0x040fe20008010014 */
[C---:B------:R-:W-:Y:S01]  /*5660*/  FFMA.FTZ R22, R10.reuse, UR5, R22 ;  /* 0x000000050a167c23 */ /* 0x040fe20008010016 */
[----:B------:R-:W-:Y:S01]  /*5670*/  @!P0 FSEL R19, R19, -INF , !P1 ;  /* 0xff80000013138808 */ /* 0x000fe20004800000 */
[C---:B------:R-:W-:Y:S01]  /*5680*/  FFMA.FTZ R24, R10.reuse, UR5, R24 ;  /* 0x000000050a187c23 */ /* 0x040fe20008010018 */
[----:B----4-:R-:W-:Y:S01]  /*5690*/  I2FP.F32.S32 R11, R8 ;  /* 0x00000008000b7245 */ /* 0x010fe20000201400 */
[----:B------:R-:W-:Y:S01]  /*56a0*/  FFMA.FTZ R26, R10, UR5, R26 ;  /* 0x000000050a1a7c23 */ /* 0x000fe2000801001a */
[----:B------:R-:W-:Y:S01]  /*56b0*/  @!P0 ISETP.GE.AND P1, PT, R9, R141, PT ;  /* 0x0000008d0900820c */ /* 0x000fe20003f26270 */
[----:B------:R-:W-:Y:S01]  /*56c0*/  FFMA.FTZ R17, R17, UR8, -R142 ;  /* 0x0000000811117c23 */ /* 0x000fe2000801088e */
[----:B--2---:R-:W-:Y:S01]  /*56d0*/  I2FP.F32.S32 R12, R5 ;  /* 0x00000005000c7245 */ /* 0x004fe20000201400 */
[C---:B------:R-:W-:Y:S01]  /*56e0*/  FFMA.FTZ R21, R11.reuse, UR5, R21 ;  /* 0x000000050b157c23 */ /* 0x040fe20008010015 */
[----:B------:R-:W-:Y:S01]  /*56f0*/  @!P0 FSEL R20, R20, -INF , !P1 ;  /* 0xff80000014148808 */ /* 0x000fe20004800000 */
[C---:B------:R-:W-:Y:S01]  /*5700*/  FFMA.FTZ R23, R11.reuse, UR5, R23 ;  /* 0x000000050b177c23 */ /* 0x040fe20008010017 */
[----:B------:R-:W-:Y:S01]  /*5710*/  @!P0 ISETP.GE.AND P1, PT, R8, R141, PT ;  /* 0x0000008d0800820c */ /* 0x000fe20003f26270 */
[C---:B------:R-:W-:Y:S01]  /*5720*/  FFMA.FTZ R25, R11.reuse, UR5, R25 ;  /* 0x000000050b197c23 */ /* 0x040fe20008010019 */
[----:B------:R-:W-:Y:S01]  /*5730*/  FFMA.FTZ R27, R11, UR5, R27 ;  /* 0x000000050b1b7c23 */ /* 0x000fe2000801001b */
[----:B-1----:R-:W-:Y:S01]  /*5740*/  I2FP.F32.S32 R13, R4 ;  /* 0x00000004000d7245 */ /* 0x002fe20000201400 */
[C---:B------:R-:W-:Y:S01]  /*5750*/  FFMA.FTZ R28, R12.reuse, UR5, R28 ;  /* 0x000000050c1c7c23 */ /* 0x040fe2000801001c */
[----:B------:R-:W-:Y:S01]  /*5760*/  @!P0 FSEL R21, R21, -INF , !P1 ;  /* 0xff80000015158808 */ /* 0x000fe20004800000 */
[C---:B------:R-:W-:Y:S01]  /*5770*/  FFMA.FTZ R30, R12.reuse, UR5, R30 ;  /* 0x000000050c1e7c23 */ /* 0x040fe2000801001e */
[-C--:B------:R-:W-:Y:S01]  /*5780*/  @!P0 ISETP.GE.AND P1, PT, R9, R134.reuse, PT ;  /* 0x000000860900820c */ /* 0x080fe20003f26270 */
[C---:B------:R-:W-:Y:S01]  /*5790*/  FFMA.FTZ R29, R13.reuse, UR5, R29 ;  /* 0x000000050d1d7c23 */ /* 0x040fe2000801001d */
[C---:B------:R-:W-:Y:S01]  /*57a0*/  FFMA.FTZ R31, R13.reuse, UR5, R31 ;  /* 0x000000050d1f7c23 */ /* 0x040fe2000801001f */
[----:B------:R-:W-:Y:S01]  /*57b0*/  FFMA.FTZ R32, R12, UR5, R32 ;  /* 0x000000050c207c23 */ /* 0x000fe20008010020 */
[----:B------:R-:W-:Y:S01]  /*57c0*/  @!P0 FSEL R22, R22, -INF , !P1 ;  /* 0xff80000016168808 */ /* 0x000fe20004800000 */
[C---:B------:R-:W-:Y:S01]  /*57d0*/  FFMA.FTZ R33, R13.reuse, UR5, R33 ;  /* 0x000000050d217c23 */ /* 0x040fe20008010021 */
[-C--:B------:R-:W-:Y:S01]  /*57e0*/  @!P0 ISETP.GE.AND P1, PT, R8, R134.reuse, PT ;  /* 0x000000860800820c */ /* 0x080fe20003f26270 */
[----:B------:R-:W-:Y:S01]  /*57f0*/  FFMA.FTZ R35, R13, UR5, R35 ;  /* 0x000000050d237c23 */ /* 0x000fe20008010023 */
[----:B------:R-:W-:Y:S01]  /*5800*/  @!P0 FSEL R26, R26, -INF , !P2 ;  /* 0xff8000001a1a8808 */ /* 0x000fe20005000000 */
[----:B------:R-:W-:Y:S01]  /*5810*/  FFMA.FTZ R34, R12, UR5, R34 ;  /* 0x000000050c227c23 */ /* 0x000fe20008010022 */
[----:B------:R-:W-:Y:S01]  /*5820*/  @!P0 FSEL R23, R23, -INF , !P1 ;  /* 0xff80000017178808 */ /* 0x000fe20004800000 */
[----:B------:R-:W-:Y:S01]  /*5830*/  VIADD R12, R0, 0x29 ;  /* 0x00000029000c7836 */ /* 0x000fe20000000000 */
[-C--:B------:R-:W-:Y:S01]  /*5840*/  @!P0 ISETP.GE.AND P1, PT, R9, R133.reuse, PT ;  /* 0x000000850900820c */ /* 0x080fe20003f26270 */
[----:B------:R-:W-:Y:S01]  /*5850*/  FFMA.FTZ R19, R19, UR8, -R140 ;  /* 0x0000000813137c23 */ /* 0x000fe2000801088c */
[----:B------:R-:W-:Y:S01]  /*5860*/  @!P0 ISETP.GE.AND P2, PT, R5, R134, PT ;  /* 0x000000860500820c */ /* 0x000fe20003f46270 */
[----:B------:R-:W-:Y:S01]  /*5870*/  MUFU.EX2 R246, R16 ;  /* 0x0000001000f67308 */ /* 0x000fe20000000800 */
[----:B------:R-:W-:Y:S01]  /*5880*/  @!P0 FSEL R24, R24, -INF , !P1 ;  /* 0xff80000018188808 */ /* 0x000fe20004800000 */
[--C-:B------:R-:W-:Y:S01]  /*5890*/  FFMA.FTZ R14, R14, UR8, -R2.reuse ;  /* 0x000000080e0e7c23 */ /* 0x100fe20008010802 */
[-C--:B------:R-:W-:Y:S01]  /*58a0*/  @!P0 ISETP.GE.AND P1, PT, R8, R133.reuse, PT ;  /* 0x000000850800820c */ /* 0x080fe20003f26270 */
[----:B------:R-:W-:Y:S01]  /*58b0*/  FFMA.FTZ R15, R15, UR8, -R2 ;  /* 0x000000080f0f7c23 */ /* 0x000fe20008010802 */
[----:B------:R-:W-:Y:S01]  /*58c0*/  @!P0 FSEL R34, R34, -INF , !P2 ;  /* 0xff80000022228808 */ /* 0x000fe20005000000 */
[--C-:B------:R-:W-:Y:S01]  /*58d0*/  FFMA.FTZ R20, R20, UR8, -R142.reuse ;  /* 0x0000000814147c23 */ /* 0x100fe2000801088e */
[----:B------:R-:W-:Y:S03]  /*58e0*/  @!P0 FSEL R25, R25, -INF , !P1 ;  /* 0xff80000019198808 */ /* 0x000fe60004800000 */
[----:B------:R-:W1:Y:S01]  /*58f0*/  MUFU.EX2 R245, R17 ;  /* 0x0000001100f57308 */ /* 0x000e620000000800 */
[-C--:B------:R-:W-:Y:S01]  /*5900*/  @!P0 ISETP.GE.AND P1, PT, R8, R132.reuse, PT ;  /* 0x000000840800820c */ /* 0x080fe20003f26270 */
[----:B------:R-:W-:Y:S01]  /*5910*/  FFMA.FTZ R21, R21, UR8, -R142 ;  /* 0x0000000815157c23 */ /* 0x000fe2000801088e */
[----:B------:R-:W2:Y:S01]  /*5920*/  LDSM.16.M88.4 R8, [R180+0x1000] ;  /* 0x00100000b408783b */ /* 0x000ea20000000200 */
[--C-:B------:R-:W-:Y:S01]  /*5930*/  FFMA.FTZ R34, R34, UR8, -R140.reuse ;  /* 0x0000000822227c23 */ /* 0x100fe2000801088c */
[----:B------:R-:W-:Y:S01]  /*5940*/  @!P0 FSEL R27, R27, -INF , !P1 ;  /* 0xff8000001b1b8808 */ /* 0x000fe20004800000 */
[--C-:B------:R-:W-:Y:S01]  /*5950*/  FFMA.FTZ R22, R22, UR8, -R140.reuse ;  /* 0x0000000816167c23 */ /* 0x100fe2000801088c */
[-C--:B------:R-:W-:Y:S03]  /*5960*/  @!P0 ISETP.GE.AND P1, PT, R5, R133.reuse, PT ;  /* 0x000000850500820c */ /* 0x080fe60003f26270 */
[----:B------:R-:W3:Y:S01]  /*5970*/  MUFU.EX2 R198, R19 ;  /* 0x0000001300c67308 */ /* 0x000ee20000000800 */
[----:B------:R-:W-:Y:S01]  /*5980*/  FFMA.FTZ R23, R23, UR8, -R140 ;  /* 0x0000000817177c23 */ /* 0x000fe2000801088c */
[--C-:B------:R-:W-:Y:S01]  /*5990*/  FFMA.FTZ R26, R26, UR8, -R2.reuse ;  /* 0x000000081a1a7c23 */ /* 0x100fe20008010802 */
[----:B------:R-:W-:Y:S01]  /*59a0*/  @!P0 FSEL R28, R28, -INF , !P1 ;  /* 0xff8000001c1c8808 */ /* 0x000fe20004800000 */
[--C-:B------:R-:W-:Y:S01]  /*59b0*/  FFMA.FTZ R27, R27, UR8, -R2.reuse ;  /* 0x000000081b1b7c23 */ /* 0x100fe20008010802 */
[----:B------:R-:W-:Y:S01]  /*59c0*/  @!P0 ISETP.GE.AND P1, PT, R4, R133, PT ;  /* 0x000000850400820c */ /* 0x000fe20003f26270 */
[--C-:B------:R-:W-:Y:S01]  /*59d0*/  FFMA.FTZ R24, R24, UR8, -R135.reuse ;  /* 0x0000000818187c23 */ /* 0x100fe20008010887 */
[--C-:B------:R-:W-:Y:S03]  /*59e0*/  FFMA.FTZ R25, R25, UR8, -R135.reuse ;  /* 0x0000000819197c23 */ /* 0x100fe60008010887 */
[----:B------:R-:W-:Y:S01]  /*59f0*/  MUFU.EX2 R174, R34 ;  /* 0x0000002200ae7308 */ /* 0x000fe20000000800 */
[----:B------:R-:W-:Y:S01]  /*5a00*/  @!P0 FSEL R29, R29, -INF , !P1 ;  /* 0xff8000001d1d8808 */ /* 0x000fe20004800000 */
[--C-:B------:R-:W-:Y:S01]  /*5a10*/  FFMA.FTZ R28, R28, UR8, -R135.reuse ;  /* 0x000000081c1c7c23 */ /* 0x100fe20008010887 */
[----:B------:R-:W-:Y:S02]  /*5a20*/  @!P0 ISETP.GE.AND P1, PT, R5, R132, PT ;  /* 0x000000840500820c */ /* 0x000fe40003f26270 */
[----:B------:R-:W-:Y:S01]  /*5a30*/  I2FP.F32.S32 R13, R12 ;  /* 0x0000000c000d7245 */ /* 0x000fe20000201400 */
[----:B------:R-:W-:Y:S01]  /*5a40*/  FFMA.FTZ R29, R29, UR8, -R135 ;  /* 0x000000081d1d7c23 */ /* 0x000fe20008010887 */
[----:B------:R-:W-:Y:S03]  /*5a50*/  @!P0 FSEL R30, R30, -INF , !P1 ;  /* 0xff8000001e1e8808 */ /* 0x000fe60004800000 */
[----:B------:R-:W-:Y:S01]  /*5a60*/  MUFU.EX2 R214, R14 ;  /* 0x0000000e00d67308 */ /* 0x000fe20000000800 */
[-C--:B------:R-:W-:Y:S01]  /*5a70*/  @!P0 ISETP.GE.AND P1, PT, R4, R132.reuse, PT ;  /* 0x000000840400820c */ /* 0x080fe20003f26270 */
[--C-:B------:R-:W-:Y:S03]  /*5a80*/  FFMA.FTZ R30, R30, UR8, -R2.reuse ;  /* 0x000000081e1e7c23 */ /* 0x100fe60008010802 */
[----:B------:R-:W-:Y:S02]  /*5a90*/  @!P0 FSEL R31, R31, -INF , !P1 ;  /* 0xff8000001f1f8808 */ /* 0x000fe40004800000 */
[-C--:B------:R-:W-:Y:S01]  /*5aa0*/  @!P0 ISETP.GE.AND P1, PT, R5, R141.reuse, PT ;  /* 0x0000008d0500820c */ /* 0x080fe20003f26270 */
[----:B------:R-:W-:Y:S02]  /*5ab0*/  VIADD R5, R0, 0x20 ;  /* 0x0000002000057836 */ /* 0x000fe40000000000 */
[----:B------:R-:W-:Y:S01]  /*5ac0*/  MUFU.EX2 R244, R20 ;  /* 0x0000001400f47308 */ /* 0x000fe20000000800 */
[----:B------:R-:W-:Y:S01]  /*5ad0*/  FFMA.FTZ R31, R31, UR8, -R2 ;  /* 0x000000081f1f7c23 */ /* 0x000fe20008010802 */
[----:B------:R-:W-:Y:S02]  /*5ae0*/  @!P0 FSEL R32, R32, -INF , !P1 ;  /* 0xff80000020208808 */ /* 0x000fe40004800000 */
[----:B------:R-:W-:Y:S02]  /*5af0*/  @!P0 ISETP.GE.AND P1, PT, R4, R141, PT ;  /* 0x0000008d0400820c */ /* 0x000fe40003f26270 */
[----:B------:R-:W-:Y:S01]  /*5b00*/  I2FP.F32.S32 R6, R5 ;  /* 0x0000000500067245 */ /* 0x000fe20000201400 */
[----:B------:R-:W-:Y:S01]  /*5b10*/  FFMA.FTZ R32, R32, UR8, -R142 ;  /* 0x0000000820207c23 */ /* 0x000fe2000801088e */
[----:B------:R-:W-:Y:S02]  /*5b20*/  @!P0 ISETP.GE.AND P2, PT, R5, R132, PT ;  /* 0x000000840500820c */ /* 0x000fe40003f46270 */
[----:B------:R-:W-:Y:S01]  /*5b30*/  MUFU.EX2 R213, R15 ;  /* 0x0000000f00d57308 */ /* 0x000fe20000000800 */
[-C--:B--2---:R-:W-:Y:S03]  /*5b40*/  HMMA.16816.F32 R36, R152, R8.reuse, R36 ;  /* 0x000000089824723c */ /* 0x084fe60000001824 */
[----:B------:R-:W-:Y:S02]  /*5b50*/  @!P0 FSEL R33, R33, -INF , !P1 ;  /* 0xff80000021218808 */ /* 0x000fe40004800000 */
[----:B------:R-:W-:Y:S01]  /*5b60*/  @!P0 ISETP.GE.AND P1, PT, R4, R134, PT ;  /* 0x000000860400820c */ /* 0x000fe20003f26270 */
[C---:B------:R-:W-:Y:S03]  /*5b70*/  HMMA.16816.F32 R40, R136.reuse, R8, R40 ;  /* 0x000000088828723c */ /* 0x040fe60000001828 */
[----:B------:R-:W-:Y:S02]  /*5b80*/  MUFU.EX2 R240, R32 ;  /* 0x0000002000f07308 */ /* 0x000fe40000000800 */
[----:B------:R-:W-:Y:S01]  /*5b90*/  VIADD R4, R0, 0x21 ;  /* 0x0000002100047836 */ /* 0x000fe20000000000 */
[-C--:B------:R-:W-:Y:S07]  /*5ba0*/  HMMA.16816.F32 R44, R136, R10.reuse, R44 ;  /* 0x0000000a882c723c */ /* 0x080fee000000182c */
[----:B------:R-:W-:Y:S01]  /*5bb0*/  MUFU.EX2 R207, R26 ;  /* 0x0000001a00cf7308 */ /* 0x000fe20000000800 */
[----:B------:R-:W-:Y:S01]  /*5bc0*/  I2FP.F32.S32 R7, R4 ;  /* 0x0000000400077245 */ /* 0x000fe20000201400 */
[C---:B------:R-:W-:Y:S04]  /*5bd0*/  HMMA.16816.F32 R48, R152.reuse, R10, R48 ;  /* 0x0000000a9830723c */ /* 0x040fe80000001830 */
[----:B------:R-:W-:Y:S01]  /*5be0*/  @!P0 FSEL R35, R35, -INF , !P1 ;  /* 0xff80000023238808 */ /* 0x000fe20004800000 */
[----:B------:R-:W-:Y:S01]  /*5bf0*/  FFMA.FTZ R36, R6, UR5, R36 ;  /* 0x0000000506247c23 */ /* 0x000fe20008010024 */
[-C--:B------:R-:W-:Y:S01]  /*5c00*/  @!P0 ISETP.GE.AND P1, PT, R5, R141.reuse, PT ;  /* 0x0000008d0500820c */ /* 0x080fe20003f26270 */
[C---:B------:R-:W-:Y:S01]  /*5c10*/  FFMA.FTZ R37, R7.reuse, UR5, R37 ;  /* 0x0000000507257c23 */ /* 0x040fe20008010025 */
[----:B------:R-:W-:Y:S03]  /*5c20*/  MUFU.EX2 R243, R21 ;  /* 0x0000001500f37308 */ /* 0x000fe60000000800 */
[----:B------:R-:W-:Y:S01]  /*5c30*/  @!P0 FSEL R36, R36, -INF , !P1 ;  /* 0xff80000024248808 */ /* 0x000fe20004800000 */
[----:B------:R-:W-:Y:S01]  /*5c40*/  FFMA.FTZ R38, R6, UR5, R38 ;  /* 0x0000000506267c23 */ /* 0x000fe20008010026 */
[----:B------:R-:W-:Y:S01]  /*5c50*/  @!P0 ISETP.GE.AND P1, PT, R4, R141, PT ;  /* 0x0000008d0400820c */ /* 0x000fe20003f26270 */
[C---:B------:R-:W-:Y:S01]  /*5c60*/  FFMA.FTZ R39, R7.reuse, UR5, R39 ;  /* 0x0000000507277c23 */ /* 0x040fe20008010027 */
[C---:B------:R-:W-:Y:S01]  /*5c70*/  FFMA.FTZ R40, R6.reuse, UR5, R40 ;  /* 0x0000000506287c23 */ /* 0x040fe20008010028 */
[----:B------:R-:W-:Y:S01]  /*5c80*/  FFMA.FTZ R41, R7, UR5, R41 ;  /* 0x0000000507297c23 */ /* 0x000fe20008010029 */
[----:B------:R-:W-:Y:S01]  /*5c90*/  @!P0 FSEL R37, R37, -INF , !P1 ;  /* 0xff80000025258808 */ /* 0x000fe20004800000 */
[----:B------:R-:W-:Y:S01]  /*5ca0*/  FFMA.FTZ R42, R6, UR5, R42 ;  /* 0x00000005062a7c23 */ /* 0x000fe2000801002a */
[-C--:B------:R-:W-:Y:S01]  /*5cb0*/  @!P0 ISETP.GE.AND P1, PT, R5, R134.reuse, PT ;  /* 0x000000860500820c */ /* 0x080fe20003f26270 */
[----:B------:R-:W-:Y:S01]  /*5cc0*/  FFMA.FTZ R43, R7, UR5, R43 ;  /* 0x00000005072b7c23 */ /* 0x000fe2000801002b */
[----:B------:R-:W-:Y:S02]  /*5cd0*/  VIADD R8, R0, 0x28 ;  /* 0x0000002800087836 */ /* 0x000fe40000000000 */
[C---:B------:R-:W-:Y:S01]  /*5ce0*/  FFMA.FTZ R45, R13.reuse, UR5, R45 ;  /* 0x000000050d2d7c23 */ /* 0x040fe2000801002d */
[----:B------:R-:W-:Y:S01]  /*5cf0*/  @!P0 FSEL R38, R38, -INF , !P1 ;  /* 0xff80000026268808 */ /* 0x000fe20004800000 */
[C---:B------:R-:W-:Y:S01]  /*5d00*/  FFMA.FTZ R47, R13.reuse, UR5, R47 ;  /* 0x000000050d2f7c23 */ /* 0x040fe2000801002f */
[----:B------:R-:W-:Y:S01]  /*5d10*/  @!P0 ISETP.GE.AND P1, PT, R4, R134, PT ;  /* 0x000000860400820c */ /* 0x000fe20003f26270 */
[C---:B------:R-:W-:Y:S01]  /*5d20*/  FFMA.FTZ R49, R13.reuse, UR5, R49 ;  /* 0x000000050d317c23 */ /* 0x040fe20008010031 */
[----:B------:R-:W-:Y:S01]  /*5d30*/  I2FP.F32.S32 R9, R8 ;  /* 0x0000000800097245 */ /* 0x000fe20000201400 */
[----:B------:R-:W-:Y:S01]  /*5d40*/  FFMA.FTZ R51, R13, UR5, R51 ;  /* 0x000000050d337c23 */ /* 0x000fe20008010033 */
[----:B------:R-:W-:Y:S01]  /*5d50*/  @!P0 FSEL R39, R39, -INF , !P1 ;  /* 0xff80000027278808 */ /* 0x000fe20004800000 */
[----:B------:R-:W-:Y:S01]  /*5d60*/  FFMA.FTZ R33, R33, UR8, -R142 ;  /* 0x0000000821217c23 */ /* 0x000fe2000801088e */
[-C--:B------:R-:W-:Y:S01]  /*5d70*/  @!P0 ISETP.GE.AND P1, PT, R5, R133.reuse, PT ;  /* 0x000000850500820c */ /* 0x080fe20003f26270 */
[C---:B------:R-:W-:Y:S01]  /*5d80*/  FFMA.FTZ R44, R9.reuse, UR5, R44 ;  /* 0x00000005092c7c23 */ /* 0x040fe2000801002c */
[C---:B------:R-:W-:Y:S01]  /*5d90*/  FFMA.FTZ R46, R9.reuse, UR5, R46 ;  /* 0x00000005092e7c23 */ /* 0x040fe2000801002e */
[C---:B------:R-:W-:Y:S01]  /*5da0*/  FFMA.FTZ R48, R9.reuse, UR5, R48 ;  /* 0x0000000509307c23 */ /* 0x040fe20008010030 */
[----:B------:R-:W-:Y:S01]  /*5db0*/  @!P0 FSEL R40, R40, -INF , !P1 ;  /* 0xff80000028288808 */ /* 0x000fe20004800000 */
[----:B------:R-:W-:Y:S01]  /*5dc0*/  FFMA.FTZ R50, R9, UR5, R50 ;  /* 0x0000000509327c23 */ /* 0x000fe20008010032 */
[-C--:B------:R-:W-:Y:S01]  /*5dd0*/  @!P0 ISETP.GE.AND P1, PT, R4, R133.reuse, PT ;  /* 0x000000850400820c */ /* 0x080fe20003f26270 */
[----:B------:R-:W-:Y:S01]  /*5de0*/  VIADD R9, R0, 0x30 ;  /* 0x0000003000097836 */ /* 0x000fe20000000000 */
[----:B------:R-:W-:Y:S01]  /*5df0*/  @!P0 FSEL R42, R42, -INF , !P2 ;  /* 0xff8000002a2a8808 */ /* 0x000fe20005000000 */
[----:B------:R-:W-:Y:S01]  /*5e00*/  MUFU.EX2 R197, R22 ;  /* 0x0000001600c57308 */ /* 0x000fe20000000800 */
[----:B------:R-:W-:Y:S01]  /*5e10*/  @!P0 FSEL R41, R41, -INF , !P1 ;  /* 0xff80000029298808 */ /* 0x000fe20004800000 */
[----:B------:R-:W-:Y:S01]  /*5e20*/  FFMA.FTZ R35, R35, UR8, -R140 ;  /* 0x0000000823237c23 */ /* 0x000fe2000801088c */
[----:B------:R-:W-:Y:S01]  /*5e30*/  @!P0 ISETP.GE.AND P1, PT, R4, R132, PT ;  /* 0x000000840400820c */ /* 0x000fe20003f26270 */
[--C-:B------:R-:W-:Y:S01]  /*5e40*/  FFMA.FTZ R36, R36, UR8, -R142.reuse ;  /* 0x0000000824247c23 */ /* 0x100fe2000801088e */
[----:B------:R-:W2:Y:S01]  /*5e50*/  LDSM.16.M88.4 R4, [R180+0x1800] ;  /* 0x00180000b404783b */ /* 0x000ea20000000200 */
[----:B------:R-:W-:Y:S01]  /*5e60*/  @!P0 ISETP.GE.AND P2, PT, R9, R134, PT ;  /* 0x000000860900820c */ /* 0x000fe20003f46270 */
[----:B------:R-:W-:Y:S01]  /*5e70*/  FFMA.FTZ R37, R37, UR8, -R142 ;  /* 0x0000000825257c23 */ /* 0x000fe2000801088e */
[CC--:B------:R-:W-:Y:S02]  /*5e80*/  @!P0 ISETP.GE.AND P6, PT, R9.reuse, R133.reuse, PT ;  /* 0x000000850900820c */ /* 0x0c0fe40003fc6270 */
[----:B------:R-:W-:Y:S01]  /*5e90*/  MUFU.EX2 R239, R33 ;  /* 0x0000002100ef7308 */ /* 0x000fe20000000800 */
[-C--:B------:R-:W-:Y:S01]  /*5ea0*/  @!P0 ISETP.GE.AND P4, PT, R9, R132.reuse, PT ;  /* 0x000000840900820c */ /* 0x080fe20003f86270 */
[--C-:B------:R-:W-:Y:S01]  /*5eb0*/  FFMA.FTZ R38, R38, UR8, -R140.reuse ;  /* 0x0000000826267c23 */ /* 0x100fe2000801088c */
[----:B------:R-:W-:Y:S01]  /*5ec0*/  @!P0 FSEL R43, R43, -INF , !P1 ;  /* 0xff8000002b2b8808 */ /* 0x000fe20004800000 */
[----:B------:R-:W-:Y:S01]  /*5ed0*/  FFMA.FTZ R39, R39, UR8, -R140 ;  /* 0x0000000827277c23 */ /* 0x000fe2000801088c */
[-C--:B------:R-:W-:Y:S01]  /*5ee0*/  @!P0 ISETP.GE.AND P1, PT, R8, R133.reuse, PT ;  /* 0x000000850800820c */ /* 0x080fe20003f26270 */
[--C-:B------:R-:W-:Y:S01]  /*5ef0*/  FFMA.FTZ R40, R40, UR8, -R135.reuse ;  /* 0x0000000828287c23 */ /* 0x100fe20008010887 */
[--C-:B------:R-:W-:Y:S03]  /*5f00*/  FFMA.FTZ R41, R41, UR8, -R135.reuse ;  /* 0x0000000829297c23 */ /* 0x100fe60008010887 */
[----:B------:R-:W-:Y:S01]  /*5f10*/  MUFU.EX2 R171, R35 ;  /* 0x0000002300ab7308 */ /* 0x000fe20000000800 */
[----:B------:R-:W-:Y:S01]  /*5f20*/  @!P0 FSEL R44, R44, -INF , !P1 ;  /* 0xff8000002c2c8808 */ /* 0x000fe20004800000 */
[--C-:B------:R-:W-:Y:S01]  /*5f30*/  FFMA.FTZ R42, R42, UR8, -R2.reuse ;  /* 0x000000082a2a7c23 */ /* 0x100fe20008010802 */
[----:B------:R-:W-:Y:S01]  /*5f40*/  @!P0 ISETP.GE.AND P1, PT, R12, R133, PT ;  /* 0x000000850c00820c */ /* 0x000fe20003f26270 */
[--C-:B------:R-:W-:Y:S01]  /*5f50*/  FFMA.FTZ R43, R43, UR8, -R2.reuse ;  /* 0x000000082b2b7c23 */ /* 0x100fe20008010802 */
[----:B------:R-:W-:Y:S01]  /*5f60*/  I2FP.F32.S32 R11, R9 ;  /* 0x00000009000b7245 */ /* 0x000fe20000201400 */
        /* <DEDUP_REMOVED lines=14> */
[----:B------:R-:W-:Y:S01]  /*6050*/  @!P0 ISETP.GE.AND P1, PT, R12, R141, PT ;  /* 0x0000008d0c00820c */ /* 0x000fe20003f26270 */
[-C--:B--2---:R-:W-:Y:S03]  /*6060*/  HMMA.16816.F32 R52, R152, R4.reuse, R52 ;  /* 0x000000049834723c */ /* 0x084fe60000001834 */
[--C-:B------:R-:W-:Y:S01]  /*6070*/  FFMA.FTZ R48, R48, UR8, -R142.reuse ;  /* 0x0000000830307c23 */ /* 0x100fe2000801088e */
[----:B------:R-:W-:Y:S02]  /*6080*/  @!P0 FSEL R49, R49, -INF , !P1 ;  /* 0xff80000031318808 */ /* 0x000fe40004800000 */
[----:B------:R-:W-:Y:S01]  /*6090*/  MUFU.EX2 R238, R36 ;  /* 0x0000002400ee7308 */ /* 0x000fe20000000800 */
[C---:B------:R-:W-:Y:S04]  /*60a0*/  HMMA.16816.F32 R56, R136.reuse, R4, R56 ;  /* 0x000000048838723c */ /* 0x040fe80000001838 */
[----:B------:R-:W-:Y:S01]  /*60b0*/  @!P0 ISETP.GE.AND P1, PT, R8, R134, PT ;  /* 0x000000860800820c */ /* 0x000fe20003f26270 */
[----:B------:R-:W-:Y:S01]  /*60c0*/  FFMA.FTZ R49, R49, UR8, -R142 ;  /* 0x0000000831317c23 */ /* 0x000fe2000801088e */
[-C--:B------:R-:W-:Y:S03]  /*60d0*/  HMMA.16816.F32 R60, R136, R6.reuse, R60 ;  /* 0x00000006883c723c */ /* 0x080fe6000000183c */
[----:B------:R-:W-:Y:S02]  /*60e0*/  MUFU.EX2 R236, R48 ;  /* 0x0000003000ec7308 */ /* 0x000fe40000000800 */
[----:B------:R-:W-:Y:S01]  /*60f0*/  VIADD R4, R0, 0x38 ;  /* 0x0000003800047836 */ /* 0x000fe20000000000 */
[----:B------:R-:W-:Y:S01]  /*6100*/  HMMA.16816.F32 R64, R152, R6, R64 ;  /* 0x000000069840723c */ /* 0x000fe20000001840 */
[----:B------:R-:W2:Y:S06]  /*6110*/  LDL R153, [R1+0x8] ;  /* 0x0000080001997983 */ /* 0x000eac0000100800 */
[----:B------:R-:W-:Y:S01]  /*6120*/  MUFU.EX2 R202, R25 ;  /* 0x0000001900ca7308 */ /* 0x000fe20000000800 */
[----:B------:R-:W-:Y:S03]  /*6130*/  I2FP.F32.S32 R5, R4 ;  /* 0x0000000400057245 */ /* 0x000fe60000201400 */
[C---:B------:R-:W-:Y:S01]  /*6140*/  FFMA.FTZ R54, R11.reuse, UR5, R54 ;  /* 0x000000050b367c23 */ /* 0x040fe20008010036 */
[----:B------:R-:W-:Y:S01]  /*6150*/  F2FP.F16.F32.PACK_AB R6, R242, R241 ;  /* 0x000000f1f206723e */ /* 0x000fe200000000ff */
[----:B------:R-:W-:Y:S01]  /*6160*/  VIADD R8, R0, 0x31 ;  /* 0x0000003100087836 */ /* 0x000fe20000000000 */
[----:B------:R-:W4:Y:S02]  /*6170*/  LDL R154, [R1] ;  /* 0x00000000019a7983 */ /* 0x000f240000100800 */
[----:B------:R-:W-:Y:S01]  /*6180*/  @!P0 FSEL R54, R54, -INF , !P2 ;  /* 0xff80000036368808 */ /* 0x000fe20005000000 */
[C---:B------:R-:W-:Y:S01]  /*6190*/  FFMA.FTZ R56, R11.reuse, UR5, R56 ;  /* 0x000000050b387c23 */ /* 0x040fe20008010038 */
[C---:B------:R-:W-:Y:S01]  /*61a0*/  FFMA.FTZ R58, R11.reuse, UR5, R58 ;  /* 0x000000050b3a7c23 */ /* 0x040fe2000801003a */
[----:B------:R-:W-:Y:S01]  /*61b0*/  @!P0 ISETP.GE.AND P2, PT, R4, R133, PT ;  /* 0x000000850400820c */ /* 0x000fe20003f46270 */
[----:B------:R1:W-:Y:S01]  /*61c0*/  STS [R218+0x1c000], R6 ;  /* 0x01c00006da007388 */ /* 0x0003e20000000800 */
[----:B------:R-:W-:Y:S01]  /*61d0*/  @!P0 FSEL R50, R50, -INF , !P1 ;  /* 0xff80000032328808 */ /* 0x000fe20004800000 */
[----:B------:R-:W-:Y:S01]  /*61e0*/  FFMA.FTZ R52, R11, UR5, R52 ;  /* 0x000000050b347c23 */ /* 0x000fe20008010034 */
[C---:B------:R-:W-:Y:S01]  /*61f0*/  FFMA.FTZ R60, R5.reuse, UR5, R60 ;  /* 0x00000005053c7c23 */ /* 0x040fe2000801003c */
[-C--:B------:R-:W-:Y:S01]  /*6200*/  @!P0 ISETP.GE.AND P1, PT, R12, R134.reuse, PT ;  /* 0x000000860c00820c */ /* 0x080fe20003f26270 */
[----:B------:R-:W-:Y:S01]  /*6210*/  VIADD R0, R0, 0x39 ;  /* 0x0000003900007836 */ /* 0x000fe20000000000 */
[----:B------:R-:W-:Y:S01]  /*6220*/  @!P0 FSEL R56, R56, -INF , !P6 ;  /* 0xff80000038388808 */ /* 0x000fe20007000000 */
[----:B------:R-:W-:Y:S01]  /*6230*/  MUFU.EX2 R200, R28 ;  /* 0x0000001c00c87308 */ /* 0x000fe20000000800 */
[----:B------:R-:W-:Y:S01]  /*6240*/  @!P0 FSEL R58, R58, -INF , !P4 ;  /* 0xff8000003a3a8808 */ /* 0x000fe20006000000 */
[C---:B------:R-:W-:Y:S01]  /*6250*/  FFMA.FTZ R64, R5.reuse, UR5, R64 ;  /* 0x0000000505407c23 */ /* 0x040fe20008010040 */
[----:B------:R-:W-:Y:S01]  /*6260*/  @!P0 FSEL R60, R60, -INF , !P2 ;  /* 0xff8000003c3c8808 */ /* 0x000fe20005000000 */
[C---:B------:R-:W-:Y:S01]  /*6270*/  FFMA.FTZ R66, R5.reuse, UR5, R66 ;  /* 0x0000000505427c23 */ /* 0x040fe20008010042 */
[C---:B------:R-:W-:Y:S01]  /*6280*/  @!P0 ISETP.GE.AND P6, PT, R4.reuse, R141, PT ;  /* 0x0000008d0400820c */ /* 0x040fe20003fc6270 */
[----:B------:R-:W-:Y:S01]  /*6290*/  FFMA.FTZ R62, R5, UR5, R62 ;  /* 0x00000005053e7c23 */ /* 0x000fe2000801003e */
[C---:B------:R-:W-:Y:S03]  /*62a0*/  @!P0 ISETP.GE.AND P4, PT, R4.reuse, R134, PT ;  /* 0x000000860400820c */ /* 0x040fe60003f86270 */
[----:B------:R-:W-:Y:S01]  /*62b0*/  MUFU.EX2 R199, R29 ;  /* 0x0000001d00c77308 */ /* 0x000fe20000000800 */
[----:B------:R-:W-:Y:S01]  /*62c0*/  @!P0 ISETP.GE.AND P2, PT, R4, R132, PT ;  /* 0x000000840400820c */ /* 0x000fe20003f46270 */
[--C-:B------:R-:W-:Y:S01]  /*62d0*/  FFMA.FTZ R50, R50, UR8, -R140.reuse ;  /* 0x0000000832327c23 */ /* 0x100fe2000801088c */
[----:B------:R-:W-:Y:S01]  /*62e0*/  F2FP.F16.F32.PACK_AB R4, R208, R151 ;  /* 0x00000097d004723e */ /* 0x000fe200000000ff */
[----:B------:R-:W-:Y:S01]  /*62f0*/  FFMA.FTZ R54, R54, UR8, -R140 ;  /* 0x0000000836367c23 */ /* 0x000fe2000801088c */
[----:B------:R-:W-:Y:S01]  /*6300*/  @!P0 FSEL R51, R51, -INF , !P1 ;  /* 0xff80000033338808 */ /* 0x000fe20004800000 */
[----:B------:R-:W-:Y:S01]  /*6310*/  FFMA.FTZ R58, R58, UR8, -R2 ;  /* 0x000000083a3a7c23 */ /* 0x000fe20008010802 */
[----:B------:R-:W-:Y:S01]  /*6320*/  I2FP.F32.S32 R10, R8 ;  /* 0x00000008000a7245 */ /* 0x000fe20000201400 */
[----:B------:R3:W-:Y:S01]  /*6330*/  STS [R218+0x1c400], R4 ;  /* 0x01c40004da007388 */ /* 0x0007e20000000800 */
[----:B------:R-:W-:Y:S01]  /*6340*/  @!P0 ISETP.GE.AND P1, PT, R9, R141, PT ;  /* 0x0000008d0900820c */ /* 0x000fe20003f26270 */
[----:B------:R-:W-:Y:S01]  /*6350*/  MUFU.EX2 R205, R30 ;  /* 0x0000001e00cd7308 */ /* 0x000fe20000000800 */
[----:B------:R-:W-:Y:S01]  /*6360*/  @!P0 ISETP.GE.AND P5, PT, R8, R133, PT ;  /* 0x000000850800820c */ /* 0x000fe20003fa6270 */
[----:B------:R-:W-:Y:S01]  /*6370*/  FFMA.FTZ R53, R10, UR5, R53 ;  /* 0x000000050a357c23 */ /* 0x000fe20008010035 */
[----:B------:R-:W-:Y:S01]  /*6380*/  @!P0 FSEL R52, R52, -INF , !P1 ;  /* 0xff80000034348808 */ /* 0x000fe20004800000 */
[----:B------:R-:W-:Y:S01]  /*6390*/  FFMA.FTZ R55, R10, UR5, R55 ;  /* 0x000000050a377c23 */ /* 0x000fe20008010037 */
[----:B------:R-:W-:Y:S01]  /*63a0*/  @!P0 ISETP.GE.AND P1, PT, R8, R141, PT ;  /* 0x0000008d0800820c */ /* 0x000fe20003f26270 */
[----:B------:R-:W-:Y:S01]  /*63b0*/  FFMA.FTZ R57, R10, UR5, R57 ;  /* 0x000000050a397c23 */ /* 0x000fe20008010039 */
[----:B------:R-:W-:Y:S01]  /*63c0*/  @!P0 ISETP.GE.AND P3, PT, R8, R132, PT ;  /* 0x000000840800820c */ /* 0x000fe20003f66270 */
[----:B------:R-:W-:Y:S01]  /*63d0*/  FFMA.FTZ R59, R10, UR5, R59 ;  /* 0x000000050a3b7c23 */ /* 0x000fe2000801003b */
[----:B------:R-:W-:Y:S01]  /*63e0*/  @!P0 FSEL R53, R53, -INF , !P1 ;  /* 0xff80000035358808 */ /* 0x000fe20004800000 */
[----:B------:R-:W-:Y:S01]  /*63f0*/  MUFU.EX2 R204, R31 ;  /* 0x0000001f00cc7308 */ /* 0x000fe20000000800 */
[----:B------:R-:W-:Y:S01]  /*6400*/  @!P0 ISETP.GE.AND P1, PT, R8, R134, PT ;  /* 0x000000860800820c */ /* 0x000fe20003f26270 */
[----:B------:R-:W-:Y:S01]  /*6410*/  FFMA.FTZ R51, R51, UR8, -R140 ;  /* 0x0000000833337c23 */ /* 0x000fe2000801088c */
[----:B------:R-:W-:Y:S01]  /*6420*/  I2FP.F32.S32 R8, R0 ;  /* 0x0000000000087245 */ /* 0x000fe20000201400 */
[--C-:B------:R-:W-:Y:S01]  /*6430*/  FFMA.FTZ R52, R52, UR8, -R142.reuse ;  /* 0x0000000834347c23 */ /* 0x100fe2000801088e */
[----:B------:R-:W-:Y:S01]  /*6440*/  @!P0 FSEL R55, R55, -INF , !P1 ;  /* 0xff80000037378808 */ /* 0x000fe20004800000 */
[----:B------:R-:W-:Y:S01]  /*6450*/  FFMA.FTZ R53, R53, UR8, -R142 ;  /* 0x0000000835357c23 */ /* 0x000fe2000801088e */
[----:B------:R-:W-:Y:S01]  /*6460*/  @!P0 ISETP.GE.AND P1, PT, R0, R133, PT ;  /* 0x000000850000820c */ /* 0x000fe20003f26270 */
[C---:B------:R-:W-:Y:S01]  /*6470*/  FFMA.FTZ R61, R8.reuse, UR5, R61 ;  /* 0x00000005083d7c23 */ /* 0x040fe2000801003d */
[----:B------:R-:W-:Y:S01]  /*6480*/  @!P0 FSEL R57, R57, -INF , !P5 ;  /* 0xff80000039398808 */ /* 0x000fe20006800000 */
[----:B------:R-:W3:Y:S01]  /*6490*/  MUFU.EX2 R237, R37 ;  /* 0x0000002500ed7308 */ /* 0x000ee20000000800 */
[----:B------:R-:W-:Y:S01]  /*64a0*/  @!P0 FSEL R59, R59, -INF , !P3 ;  /* 0xff8000003b3b8808 */ /* 0x000fe20005800000 */
[C---:B------:R-:W-:Y:S01]  /*64b0*/  FFMA.FTZ R65, R8.reuse, UR5, R65 ;  /* 0x0000000508417c23 */ /* 0x040fe20008010041 */
[----:B------:R-:W-:Y:S01]  /*64c0*/  @!P0 FSEL R61, R61, -INF , !P1 ;  /* 0xff8000003d3d8808 */ /* 0x000fe20004800000 */
[----:B------:R-:W-:Y:S01]  /*64d0*/  FFMA.FTZ R67, R8, UR5, R67 ;  /* 0x0000000508437c23 */ /* 0x000fe20008010043 */
[----:B------:R-:W-:Y:S01]  /*64e0*/  @!P0 ISETP.GE.AND P5, PT, R0, R141, PT ;  /* 0x0000008d0000820c */ /* 0x000fe20003fa6270 */
[----:B------:R-:W-:Y:S01]  /*64f0*/  FFMA.FTZ R63, R8, UR5, R63 ;  /* 0x00000005083f7c23 */ /* 0x000fe2000801003f */
[C---:B------:R-:W-:Y:S03]  /*6500*/  @!P0 ISETP.GE.AND P3, PT, R0.reuse, R134, PT ;  /* 0x000000860000820c */ /* 0x040fe60003f66270 */
[----:B------:R-:W-:Y:S01]  /*6510*/  MUFU.EX2 R170, R38 ;  /* 0x0000002600aa7308 */ /* 0x000fe20000000800 */
[----:B------:R-:W-:Y:S01]  /*6520*/  @!P0 ISETP.GE.AND P1, PT, R0, R132, PT ;  /* 0x000000840000820c */ /* 0x000fe20003f26270 */
[----:B------:R-:W-:Y:S01]  /*6530*/  FFMA.FTZ R55, R55, UR8, -R140 ;  /* 0x0000000837377c23 */ /* 0x000fe2000801088c */
[----:B-1----:R-:W-:Y:S01]  /*6540*/  F2FP.F16.F32.PACK_AB R6, R245, R246 ;  /* 0x000000f6f506723e */ /* 0x002fe200000000ff */
[----:B------:R-:W-:Y:S01]  /*6550*/  FFMA.FTZ R59, R59, UR8, -R2 ;  /* 0x000000083b3b7c23 */ /* 0x000fe20008010802 */
[----:B---3--:R-:W-:Y:S01]  /*6560*/  F2FP.F16.F32.PACK_AB R0, R198, R201 ;  /* 0x000000c9c600723e */ /* 0x008fe200000000ff */
[--C-:B------:R-:W-:Y:S01]  /*6570*/  FFMA.FTZ R56, R56, UR8, -R135.reuse ;  /* 0x0000000838387c23 */ /* 0x100fe20008010887 */
[----:B------:R-:W-:Y:S01]  /*6580*/  F2FP.F16.F32.PACK_AB R4, R211, R212 ;  /* 0x000000d4d304723e */ /* 0x000fe200000000ff */
[----:B------:R1:W-:Y:S02]  /*6590*/  STS [R220+0x1c000], R6 ;  /* 0x01c00006dc007388 */ /* 0x0003e40000000800 */
[----:B------:R-:W-:Y:S01]  /*65a0*/  MUFU.EX2 R169, R39 ;  /* 0x0000002700a97308 */ /* 0x000fe20000000800 */
[----:B------:R-:W-:Y:S01]  /*65b0*/  F2FP.F16.F32.PACK_AB R5, R237, R238 ;  /* 0x000000eeed05723e */ /* 0x000fe200000000ff */
[--C-:B------:R-:W-:Y:S01]  /*65c0*/  FFMA.FTZ R57, R57, UR8, -R135.reuse ;  /* 0x0000000839397c23 */ /* 0x100fe20008010887 */
[----:B------:R3:W-:Y:S01]  /*65d0*/  STS [R220+0x1c400], R0 ;  /* 0x01c40000dc007388 */ /* 0x0007e20000000800 */
[----:B------:R-:W-:Y:S01]  /*65e0*/  @!P0 FSEL R64, R64, -INF , !P6 ;  /* 0xff80000040408808 */ /* 0x000fe20007000000 */
[--C-:B------:R-:W-:Y:S01]  /*65f0*/  FFMA.FTZ R60, R60, UR8, -R135.reuse ;  /* 0x000000083c3c7c23 */ /* 0x100fe20008010887 */
[----:B------:R-:W-:Y:S01]  /*6600*/  @!P0 FSEL R66, R66, -INF , !P4 ;  /* 0xff80000042428808 */ /* 0x000fe20006000000 */
[----:B------:R3:W-:Y:S03]  /*6610*/  STS [R218+0x1e000], R4 ;  /* 0x01e00004da007388 */ /* 0x0007e60000000800 */
[----:B------:R-:W-:Y:S01]  /*6620*/  MUFU.EX2 R235, R49 ;  /* 0x0000003100eb7308 */ /* 0x000fe20000000800 */
[----:B------:R-:W-:Y:S01]  /*6630*/  @!P0 FSEL R62, R62, -INF , !P2 ;  /* 0xff8000003e3e8808 */ /* 0x000fe20005000000 */
[----:B------:R-:W-:Y:S01]  /*6640*/  FFMA.FTZ R64, R64, UR8, -R142 ;  /* 0x0000000840407c23 */ /* 0x000fe2000801088e */
[----:B------:R-:W-:Y:S01]  /*6650*/  @!P0 FSEL R65, R65, -INF , !P5 ;  /* 0xff80000041418808 */ /* 0x000fe20006800000 */
[----:B------:R-:W-:Y:S01]  /*6660*/  FFMA.FTZ R66, R66, UR8, -R140 ;  /* 0x0000000842427c23 */ /* 0x000fe2000801088c */
[----:B------:R-:W-:Y:S01]  /*6670*/  @!P0 FSEL R67, R67, -INF , !P3 ;  /* 0xff80000043438808 */ /* 0x000fe20005800000 */
[----:B------:R-:W-:Y:S01]  /*6680*/  FFMA.FTZ R62, R62, UR8, -R2 ;  /* 0x000000083e3e7c23 */ /* 0x000fe20008010802 */
[----:B------:R-:W-:Y:S03]  /*6690*/  @!P0 FSEL R63, R63, -INF , !P1 ;  /* 0xff8000003f3f8808 */ /* 0x000fe60004800000 */
[----:B------:R-:W-:Y:S01]  /*66a0*/  MUFU.EX2 R165, R50 ;  /* 0x0000003200a57308 */ /* 0x000fe20000000800 */
[----:B------:R-:W-:Y:S01]  /*66b0*/  FFMA.FTZ R142, R65, UR8, -R142 ;  /* 0x00000008418e7c23 */ /* 0x000fe2000801088e */
[----:B------:R-:W-:Y:S01]  /*66c0*/  FFMA.FTZ R140, R67, UR8, -R140 ;  /* 0x00000008438c7c23 */ /* 0x000fe2000801088c */
[----:B------:R-:W-:Y:S01]  /*66d0*/  FFMA.FTZ R135, R61, UR8, -R135 ;  /* 0x000000083d877c23 */ /* 0x000fe20008010887 */
[----:B------:R-:W-:Y:S01]  /*66e0*/  FFMA.FTZ R2, R63, UR8, -R2 ;  /* 0x000000083f027c23 */ /* 0x000fe20008010802 */
[----:B-1----:R-:W-:Y:S05]  /*66f0*/  F2FP.F16.F32.PACK_AB R6, R215, R216 ;  /* 0x000000d8d706723e */ /* 0x002fea00000000ff */
[----:B------:R-:W1:Y:S01]  /*6700*/  MUFU.EX2 R164, R51 ;  /* 0x0000003300a47308 */ /* 0x000e620000000800 */
[----:B---3--:R-:W-:Y:S01]  /*6710*/  F2FP.F16.F32.PACK_AB R0, R213, R214 ;  /* 0x000000d6d500723e */ /* 0x008fe200000000ff */
[----:B------:R3:W-:Y:S01]  /*6720*/  STS [R218+0x1e400], R6 ;  /* 0x01e40006da007388 */ /* 0x0007e20000000800 */
[----:B------:R-:W-:Y:S03]  /*6730*/  F2FP.F16.F32.PACK_AB R4, R209, R210 ;  /* 0x000000d2d104723e */ /* 0x000fe600000000ff */
[----:B------:R1:W-:Y:S04]  /*6740*/  STS [R220+0x1e400], R0 ;  /* 0x01e40000dc007388 */ /* 0x0003e80000000800 */
[----:B------:R-:W-:Y:S01]  /*6750*/  MUFU.EX2 R191, R40 ;  /* 0x0000002800bf7308 */ /* 0x000fe20000000800 */
[----:B------:R1:W-:Y:S09]  /*6760*/  STS [R220+0x1e000], R4 ;  /* 0x01e00004dc007388 */ /* 0x0003f20000000800 */
[----:B------:R-:W1:Y:S10]  /*6770*/  MUFU.EX2 R175, R41 ;  /* 0x0000002900af7308 */ /* 0x000e740000000800 */
[----:B------:R-:W-:Y:S01]  /*6780*/  MUFU.EX2 R195, R42 ;  /* 0x0000002a00c37308 */ /* 0x000fe20000000800 */
[----:B---3--:R-:W-:Y:S02]  /*6790*/  F2FP.F16.F32.PACK_AB R6, R243, R244 ;  /* 0x000000f4f306723e */ /* 0x008fe400000000ff */
[----:B-1----:R-:W-:Y:S03]  /*67a0*/  F2FP.F16.F32.PACK_AB R0, R239, R240 ;  /* 0x000000f0ef00723e */ /* 0x002fe600000000ff */
[----:B------:R1:W-:Y:S04]  /*67b0*/  STS [R224+0x1c000], R6 ;  /* 0x01c00006e0007388 */ /* 0x0003e80000000800 */
[----:B------:R-:W-:Y:S01]  /*67c0*/  MUFU.EX2 R194, R43 ;  /* 0x0000002b00c27308 */ /* 0x000fe20000000800 */
[----:B------:R-:W-:Y:S05]  /*67d0*/  F2FP.F16.F32.PACK_AB R4, R196, R197 ;  /* 0x000000c5c404723e */ /* 0x000fea00000000ff */
[----:B------:R3:W-:Y:S04]  /*67e0*/  STS [R224+0x1c400], R4 ;  /* 0x01c40004e0007388 */ /* 0x0007e80000000800 */
[----:B------:R-:W-:Y:S01]  /*67f0*/  MUFU.EX2 R173, R44 ;  /* 0x0000002c00ad7308 */ /* 0x000fe20000000800 */
[----:B------:R3:W-:Y:S09]  /*6800*/  STS [R223+0x1c000], R0 ;  /* 0x01c00000df007388 */ /* 0x0007f20000000800 */
[----:B------:R-:W-:Y:S01]  /*6810*/  MUFU.EX2 R172, R45 ;  /* 0x0000002d00ac7308 */ /* 0x000fe20000000800 */
[----:B-1----:R-:W-:Y:S09]  /*6820*/  F2FP.F16.F32.PACK_AB R6, R202, R203 ;  /* 0x000000cbca06723e */ /* 0x002ff200000000ff */
[----:B------:R-:W-:Y:S01]  /*6830*/  MUFU.EX2 R193, R46 ;  /* 0x0000002e00c17308 */ /* 0x000fe20000000800 */
[----:B---3--:R-:W-:Y:S09]  /*6840*/  F2FP.F16.F32.PACK_AB R4, R206, R207 ;  /* 0x000000cfce04723e */ /* 0x008ff200000000ff */
[----:B------:R-:W-:Y:S01]  /*6850*/  MUFU.EX2 R192, R47 ;  /* 0x0000002f00c07308 */ /* 0x000fe20000000800 */
[----:B------:R-:W-:Y:S05]  /*6860*/  F2FP.F16.F32.PACK_AB R0, R171, R174 ;  /* 0x000000aeab00723e */ /* 0x000fea00000000ff */
[----:B------:R1:W-:Y:S04]  /*6870*/  STS [R223+0x1c400], R0 ;  /* 0x01c40000df007388 */ /* 0x0003e80000000800 */
[----:B------:R-:W-:Y:S01]  /*6880*/  MUFU.EX2 R234, R52 ;  /* 0x0000003400ea7308 */ /* 0x000fe20000000800 */
[----:B------:R3:W-:Y:S04]  /*6890*/  STS [R224+0x1e400], R4 ;  /* 0x01e40004e0007388 */ /* 0x0007e80000000800 */
[----:B------:R3:W-:Y:S05]  /*68a0*/  STS [R224+0x1e000], R6 ;  /* 0x01e00006e0007388 */ /* 0x0007ea0000000800 */
[----:B------:R-:W-:Y:S10]  /*68b0*/  MUFU.EX2 R233, R53 ;  /* 0x0000003500e97308 */ /* 0x000ff40000000800 */
[----:B------:R-:W-:Y:S01]  /*68c0*/  MUFU.EX2 R159, R54 ;  /* 0x00000036009f7308 */ /* 0x000fe20000000800 */
[----:B-1----:R-:W-:Y:S09]  /*68d0*/  F2FP.F16.F32.PACK_AB R0, R204, R205 ;  /* 0x000000cdcc00723e */ /* 0x002ff200000000ff */
[----:B------:R-:W-:Y:S01]  /*68e0*/  MUFU.EX2 R157, R55 ;  /* 0x00000037009d7308 */ /* 0x000fe20000000800 */
[----:B---3--:R-:W-:Y:S01]  /*68f0*/  F2FP.F16.F32.PACK_AB R4, R199, R200 ;  /* 0x000000c8c704723e */ /* 0x008fe200000000ff */
[----:B------:R1:W-:Y:S01]  /*6900*/  STS [R223+0x1e400], R0 ;  /* 0x01e40000df007388 */ /* 0x0003e20000000800 */
[----:B------:R-:W-:Y:S03]  /*6910*/  F2FP.F16.F32.PACK_AB R6, R164, R165 ;  /* 0x000000a5a406723e */ /* 0x000fe600000000ff */
[----:B------:R3:W-:Y:S04]  /*6920*/  STS [R223+0x1e000], R4 ;  /* 0x01e00004df007388 */ /* 0x0007e80000000800 */
[----:B------:R-:W-:Y:S01]  /*6930*/  MUFU.EX2 R228, R64 ;  /* 0x0000004000e47308 */ /* 0x000fe20000000800 */
[----:B------:R3:W-:Y:S09]  /*6940*/  STS [R217+0x1c000], R5 ;  /* 0x01c00005d9007388 */ /* 0x0007f20000000800 */
[----:B------:R-:W2:Y:S10]  /*6950*/  MUFU.EX2 R225, R142 ;  /* 0x0000008e00e17308 */ /* 0x000eb40000000800 */
[----:B------:R-:W-:Y:S01]  /*6960*/  MUFU.EX2 R156, R66 ;  /* 0x00000042009c7308 */ /* 0x000fe20000000800 */
[----:B-1----:R-:W-:Y:S02]  /*6970*/  F2FP.F16.F32.PACK_AB R0, R235, R236 ;  /* 0x000000eceb00723e */ /* 0x002fe400000000ff */
[----:B---3--:R-:W-:Y:S07]  /*6980*/  F2FP.F16.F32.PACK_AB R4, R169, R170 ;  /* 0x000000aaa904723e */ /* 0x008fee00000000ff */
[----:B------:R-:W1:Y:S01]  /*6990*/  MUFU.EX2 R155, R140 ;  /* 0x0000008c009b7308 */ /* 0x000e620000000800 */
[----:B------:R-:W-:Y:S01]  /*69a0*/  F2FP.F16.F32.PACK_AB R5, R175, R191 ;  /* 0x000000bfaf05723e */ /* 0x000fe200000000ff */
[----:B------:R3:W-:Y:S04]  /*69b0*/  STS [R217+0x1c400], R4 ;  /* 0x01c40004d9007388 */ /* 0x0007e80000000800 */
[----:B------:R1:W-:Y:S04]  /*69c0*/  STS [R219+0x1c000], R0 ;  /* 0x01c00000db007388 */ /* 0x0003e80000000800 */
[----:B------:R2:W-:Y:S01]  /*69d0*/  MUFU.EX2 R160, R2 ;  /* 0x0000000200a07308 */ /* 0x0005e20000000800 */
[----:B------:R4:W-:Y:S04]  /*69e0*/  STS [R219+0x1c400], R6 ;  /* 0x01c40006db007388 */ /* 0x0009e80000000800 */
[----:B------:R4:W-:Y:S05]  /*69f0*/  STS [R217+0x1e000], R5 ;  /* 0x01e00005d9007388 */ /* 0x0009ea0000000800 */
[----:B------:R-:W-:Y:S10]  /*6a00*/  MUFU.EX2 R166, R56 ;  /* 0x0000003800a67308 */ /* 0x000ff40000000800 */
[----:B------:R-:W4:Y:S01]  /*6a10*/  MUFU.EX2 R163, R57 ;  /* 0x0000003900a37308 */ /* 0x000f220000000800 */
[----:B--2---:R-:W-:Y:S02]  /*6a20*/  F2FP.F16.F32.PACK_AB R2, R225, R228 ;  /* 0x000000e4e102723e */ /* 0x004fe400000000ff */
[----:B---3--:R-:W-:Y:S02]  /*6a30*/  F2FP.F16.F32.PACK_AB R4, R194, R195 ;  /* 0x000000c3c204723e */ /* 0x008fe400000000ff */
[----:B-1----:R-:W-:Y:S03]  /*6a40*/  F2FP.F16.F32.PACK_AB R0, R172, R173 ;  /* 0x000000adac00723e */ /* 0x002fe600000000ff */
[----:B------:R1:W-:Y:S02]  /*6a50*/  STS [R217+0x1e400], R4 ;  /* 0x01e40004d9007388 */ /* 0x0003e40000000800 */
[----:B------:R-:W-:Y:S01]  /*6a60*/  MUFU.EX2 R168, R58 ;  /* 0x0000003a00a87308 */ /* 0x000fe20000000800 */
[----:B----4-:R-:W-:Y:S01]  /*6a70*/  F2FP.F16.F32.PACK_AB R6, R192, R193 ;  /* 0x000000c1c006723e */ /* 0x010fe200000000ff */
[----:B------:R2:W-:Y:S01]  /*6a80*/  STS [R219+0x1e000], R0 ;  /* 0x01e00000db007388 */ /* 0x0005e20000000800 */
[----:B------:R-:W-:Y:S03]  /*6a90*/  F2FP.F16.F32.PACK_AB R5, R233, R234 ;  /* 0x000000eae905723e */ /* 0x000fe600000000ff */
[----:B------:R-:W-:Y:S04]  /*6aa0*/  STS [R219+0x1e400], R6 ;  /* 0x01e40006db007388 */ /* 0x000fe80000000800 */
[----:B------:R-:W3:Y:S01]  /*6ab0*/  MUFU.EX2 R167, R59 ;  /* 0x0000003b00a77308 */ /* 0x000ee20000000800 */
[----:B------:R4:W-:Y:S09]  /*6ac0*/  STS [R222+0x1c000], R5 ;  /* 0x01c00005de007388 */ /* 0x0009f20000000800 */
[----:B------:R-:W-:Y:S01]  /*6ad0*/  MUFU.EX2 R161, R60 ;  /* 0x0000003c00a17308 */ /* 0x000fe20000000800 */
[----:B-1----:R-:W-:Y:S09]  /*6ae0*/  F2FP.F16.F32.PACK_AB R4, R157, R159 ;  /* 0x0000009f9d04723e */ /* 0x002ff200000000ff */
[----:B------:R-:W1:Y:S01]  /*6af0*/  MUFU.EX2 R158, R135 ;  /* 0x00000087009e7308 */ /* 0x000e620000000800 */
[----:B--2---:R-:W-:Y:S01]  /*6b00*/  F2FP.F16.F32.PACK_AB R0, R155, R156 ;  /* 0x0000009c9b00723e */ /* 0x004fe200000000ff */
[----:B------:R3:W-:Y:S01]  /*6b10*/  STS [R222+0x1c400], R4 ;  /* 0x01c40004de007388 */ /* 0x0007e20000000800 */
[----:B------:R-:W-:Y:S03]  /*6b20*/  IADD3 R152, P0, R153, UR20, RZ ;  /* 0x0000001499987c10 */ /* 0x000fe6000ff1e0ff */
[----:B------:R1:W-:Y:S04]  /*6b30*/  STS [R221+0x1c000], R2 ;  /* 0x01c00002dd007388 */ /* 0x0003e80000000800 */
[----:B------:R-:W2:Y:S01]  /*6b40*/  MUFU.EX2 R162, R62 ;  /* 0x0000003e00a27308 */ /* 0x000ea20000000800 */
[----:B----4-:R-:W-:Y:S01]  /*6b50*/  F2FP.F16.F32.PACK_AB R5, R163, R166 ;  /* 0x000000a6a305723e */ /* 0x010fe200000000ff */
[----:B------:R2:W-:Y:S01]  /*6b60*/  STS [R221+0x1c400], R0 ;  /* 0x01c40000dd007388 */ /* 0x0005e20000000800 */
[----:B------:R-:W-:Y:S02]  /*6b70*/  IADD3.X R153, R154, UR19, RZ, P0, !PT ;  /* 0x000000139a997c10 */ /* 0x000fe400087fe4ff */
[----:B------:R-:W-:Y:S01]  /*6b80*/  PLOP3.LUT P0, PT, PT, PT, UP3, 0x80, 0x0 ;  /* 0x000000000000781c */ /* 0x000fe20003f0f038 */
[----:B------:R-:W-:Y:S01]  /*6b90*/  STS [R222+0x1e000], R5 ;  /* 0x01e00005de007388 */ /* 0x000fe20000000800 */
[----:B---3--:R-:W-:Y:S02]  /*6ba0*/  F2FP.F16.F32.PACK_AB R4, R167, R168 ;  /* 0x000000a8a704723e */ /* 0x008fe400000000ff */
[----:B-1----:R-:W-:Y:S03]  /*6bb0*/  F2FP.F16.F32.PACK_AB R2, R158, R161 ;  /* 0x000000a19e02723e */ /* 0x002fe600000000ff */
[----:B------:R-:W-:Y:S01]  /*6bc0*/  STS [R222+0x1e400], R4 ;  /* 0x01e40004de007388 */ /* 0x000fe20000000800 */
[----:B--2---:R-:W-:Y:S03]  /*6bd0*/  F2FP.F16.F32.PACK_AB R0, R160, R162 ;  /* 0x000000a2a000723e */ /* 0x004fe600000000ff */
[----:B------:R1:W-:Y:S04]  /*6be0*/  STS [R221+0x1e000], R2 ;  /* 0x01e00002dd007388 */ /* 0x0003e80000000800 */
[----:B------:R2:W-:Y:S04]  /*6bf0*/  STS [R221+0x1e400], R0 ;  /* 0x01e40000dd007388 */ /* 0x0005e80000000800 */
[----:B------:R-:W-:Y:S08]  /*6c00*/  LDSM.16.M88.4 R64, [R148+0x8000] ;  /* 0x008000009440783b */ /* 0x000ff00000000200 */
[----:B------:R-:W3:Y:S08]  /*6c10*/  LDSM.16.M88.4 R16, [R179+UR4+0x10000] ;  /* 0x01000004b310783b */ /* 0x000ef00008000200 */
[----:B------:R-:W4:Y:S01]  /*6c20*/  LDSM.16.M88.4 R60, [R148+0xa000] ;  /* 0x00a00000943c783b */ /* 0x000f220000000200 */
[----:B-1----:R-:W-:Y:S02]  /*6c30*/  IMAD.SHL.U32 R2, R184, 0x2, RZ ;  /* 0x00000002b8027824 */ /* 0x002fe400078e00ff */
[----:B--2---:R-:W-:Y:S05]  /*6c40*/  IMAD.IADD R0, R183, 0x1, R149 ;  /* 0x00000001b7007824 */ /* 0x004fea00078e0295 */
[----:B------:R-:W1:Y:S08]  /*6c50*/  LDSM.16.M88.4 R32, [R179+UR4+0x10800] ;  /* 0x01080004b320783b */ /* 0x000e700008000200 */
[----:B------:R-:W2:Y:S08]  /*6c60*/  LDSM.16.M88.4 R48, [R179+UR4+0x11000] ;  /* 0x01100004b330783b */ /* 0x000eb00008000200 */
[----:B------:R-:W2:Y:S01]  /*6c70*/  LDSM.16.M88.4 R132, [R179+UR4+0x11800] ;  /* 0x01180004b384783b */ /* 0x000ea20008000200 */
[-C--:B---3--:R-:W-:Y:S07]  /*6c80*/  HMMA.16816.F32 R4, R64, R16.reuse, RZ ;  /* 0x000000104004723c */ /* 0x088fee00000018ff */
[----:B------:R-:W-:Y:S01]  /*6c90*/  LDSM.16.M88.4 R136, [R150+0x8000] ;  /* 0x008000009688783b */ /* 0x000fe20000000200 */
[C---:B----4-:R-:W-:Y:S07]  /*6ca0*/  HMMA.16816.F32 R8, R60.reuse, R16, RZ ;  /* 0x000000103c08723c */ /* 0x050fee00000018ff */
[----:B------:R-:W3:Y:S01]  /*6cb0*/  LDSM.16.M88.4 R140, [R181+0x4000] ;  /* 0x00400000b58c783b */ /* 0x000ee20000000200 */
[-C--:B------:R-:W-:Y:S07]  /*6cc0*/  HMMA.16816.F32 R12, R60, R18.reuse, RZ ;  /* 0x000000123c0c723c */ /* 0x080fee00000018ff */
[----:B------:R-:W4:Y:S01]  /*6cd0*/  LDSM.16.M88.4 R144, [R150+0xa000] ;  /* 0x00a000009690783b */ /* 0x000f220000000200 */
[C---:B------:R-:W-:Y:S06]  /*6ce0*/  HMMA.16816.F32 R16, R64.reuse, R18, RZ ;  /* 0x000000124010723c */ /* 0x040fec00000018ff */
[-C--:B-1----:R-:W-:Y:S06]  /*6cf0*/  HMMA.16816.F32 R20, R64, R32.reuse, RZ ;  /* 0x000000204014723c */ /* 0x082fec00000018ff */
[C---:B------:R-:W-:Y:S06]  /*6d00*/  HMMA.16816.F32 R24, R60.reuse, R32, RZ ;  /* 0x000000203c18723c */ /* 0x040fec00000018ff */
[-C--:B------:R-:W-:Y:S06]  /*6d10*/  HMMA.16816.F32 R28, R60, R34.reuse, RZ ;  /* 0x000000223c1c723c */ /* 0x080fec00000018ff */
[C---:B------:R-:W-:Y:S06]  /*6d20*/  HMMA.16816.F32 R32, R64.reuse, R34, RZ ;  /* 0x000000224020723c */ /* 0x040fec00000018ff */
[-C--:B--2---:R-:W-:Y:S06]  /*6d30*/  HMMA.16816.F32 R36, R64, R48.reuse, RZ ;  /* 0x000000304024723c */ /* 0x084fec00000018ff */
[C---:B------:R-:W-:Y:S06]  /*6d40*/  HMMA.16816.F32 R40, R60.reuse, R48, RZ ;  /* 0x000000303c28723c */ /* 0x040fec00000018ff */
[-C--:B------:R-:W-:Y:S06]  /*6d50*/  HMMA.16816.F32 R44, R60, R50.reuse, RZ ;  /* 0x000000323c2c723c */ /* 0x080fec00000018ff */
[C---:B------:R-:W-:Y:S06]  /*6d60*/  HMMA.16816.F32 R48, R64.reuse, R50, RZ ;  /* 0x000000324030723c */ /* 0x040fec00000018ff */
[-C--:B------:R-:W-:Y:S06]  /*6d70*/  HMMA.16816.F32 R52, R64, R132.reuse, RZ ;  /* 0x000000844034723c */ /* 0x080fec00000018ff */
[C---:B------:R-:W-:Y:S06]  /*6d80*/  HMMA.16816.F32 R56, R60.reuse, R132, RZ ;  /* 0x000000843c38723c */ /* 0x040fec00000018ff */
[-C--:B------:R-:W-:Y:S06]  /*6d90*/  HMMA.16816.F32 R60, R60, R134.reuse, RZ ;  /* 0x000000863c3c723c */ /* 0x080fec00000018ff */
[----:B------:R-:W-:Y:S01]  /*6da0*/  HMMA.16816.F32 R64, R64, R134, RZ ;  /* 0x000000864040723c */ /* 0x000fe200000018ff */
[----:B------:R-:W1:Y:S05]  /*6db0*/  LDSM.16.M88.4 R132, [R181+0x4800] ;  /* 0x00480000b584783b */ /* 0x000e6a0000000200 */
[-C--:B---3--:R-:W-:Y:S06]  /*6dc0*/  HMMA.16816.F32 R4, R136, R140.reuse, R4 ;  /* 0x0000008c8804723c */ /* 0x088fec0000001804 */
[C---:B----4-:R-:W-:Y:S06]  /*6dd0*/  HMMA.16816.F32 R8, R144.reuse, R140, R8 ;  /* 0x0000008c9008723c */ /* 0x050fec0000001808 */
[-C--:B------:R-:W-:Y:S06]  /*6de0*/  HMMA.16816.F32 R12, R144, R142.reuse, R12 ;  /* 0x0000008e900c723c */ /* 0x080fec000000180c */
[C---:B------:R-:W-:Y:S01]  /*6df0*/  HMMA.16816.F32 R16, R136.reuse, R142, R16 ;  /* 0x0000008e8810723c */ /* 0x040fe20000001810 */
[----:B------:R-:W2:Y:S05]  /*6e00*/  LDSM.16.M88.4 R140, [R181+0x5000] ;  /* 0x00500000b58c783b */ /* 0x000eaa0000000200 */
[-C--:B-1----:R-:W-:Y:S06]  /*6e10*/  HMMA.16816.F32 R20, R136, R132.reuse, R20 ;  /* 0x000000848814723c */ /* 0x082fec0000001814 */
[C---:B------:R-:W-:Y:S06]  /*6e20*/  HMMA.16816.F32 R24, R144.reuse, R132, R24 ;  /* 0x000000849018723c */ /* 0x040fec0000001818 */
[-C--:B------:R-:W-:Y:S06]  /*6e30*/  HMMA.16816.F32 R28, R144, R134.reuse, R28 ;  /* 0x00000086901c723c */ /* 0x080fec000000181c */
[C---:B------:R-:W-:Y:S01]  /*6e40*/  HMMA.16816.F32 R32, R136.reuse, R134, R32 ;  /* 0x000000868820723c */ /* 0x040fe20000001820 */
[----:B------:R-:W1:Y:S05]  /*6e50*/  LDSM.16.M88.4 R132, [R181+0x5800] ;  /* 0x00580000b584783b */ /* 0x000e6a0000000200 */
[-C--:B--2---:R-:W-:Y:S06]  /*6e60*/  HMMA.16816.F32 R36, R136, R140.reuse, R36 ;  /* 0x0000008c8824723c */ /* 0x084fec0000001824 */
[C---:B------:R-:W-:Y:S06]  /*6e70*/  HMMA.16816.F32 R40, R144.reuse, R140, R40 ;  /* 0x0000008c9028723c */ /* 0x040fec0000001828 */
[-C--:B------:R-:W-:Y:S06]  /*6e80*/  HMMA.16816.F32 R44, R144, R142.reuse, R44 ;  /* 0x0000008e902c723c */ /* 0x080fec000000182c */
[C---:B------:R-:W-:Y:S01]  /*6e90*/  HMMA.16816.F32 R48, R136.reuse, R142, R48 ;  /* 0x0000008e8830723c */ /* 0x040fe20000001830 */
[----:B------:R-:W-:Y:S05]  /*6ea0*/  LDSM.16.M88.4 R140, [R149+0x8000] ;  /* 0x00800000958c783b */ /* 0x000fea0000000200 */
[-C--:B-1----:R-:W-:Y:S06]  /*6eb0*/  HMMA.16816.F32 R52, R136, R132.reuse, R52 ;  /* 0x000000848834723c */ /* 0x082fec0000001834 */
[C---:B------:R-:W-:Y:S06]  /*6ec0*/  HMMA.16816.F32 R56, R144.reuse, R132, R56 ;  /* 0x000000849038723c */ /* 0x040fec0000001838 */
[-C--:B------:R-:W-:Y:S01]  /*6ed0*/  HMMA.16816.F32 R60, R144, R134.reuse, R60 ;  /* 0x00000086903c723c */ /* 0x080fe2000000183c */
[----:B------:R-:W2:Y:S04]  /*6ee0*/  LDG.E R147, desc[UR10][R152.64] ;  /* 0x0000000a98937981 */ /* 0x000ea8000c1e1900 */
[----:B------:R-:W3:Y:S01]  /*6ef0*/  LDG.E R146, desc[UR10][R152.64+0x20] ;  /* 0x0000200a98927981 */ /* 0x000ee2000c1e1900 */
[----:B------:R-:W-:Y:S03]  /*6f00*/  HMMA.16816.F32 R64, R136, R134, R64 ;  /* 0x000000868840723c */ /* 0x000fe60000001840 */
[----:B------:R-:W1:Y:S08]  /*6f10*/  LDSM.16.M88.4 R132, [R178+0x4000] ;  /* 0x00400000b284783b */ /* 0x000e700000000200 */
[----:B------:R-:W4:Y:S08]  /*6f20*/  LDSM.16.M88.4 R136, [R149+0xa000] ;  /* 0x00a000009588783b */ /* 0x000f300000000200 */
[----:B------:R-:W5:Y:S04]  /*6f30*/  LDG.E R145, desc[UR10][R152.64+0x100] ;  /* 0x0001000a98917981 */ /* 0x000f68000c1e1900 */
[----:B------:R3:W5:Y:S01]  /*6f40*/  LDG.E R144, desc[UR10][R152.64+0x120] ;  /* 0x0001200a98907981 */ /* 0x000762000c1e1900 */
[-C--:B-1----:R-:W-:Y:S06]  /*6f50*/  HMMA.16816.F32 R4, R140, R132.reuse, R4 ;  /* 0x000000848c04723c */ /* 0x082fec0000001804 */
[C---:B----4-:R-:W-:Y:S06]  /*6f60*/  HMMA.16816.F32 R8, R136.reuse, R132, R8 ;  /* 0x000000848808723c */ /* 0x050fec0000001808 */
        /* <DEDUP_REMOVED lines=19> */
[----:B------:R4:W2:Y:S02]  /*70a0*/  LDSM.16.M88.4 R140, [R0+0xa000] ;  /* 0x00a00000008c783b */ /* 0x0008a40000000200 */
[----:B----4-:R-:W-:Y:S05]  /*70b0*/  IMAD.U32 R0, RZ, RZ, UR4 ;  /* 0x00000004ff007e24 */ /* 0x010fea000f8e00ff */
[----:B------:R-:W-:Y:S01]  /*70c0*/  IADD3 R2, R2, 0x8000, R0 ;  /* 0x0000800002027810 */ /* 0x000fe20007ffe000 */
[-C--:B-1----:R-:W-:Y:S06]  /*70d0*/  HMMA.16816.F32 R4, R132, R136.reuse, R4 ;  /* 0x000000888404723c */ /* 0x082fec0000001804 */
[C---:B--2---:R-:W-:Y:S06]  /*70e0*/  HMMA.16816.F32 R8, R140.reuse, R136, R8 ;  /* 0x000000888c08723c */ /* 0x044fec0000001808 */
[-C--:B------:R-:W-:Y:S06]  /*70f0*/  HMMA.16816.F32 R12, R140, R138.reuse, R12 ;  /* 0x0000008a8c0c723c */ /* 0x080fec000000180c */
[C---:B------:R-:W-:Y:S01]  /*7100*/  HMMA.16816.F32 R16, R132.reuse, R138, R16 ;  /* 0x0000008a8410723c */ /* 0x040fe20000001810 */
[----:B------:R-:W1:Y:S05]  /*7110*/  LDSM.16.M88.4 R136, [R180+0x4800] ;  /* 0x00480000b488783b */ /* 0x000e6a0000000200 */
[C---:B------:R-:W-:Y:S01]  /*7120*/  FADD.FTZ R5, -R147.reuse, R5 ;  /* 0x0000000593057221 */ /* 0x040fe20000010100 */
[----:B------:R-:W-:Y:S01]  /*7130*/  FADD.FTZ R4, -R147, R4 ;  /* 0x0000000493047221 */ /* 0x000fe20000010100 */
[----:B---3--:R-:W-:Y:S03]  /*7140*/  FADD.FTZ R6, -R146, R6 ;  /* 0x0000000692067221 */ /* 0x008fe60000010100 */
[----:B------:R-:W-:Y:S01]  /*7150*/  FMUL.FTZ R152, R242, R5 ;  /* 0x00000005f2987220 */ /* 0x000fe20000410000 */
        /* <DEDUP_REMOVED lines=12> */
[C---:B------:R-:W-:Y:S04]  /*7220*/  FADD.FTZ R21, -R147.reuse, R21 ;  /* 0x0000001593157221 */ /* 0x040fe80000010100 */
[----:B------:R-:W-:Y:S11]  /*7230*/  FMUL.FTZ R5, R244, R5 ;  /* 0x00000005f4057220 */ /* 0x000ff60000410000 */
[----:B------:R-:W-:Y:S02]  /*7240*/  @!UPT UIADD3 URZ, URZ, URZ, URZ ;  /* 0x0000003f3f3ff290 */ /* 0x000fe4000fffe03f */
[C---:B------:R-:W-:Y:S01]  /*7250*/  FADD.FTZ R17, -R147.reuse, R33 ;  /* 0x0000002193117221 */ /* 0x040fe20000010100 */
[----:B------:R-:W-:Y:S01]  /*7260*/  F2FP.F16.F32.PACK_AB R33, R0, R4 ;  /* 0x000000040021723e */ /* 0x000fe200000000ff */
[----:B------:R-:W-:Y:S02]  /*7270*/  FADD.FTZ R20, -R147, R32 ;  /* 0x0000002093147221 */ /* 0x000fe40000010100 */
[----:B------:R-:W-:Y:S02]  /*7280*/  FMUL.FTZ R17, R239, R17 ;  /* 0x00000011ef117220 */ /* 0x000fe40000410000 */
        /* <DEDUP_REMOVED lines=19> */
[----:B------:R-:W-:Y:S01]  /*73c0*/  FADD.FTZ R48, -R147, R52 ;  /* 0x0000003493307221 */ /* 0x000fe20000010100 */
[----:B------:R-:W-:Y:S01]  /*73d0*/  F2FP.F16.F32.PACK_AB R132, R152, R154 ;  /* 0x0000009a9884723e */ /* 0x000fe200000000ff */
[----:B------:R-:W-:Y:S03]  /*73e0*/  FMUL.FTZ R133, R243, R21 ;  /* 0x00000015f3857220 */ /* 0x000fe60000410000 */
[----:B------:R-:W-:Y:S01]  /*73f0*/  FADD.FTZ R0, -R147, R53 ;  /* 0x0000003593007221 */ /* 0x000fe20000010100 */
[----:B------:R-:W-:Y:S01]  /*7400*/  F2FP.F16.F32.PACK_AB R53, R17, R20 ;  /* 0x000000141135723e */ /* 0x000fe200000000ff */
[----:B------:R-:W-:Y:S01]  /*7410*/  FMUL.FTZ R48, R234, R48 ;  /* 0x00000030ea307220 */ /* 0x000fe20000410000 */
[----:B------:R-:W-:Y:S01]  /*7420*/  F2FP.F16.F32.PACK_AB R133, R133, R5 ;  /* 0x000000058585723e */ /* 0x000fe200000000ff */
[----:B------:R-:W-:Y:S01]  /*7430*/  FADD.FTZ R5, -R147, R37 ;  /* 0x0000002593057221 */ /* 0x000fe20000010100 */
[----:B------:R-:W-:Y:S03]  /*7440*/  FMUL.FTZ R0, R233, R0 ;  /* 0x00000000e9007220 */ /* 0x000fe60000410000 */
[----:B------:R-:W-:Y:S02]  /*7450*/  FMUL.FTZ R5, R237, R5 ;  /* 0x00000005ed057220 */ /* 0x000fe40000410000 */
[----:B------:R-:W-:Y:S03]  /*7460*/  F2FP.F16.F32.PACK_AB R48, R0, R48 ;  /* 0x000000300030723e */ /* 0x000fe600000000ff */
[----:B------:R-:W-:Y:S01]  /*7470*/  FADD.FTZ R4, -R147, R64 ;  /* 0x0000004093047221 */ /* 0x000fe20000010100 */
[----:B------:R-:W-:Y:S01]  /*7480*/  F2FP.F16.F32.PACK_AB R52, R5, R6 ;  /* 0x000000060534723e */ /* 0x000fe200000000ff */
[----:B------:R-:W-:Y:S02]  /*7490*/  FADD.FTZ R37, -R147, R65 ;  /* 0x0000004193257221 */ /* 0x000fe40000010100 */
[----:B------:R-:W-:Y:S02]  /*74a0*/  FMUL.FTZ R4, R228, R4 ;  /* 0x00000004e4047220 */ /* 0x000fe40000410000 */
[----:B------:R-:W-:Y:S05]  /*74b0*/  FMUL.FTZ R37, R225, R37 ;  /* 0x00000025e1257220 */ /* 0x000fea0000410000 */
        /* <DEDUP_REMOVED lines=30> */
[----:B-1----:R-:W-:Y:S04]  /*76a0*/  IMAD.SHL.U32 R4, R65, 0x80, RZ ;  /* 0x0000008041047824 */ /* 0x002fe800078e00ff */
[----:B------:R-:W-:Y:S02]  /*76b0*/  IMAD.MOV R4, RZ, RZ, -R4 ;  /* 0x000000ffff047224 */ /* 0x000fe400078e0a04 */
[C---:B--2---:R-:W-:Y:S03]  /*76c0*/  @P4 VIADD R0, R187.reuse, 0xffffc000 ;  /* 0xffffc000bb004836 */ /* 0x044fe60000000000 */
[C---:B------:R-:W-:Y:S01]  /*76d0*/  LEA R6, P2, R4.reuse, R6, 0x1 ;  /* 0x0000000604067211 */ /* 0x040fe200078408ff */
        /* <DEDUP_REMOVED lines=13> */
[CC--:B------:R-:W-:Y:S01]  /*77b0*/  @!P4 LEA R16, P3, R17.reuse, R229.reuse, 0x1 ;  /* 0x000000e51110c211 */ /* 0x0c0fe200078608ff */
[----:B------:R-:W-:Y:S01]  /*77c0*/  @P4 STS [R0+0x1004], RZ ;  /* 0x001004ff00004388 */ /* 0x000fe20000000800 */
[----:B------:R-:W-:Y:S02]  /*77d0*/  @P4 PLOP3.LUT P1, PT, P6, PT, PT, 0x80, 0x0 ;  /* 0x000000000000481c */ /* 0x000fe4000372f070 */
[----:B------:R-:W-:Y:S01]  /*77e0*/  @!P4 LEA.HI.X R17, R17, R230, R21, 0x1, P3 ;  /* 0x000000e61111c211 */ /* 0x000fe200018f0c15 */
[----:B------:R-:W-:Y:S01]  /*77f0*/  @P4 STS [R0+0x1008], RZ ;  /* 0x001008ff00004388 */ /* 0x000fe20000000800 */
[----:B------:R-:W-:Y:S01]  /*7800*/  @P2 VIADD R20, R190, 0x4000 ;  /* 0x00004000be142836 */ /* 0x000fe20000000000 */
[----:B------:R-:W-:Y:S02]  /*7810*/  PLOP3.LUT P3, PT, PT, PT, PT, 0x8, 0x0 ;  /* 0x000000000000781c */ /* 0x000fe40003f6e170 */
[----:B------:R2:W-:Y:S01]  /*7820*/  @P4 STS [R0+0x100c], RZ ;  /* 0x00100cff00004388 */ /* 0x0005e20000000800 */
[----:B------:R-:W-:Y:S03]  /*7830*/  @!P4 PLOP3.LUT P3, PT, P6, PT, PT, 0x80, 0x0 ;  /* 0x000000000000c81c */ /* 0x000fe6000376f070 */
[----:B------:R-:W-:Y:S01]  /*7840*/  @!PT LDS RZ, [RZ] ;  /* 0x00000000fffff984 */ /* 0x000fe20000000800 */
[----:B------:R-:W-:Y:S01]  /*7850*/  @!PT LDS RZ, [RZ] ;  /* 0x00000000fffff984 */ /* 0x000fe20000000800 */
[----:B------:R-:W-:Y:S01]  /*7860*/  @!PT LDS RZ, [RZ] ;  /* 0x00000000fffff984 */ /* 0x000fe20000000800 */
[----:B------:R4:W-:Y:S01]  /*7870*/  @!P4 LDGSTS.E.BYPASS.LTC128B.128 [R20+0x1000], desc[UR10][R16.64] ;  /* 0x010000001014cfae */ /* 0x0009e2000b901d4a */
[--C-:B-1----:R-:W-:Y:S01]  /*7880*/  @!P4 SHF.R.S32.HI R5, RZ, 0x1f, R4.reuse ;  /* 0x0000001fff05c819 */ /* 0x102fe20000011404 */
[C---:B--2---:R-:W-:Y:S02]  /*7890*/  @P4 VIADD R0, R187.reuse, 0xffffc000 ;  /* 0xffffc000bb004836 */ /* 0x044fe40000000000 */
[----:B------:R-:W-:Y:S01]  /*78a0*/  @P1 VIADD R0, R187, 0x4000 ;  /* 0x00004000bb001836 */ /* 0x000fe20000000000 */
[----:B------:R-:W-:Y:S02]  /*78b0*/  PLOP3.LUT P1, PT, PT, PT, PT, 0x8, 0x0 ;  /* 0x000000000000781c */ /* 0x000fe40003f2e170 */
[----:B------:R-:W-:Y:S02]  /*78c0*/  @P4 PLOP3.LUT P1, PT, P6, PT, PT, 0x80, 0x0 ;  /* 0x000000000000481c */ /* 0x000fe4000372f070 */
[----:B------:R-:W-:Y:S01]  /*78d0*/  @P4 STS [R0+0x2000], RZ ;  /* 0x002000ff00004388 */ /* 0x000fe20000000800 */
[C---:B----4-:R-:W-:Y:S02]  /*78e0*/  @!P4 LEA R16, P2, R65.reuse, R4, 0x6 ;  /* 0x000000044110c211 */ /* 0x050fe400078430ff */
[--C-:B------:R-:W-:Y:S01]  /*78f0*/  @!P4 SHF.R.S32.HI R17, RZ, 0x1f, R4.reuse ;  /* 0x0000001fff11c819 */ /* 0x100fe20000011404 */
[----:B------:R-:W-:Y:S01]  /*7900*/  @P4 STS [R0+0x2004], RZ ;  /* 0x002004ff00004388 */ /* 0x000fe20000000800 */
[----:B------:R-:W-:Y:S01]  /*7910*/  @!P4 LEA R20, P5, R16, R229, 0x1 ;  /* 0x000000e51014c211 */ /* 0x000fe200078a08ff */
[C---:B------:R-:W-:Y:S01]  /*7920*/  @!P4 IMAD.WIDE.U32 R4, R65.reuse, 0x60, R4 ;  /* 0x000000604104c825 */ /* 0x040fe200078e0004 */
[----:B---3--:R-:W-:Y:S01]  /*7930*/  @!P4 LEA.HI.X R21, R65, R17, R32, 0x6, P2 ;  /* 0x000000114115c211 */ /* 0x008fe200010f3420 */
[----:B------:R-:W-:Y:S01]  /*7940*/  @P4 STS [R0+0x2008], RZ ;  /* 0x002008ff00004388 */ /* 0x000fe20000000800 */
[----:B------:R-:W-:Y:S01]  /*7950*/  PLOP3.LUT P2, PT, PT, PT, PT, 0x8, 0x0 ;  /* 0x000000000000781c */ /* 0x000fe20003f4e170 */
[----:B------:R-:W-:Y:S01]  /*7960*/  @!P4 VIADD R17, R190, 0xffffc000 ;  /* 0xffffc000be11c836 */ /* 0x000fe20000000000 */
[-C--:B------:R-:W-:Y:S01]  /*7970*/  @!P4 LEA.HI.X R21, R16, R230.reuse, R21, 0x1, P5 ;  /* 0x000000e61015c211 */ /* 0x080fe200028f0c15 */
[----:B------:R1:W-:Y:S01]  /*7980*/  @P4 STS [R0+0x200c], RZ ;  /* 0x00200cff00004388 */ /* 0x0003e20000000800 */
[----:B------:R-:W-:Y:S01]  /*7990*/  @P3 VIADD R17, R190, 0x4000 ;  /* 0x00004000be113836 */ /* 0x000fe20000000000 */
[----:B------:R-:W-:Y:S01]  /*79a0*/  @!P4 LEA R16, P3, R4, R229, 0x1 ;  /* 0x000000e50410c211 */ /* 0x000fe200078608ff */
[----:B------:R-:W-:Y:S01]  /*79b0*/  @!P4 IMAD.IADD R5, R5, 0x1, R64 ;  /* 0x000000010505c824 */ /* 0x000fe200078e0240 */
[----:B------:R-:W-:Y:S01]  /*79c0*/  @!P4 PLOP3.LUT P2, PT, P6, PT, PT, 0x80, 0x0 ;  /* 0x000000000000c81c */ /* 0x000fe2000374f070 */
[C---:B------:R-:W-:Y:S01]  /*79d0*/  @!P4 VIADD R32, R190.reuse, 0xffffc000 ;  /* 0xffffc000be20c836 */ /* 0x040fe20000000000 */
[----:B------:R-:W-:Y:S01]  /*79e0*/  @!PT LDS RZ, [RZ] ;  /* 0x00000000fffff984 */ /* 0x000fe20000000800 */
[----:B------:R-:W-:Y:S01]  /*79f0*/  @!PT LDS RZ, [RZ] ;  /* 0x00000000fffff984 */ /* 0x000fe20000000800 */
[----:B------:R-:W-:Y:S01]  /*7a00*/  @!PT LDS RZ, [RZ] ;  /* 0x00000000fffff984 */ /* 0x000fe20000000800 */
[----:B------:R2:W-:Y:S01]  /*7a10*/  @!P4 LDGSTS.E.BYPASS.LTC128B.128 [R17+0x2000], desc[UR10][R20.64] ;  /* 0x020000001411cfae */ /* 0x0005e2000b901d4a */
[----:B------:R-:W-:Y:S10]  /*7a20*/  IMAD.MOV.U32 R229, RZ, RZ, R6 ;  /* 0x000000ffffe57224 */ /* 0x000ff400078e0006 */
[----:B------:R-:W-:Y:S02]  /*7a30*/  @P2 VIADD R32, R190, 0x4000 ;  /* 0x00004000be202836 */ /* 0x000fe40000000000 */
[C---:B-1----:R-:W-:Y:S02]  /*7a40*/  @P4 VIADD R0, R187.reuse, 0xffffc000 ;  /* 0xffffc000bb004836 */ /* 0x042fe40000000000 */
[C---:B------:R-:W-:Y:S05]  /*7a50*/  @P1 VIADD R0, R187.reuse, 0x4000 ;  /* 0x00004000bb001836 */ /* 0x040fea0000000000 */
[----:B------:R-:W-:Y:S01]  /*7a60*/  @P4 STS [R0+0x3000], RZ ;  /* 0x003000ff00004388 */ /* 0x000fe20000000800 */
[----:B--2---:R-:W-:Y:S03]  /*7a70*/  @!P4 LEA.HI.X R17, R4, R230, R5, 0x1, P3 ;  /* 0x000000e60411c211 */ /* 0x004fe600018f0c05 */
[----:B------:R-:W-:Y:S01]  /*7a80*/  @P4 STS [R0+0x3004], RZ ;  /* 0x003004ff00004388 */ /* 0x000fe20000000800 */
[----:B------:R-:W-:Y:S03]  /*7a90*/  IMAD.MOV.U32 R230, RZ, RZ, R7 ;  /* 0x000000ffffe67224 */ /* 0x000fe600078e0007 */
[----:B------:R-:W-:Y:S04]  /*7aa0*/  @P4 STS [R0+0x3008], RZ ;  /* 0x003008ff00004388 */ /* 0x000fe80000000800 */
[----:B------:R1:W-:Y:S04]  /*7ab0*/  @P4 STS [R0+0x300c], RZ ;  /* 0x00300cff00004388 */ /* 0x0003e80000000800 */
[----:B------:R-:W-:Y:S01]  /*7ac0*/  @!PT LDS RZ, [RZ] ;  /* 0x00000000fffff984 */ /* 0x000fe20000000800 */
[----:B------:R-:W-:Y:S01]  /*7ad0*/  @!PT LDS RZ, [RZ] ;  /* 0x00000000fffff984 */ /* 0x000fe20000000800 */
[----:B------:R-:W-:Y:S01]  /*7ae0*/  @!PT LDS RZ, [RZ] ;  /* 0x00000000fffff984 */ /* 0x000fe20000000800 */
[----:B------:R2:W-:Y:S04]  /*7af0*/  @!P4 LDGSTS.E.BYPASS.LTC128B.128 [R32+0x3000], desc[UR10][R16.64] ;  /* 0x030000001020cfae */ /* 0x0005e8000b901d4a */
[----:B------:R-:W0:Y:S01]  /*7b00*/  LDGDEPBAR ;  /* 0x00000000000079af */ /* 0x000e220000000000 */
[----:B-1----:R-:W-:Y:S05]  /*7b10*/  IMAD.MOV.U32 R0, RZ, RZ, -0x4000 ;  /* 0xffffc000ff007424 */ /* 0x002fea00078e00ff */
[----:B------:R-:W-:Y:S05]  /*7b20*/  SEL R0, R0, 0x4000, !P6 ;  /* 0x0000400000007807 */ /* 0x000fea0007000000 */
[--C-:B------:R-:W-:Y:S02]  /*7b30*/  IMAD.IADD R182, R182, 0x1, R0.reuse ;  /* 0x00000001b6b67824 */ /* 0x100fe400078e0200 */
[--C-:B------:R-:W-:Y:S02]  /*7b40*/  IMAD.IADD R187, R187, 0x1, R0.reuse ;  /* 0x00000001bbbb7824 */ /* 0x100fe400078e0200 */
[----:B--2---:R-:W-:Y:S07]  /*7b50*/  IMAD.IADD R190, R190, 0x1, R0 ;  /* 0x00000001bebe7824 */ /* 0x004fee00078e0200 */
.L_x_386:
[----:B------:R-:W-:Y:S01]  /*7b60*/  FMUL.FTZ R4, R208, R36 ;  /* 0x00000024d0047220 */ /* 0x000fe20000410000 */
        /* <DEDUP_REMOVED lines=13> */
[----:B------:R-:W-:Y:S01]  /*7c40*/  FADD.FTZ R9, -R145, R9 ;  /* 0x0000000991097221 */ /* 0x000fe20000010100 */
[----:B------:R-:W-:Y:S01]  /*7c50*/  FADD.FTZ R10, -R144, R10 ;  /* 0x0000000a900a7221 */ /* 0x000fe20000010100 */
[----:B------:R-:W-:Y:S01]  /*7c60*/  FMUL.FTZ R8, R212, R8 ;  /* 0x00000008d4087220 */ /* 0x000fe20000410000 */
[----:B------:R2:W-:Y:S01]  /*7c70*/  STS [R220+0x14400], R0 ;  /* 0x01440000dc007388 */ /* 0x0005e20000000800 */
[----:B------:R-:W-:Y:S01]  /*7c80*/  F2FP.F16.F32.PACK_AB R19, R13, R12 ;  /* 0x0000000c0d13723e */ /* 0x000fe200000000ff */
[----:B------:R-:W-:Y:S01]  /*7c90*/  FADD.FTZ R12, -R145, R57 ;  /* 0x00000039910c7221 */ /* 0x000fe20000010100 */
[----:B------:R-:W-:Y:S01]  /*7ca0*/  FMUL.FTZ R9, R211, R9 ;  /* 0x00000009d3097220 */ /* 0x000fe20000410000 */
[----:B------:R-:W-:Y:S01]  /*7cb0*/  FADD.FTZ R15, -R144, R15 ;  /* 0x0000000f900f7221 */ /* 0x000fe20000010100 */
[----:B------:R-:W-:Y:S01]  /*7cc0*/  FMUL.FTZ R10, R216, R10 ;  /* 0x0000000ad80a7220 */ /* 0x000fe20000410000 */
[----:B------:R-:W-:Y:S01]  /*7cd0*/  FMUL.FTZ R12, R163, R12 ;  /* 0x0000000ca30c7220 */ /* 0x000fe20000410000 */
[----:B------:R-:W-:Y:S01]  /*7ce0*/  FADD.FTZ R14, -R144, R14 ;  /* 0x0000000e900e7221 */ /* 0x000fe20000010100 */
[C---:B------:R-:W-:Y:S01]  /*7cf0*/  FADD.FTZ R22, -R146.reuse, R22 ;  /* 0x0000001692167221 */ /* 0x040fe20000010100 */
[----:B------:R-:W-:Y:S01]  /*7d00*/  FADD.FTZ R23, -R146, R23 ;  /* 0x0000001792177221 */ /* 0x000fe20000010100 */
[----:B------:R-:W-:Y:S01]  /*7d10*/  STS [R220+0x14000], R33 ;  /* 0x01400021dc007388 */ /* 0x000fe20000000800 */
[----:B------:R-:W-:Y:S01]  /*7d20*/  FMUL.FTZ R14, R214, R14 ;  /* 0x0000000ed60e7220 */ /* 0x000fe20000410000 */
[----:B------:R-:W-:Y:S01]  /*7d30*/  FMUL.FTZ R22, R197, R22 ;  /* 0x00000016c5167220 */ /* 0x000fe20000410000 */
[----:B------:R-:W-:Y:S01]  /*7d40*/  FMUL.FTZ R23, R196, R23 ;  /* 0x00000017c4177220 */ /* 0x000fe20000410000 */
[C---:B------:R-:W-:Y:S01]  /*7d50*/  FADD.FTZ R35, -R146.reuse, R35 ;  /* 0x0000002392237221 */ /* 0x040fe20000010100 */
[C---:B------:R-:W-:Y:S01]  /*7d60*/  FADD.FTZ R34, -R146.reuse, R34 ;  /* 0x0000002292227221 */ /* 0x040fe20000010100 */
[C---:B------:R-:W-:Y:S01]  /*7d70*/  FADD.FTZ R6, -R146.reuse, R66 ;  /* 0x0000004292067221 */ /* 0x040fe20000010100 */
[----:B------:R-:W-:Y:S01]  /*7d80*/  FADD.FTZ R5, -R146, R67 ;  /* 0x0000004392057221 */ /* 0x000fe20000010100 */
[----:B-1----:R-:W-:Y:S01]  /*7d90*/  FADD.FTZ R4, -R145, R56 ;  /* 0x0000003891047221 */ /* 0x002fe20000010100 */
[----:B------:R-:W-:Y:S01]  /*7da0*/  F2FP.F16.F32.PACK_AB R23, R23, R22 ;  /* 0x000000161717723e */ /* 0x000fe200000000ff */
[----:B------:R-:W-:Y:S01]  /*7db0*/  FMUL.FTZ R34, R174, R34 ;  /* 0x00000022ae227220 */ /* 0x000fe20000410000 */
[----:B------:R-:W-:Y:S01]  /*7dc0*/  FMUL.FTZ R22, R171, R35 ;  /* 0x00000023ab167220 */ /* 0x000fe20000410000 */
[----:B------:R-:W-:Y:S01]  /*7dd0*/  FMUL.FTZ R4, R166, R4 ;  /* 0x00000004a6047220 */ /* 0x000fe20000410000 */
[----:B------:R-:W-:Y:S01]  /*7de0*/  FADD.FTZ R25, -R145, R25 ;  /* 0x0000001991197221 */ /* 0x000fe20000010100 */
[----:B------:R-:W-:Y:S01]  /*7df0*/  FADD.FTZ R27, -R144, R27 ;  /* 0x0000001b901b7221 */ /* 0x000fe20000010100 */
[----:B--2---:R-:W-:Y:S01]  /*7e00*/  F2FP.F16.F32.PACK_AB R0, R9, R8 ;  /* 0x000000080900723e */ /* 0x004fe200000000ff */
[----:B------:R-:W-:Y:S01]  /*7e10*/  FMUL.FTZ R9, R213, R15 ;  /* 0x0000000fd5097220 */ /* 0x000fe20000410000 */
[----:B------:R-:W-:Y:S01]  /*7e20*/  F2FP.F16.F32.PACK_AB R12, R12, R4 ;  /* 0x000000040c0c723e */ /* 0x000fe200000000ff */
[C---:B------:R-:W-:Y:S01]  /*7e30*/  FADD.FTZ R4, -R144.reuse, R11 ;  /* 0x0000000b90047221 */ /* 0x040fe20000010100 */
[----:B------:R-:W-:Y:S01]  /*7e40*/  FADD.FTZ R24, -R145, R24 ;  /* 0x0000001891187221 */ /* 0x000fe20000010100 */
[----:B------:R1:W-:Y:S01]  /*7e50*/  STS [R218+0x16000], R0 ;  /* 0x01600000da007388 */ /* 0x0003e20000000800 */
[----:B------:R-:W-:Y:S01]  /*7e60*/  F2FP.F16.F32.PACK_AB R9, R9, R14 ;  /* 0x0000000e0909723e */ /* 0x000fe200000000ff */
[----:B------:R-:W-:Y:S01]  /*7e70*/  FMUL.FTZ R4, R215, R4 ;  /* 0x00000004d7047220 */ /* 0x000fe20000410000 */
[----:B------:R-:W-:Y:S01]  /*7e80*/  FADD.FTZ R26, -R144, R26 ;  /* 0x0000001a901a7221 */ /* 0x000fe20000010100 */
[----:B------:R-:W-:Y:S01]  /*7e90*/  FMUL.FTZ R6, R156, R6 ;  /* 0x000000069c067220 */ /* 0x000fe20000410000 */
[----:B------:R-:W-:Y:S01]  /*7ea0*/  FMUL.FTZ R5, R155, R5 ;  /* 0x000000059b057220 */ /* 0x000fe20000410000 */
[----:B------:R-:W-:Y:S01]  /*7eb0*/  FADD.FTZ R29, -R145, R29 ;  /* 0x0000001d911d7221 */ /* 0x000fe20000010100 */
[----:B------:R-:W-:Y:S01]  /*7ec0*/  F2FP.F16.F32.PACK_AB R10, R4, R10 ;  /* 0x0000000a040a723e */ /* 0x000fe200000000ff */
[----:B------:R-:W-:Y:S01]  /*7ed0*/  FMUL.FTZ R24, R203, R24 ;  /* 0x00000018cb187220 */ /* 0x000fe20000410000 */
[----:B------:R-:W-:Y:S01]  /*7ee0*/  FMUL.FTZ R18, R202, R25 ;  /* 0x00000019ca127220 */ /* 0x000fe20000410000 */
[----:B------:R-:W-:Y:S01]  /*7ef0*/  FMUL.FTZ R26, R207, R26 ;  /* 0x0000001acf1a7220 */ /* 0x000fe20000410000 */
[----:B------:R-:W-:Y:S01]  /*7f00*/  FMUL.FTZ R8, R206, R27 ;  /* 0x0000001bce087220 */ /* 0x000fe20000410000 */
[----:B------:R-:W-:Y:S01]  /*7f10*/  STS [R218+0x16400], R10 ;  /* 0x0164000ada007388 */ /* 0x000fe20000000800 */
[C---:B------:R-:W-:Y:S01]  /*7f20*/  FADD.FTZ R31, -R144.reuse, R31 ;  /* 0x0000001f901f7221 */ /* 0x040fe20000010100 */
[----:B------:R-:W-:Y:S01]  /*7f30*/  FADD.FTZ R28, -R145, R28 ;  /* 0x0000001c911c7221 */ /* 0x000fe20000010100 */
        /* <DEDUP_REMOVED lines=55> */
[C---:B------:R-:W-:Y:S01]  /*82b0*/  FADD.FTZ R58, -R144.reuse, R58 ;  /* 0x0000003a903a7221 */ /* 0x040fe20000010100 */
[----:B------:R-:W-:Y:S01]  /*82c0*/  F2FP.F16.F32.PACK_AB R5, R5, R42 ;  /* 0x0000002a0505723e */ /* 0x000fe200000000ff */
[----:B------:R-:W-:Y:S01]  /*82d0*/  STS [R219+0x14000], R49 ;  /* 0x01400031db007388 */ /* 0x000fe20000000800 */
[----:B------:R-:W-:Y:S01]  /*82e0*/  F2FP.F16.F32.PACK_AB R13, R13, R44 ;  /* 0x0000002c0d0d723e */ /* 0x000fe200000000ff */
[----:B------:R-:W-:Y:S01]  /*82f0*/  FADD.FTZ R59, -R144, R59 ;  /* 0x0000003b903b7221 */ /* 0x000fe20000010100 */
[----:B------:R-:W-:Y:S01]  /*8300*/  F2FP.F16.F32.PACK_AB R4, R4, R46 ;  /* 0x0000002e0404723e */ /* 0x000fe200000000ff */
[----:B------:R-:W-:Y:S01]  /*8310*/  STS [R219+0x14400], R50 ;  /* 0x01440032db007388 */ /* 0x000fe20000000800 */
[----:B------:R-:W-:Y:S01]  /*8320*/  FMUL.FTZ R58, R168, R58 ;  /* 0x0000003aa83a7220 */ /* 0x000fe20000410000 */
[----:B-1----:R-:W-:Y:S01]  /*8330*/  FMUL.FTZ R0, R167, R59 ;  /* 0x0000003ba7007220 */ /* 0x002fe20000410000 */
[C---:B------:R-:W-:Y:S01]  /*8340*/  FADD.FTZ R60, -R145.reuse, R60 ;  /* 0x0000003c913c7221 */ /* 0x040fe20000010100 */
[----:B------:R-:W-:Y:S01]  /*8350*/  STS [R217+0x16000], R16 ;  /* 0x01600010d9007388 */ /* 0x000fe20000000800 */
[----:B------:R-:W-:Y:S01]  /*8360*/  FADD.FTZ R61, -R145, R61 ;  /* 0x0000003d913d7221 */ /* 0x000fe20000010100 */
[C---:B------:R-:W-:Y:S01]  /*8370*/  FADD.FTZ R62, -R144.reuse, R62 ;  /* 0x0000003e903e7221 */ /* 0x040fe20000010100 */
[----:B------:R-:W-:Y:S01]  /*8380*/  FADD.FTZ R63, -R144, R63 ;  /* 0x0000003f903f7221 */ /* 0x000fe20000010100 */
[----:B------:R-:W-:Y:S01]  /*8390*/  STS [R217+0x16400], R5 ;  /* 0x01640005d9007388 */ /* 0x000fe20000000800 */
[----:B------:R-:W-:Y:S01]  /*83a0*/  FMUL.FTZ R60, R161, R60 ;  /* 0x0000003ca13c7220 */ /* 0x000fe20000410000 */
[----:B------:R-:W-:Y:S01]  /*83b0*/  FMUL.FTZ R61, R158, R61 ;  /* 0x0000003d9e3d7220 */ /* 0x000fe20000410000 */
[----:B------:R-:W-:Y:S01]  /*83c0*/  FMUL.FTZ R62, R162, R62 ;  /* 0x0000003ea23e7220 */ /* 0x000fe20000410000 */
[----:B------:R-:W-:Y:S01]  /*83d0*/  STS [R219+0x16000], R13 ;  /* 0x0160000ddb007388 */ /* 0x000fe20000000800 */
[----:B------:R-:W-:Y:S01]  /*83e0*/  FMUL.FTZ R7, R160, R63 ;  /* 0x0000003fa0077220 */ /* 0x000fe20000410000 */
[----:B------:R-:W-:Y:S01]  /*83f0*/  F2FP.F16.F32.PACK_AB R0, R0, R58 ;  /* 0x0000003a0000723e */ /* 0x000fe200000000ff */
[----:B------:R-:W-:Y:S01]  /*8400*/  UIMAD UR6, UR27, UR25, URZ ;  /* 0x000000191b0672a4 */ /* 0x000fe2000f8e023f */
[----:B------:R-:W-:Y:S01]  /*8410*/  STS [R219+0x16400], R4 ;  /* 0x01640004db007388 */ /* 0x000fe20000000800 */
[----:B------:R-:W-:Y:S02]  /*8420*/  F2FP.F16.F32.PACK_AB R11, R61, R60 ;  /* 0x0000003c3d0b723e */ /* 0x000fe400000000ff */
[----:B------:R-:W-:Y:S01]  /*8430*/  F2FP.F16.F32.PACK_AB R7, R7, R62 ;  /* 0x0000003e0707723e */ /* 0x000fe200000000ff */
[----:B------:R-:W-:Y:S01]  /*8440*/  STS [R222+0x14000], R48 ;  /* 0x01400030de007388 */ /* 0x000fe20000000800 */
[----:B------:R-:W-:Y:S03]  /*8450*/  ULEA UR7, -UR6, URZ, 0x7 ;  /* 0x0000003f06077291 */ /* 0x000fe6000f8e393f */
[----:B------:R-:W-:Y:S04]  /*8460*/  STS [R222+0x14400], R21 ;  /* 0x01440015de007388 */ /* 0x000fe80000000800 */
[----:B------:R-:W-:Y:S04]  /*8470*/  STS [R221+0x14000], R37 ;  /* 0x01400025dd007388 */ /* 0x000fe80000000800 */
[----:B------:R-:W-:Y:S04]  /*8480*/  STS [R221+0x14400], R20 ;  /* 0x01440014dd007388 */ /* 0x000fe80000000800 */
[----:B------:R-:W-:Y:S04]  /*8490*/  STS [R222+0x16000], R12 ;  /* 0x0160000cde007388 */ /* 0x000fe80000000800 */
[----:B------:R1:W-:Y:S04]  /*84a0*/  STS [R222+0x16400], R0 ;  /* 0x01640000de007388 */ /* 0x0003e80000000800 */
[----:B------:R-:W-:Y:S04]  /*84b0*/  STS [R221+0x16000], R11 ;  /* 0x0160000bdd007388 */ /* 0x000fe80000000800 */
[----:B------:R-:W-:Y:S01]  /*84c0*/  STS [R221+0x16400], R7 ;  /* 0x01640007dd007388 */ /* 0x000fe20000000800 */
[----:B------:R-:W-:Y:S01]  /*84d0*/  BAR.SYNC.DEFER_BLOCKING 0x0 ;  /* 0x0000000000007b1d */ /* 0x000fe20000010000 */
[----:B-1----:R-:W-:Y:S05]  /*84e0*/  IADD3 R0, R2, R177, RZ ;  /* 0x000000b102007210 */ /* 0x002fea0007ffe0ff */
[----:B------:R-:W-:Y:S04]  /*84f0*/  LDSM.16.MT88.4 R4, [R3+0x1c000] ;  /* 0x01c000000304783b */ /* 0x000fe80000004200 */
[----:B------:R-:W1:Y:S04]  /*8500*/  LDSM.16.MT88.4 R8, [R2] ;  /* 0x000000000208783b */ /* 0x000e680000004200 */
[----:B------:R-:W2:Y:S04]  /*8510*/  LDSM.16.MT88.4 R12, [R3+0x20000] ;  /* 0x02000000030c783b */ /* 0x000ea80000004200 */
[----:B------:R-:W3:Y:S04]  /*8520*/  LDSM.16.MT88.4 R16, [R0] ;  /* 0x000000000010783b */ /* 0x000ee80000004200 */
[----:B------:R-:W4:Y:S04]  /*8530*/  LDL R64, [R1+0x10] ;  /* 0x0000100001407983 */ /* 0x000f280000100800 */
[----:B------:R-:W-:Y:S04]  /*8540*/  LDSM.16.MT88.4 R20, [R3+0x1c800] ;  /* 0x01c800000314783b */ /* 0x000fe80000004200 */
[----:B------:R-:W3:Y:S04]  /*8550*/  LDSM.16.MT88.4 R24, [R2+0x800] ;  /* 0x000800000218783b */ /* 0x000ee80000004200 */
[----:B------:R-:W3:Y:S04]  /*8560*/  LDSM.16.MT88.4 R28, [R3+0x20800] ;  /* 0x02080000031c783b */ /* 0x000ee80000004200 */
[----:B------:R-:W3:Y:S04]  /*8570*/  LDSM.16.MT88.4 R32, [R0+0x800] ;  /* 0x000800000020783b */ /* 0x000ee80000004200 */
        /* <DEDUP_REMOVED lines=13> */
[-C--:B------:R-:W-:Y:S06]  /*8650*/  HMMA.16816.F32 R68, R20, R24.reuse, R68 ;  /* 0x000000181444723c */ /* 0x080fec0000001844 */
[C---:B------:R-:W-:Y:S06]  /*8660*/  HMMA.16816.F32 R72, R28.reuse, R24, R72 ;  /* 0x000000181c48723c */ /* 0x040fec0000001848 */
[-C--:B------:R-:W-:Y:S06]  /*8670*/  HMMA.16816.F32 R76, R28, R26.reuse, R76 ;  /* 0x0000001a1c4c723c */ /* 0x080fec000000184c */
[C---:B------:R-:W-:Y:S01]  /*8680*/  HMMA.16816.F32 R80, R20.reuse, R26, R80 ;  /* 0x0000001a1450723c */ /* 0x040fe20000001850 */
[----:B------:R-:W3:Y:S05]  /*8690*/  LDSM.16.MT88.4 R24, [R2+0x1800] ;  /* 0x001800000218783b */ /* 0x000eea0000004200 */
[-C--:B------:R-:W-:Y:S06]  /*86a0*/  HMMA.16816.F32 R84, R20, R32.reuse, R84 ;  /* 0x000000201454723c */ /* 0x080fec0000001854 */
[C---:B------:R-:W-:Y:S06]  /*86b0*/  HMMA.16816.F32 R88, R28.reuse, R32, R88 ;  /* 0x000000201c58723c */ /* 0x040fec0000001858 */
[-C--:B------:R-:W-:Y:S01]  /*86c0*/  HMMA.16816.F32 R92, R28, R34.reuse, R92 ;  /* 0x000000221c5c723c */ /* 0x080fe2000000185c */
[----:B------:R-:W3:Y:S05]  /*86d0*/  LDSM.16.MT88.4 R28, [R3+0x21800] ;  /* 0x02180000031c783b */ /* 0x000eea0000004200 */
[----:B------:R-:W-:Y:S01]  /*86e0*/  HMMA.16816.F32 R96, R20, R34, R96 ;  /* 0x000000221460723c */ /* 0x000fe20000001860 */
[----:B------:R-:W3:Y:S04]  /*86f0*/  LDSM.16.MT88.4 R20, [R0+0x1800] ;  /* 0x001800000014783b */ /* 0x000ee80000004200 */
        /* <DEDUP_REMOVED lines=43> */
[C---:B------:R-:W-:Y:S05]  /*89b0*/  HMMA.16816.F32 R88, R28.reuse, R16, R88 ;  /* 0x000000101c58723c */ /* 0x040fea0000001858 */
[----:B----4-:R-:W-:Y:S01]  /*89c0*/  LEA R141, R64, UR4, 0x1 ;  /* 0x00000004408d7c11 */ /* 0x010fe2000f8e08ff */
        /* <DEDUP_REMOVED lines=73> */
.L_x_387:
[----:B------:R-:W-:Y:S01]  /*8e60*/  LDSM.16.M88.4 R32, [R148+0x14000] ;  /* 0x014000009420783b */ /* 0x000fe20000000200 */
[----:B------:R-:W-:Y:S01]  /*8e70*/  IMAD.IADD R0, R186, 0x1, R177 ;  /* 0x00000001ba007824 */ /* 0x000fe200078e02b1 */
[----:B------:R-:W-:Y:S01]  /*8e80*/  USHF.L.U32 UR7, UR6, 0x3, URZ ;  /* 0x0000000306077899 */ /* 0x000fe2000800063f */
[----:B------:R-:W-:Y:S01]  /*8e90*/  IMAD.IADD R140, R177, 0x1, R150 ;  /* 0x00000001b18c7824 */ /* 0x000fe200078e0296 */
[----:B------:R-:W2:Y:S01]  /*8ea0*/  LDSM.16.MT88.4 R16, [R2+0x4000] ;  /* 0x004000000210783b */ /* 0x000ea20000004200 */
[----:B------:R-:W-:Y:S02]  /*8eb0*/  USHF.L.U32 UR15, UR6, 0x4, URZ ;  /* 0x00000004060f7899 */ /* 0x000fe4000800063f */
[----:B------:R-:W-:Y:S01]  /*8ec0*/  UIMAD UR12, UR6, 0x18, URZ ;  /* 0x00000018060c78a4 */ /* 0x000fe2000f8e023f */
[----:B------:R-:W1:Y:S01]  /*8ed0*/  LDSM.16.M88.4 R28, [R148+0x16000] ;  /* 0x01600000941c783b */ /* 0x000e620000000200 */
[----:B------:R-:W-:Y:S02]  /*8ee0*/  USHF.L.U32 UR14, UR6, 0x5, URZ ;  /* 0x00000005060e7899 */ /* 0x000fe4000800063f */
[----:B------:R-:W-:Y:S01]  /*8ef0*/  UIMAD UR13, UR6, 0x28, URZ ;  /* 0x00000028060d78a4 */ /* 0x000fe2000f8e023f */
[----:B------:R-:W3:Y:S01]  /*8f00*/  LDSM.16.MT88.4 R36, [R0] ;  /* 0x000000000024783b */ /* 0x000ee20000004200 */
[----:B------:R-:W-:Y:S03]  /*8f10*/  UISETP.GT.AND UP2, UPT, UR9, UR22, UPT ;  /* 0x000000160900728c */ /* 0x000fe6000bf44270 */
[----:B------:R-:W4:Y:S04]  /*8f20*/  LDL R142, [R1+0x14] ;  /* 0x00001400018e7983 */ /* 0x000f280000100800 */
[----:B------:R-:W-:Y:S04]  /*8f30*/  LDSM.16.M88.4 R40, [R150+0x14000] ;  /* 0x014000009628783b */ /* 0x000fe80000000200 */
[----:B------:R-:W3:Y:S04]  /*8f40*/  LDSM.16.MT88.4 R44, [R2+0x4800] ;  /* 0x00480000022c783b */ /* 0x000ee80000004200 */
[----:B------:R-:W3:Y:S04]  /*8f50*/  LDSM.16.M88.4 R48, [R150+0x16000] ;  /* 0x016000009630783b */ /* 0x000ee80000000200 */
[----:B------:R-:W3:Y:S04]  /*8f60*/  LDSM.16.MT88.4 R52, [R0+0x800] ;  /* 0x000800000034783b */ /* 0x000ee80000004200 */
[----:B------:R-:W-:Y:S04]  /*8f70*/  LDSM.16.M88.4 R56, [R149+0x14000] ;  /* 0x014000009538783b */ /* 0x000fe80000000200 */
[----:B------:R-:W3:Y:S01]  /*8f80*/  LDSM.16.MT88.4 R60, [R2+0x5000] ;  /* 0x00500000023c783b */ /* 0x000ee20000004200 */
[-C--:B--2---:R-:W-:Y:S03]  /*8f90*/  HMMA.16816.F32 R4, R32, R16.reuse, RZ ;  /* 0x000000102004723c */ /* 0x084fe600000018ff */
[----:B------:R-:W2:Y:S04]  /*8fa0*/  LDSM.16.M88.4 R64, [R149+0x16000] ;  /* 0x016000009540783b */ /* 0x000ea80000000200 */
[----:B------:R-:W2:Y:S01]  /*8fb0*/  LDSM.16.MT88.4 R132, [R0+0x1000] ;  /* 0x001000000084783b */ /* 0x000ea20000004200 */
[C---:B-1----:R-:W-:Y:S03]  /*8fc0*/  HMMA.16816.F32 R8, R28.reuse, R16, RZ ;  /* 0x000000101c08723c */ /* 0x042fe600000018ff */
[----:B------:R-:W-:Y:S03]  /*8fd0*/  LDSM.16.M88.4 R136, [R140+0x16000] ;  /* 0x016000008c88783b */ /* 0x000fe60000000200 */
[-C--:B------:R-:W-:Y:S01]  /*8fe0*/  HMMA.16816.F32 R12, R28, R18.reuse, RZ ;  /* 0x000000121c0c723c */ /* 0x080fe200000018ff */
[----:B------:R-:W4:Y:S05]  /*8ff0*/  LDL R177, [R1+0x4] ;  /* 0x0000040001b17983 */ /* 0x000f2a0000100800 */
[C---:B------:R-:W-:Y:S06]  /*9000*/  HMMA.16816.F32 R16, R32.reuse, R18, RZ ;  /* 0x000000122010723c */ /* 0x040fec00000018ff */
[-C--:B---3--:R-:W-:Y:S06]  /*9010*/  HMMA.16816.F32 R20, R32, R36.reuse, RZ ;  /* 0x000000242014723c */ /* 0x088fec00000018ff */
[C---:B------:R-:W-:Y:S06]  /*9020*/  HMMA.16816.F32 R24, R28.reuse, R36, RZ ;  /* 0x000000241c18723c */ /* 0x040fec00000018ff */
[-C--:B------:R-:W-:Y:S06]  /*9030*/  HMMA.16816.F32 R28, R28, R38.reuse, RZ ;  /* 0x000000261c1c723c */ /* 0x080fec00000018ff */
[----:B------:R-:W-:Y:S01]  /*9040*/  HMMA.16816.F32 R32, R32, R38, RZ ;  /* 0x000000262020723c */ /* 0x000fe200000018ff */
[----:B------:R-:W-:Y:S05]  /*9050*/  LDSM.16.M88.4 R36, [R140+0x14000] ;  /* 0x014000008c24783b */ /* 0x000fea0000000200 */
[-C--:B------:R-:W-:Y:S06]  /*9060*/  HMMA.16816.F32 R4, R40, R44.reuse, R4 ;  /* 0x0000002c2804723c */ /* 0x080fec0000001804 */
        /* <DEDUP_REMOVED lines=9> */
[----:B------:R-:W-:Y:S04]  /*9100*/  LDSM.16.M88.4 R40, [R148+0x18000] ;  /* 0x018000009428783b */ /* 0x000fe80000000200 */
[----:B------:R-:W3:Y:S01]  /*9110*/  LDSM.16.MT88.4 R52, [R2+0x6000] ;  /* 0x006000000234783b */ /* 0x000ee20000004200 */
[-C--:B------:R-:W-:Y:S06]  /*9120*/  HMMA.16816.F32 R4, R56, R60.reuse, R4 ;  /* 0x0000003c3804723c */ /* 0x080fec0000001804 */
[C---:B--2---:R-:W-:Y:S06]  /*9130*/  HMMA.16816.F32 R8, R64.reuse, R60, R8 ;  /* 0x0000003c4008723c */ /* 0x044fec0000001808 */
[-C--:B------:R-:W-:Y:S06]  /*9140*/  HMMA.16816.F32 R12, R64, R62.reuse, R12 ;  /* 0x0000003e400c723c */ /* 0x080fec000000180c */
[C---:B------:R-:W-:Y:S01]  /*9150*/  HMMA.16816.F32 R16, R56.reuse, R62, R16 ;  /* 0x0000003e3810723c */ /* 0x040fe20000001810 */
[----:B------:R-:W2:Y:S05]  /*9160*/  LDSM.16.M88.4 R60, [R148+0x1a000] ;  /* 0x01a00000943c783b */ /* 0x000eaa0000000200 */
[-C--:B------:R-:W-:Y:S06]  /*9170*/  HMMA.16816.F32 R20, R56, R132.reuse, R20 ;  /* 0x000000843814723c */ /* 0x080fec0000001814 */
[C---:B------:R-:W-:Y:S06]  /*9180*/  HMMA.16816.F32 R24, R64.reuse, R132, R24 ;  /* 0x000000844018723c */ /* 0x040fec0000001818 */
[-C--:B------:R-:W-:Y:S01]  /*9190*/  HMMA.16816.F32 R28, R64, R134.reuse, R28 ;  /* 0x00000086401c723c */ /* 0x080fe2000000181c */
[----:B------:R-:W2:Y:S05]  /*91a0*/  LDSM.16.MT88.4 R64, [R0+0x2000] ;  /* 0x002000000040783b */ /* 0x000eaa0000004200 */
[----:B------:R-:W-:Y:S01]  /*91b0*/  HMMA.16816.F32 R32, R56, R134, R32 ;  /* 0x000000863820723c */ /* 0x000fe20000001820 */
[----:B------:R-:W-:Y:S04]  /*91c0*/  LDSM.16.MT88.4 R56, [R2+0x6800] ;  /* 0x006800000238783b */ /* 0x000fe80000004200 */
[----:B------:R-:W-:Y:S01]  /*91d0*/  LDSM.16.M88.4 R132, [R150+0x1a000] ;  /* 0x01a000009684783b */ /* 0x000fe20000000200 */
[-C--:B-1----:R-:W-:Y:S06]  /*91e0*/  HMMA.16816.F32 R4, R36, R44.reuse, R4 ;  /* 0x0000002c2404723c */ /* 0x082fec0000001804 */
[C---:B------:R-:W-:Y:S06]  /*91f0*/  HMMA.16816.F32 R8, R136.reuse, R44, R8 ;  /* 0x0000002c8808723c */ /* 0x040fec0000001808 */
[-C--:B------:R-:W-:Y:S06]  /*9200*/  HMMA.16816.F32 R12, R136, R46.reuse, R12 ;  /* 0x0000002e880c723c */ /* 0x080fec000000180c */
[C---:B------:R-:W-:Y:S01]  /*9210*/  HMMA.16816.F32 R16, R36.reuse, R46, R16 ;  /* 0x0000002e2410723c */ /* 0x040fe20000001810 */
[----:B------:R-:W1:Y:S05]  /*9220*/  LDSM.16.M88.4 R44, [R150+0x18000] ;  /* 0x01800000962c783b */ /* 0x000e6a0000000200 */
[-C--:B---3--:R-:W-:Y:S06]  /*9230*/  HMMA.16816.F32 R20, R36, R48.reuse, R20 ;  /* 0x000000302414723c */ /* 0x088fec0000001814 */
        /* <DEDUP_REMOVED lines=23> */
[-C--:B---3--:R-:W-:Y:S06]  /*93b0*/  HMMA.16816.F32 R20, R44, R136.reuse, R20 ;  /* 0x000000882c14723c */ /* 0x088fec0000001814 */
[C---:B------:R-:W-:Y:S06]  /*93c0*/  HMMA.16816.F32 R24, R132.reuse, R136, R24 ;  /* 0x000000888418723c */ /* 0x040fec0000001818 */
[-C--:B------:R-:W-:Y:S01]  /*93d0*/  HMMA.16816.F32 R28, R132, R138.reuse, R28 ;  /* 0x0000008a841c723c */ /* 0x080fe2000000181c */
[----:B------:R3:W4:Y:S05]  /*93e0*/  LDSM.16.MT88.4 R132, [R0+0x3800] ;  /* 0x003800000084783b */ /* 0x00072a0000004200 */
[----:B------:R-:W-:Y:S01]  /*93f0*/  HMMA.16816.F32 R32, R44, R138, R32 ;  /* 0x0000008a2c20723c */ /* 0x000fe20000001820 */
[----:B-1----:R-:W-:Y:S05]  /*9400*/  IMAD.U32 R2, RZ, RZ, UR15 ;  /* 0x0000000fff027e24 */ /* 0x002fea000f8e00ff */
[-C--:B------:R-:W-:Y:S06]  /*9410*/  HMMA.16816.F32 R4, R36, R48.reuse, R4 ;  /* 0x000000302404723c */ /* 0x080fec0000001804 */
[C---:B--2---:R-:W-:Y:S06]  /*9420*/  HMMA.16816.F32 R8, R52.reuse, R48, R8 ;  /* 0x000000303408723c */ /* 0x044fec0000001808 */
[-C--:B------:R-:W-:Y:S01]  /*9430*/  HMMA.16816.F32 R12, R52, R50.reuse, R12 ;  /* 0x00000032340c723c */ /* 0x080fe2000000180c */
[----:B---3--:R-:W-:Y:S05]  /*9440*/  IMAD.U32 R0, RZ, RZ, UR7 ;  /* 0x00000007ff007e24 */ /* 0x008fea000f8e00ff */
[C---:B------:R-:W-:Y:S06]  /*9450*/  HMMA.16816.F32 R16, R36.reuse, R50, R16 ;  /* 0x000000322410723c */ /* 0x040fec0000001810 */
[-C--:B------:R-:W-:Y:S06]  /*9460*/  HMMA.16816.F32 R20, R36, R60.reuse, R20 ;  /* 0x0000003c2414723c */ /* 0x080fec0000001814 */
[C---:B------:R-:W-:Y:S06]  /*9470*/  HMMA.16816.F32 R24, R52.reuse, R60, R24 ;  /* 0x0000003c3418723c */ /* 0x040fec0000001818 */
[-C--:B------:R-:W-:Y:S06]  /*9480*/  HMMA.16816.F32 R28, R52, R62.reuse, R28 ;  /* 0x0000003e341c723c */ /* 0x080fec000000181c */
[----:B------:R-:W-:Y:S06]  /*9490*/  HMMA.16816.F32 R32, R36, R62, R32 ;  /* 0x0000003e2420723c */ /* 0x000fec0000001820 */
[-C--:B----4-:R-:W-:Y:S05]  /*94a0*/  HMMA.16816.F32 R4, R40, R56.reuse, R4 ;  /* 0x000000382804723c */ /* 0x090fea0000001804 */
[----:B------:R-:W-:Y:S01]  /*94b0*/  @P0 IADD3 R36, P1, R252, UR18, RZ ;  /* 0x00000012fc240c10 */ /* 0x000fe2000ff3e0ff */
[C---:B------:R-:W-:Y:S01]  /*94c0*/  HMMA.16816.F32 R8, R64.reuse, R56, R8 ;  /* 0x000000384008723c */ /* 0x040fe20000001808 */
[----:B------:R-:W-:Y:S04]  /*94d0*/  @UP3 UIADD3 UR18, UP1, UR18, -0x200, URZ ;  /* 0xfffffe0012123890 */ /* 0x000fe8000ff3e03f */
[----:B------:R-:W-:Y:S01]  /*94e0*/  @P0 IADD3.X R37, R142, UR17, RZ, P1, !PT ;  /* 0x000000118e250c10 */ /* 0x000fe20008ffe4ff */
[-C--:B------:R-:W-:Y:S01]  /*94f0*/  HMMA.16816.F32 R12, R64, R58.reuse, R12 ;  /* 0x0000003a400c723c */ /* 0x080fe2000000180c */
[----:B------:R-:W-:Y:S03]  /*9500*/  @UP3 UIADD3.X UR17, UR17, -0x1, URZ, UP1, !UPT ;  /* 0xffffffff11113890 */ /* 0x000fe60008ffe43f */
[----:B------:R-:W5:Y:S02]  /*9510*/  @P0 LDG.E R249, desc[UR10][R36.64] ;  /* 0x0000000a24f90981 */ /* 0x000f64000c1e1900 */
[C---:B------:R-:W-:Y:S02]  /*9520*/  HMMA.16816.F32 R16, R40.reuse, R58, R16 ;  /* 0x0000003a2810723c */ /* 0x040fe40000001810 */
[----:B------:R-:W5:Y:S04]  /*9530*/  @P0 LDG.E R250, desc[UR10][R36.64+0x20] ;  /* 0x0000200a24fa0981 */ /* 0x000f68000c1e1900 */
[-C--:B------:R-:W-:Y:S01]  /*9540*/  HMMA.16816.F32 R20, R40, R132.reuse, R20 ;  /* 0x000000842814723c */ /* 0x080fe20000001814 */
[----:B------:R-:W5:Y:S04]  /*9550*/  @P0 LDG.E R247, desc[UR10][R36.64+0x100] ;  /* 0x0001000a24f70981 */ /* 0x000f68000c1e1900 */
[----:B------:R1:W5:Y:S01]  /*9560*/  @P0 LDG.E R248, desc[UR10][R36.64+0x120] ;  /* 0x0001200a24f80981 */ /* 0x000362000c1e1900 */
[C---:B------:R-:W-:Y:S03]  /*9570*/  HMMA.16816.F32 R24, R64.reuse, R132, R24 ;  /* 0x000000844018723c */ /* 0x040fe60000001818 */
[----:B------:R2:W-:Y:S02]  /*9580*/  REDG.E.ADD.F32.FTZ.RN.STRONG.GPU desc[UR10][R188.64], R4 ;  /* 0x00000004bc0079a6 */ /* 0x0005e4000c10f38a */
[CC--:B------:R-:W-:Y:S01]  /*9590*/  LEA R38, P0, R2.reuse, R188.reuse, 0x2 ;  /* 0x000000bc02267211 */ /* 0x0c0fe200078010ff */
[-C--:B------:R-:W-:Y:S05]  /*95a0*/  HMMA.16816.F32 R28, R64, R134.reuse, R28 ;  /* 0x00000086401c723c */ /* 0x080fea000000181c */
[-C--:B------:R-:W-:Y:S01]  /*95b0*/  LEA.HI.X.SX32 R39, R2, R189.reuse, 0x2, P0 ;  /* 0x000000bd02277211 */ /* 0x080fe200000f16ff */
[----:B------:R-:W-:Y:S01]  /*95c0*/  HMMA.16816.F32 R32, R40, R134, R32 ;  /* 0x000000862820723c */ /* 0x000fe20000001820 */
[----:B------:R-:W-:Y:S01]  /*95d0*/  IMAD.U32 R2, RZ, RZ, UR13 ;  /* 0x0000000dff027e24 */ /* 0x000fe2000f8e00ff */
[----:B------:R-:W-:Y:S03]  /*95e0*/  USHF.L.U32 UR13, UR6, 0x6, URZ ;  /* 0x00000006060d7899 */ /* 0x000fe6000800063f */
[CC--:B-1----:R-:W-:Y:S06]  /*95f0*/  LEA R36, P1, R0.reuse, R188.reuse, 0x2 ;  /* 0x000000bc00247211 */ /* 0x0c2fec00078210ff */
[-C--:B------:R-:W-:Y:S01]  /*9600*/  LEA.HI.X.SX32 R37, R0, R189.reuse, 0x2, P1 ;  /* 0x000000bd00257211 */ /* 0x080fe200008f16ff */
[----:B------:R-:W-:Y:S01]  /*9610*/  IMAD.U32 R0, RZ, RZ, UR12 ;  /* 0x0000000cff007e24 */ /* 0x000fe2000f8e00ff */
[----:B------:R-:W-:Y:S03]  /*9620*/  UIMAD UR12, UR6, 0x30, URZ ;  /* 0x00000030060c78a4 */ /* 0x000fe6000f8e023f */
[----:B------:R1:W-:Y:S01]  /*9630*/  REDG.E.ADD.F32.FTZ.RN.STRONG.GPU desc[UR10][R36.64], R5 ;  /* 0x00000005240079a6 */ /* 0x0003e2000c10f38a */
[CC--:B------:R-:W-:Y:S03]  /*9640*/  LEA R40, P1, R0.reuse, R188.reuse, 0x2 ;  /* 0x000000bc00287211 */ /* 0x0c0fe600078210ff */
[----:B------:R3:W-:Y:S01]  /*9650*/  REDG.E.ADD.F32.FTZ.RN.STRONG.GPU desc[UR10][R38.64], R6 ;  /* 0x00000006260079a6 */ /* 0x0007e2000c10f38a */
[-C--:B------:R-:W-:Y:S01]  /*9660*/  LEA.HI.X.SX32 R41, R0, R189.reuse, 0x2, P1 ;  /* 0x000000bd00297211 */ /* 0x080fe200008f16ff */
[----:B------:R-:W-:Y:S01]  /*9670*/  IMAD.U32 R0, RZ, RZ, UR12 ;  /* 0x0000000cff007e24 */ /* 0x000fe2000f8e00ff */
[CC--:B--2---:R-:W-:Y:S01]  /*9680*/  LEA R4, P1, R2.reuse, R188.reuse, 0x2 ;  /* 0x000000bc02047211 */ /* 0x0c4fe200078210ff */
[----:B------:R-:W-:Y:S02]  /*9690*/  UIMAD UR12, UR6, 0x48, URZ ;  /* 0x00000048060c78a4 */ /* 0x000fe4000f8e023f */
[----:B------:R2:W-:Y:S04]  /*96a0*/  REDG.E.ADD.F32.FTZ.RN.STRONG.GPU desc[UR10][R40.64], R7 ;  /* 0x00000007280079a6 */ /* 0x0005e8000c10f38a */
[----:B------:R-:W-:Y:S01]  /*96b0*/  LDSM.16.MT88.4 R40, [R3+0x19000] ;  /* 0x019000000328783b */ /* 0x000fe20000004200 */
[----:B-1----:R-:W-:Y:S01]  /*96c0*/  IMAD.U32 R5, RZ, RZ, UR14 ;  /* 0x0000000eff057e24 */ /* 0x002fe2000f8e00ff */
[----:B------:R-:W-:Y:S04]  /*96d0*/  UIMAD UR14, UR6, 0x38, URZ ;  /* 0x00000038060e78a4 */ /* 0x000fe8000f8e023f */
[CC--:B---3--:R-:W-:Y:S04]  /*96e0*/  LEA R38, P0, R5.reuse, R188.reuse, 0x2 ;  /* 0x000000bc05267211 */ /* 0x0c8fe800078010ff */
[-C--:B------:R-:W-:Y:S02]  /*96f0*/  LEA.HI.X.SX32 R39, R5, R189.reuse, 0x2, P0 ;  /* 0x000000bd05277211 */ /* 0x080fe400000f16ff */
[-C--:B------:R-:W-:Y:S01]  /*9700*/  LEA.HI.X.SX32 R5, R2, R189.reuse, 0x2, P1 ;  /* 0x000000bd02057211 */ /* 0x080fe200008f16ff */
[----:B------:R-:W-:Y:S01]  /*9710*/  IMAD.U32 R2, RZ, RZ, UR14 ;  /* 0x0000000eff027e24 */ /* 0x000fe2000f8e00ff */
[CC--:B------:R-:W-:Y:S01]  /*9720*/  LEA R6, P0, R0.reuse, R188.reuse, 0x2 ;  /* 0x000000bc00067211 */ /* 0x0c0fe200078010ff */
[----:B------:R-:W-:Y:S01]  /*9730*/  REDG.E.ADD.F32.FTZ.RN.STRONG.GPU desc[UR10][R38.64], R8 ;  /* 0x00000008260079a6 */ /* 0x000fe2000c10f38a */
[----:B------:R-:W-:Y:S02]  /*9740*/  UIMAD UR14, UR6, 0x50, URZ ;  /* 0x00000050060e78a4 */ /* 0x000fe4000f8e023f */
[-C--:B--2---:R-:W-:Y:S01]  /*9750*/  LEA.HI.X.SX32 R7, R0, R189.reuse, 0x2, P0 ;  /* 0x000000bd00077211 */ /* 0x084fe200000f16ff */
[----:B------:R1:W-:Y:S01]  /*9760*/  REDG.E.ADD.F32.FTZ.RN.STRONG.GPU desc[UR10][R4.64], R9 ;  /* 0x00000009040079a6 */ /* 0x0003e2000c10f38a */
[----:B------:R-:W-:Y:S01]  /*9770*/  IMAD.U32 R0, RZ, RZ, UR12 ;  /* 0x0000000cff007e24 */ /* 0x000fe2000f8e00ff */
[----:B------:R-:W-:Y:S02]  /*9780*/  UIMAD UR12, UR6, 0x58, URZ ;  /* 0x00000058060c78a4 */ /* 0x000fe4000f8e023f */
[----:B------:R2:W-:Y:S01]  /*9790*/  REDG.E.ADD.F32.FTZ.RN.STRONG.GPU desc[UR10][R6.64], R10 ;  /* 0x0000000a060079a6 */ /* 0x0005e2000c10f38a */
[CC--:B-1----:R-:W-:Y:S01]  /*97a0*/  LEA R4, P1, R2.reuse, R188.reuse, 0x2 ;  /* 0x000000bc02047211 */ /* 0x0c2fe200078210ff */
[----:B------:R-:W-:Y:S01]  /*97b0*/  IMAD.U32 R9, RZ, RZ, UR13 ;  /* 0x0000000dff097e24 */ /* 0x000fe2000f8e00ff */
[----:B------:R-:W-:Y:S02]  /*97c0*/  UIMAD UR13, UR6, 0x68, URZ ;  /* 0x00000068060d78a4 */ /* 0x000fe4000f8e023f */
[-C--:B------:R-:W-:Y:S01]  /*97d0*/  LEA.HI.X.SX32 R5, R2, R189.reuse, 0x2, P1 ;  /* 0x000000bd02057211 */ /* 0x080fe200008f16ff */
[----:B------:R-:W-:Y:S01]  /*97e0*/  IMAD.U32 R2, RZ, RZ, UR14 ;  /* 0x0000000eff027e24 */ /* 0x000fe2000f8e00ff */
[CC--:B------:R-:W-:Y:S01]  /*97f0*/  LEA R8, P0, R9.reuse, R188.reuse, 0x2 ;  /* 0x000000bc09087211 */ /* 0x0c0fe200078010ff */
[----:B------:R-:W-:Y:S01]  /*9800*/  UIMAD UR14, UR6, 0x60, URZ ;  /* 0x00000060060e78a4 */ /* 0x000fe2000f8e023f */
[CC--:B--2---:R-:W-:Y:S01]  /*9810*/  LEA R6, P1, R0.reuse, R188.reuse, 0x2 ;  /* 0x000000bc00067211 */ /* 0x0c4fe200078210ff */
[----:B------:R1:W-:Y:S01]  /*9820*/  REDG.E.ADD.F32.FTZ.RN.STRONG.GPU desc[UR10][R4.64], R11 ;  /* 0x0000000b040079a6 */ /* 0x0003e2000c10f38a */
[-C--:B------:R-:W-:Y:S02]  /*9830*/  LEA.HI.X.SX32 R9, R9, R189.reuse, 0x2, P0 ;  /* 0x000000bd09097211 */ /* 0x080fe400000f16ff */
[-C--:B------:R-:W-:Y:S01]  /*9840*/  LEA.HI.X.SX32 R7, R0, R189.reuse, 0x2, P1 ;  /* 0x000000bd00077211 */ /* 0x080fe200008f16ff */
[----:B------:R-:W-:Y:S02]  /*9850*/  IMAD.U32 R0, RZ, RZ, UR14 ;  /* 0x0000000eff007e24 */ /* 0x000fe4000f8e00ff */
[----:B------:R2:W-:Y:S04]  /*9860*/  REDG.E.ADD.F32.FTZ.RN.STRONG.GPU desc[UR10][R8.64], R16 ;  /* 0x00000010080079a6 */ /* 0x0005e8000c10f38a */
[----:B------:R3:W-:Y:S01]  /*9870*/  REDG.E.ADD.F32.FTZ.RN.STRONG.GPU desc[UR10][R6.64], R17 ;  /* 0x00000011060079a6 */ /* 0x0007e2000c10f38a */
[CC--:B-1----:R-:W-:Y:S04]  /*9880*/  LEA R4, P0, R2.reuse, R188.reuse, 0x2 ;  /* 0x000000bc02047211 */ /* 0x0c2fe800078010ff */
[-C--:B------:R-:W-:Y:S01]  /*9890*/  LEA.HI.X.SX32 R5, R2, R189.reuse, 0x2, P0 ;  /* 0x000000bd02057211 */ /* 0x080fe200000f16ff */
[----:B------:R-:W-:Y:S02]  /*98a0*/  IMAD.U32 R2, RZ, RZ, UR13 ;  /* 0x0000000dff027e24 */ /* 0x000fe4000f8e00ff */
[----:B--2---:R-:W-:Y:S01]  /*98b0*/  IMAD.U32 R8, RZ, RZ, UR12 ;  /* 0x0000000cff087e24 */ /* 0x004fe2000f8e00ff */
[----:B------:R-:W-:Y:S01]  /*98c0*/  UIMAD UR12, UR6, 0x70, URZ ;  /* 0x00000070060c78a4 */ /* 0x000fe2000f8e023f */
[----:B------:R1:W-:Y:S01]  /*98d0*/  REDG.E.ADD.F32.FTZ.RN.STRONG.GPU desc[UR10][R4.64], R18 ;  /* 0x00000012040079a6 */ /* 0x0003e2000c10f38a */
[----:B------:R-:W-:Y:S02]  /*98e0*/  UIMAD UR6, UR6, 0x78, URZ ;  /* 0x00000078060678a4 */ /* 0x000fe4000f8e023f */
        /* <DEDUP_REMOVED lines=11> */
[----:B------:R-:W-:Y:S01]  /*99a0*/  UIADD3 UR12, UR7, UR6, URZ ;  /* 0x00000006070c7290 */ /* 0x000fe2000fffe03f */
[CC--:B--2---:R-:W-:Y:S02]  /*99b0*/  LEA R6, P1, R10.reuse, R188.reuse, 0x2 ;  /* 0x000000bc0a067211 */ /* 0x0c4fe400078210ff */
[----:B------:R-:W-:Y:S02]  /*99c0*/  REDG.E.ADD.F32.FTZ.RN.STRONG.GPU desc[UR10][R8.64], R13 ;  /* 0x0000000d080079a6 */ /* 0x000fe4000c10f38a */
[-C--:B------:R-:W-:Y:S01]  /*99d0*/  LEA.HI.X.SX32 R7, R10, R189.reuse, 0x2, P1 ;  /* 0x000000bd0a077211 */ /* 0x080fe200008f16ff */
[----:B------:R-:W-:Y:S04]  /*99e0*/  IMAD.U32 R2, RZ, RZ, UR12 ;  /* 0x0000000cff027e24 */ /* 0x000fe8000f8e00ff */
[----:B------:R-:W-:Y:S01]  /*99f0*/  REDG.E.ADD.F32.FTZ.RN.STRONG.GPU desc[UR10][R6.64], R14 ;  /* 0x0000000e060079a6 */ /* 0x000fe2000c10f38a */
[CC--:B-1----:R-:W-:Y:S04]  /*9a00*/  LEA R4, P0, R0.reuse, R188.reuse, 0x2 ;  /* 0x000000bc00047211 */ /* 0x0c2fe800078010ff */
[-C--:B------:R-:W-:Y:S01]  /*9a10*/  LEA.HI.X.SX32 R5, R0, R189.reuse, 0x2, P0 ;  /* 0x000000bd00057211 */ /* 0x080fe200000f16ff */
[----:B------:R-:W-:Y:S01]  /*9a20*/  IMAD.U32 R0, RZ, RZ, UR6 ;  /* 0x00000006ff007e24 */ /* 0x000fe2000f8e00ff */
[----:B------:R-:W-:Y:S03]  /*9a30*/  UIADD3 UR6, UR7, UR12, URZ ;  /* 0x0000000c07067290 */ /* 0x000fe6000fffe03f */
[----:B------:R1:W-:Y:S01]  /*9a40*/  REDG.E.ADD.F32.FTZ.RN.STRONG.GPU desc[UR10][R4.64], R15 ;  /* 0x0000000f040079a6 */ /* 0x0003e2000c10f38a */
[----:B------:R-:W-:Y:S03]  /*9a50*/  UIADD3 UR12, UR7, UR6, URZ ;  /* 0x00000006070c7290 */ /* 0x000fe6000fffe03f */
[----:B------:R-:W-:Y:S04]  /*9a60*/  REDG.E.ADD.F32.FTZ.RN.STRONG.GPU desc[UR10][R188.64+0x80], R20 ;  /* 0x00008014bc0079a6 */ /* 0x000fe8000c10f38a */
[----:B------:R-:W-:Y:S04]  /*9a70*/  REDG.E.ADD.F32.FTZ.RN.STRONG.GPU desc[UR10][R36.64+0x80], R21 ;  /* 0x00008015240079a6 */ /* 0x000fe8000c10f38a */
[----:B------:R-:W-:Y:S01]  /*9a80*/  LDSM.16.MT88.4 R36, [R176+0x1000] ;  /* 0x00100000b024783b */ /* 0x000fe20000004200 */
[CC--:B-1----:R-:W-:Y:S04]  /*9a90*/  LEA R4, P0, R0.reuse, R188.reuse, 0x2 ;  /* 0x000000bc00047211 */ /* 0x0c2fe800078010ff */
[-C--:B------:R-:W-:Y:S01]  /*9aa0*/  LEA.HI.X.SX32 R5, R0, R189.reuse, 0x2, P0 ;  /* 0x000000bd00057211 */ /* 0x080fe200000f16ff */
[----:B------:R-:W-:Y:S01]  /*9ab0*/  IMAD.U32 R0, RZ, RZ, UR6 ;  /* 0x00000006ff007e24 */ /* 0x000fe2000f8e00ff */
[CC--:B------:R-:W-:Y:S01]  /*9ac0*/  LEA R6, P0, R2.reuse, R188.reuse, 0x2 ;  /* 0x000000bc02067211 */ /* 0x0c0fe200078010ff */
[----:B------:R-:W-:Y:S02]  /*9ad0*/  UIADD3 UR6, UR7, UR12, URZ ;  /* 0x0000000c07067290 */ /* 0x000fe4000fffe03f */
[----:B------:R1:W-:Y:S01]  /*9ae0*/  REDG.E.ADD.F32.FTZ.RN.STRONG.GPU desc[UR10][R4.64], R22 ;  /* 0x00000016040079a6 */ /* 0x0003e2000c10f38a */
[-C--:B------:R-:W-:Y:S01]  /*9af0*/  LEA.HI.X.SX32 R7, R2, R189.reuse, 0x2, P0 ;  /* 0x000000bd02077211 */ /* 0x080fe200000f16ff */
[----:B------:R-:W-:Y:S01]  /*9b00*/  IMAD.U32 R2, RZ, RZ, UR12 ;  /* 0x0000000cff027e24 */ /* 0x000fe2000f8e00ff */
[----:B------:R-:W-:Y:S03]  /*9b10*/  UIADD3 UR12, UR7, UR6, URZ ;  /* 0x00000006070c7290 */ /* 0x000fe6000fffe03f */
[----:B------:R2:W-:Y:S04]  /*9b20*/  REDG.E.ADD.F32.FTZ.RN.STRONG.GPU desc[UR10][R6.64], R23 ;  /* 0x00000017060079a6 */ /* 0x0005e8000c10f38a */
[----:B------:R-:W-:Y:S01]  /*9b30*/  LDSM.16.MT88.4 R20, [R3+0x14800] ;  /* 0x014800000314783b */ /* 0x000fe20000004200 */
[CC--:B-1----:R-:W-:Y:S04]  /*9b40*/  LEA R4, P0, R0.reuse, R188.reuse, 0x2 ;  /* 0x000000bc00047211 */ /* 0x0c2fe800078010ff */
[-C--:B------:R-:W-:Y:S01]  /*9b50*/  LEA.HI.X.SX32 R5, R0, R189.reuse, 0x2, P0 ;  /* 0x000000bd00057211 */ /* 0x080fe200000f16ff */
[----:B------:R-:W-:Y:S01]  /*9b60*/  IMAD.U32 R0, RZ, RZ, UR6 ;  /* 0x00000006ff007e24 */ /* 0x000fe2000f8e00ff */
[CC--:B--2---:R-:W-:Y:S01]  /*9b70*/  LEA R6, P0, R2.reuse, R188.reuse, 0x2 ;  /* 0x000000bc02067211 */ /* 0x0c4fe200078010ff */
[----:B------:R-:W-:Y:S02]  /*9b80*/  UIADD3 UR6, UR7, UR12, URZ ;  /* 0x0000000c07067290 */ /* 0x000fe4000fffe03f */
[----:B------:R1:W-:Y:S01]  /*9b90*/  REDG.E.ADD.F32.FTZ.RN.STRONG.GPU desc[UR10][R4.64], R24 ;  /* 0x00000018040079a6 */ /* 0x0003e2000c10f38a */
[-C--:B------:R-:W-:Y:S01]  /*9ba0*/  LEA.HI.X.SX32 R7, R2, R189.reuse, 0x2, P0 ;  /* 0x000000bd02077211 */ /* 0x080fe200000f16ff */
[----:B------:R-:W-:Y:S01]  /*9bb0*/  IMAD.U32 R2, RZ, RZ, UR12 ;  /* 0x0000000cff027e24 */ /* 0x000fe2000f8e00ff */
[----:B------:R-:W-:Y:S03]  /*9bc0*/  UIADD3 UR13, UR7, UR6, URZ ;  /* 0x00000006070d7290 */ /* 0x000fe6000fffe03f */
[----:B------:R2:W-:Y:S01]  /*9bd0*/  REDG.E.ADD.F32.FTZ.RN.STRONG.GPU desc[UR10][R6.64], R25 ;  /* 0x00000019060079a6 */ /* 0x0005e2000c10f38a */
[----:B------:R-:W-:Y:S01]  /*9be0*/  UIADD3 UR12, UR7, UR13, URZ ;  /* 0x0000000d070c7290 */ /* 0x000fe2000fffe03f */
        /* <DEDUP_REMOVED lines=25> */
[CC--:B------:R-:W-:Y:S01]  /*9d80*/  LEA R12, P0, R2.reuse, R188.reuse, 0x2 ;  /* 0x000000bc020c7211 */ /* 0x0c0fe200078010ff */
[----:B--2---:R-:W-:Y:S02]  /*9d90*/  IMAD.U32 R7, RZ, RZ, UR12 ;  /* 0x0000000cff077e24 */ /* 0x004fe4000f8e00ff */
[----:B------:R1:W-:Y:S01]  /*9da0*/  REDG.E.ADD.F32.FTZ.RN.STRONG.GPU desc[UR10][R4.64], R34 ;  /* 0x00000022040079a6 */ /* 0x0003e2000c10f38a */
[-C--:B------:R-:W-:Y:S01]  /*9db0*/  LEA.HI.X.SX32 R13, R2, R189.reuse, 0x2, P0 ;  /* 0x000000bd020d7211 */ /* 0x080fe200000f16ff */
[----:B------:R-:W-:Y:S01]  /*9dc0*/  IMAD.U32 R2, RZ, RZ, UR7 ;  /* 0x00000007ff027e24 */ /* 0x000fe2000f8e00ff */
[CC--:B------:R-:W-:Y:S02]  /*9dd0*/  LEA R10, P0, R0.reuse, R188.reuse, 0x2 ;  /* 0x000000bc000a7211 */ /* 0x0c0fe400078010ff */
[-C--:B------:R-:W-:Y:S01]  /*9de0*/  LEA R8, P2, R7, R188.reuse, 0x2 ;  /* 0x000000bc07087211 */ /* 0x080fe200078410ff */
[----:B------:R-:W-:Y:S01]  /*9df0*/  REDG.E.ADD.F32.FTZ.RN.STRONG.GPU desc[UR10][R12.64], R35 ;  /* 0x000000230c0079a6 */ /* 0x000fe2000c10f38a */
[-C--:B------:R-:W-:Y:S01]  /*9e00*/  LEA.HI.X.SX32 R11, R0, R189.reuse, 0x2, P0 ;  /* 0x000000bd000b7211 */ /* 0x080fe200000f16ff */
[----:B------:R-:W-:Y:S01]  /*9e10*/  IMAD.IADD R0, R177, 0x1, R176 ;  /* 0x00000001b1007824 */ /* 0x000fe200078e02b0 */
[-C--:B------:R-:W-:Y:S01]  /*9e20*/  LEA.HI.X.SX32 R9, R7, R189.reuse, 0x2, P2 ;  /* 0x000000bd07097211 */ /* 0x080fe200010f16ff */
[----:B------:R-:W-:Y:S04]  /*9e30*/  LDSM.16.MT88.4 R12, [R3+0x18000] ;  /* 0x01800000030c783b */ /* 0x000fe80000004200 */
[----:B------:R-:W-:Y:S04]  /*9e40*/  REDG.E.ADD.F32.FTZ.RN.STRONG.GPU desc[UR10][R10.64], R28 ;  /* 0x0000001c0a0079a6 */ /* 0x000fe8000c10f38a */
[----:B------:R-:W-:Y:S04]  /*9e50*/  REDG.E.ADD.F32.FTZ.RN.STRONG.GPU desc[UR10][R8.64], R29 ;  /* 0x0000001d080079a6 */ /* 0x000fe8000c10f38a */
[----:B------:R-:W-:Y:S04]  /*9e60*/  LDSM.16.MT88.4 R8, [R176] ;  /* 0x00000000b008783b */ /* 0x000fe80000004200 */
[----:B------:R-:W-:Y:S01]  /*9e70*/  LDSM.16.MT88.4 R16, [R0] ;  /* 0x000000000010783b */ /* 0x000fe20000004200 */
[----:B-1----:R-:W-:Y:S01]  /*9e80*/  IMAD.U32 R5, RZ, RZ, UR6 ;  /* 0x00000006ff057e24 */ /* 0x002fe2000f8e00ff */
[CC--:B------:R-:W-:Y:S01]  /*9e90*/  LEA R4, P0, R2.reuse, R188.reuse, 0x2 ;  /* 0x000000bc02047211 */ /* 0x0c0fe200078010ff */
[----:B------:R-:W-:Y:S01]  /*9ea0*/  ULOP3.LUT UR6, UR9, 0x1, URZ, 0xc0, !UPT ;  /* 0x0000000109067892 */ /* 0x000fe2000f8ec03f */
[----:B------:R-:W-:Y:S01]  /*9eb0*/  LDSM.16.MT88.4 R32, [R3+0x18800] ;  /* 0x018800000320783b */ /* 0x000fe20000004200 */
[----:B------:R-:W-:Y:S01]  /*9ec0*/  UIADD3 UR9, UR9, -0x1, URZ ;  /* 0xffffffff09097890 */ /* 0x000fe2000fffe03f */
[C---:B------:R-:W-:Y:S01]  /*9ed0*/  LEA R6, P1, R5.reuse, R188, 0x2 ;  /* 0x000000bc05067211 */ /* 0x040fe200078210ff */
[----:B------:R-:W-:Y:S03]  /*9ee0*/  UISETP.NE.U32.AND UP0, UPT, UR6, 0x1, UPT ;  /* 0x000000010600788c */ /* 0x000fe6000bf05070 */
[-C--:B------:R-:W-:Y:S02]  /*9ef0*/  LEA.HI.X.SX32 R7, R5, R189.reuse, 0x2, P1 ;  /* 0x000000bd05077211 */ /* 0x080fe400008f16ff */
[----:B------:R-:W-:Y:S02]  /*9f00*/  LEA.HI.X.SX32 R5, R2, R189, 0x2, P0 ;  /* 0x000000bd02057211 */ /* 0x000fe400000f16ff */
[----:B------:R-:W-:Y:S01]  /*9f10*/  PLOP3.LUT P1, PT, PT, PT, UP0, 0x80, 0x0 ;  /* 0x000000000000781c */ /* 0x000fe20003f2f008 */
[----:B------:R-:W-:Y:S01]  /*9f20*/  REDG.E.ADD.F32.FTZ.RN.STRONG.GPU desc[UR10][R6.64], R30 ;  /* 0x0000001e060079a6 */ /* 0x000fe2000c10f38a */
[----:B------:R-:W-:Y:S01]  /*9f30*/  PLOP3.LUT P0, PT, PT, PT, UP2, 0x80, 0x0 ;  /* 0x000000000000781c */ /* 0x000fe20003f0f028 */
[----:B------:R-:W-:Y:S02]  /*9f40*/  @UP3 UIADD3 UR20, UP0, UR20, -0x200, URZ ;  /* 0xfffffe0014143890 */ /* 0x000fe4000ff1e03f */
[----:B------:R-:W-:Y:S02]  /*9f50*/  REDG.E.ADD.F32.FTZ.RN.STRONG.GPU desc[UR10][R4.64], R31 ;  /* 0x0000001f040079a6 */ /* 0x000fe4000c10f38a */
[----:B------:R-:W-:Y:S02]  /*9f60*/  @UP3 UIADD3.X UR19, UR19, -0x1, URZ, UP0, !UPT ;  /* 0xffffffff13133890 */ /* 0x000fe400087fe43f */
[----:B------:R-:W1:Y:S04]  /*9f70*/  LDSM.16.MT88.4 R4, [R3+0x14000] ;  /* 0x014000000304783b */ /* 0x000e680000004200 */
        /* <DEDUP_REMOVED lines=168> */
[----:B------:R-:W-:Y:S01]  /*aa00*/  F2FP.F16.F32.PACK_AB R88, R89, R88 ;  /* 0x000000585958723e */ /* 0x000fe200000000ff */
[----:B------:R-:W-:Y:S01]  /*aa10*/  UISETP.NE.AND UP0, UPT, UR35, -0x1, UPT ;  /* 0xffffffff2300788c */ /* 0x000fe2000bf05270 */
[----:B------:R-:W-:-:S02]  /*aa20*/  F2FP.F16.F32.PACK_AB R90, R91, R90 ;  /* 0x0000005a5b5a723e */ /* 0x000fc400000000ff */
        /* <DEDUP_REMOVED lines=8> */
[----:B--2---:R1:W-:Y:S04]  /*aab0*/  STS [R54], R17 ;  /* 0x0000001136007388 */ /* 0x0043e80000000800 */
[----:B------:R1:W-:Y:S04]  /*aac0*/  STS [R54+0x400], R16 ;  /* 0x0004001036007388 */ /* 0x0003e80000000800 */
[----:B---3--:R1:W-:Y:S04]  /*aad0*/  STS [R56], R13 ;  /* 0x0000000d38007388 */ /* 0x0083e80000000800 */
[----:B----4-:R1:W-:Y:S04]  /*aae0*/  STS [R55], R12 ;  /* 0x0000000c37007388 */ /* 0x0103e80000000800 */
[----:B------:R1:W-:Y:S04]  /*aaf0*/  STS [R54+0x2000], R15 ;  /* 0x0020000f36007388 */ /* 0x0003e80000000800 */
[----:B------:R1:W-:Y:S04]  /*ab00*/  STS [R54+0x2400], R14 ;  /* 0x0024000e36007388 */ /* 0x0003e80000000800 */
[----:B------:R1:W-:Y:S04]  /*ab10*/  STS [R53], R11 ;  /* 0x0000000b35007388 */ /* 0x0003e80000000800 */
        /* <DEDUP_REMOVED lines=24> */
[----:B------:R-:W-:Y:S05]  /*aca0*/  @P0 BRA `(.L_x_389) ;  /* 0x0000000000340947 */ /* 0x000fea0003800000 */
        /* <DEDUP_REMOVED lines=13> */
.L_x_389:
[----:B------:R-:W-:Y:S01]  /*ad80*/  @UP0 UIADD3 UR14, UR26, UR35, URZ ;  /* 0x000000231a0e0290 */ /* 0x000fe2000fffe03f */
[----:B------:R-:W-:Y:S01]  /*ad90*/  F2FP.F16.F32.PACK_AB R94, R95, R94 ;  /* 0x0000005e5f5e723e */ /* 0x000fe200000000ff */
[----:B------:R-:W-:Y:S01]  /*ada0*/  @UP0 ULDC.64 UR8, c[0x0][0x458] ;  /* 0x0001160000080ab9 */ /* 0x000fe20000000a00 */
[----:B------:R-:W-:Y:S02]  /*adb0*/  USHF.L.U32 UR5, UR21, 0x7, URZ ;  /* 0x0000000715057899 */ /* 0x000fe4000800063f */
        /* <DEDUP_REMOVED lines=18> */
.L_x_390:
[----:B------:R2:W-:Y:S01]  /*aee0*/  STS [R44+0x4000], R94 ;  /* 0x0040005e2c007388 */ /* 0x0005e20000000800 */
[----:B------:R-:W-:Y:S01]  /*aef0*/  USHF.R.S32.HI UR12, URZ, 0x1f, UR5 ;  /* 0x0000001f3f0c7899 */ /* 0x000fe20008011405 */
[--C-:B-1----:R-:W-:Y:S01]  /*af00*/  SHF.R.S32.HI R7, RZ, 0x1f, R226.reuse ;  /* 0x0000001fff077819 */ /* 0x102fe200000114e2 */
[----:B------:R-:W-:Y:S01]  /*af10*/  UIMAD UR16, UR21, -0x80, UR16 ;  /* 0xffffff80151078a4 */ /* 0x000fe2000f8e0210 */
[----:B------:R-:W-:Y:S01]  /*af20*/  BAR.SYNC.DEFER_BLOCKING 0x0 ;  /* 0x0000000000007b1d */ /* 0x000fe20000010000 */
[C---:B------:R-:W-:Y:S01]  /*af30*/  VIADD R2, R251.reuse, 0x20 ;  /* 0x00000020fb027836 */ /* 0x040fe20000000000 */
[----:B------:R-:W-:Y:S01]  /*af40*/  UIMAD UR13, UR12, UR6, URZ ;  /* 0x000000060c0d72a4 */ /* 0x000fe2000f8e023f */
[----:B------:R-:W-:Y:S01]  /*af50*/  IMAD.U32 R0, RZ, RZ, UR6 ;  /* 0x00000006ff007e24 */ /* 0x000fe2000f8e00ff */
[----:B------:R-:W-:Y:S01]  /*af60*/  USHF.R.S32.HI UR22, URZ, 0x1f, UR56 ;  /* 0x0000001f3f167899 */ /* 0x000fe20008011438 */
[----:B------:R-:W-:Y:S01]  /*af70*/  IMAD.MOV.U32 R6, RZ, RZ, R226 ;  /* 0x000000ffff067224 */ /* 0x000fe200078e00e2 */
[----:B------:R-:W-:Y:S01]  /*af80*/  ULDC UR14, c[0x0][0x2d0] ;  /* 0x0000b400000e7ab9 */ /* 0x000fe20000000800 */
[----:B------:R-:W-:Y:S01]  /*af90*/  UIMAD UR13, UR5, UR7, UR13 ;  /* 0x00000007050d72a4 */ /* 0x000fe2000f8e020d */
[----:B------:R-:W-:Y:S01]  /*afa0*/  ISETP.GE.AND P4, PT, R226, UR14, PT ;  /* 0x0000000ee2007c0c */ /* 0x000fe2000bf86270 */
[----:B------:R-:W-:Y:S01]  /*afb0*/  IMAD.WIDE.U32 R4, R0, UR5, R6 ;  /* 0x0000000500047c25 */ /* 0x000fe2000f8e0006 */
[----:B------:R-:W-:Y:S01]  /*afc0*/  ULDC.64 UR14, c[0x0][0x468] ;  /* 0x00011a00000e7ab9 */ /* 0x000fe20000000a00 */
[----:B------:R-:W-:Y:S01]  /*afd0*/  BSSY B0, `(.L_x_391) ;  /* 0x0000020000007945 */ /* 0x000fe20003800000 */
[----:B------:R-:W-:Y:S01]  /*afe0*/  ISETP.GE.OR P3, PT, R2, UR16, P4 ;  /* 0x0000001002007c0c */ /* 0x000fe2000a766670 */
[C---:B------:R-:W-:Y:S01]  /*aff0*/  VIADD R8, R251.reuse, 0x40 ;  /* 0x00000040fb087836 */ /* 0x040fe20000000000 */
[----:B------:R-:W-:Y:S01]  /*b000*/  MOV R0, UR13 ;  /* 0x0000000d00007c02 */ /* 0x000fe20008000f00 */
[----:B------:R-:W-:Y:S01]  /*b010*/  VIADD R2, R251, 0x60 ;  /* 0x00000060fb027836 */ /* 0x000fe20000000000 */
[----:B------:R-:W-:Y:S01]  /*b020*/  IADD3 R4, P0, R4, UR19, RZ ;  /* 0x0000001304047c10 */ /* 0x000fe2000ff1e0ff */
[----:B------:R-:W-:Y:S01]  /*b030*/  UIMAD UR13, UR22, UR14, URZ ;  /* 0x0000000e160d72a4 */ /* 0x000fe2000f8e023f */
[----:B------:R-:W-:-:S02]  /*b040*/  ISETP.GE.OR P2, PT, R8, UR16, P4 ;  /* 0x0000001008007c0c */ /* 0x000fc4000a746670 */
[----:B------:R-:W-:Y:S01]  /*b050*/  ISETP.GE.OR P1, PT, R2, UR16, P4 ;  /* 0x0000001002007c0c */ /* 0x000fe2000a726670 */
[----:B------:R-:W-:Y:S01]  /*b060*/  UIMAD UR15, UR56, UR15, UR13 ;  /* 0x0000000f380f72a4 */ /* 0x000fe2000f8e020d */
[----:B------:R-:W-:Y:S01]  /*b070*/  ISETP.GE.OR P4, PT, R251, UR16, P4 ;  /* 0x00000010fb007c0c */ /* 0x000fe2000a786670 */
[----:B------:R2:W1:Y:S01]  /*b080*/  LDS.128 R20, [R141+0xd000] ;  /* 0x00d000008d147984 */ /* 0x0004620000000c00 */
[----:B------:R-:W-:Y:S01]  /*b090*/  IADD3.X R5, R5, UR20, R0, P0, !PT ;  /* 0x0000001405057c10 */ /* 0x000fe200087fe400 */
[----:B------:R-:W-:Y:S01]  /*b0a0*/  IMAD.U32 R0, RZ, RZ, UR14 ;  /* 0x0000000eff007e24 */ /* 0x000fe2000f8e00ff */
[----:B------:R-:W-:Y:S01]  /*b0b0*/  SHF.R.S32.HI R17, RZ, 0x1f, R251 ;  /* 0x0000001fff117819 */ /* 0x000fe200000114fb */
[----:B------:R2:W3:Y:S02]  /*b0c0*/  LDS.128 R24, [R141+0x11000] ;  /* 0x011000008d187984 */ /* 0x0004e40000000c00 */
[----:B------:R-:W-:Y:S02]  /*b0d0*/  IMAD.WIDE.U32 R4, R0, UR56, R4 ;  /* 0x0000003800047c25 */ /* 0x000fe4000f8e0004 */
[----:B------:R2:W4:Y:S03]  /*b0e0*/  LDS.128 R28, [R141+0x12000] ;  /* 0x012000008d1c7984 */ /* 0x0005260000000c00 */
[----:B------:R-:W-:Y:S01]  /*b0f0*/  IADD3 R16, R5, UR15, RZ ;  /* 0x0000000f05107c10 */ /* 0x000fe2000fffe0ff */
[----:B------:R2:W1:Y:S01]  /*b100*/  LDS.128 R32, [R141+0x13000] ;  /* 0x013000008d207984 */ /* 0x0004620000000c00 */
[----:B------:R-:W-:Y:S05]  /*b110*/  @P4 BRA `(.L_x_392) ;  /* 0x00000000002c4947 */ /* 0x000fea0003800000 */
        /* <DEDUP_REMOVED lines=11> */
.L_x_392:
[----:B------:R-:W-:Y:S05]  /*b1d0*/  BSYNC B0 ;  /* 0x0000000000007941 */ /* 0x000fea0003800000 */
.L_x_391:
        /* <DEDUP_REMOVED lines=9> */
[----:B--2---:R-:W-:-:S03]  /*b270*/  LEA R10, P0, R8, UR14, 0x1 ;  /* 0x0000000e080a7c11 */ /* 0x004fc6000f8008ff */
[----:B------:R-:W-:-:S05]  /*b280*/  IMAD R0, R0, UR7, R2 ;  /* 0x0000000700007c24 */ /* 0x000fca000f8e0202 */
[----:B------:R-:W-:-:S04]  /*b290*/  IADD3 R0, R0, R9, RZ ;  /* 0x0000000900007210 */ /* 0x000fc80007ffe0ff */
[----:B------:R-:W-:-:S05]  /*b2a0*/  LEA.HI.X R11, R8, UR15, R0, 0x1, P0 ;  /* 0x0000000f080b7c11 */ /* 0x000fca00080f0c00 */
[----:B-1----:R1:W-:Y:S02]  /*b2b0*/  STG.E.128 desc[UR10][R10.64], R20 ;  /* 0x000000140a007986 */ /* 0x0023e4000c101d0a */
.L_x_394:
[----:B------:R-:W-:Y:S05]  /*b2c0*/  BSYNC B0 ;  /* 0x0000000000007941 */ /* 0x000fea0003800000 */
.L_x_393:
[----:B--2---:R2:W1:Y:S01]  /*b2d0*/  LDS.128 R12, [R141+0xe000] ;  /* 0x00e000008d0c7984 */ /* 0x0044620000000c00 */
        /* <DEDUP_REMOVED lines=13> */
[----:B------:R1:W-:Y:S02]  /*b3b0*/  STG.E.128 desc[UR10][R10.64], R12 ;  /* 0x0000000c0a007986 */ /* 0x0003e4000c101d0a */
.L_x_396:
[----:B------:R-:W-:Y:S05]  /*b3c0*/  BSYNC B0 ;  /* 0x0000000000007941 */ /* 0x000fea0003800000 */
.L_x_395:
[----:B-1----:R1:W1:Y:S01]  /*b3d0*/  LDS.128 R12, [R141+0xf000] ;  /* 0x00f000008d0c7984 */ /* 0x0022620000000c00 */
[----:B------:R-:W-:Y:S04]  /*b3e0*/  BSSY B0, `(.L_x_397) ;  /* 0x000000d000007945 */ /* 0x000fe80003800000 */
[----:B------:R-:W-:Y:S05]  /*b3f0*/  @P1 BRA `(.L_x_398) ;  /* 0x00000000002c1947 */ /* 0x000fea0003800000 */
[----:B------:R-:W-:Y:S01]  /*b400*/  IADD3 R0, P0, R251, 0x60, RZ ;  /* 0x00000060fb007810 */ /* 0x000fe20007f1e0ff */
[----:B------:R-:W-:Y:S01]  /*b410*/  ULDC.64 UR14, c[0x0][0x3f0] ;  /* 0x0000fc00000e7ab9 */ /* 0x000fe20000000a00 */
[----:B------:R-:W-:Y:S02]  /*b420*/  MOV R5, R16 ;  /* 0x0000001000057202 */ /* 0x000fe40000000f00 */
[----:B------:R-:W-:Y:S01]  /*b430*/  IADD3.X R2, RZ, R17, RZ, P0, !PT ;  /* 0x00000011ff027210 */ /* 0x000fe200007fe4ff */
[----:B------:R-:W-:-:S04]  /*b440*/  IMAD.WIDE.U32 R8, R0, UR6, R4 ;  /* 0x0000000600087c25 */ /* 0x000fc8000f8e0004 */
[----:B------:R-:W-:Y:S01]  /*b450*/  IMAD R2, R2, UR6, RZ ;  /* 0x0000000602027c24 */ /* 0x000fe2000f8e02ff */
[----:B------:R-:W-:-:S03]  /*b460*/  LEA R4, P0, R8, UR14, 0x1 ;  /* 0x0000000e08047c11 */ /* 0x000fc6000f8008ff */
[----:B------:R-:W-:-:S05]  /*b470*/  IMAD R0, R0, UR7, R2 ;  /* 0x0000000700007c24 */ /* 0x000fca000f8e0202 */
[----:B------:R-:W-:-:S04]  /*b480*/  IADD3 R0, R0, R9, RZ ;  /* 0x0000000900007210 */ /* 0x000fc80007ffe0ff */
[----:B------:R-:W-:-:S05]  /*b490*/  LEA.HI.X R5, R8, UR15, R0, 0x1, P0 ;  /* 0x0000000f08057c11 */ /* 0x000fca00080f0c00 */
[----:B-1----:R1:W-:Y:S02]  /*b4a0*/  STG.E.128 desc[UR10][R4.64], R12 ;  /* 0x0000000c04007986 */ /* 0x0023e4000c101d0a */
.L_x_398:
[----:B------:R-:W-:Y:S05]  /*b4b0*/  BSYNC B0 ;  /* 0x0000000000007941 */ /* 0x000fea0003800000 */
.L_x_397:
[----:B-1----:R1:W1:Y:S01]  /*b4c0*/  LDS.128 R12, [R141+0x10000] ;  /* 0x010000008d0c7984 */ /* 0x0022620000000c00 */
        /* <DEDUP_REMOVED lines=26> */
.L_x_400:
[----:B------:R-:W-:Y:S05]  /*b670*/  BSYNC B0 ;  /* 0x0000000000007941 */ /* 0x000fea0003800000 */
.L_x_399:
        /* <DEDUP_REMOVED lines=13> */
[----:B---3--:R1:W-:Y:S02]  /*b750*/  STG.E.128 desc[UR10][R8.64], R24 ;  /* 0x0000001808007986 */ /* 0x0083e4000c101d0a */
.L_x_402:
[----:B------:R-:W-:Y:S05]  /*b760*/  BSYNC B0 ;  /* 0x0000000000007941 */ /* 0x000fea0003800000 */
.L_x_401:
        /* <DEDUP_REMOVED lines=13> */
[----:B----4-:R1:W-:Y:S02]  /*b840*/  STG.E.128 desc[UR10][R8.64], R28 ;  /* 0x0000001c08007986 */ /* 0x0103e4000c101d0a */
.L_x_404:
[----:B------:R-:W-:Y:S05]  /*b850*/  BSYNC B0 ;  /* 0x0000000000007941 */ /* 0x000fea0003800000 */
.L_x_403:
        /* <DEDUP_REMOVED lines=12> */
[----:B------:R1:W-:Y:S02]  /*b920*/  STG.E.128 desc[UR10][R4.64], R32 ;  /* 0x0000002004007986 */ /* 0x0003e4000c101d0a */
.L_x_353:
[----:B------:R-:W-:Y:S05]  /*b930*/  BSYNC B1 ;  /* 0x0000000000017941 */ /* 0x000fea0003800000 */
.L_x_331:
[----:B------:R-:W2:Y:S01]  /*b940*/  LDL R2, [R1+0x5c] ;  /* 0x00005c0001027983 */ /* 0x000ea20000100800 */
[----:B------:R-:W-:Y:S02]  /*b950*/  ULDC UR5, c[0x0][0xc] ;  /* 0x0000030000057ab9 */ /* 0x000fe40000000800 */
[----:B------:R-:W-:Y:S01]  /*b960*/  UIADD3 UR21, UR5, UR21, URZ ;  /* 0x0000001505157290 */ /* 0x000fe2000fffe03f */
[----:B--2---:R-:W-:-:S13]  /*b970*/  R2UR UR6, R2 ;  /* 0x00000000020672ca */ /* 0x004fda00000e0000 */
[----:B------:R-:W-:-:S06]  /*b980*/  UISETP.GE.AND UP0, UPT, UR21, UR6, UPT ;  /* 0x000000061500728c */ /* 0x000fcc000bf06270 */
[----:B------:R-:W-:-:S13]  /*b990*/  PLOP3.LUT P0, PT, PT, PT, UP0, 0x80, 0x0 ;  /* 0x000000000000781c */ /* 0x000fda0003f0f008 */
[----:B------:R-:W-:Y:S05]  /*b9a0*/  @P0 BRA `(.L_x_405) ;  /* 0x0000000000040947 */ /* 0x000fea0003800000 */
[----:B------:R-:W-:Y:S05]  /*b9b0*/  BRA `(.L_x_406) ;  /* 0xffffff5000807947 */ /* 0x000fea000383ffff */
.L_x_405:
[----:B------:R-:W-:Y:S05]  /*b9c0*/  EXIT ;  /* 0x000000000000794d */ /* 0x000fea0003800000 */
.L_x_407:
        /* <DEDUP_REMOVED lines=11> */
.L_x_1262:


//--------------------- .text._ZN5flash27flash_bwd_convert_dq_kernelI23Flash_bwd_kernel_traitsILi64ELi64ELi128ELi8ELi2ELi4ELi4ELb1ELb0EN7cutlass6half_tE19Flash_kernel_traitsILi64ELi64ELi128ELi8ES3_EEEEvNS_16Flash_bwd_paramsEi --------------------------
	.section	.text._ZN5flash27flash_bwd_convert_dq_kernelI23Flash_bwd_kernel_traitsILi64ELi64ELi128ELi8ELi2ELi4ELi4ELb1ELb0EN7cutlass6half_tE19Flash_kernel_traitsILi64ELi64ELi128ELi8ES3_EEEEvNS_16Flash_bwd_paramsEi,"ax",@progbits
	.align	128
        .global         _ZN5flash27flash_bwd_convert_dq_kernelI23Flash_bwd_kernel_traitsILi64ELi64ELi128ELi8ELi2ELi4ELi4ELb1ELb0EN7cutlass6half_tE19Flash_kernel_traitsILi64ELi64ELi128ELi8ES3_EEEEvNS_16Flash_bwd_paramsEi
        .type           _ZN5flash27flash_bwd_convert_dq_kernelI23Flash_bwd_kernel_traitsILi64ELi64ELi128ELi8ELi2ELi4ELi4ELb1ELb0EN7cutlass6half_tE19Flash_kernel_traitsILi64ELi64ELi128ELi8ES3_EEEEvNS_16Flash_bwd_paramsEi,@function
        .size           _ZN5flash27flash_bwd_convert_dq_kernelI23Flash_bwd_kernel_traitsILi64ELi64ELi128ELi8ELi2ELi4ELi4ELb1ELb0EN7cutlass6half_tE19Flash_kernel_traitsILi64ELi64ELi128ELi8ES3_EEEEvNS_16Flash_bwd_paramsEi,(.L_x_1263 - _ZN5flash27flash_bwd_convert_dq_kernelI23Flash_bwd_kernel_traitsILi64ELi64ELi128ELi8ELi2ELi4ELi4ELb1ELb0EN7cutlass6half_tE19Flash_kernel_traitsILi64ELi64ELi128ELi8ES3_EEEEvNS_16Flash_bwd_paramsEi)
        .other          _ZN5flash27flash_bwd_convert_dq_kernelI23Flash_bwd_kernel_traitsILi64ELi64ELi128ELi8ELi2ELi4ELi4ELb1ELb0EN7cutlass6half_tE19Flash_kernel_traitsILi64ELi64ELi128ELi8ES3_EEEEvNS_16Flash_bwd_paramsEi,@"STO_CUDA_ENTRY STV_DEFAULT"
_ZN5flash27flash_bwd_convert_dq_kernelI23Flash_bwd_kernel_traitsILi64ELi64ELi128ELi8ELi2ELi4ELi4ELb1ELb0EN7cutlass6half_tE19Flash_kernel_traitsILi64ELi64ELi128ELi8ES3_EEEEvNS_16Flash_bwd_paramsEi:
.text._ZN5flash27flash_bwd_convert_dq_kernelI23Flash_bwd_kernel_traitsILi64ELi64ELi128ELi8ELi2ELi4ELi4ELb1ELb0EN7cutlass6half_tE19Flash_kernel_traitsILi64ELi64ELi128ELi8ES3_EEEEvNS_16Flash_bwd_paramsEi:
[----:B------:R-:W-:Y:S08]  /*0000*/  LDC R1, c[0x0][0x28] ;  /* 0x00000a00ff017b82 */ /* 0x000ff00000000800 */
[----:B------:R-:W0:Y:S01]  /*0010*/  S2UR UR17, SR_CTAID.Y ;  /* 0x00000000001179c3 */ /* 0x000e220000002600 */
[----:B------:R-:W-:Y:S01]  /*0020*/  ULDC.64 UR4, c[0x0][0x2f0] ;  /* 0x0000bc0000047ab9 */ /* 0x000fe20000000a00 */
[----:B------:R-:W-:Y:S01]  /*0030*/  ULDC.64 UR20, c[0x0][0x208] ;  /* 0x0000820000147ab9 */ /* 0x000fe20000000a00 */
[----:B------:R-:W-:-:S04]  /*0040*/  UISETP.NE.U32.AND UP0, UPT, UR4, URZ, UPT ;  /* 0x0000003f0400728c */ /* 0x000fc8000bf05070 */
[----:B------:R-:W-:-:S03]  /*0050*/  UISETP.NE.AND.EX UP0, UPT, UR5, URZ, UPT, UP0 ;  /* 0x0000003f0500728c */ /* 0x000fc6000bf05300 */
[----:B------:R-:W-:-:S03]  /*0060*/  ULDC.64 UR4, c[0x0][0x2f0] ;  /* 0x0000bc0000047ab9 */ /* 0x000fc60000000a00 */
[----:B------:R-:W-:Y:S01]  /*0070*/  PLOP3.LUT P0, PT, PT, PT, UP0, 0x80, 0x0 ;  /* 0x000000000000781c */ /* 0x000fe20003f0f008 */
[----:B0-----:R-:W-:-:S06]  /*0080*/  UIMAD.WIDE UR4, UR17, 0x4, UR4 ;  /* 0x00000004110478a5 */ /* 0x001fcc000f8e0204 */
[----:B------:R-:W-:Y:S02]  /*0090*/  IMAD.U32 R2, RZ, RZ, UR4 ;  /* 0x00000004ff027e24 */ /* 0x000fe4000f8e00ff */
[----:B------:R-:W-:-:S05]  /*00a0*/  IMAD.U32 R3, RZ, RZ, UR5 ;  /* 0x00000005ff037e24 */ /* 0x000fca000f8e00ff */
[----:B------:R-:W2:Y:S04]  /*00b0*/  @P0 LDG.E R4, desc[UR20][R2.64] ;  /* 0x0000001402040981 */ /* 0x000ea8000c1e1900 */
[----:B------:R-:W3:Y:S01]  /*00c0*/  @P0 LDG.E R0, desc[UR20][R2.64+0x4] ;  /* 0x0000041402000981 */ /* 0x000ee2000c1e1900 */
[----:B------:R-:W0:Y:S01]  /*00d0*/  S2UR UR5, SR_CTAID.X ;  /* 0x00000000000579c3 */ /* 0x000e220000002500 */
[----:B------:R-:W-:Y:S01]  /*00e0*/  UMOV UR6, 0xffffffff ;  /* 0xffffffff00067882 */ /* 0x000fe20000000000 */
[----:B0-----:R-:W-:Y:S01]  /*00f0*/  USHF.L.U32 UR16, UR5, 0x6, URZ ;  /* 0x0000000605107899 */ /* 0x001fe2000800063f */
[----:B--2---:R-:W-:Y:S02]  /*0100*/  @P0 R2UR UR6, R4 ;  /* 0x00000000040602ca */ /* 0x004fe400000e0000 */
[----:B---3--:R-:W-:-:S13]  /*0110*/  @P0 R2UR UR8, R0 ;  /* 0x00000000000802ca */ /* 0x008fda00000e0000 */
[----:B------:R-:W-:-:S07]  /*0120*/  @UP0 UIADD3 UR8, UR8, -UR6, URZ ;  /* 0x8000000608080290 */ /* 0x000fce000fffe03f */
[----:B------:R-:W-:Y:S02]  /*0130*/  @!UP0 ULDC UR8, c[0x0][0x2c4] ;  /* 0x0000b10000088ab9 */ /* 0x000fe40000000800 */
[----:B------:R-:W-:-:S06]  /*0140*/  UISETP.GT.AND UP1, UPT, UR8, UR16, UPT ;  /* 0x000000100800728c */ /* 0x000fcc000bf24270 */
[----:B------:R-:W-:-:S13]  /*0150*/  PLOP3.LUT P0, PT, PT, PT, UP1, 0x80, 0x0 ;  /* 0x000000000000781c */ /* 0x000fda0003f0f018 */
[----:B------:R-:W-:Y:S05]  /*0160*/  @!P0 EXIT ;  /* 0x000000000000894d */ /* 0x000fea0003800000 */
[----:B------:R-:W0:Y:S01]  /*0170*/  S2R R7, SR_TID.X ;  /* 0x0000000000077919 */ /* 0x000e220000002100 */
[----:B------:R-:W-:Y:S01]  /*0180*/  UISETP.NE.AND UP1, UPT, UR6, -0x1, UPT ;  /* 0xffffffff0600788c */ /* 0x000fe2000bf25270 */
[----:B------:R-:W1:Y:S01]  /*0190*/  S2UR UR25, SR_CTAID.Z ;  /* 0x00000000001979c3 */ /* 0x000e620000002700 */
[----:B------:R-:W-:Y:S01]  /*01a0*/  ULDC UR26, c[0x0][0x270] ;  /* 0x00009c00001a7ab9 */ /* 0x000fe20000000800 */
[----:B------:R-:W-:Y:S01]  /*01b0*/  UIMAD.WIDE UR14, UR17, 0x80, URZ ;  /* 0x00000080110e78a5 */ /* 0x000fe2000f8e023f */
[----:B------:R-:W-:Y:S02]  /*01c0*/  ULDC UR28, c[0x0][0x2dc] ;  /* 0x0000b700001c7ab9 */ /* 0x000fe40000000800 */
[----:B------:R-:W-:Y:S01]  /*01d0*/  PLOP3.LUT P0, PT, PT, PT, UP1, 0x80, 0x0 ;  /* 0x000000000000781c */ /* 0x000fe20003f0f018 */
[----:B------:R-:W-:Y:S02]  /*01e0*/  USEL UR22, UR14, URZ, UP0 ;  /* 0x0000003f0e167287 */ /* 0x000fe40008000000 */
[----:B------:R-:W-:-:S02]  /*01f0*/  USEL UR23, UR15, URZ, UP0 ;  /* 0x0000003f0f177287 */ /* 0x000fc40008000000 */
[----:B------:R-:W-:Y:S01]  /*0200*/  @UP1 ULDC.64 UR12, c[0x0][0x448] ;  /* 0x00011200000c1ab9 */ /* 0x000fe20000000a00 */
[----:B------:R-:W-:Y:S02]  /*0210*/  USHF.R.S32.HI UR19, URZ, 0x1f, UR16 ;  /* 0x0000001f3f137899 */ /* 0x000fe40008011410 */
[----:B------:R-:W-:Y:S02]  /*0220*/  @UP1 UIMAD.WIDE.U32 UR10, UR6, UR12, URZ ;  /* 0x0000000c060a12a5 */ /* 0x000fe4000f8e003f */
[----:B------:R-:W-:Y:S01]  /*0230*/  USHF.R.S32.HI UR18, URZ, 0x1f, UR28 ;  /* 0x0000001f3f127899 */ /* 0x000fe2000801141c */
[----:B------:R-:W-:Y:S01]  /*0240*/  ULDC UR12, c[0x0][0x2d4] ;  /* 0x0000b500000c7ab9 */ /* 0x000fe20000000800 */
[----:B------:R-:W-:Y:S02]  /*0250*/  @UP1 UIMAD UR9, UR6, UR13, UR11 ;  /* 0x0000000d060912a4 */ /* 0x000fe4000f8e020b */
[----:B------:R-:W-:Y:S02]  /*0260*/  UIMAD.WIDE UR12, UR17, UR12, URZ ;  /* 0x0000000c110c72a5 */ /* 0x000fe4000f8e023f */
[----:B------:R-:W-:-:S02]  /*0270*/  USHF.R.S32.HI UR11, URZ, 0x1f, UR26 ;  /* 0x0000001f3f0b7899 */ /* 0x000fc4000801141a */
[----:B------:R-:W-:Y:S02]  /*0280*/  UIMAD UR13, UR13, UR26, URZ ;  /* 0x0000001a0d0d72a4 */ /* 0x000fe4000f8e023f */
[----:B------:R-:W-:Y:S02]  /*0290*/  UIMAD.WIDE.U32 UR14, UR12, UR26, URZ ;  /* 0x0000001a0c0e72a5 */ /* 0x000fe4000f8e003f */
[----:B------:R-:W-:Y:S01]  /*02a0*/  UIMAD UR11, UR12, UR11, UR13 ;  /* 0x0000000b0c0b72a4 */ /* 0x000fe2000f8e020d */
[----:B0-----:R-:W-:Y:S01]  /*02b0*/  SHF.R.S32.HI R0, RZ, 0x1f, R7 ;  /* 0x0000001fff007819 */ /* 0x001fe20000011407 */
[----:B------:R-:W-:Y:S02]  /*02c0*/  UIADD3 UR16, UP0, UR16, UR22, URZ ;  /* 0x0000001610107290 */ /* 0x000fe4000ff1e03f */
[----:B------:R-:W-:Y:S01]  /*02d0*/  UIADD3 UR11, UR15, UR11, URZ ;  /* 0x0000000b0f0b7290 */ /* 0x000fe2000fffe03f */
[CC--:B------:R-:W-:Y:S01]  /*02e0*/  LEA.HI R2, R0.reuse, R7.reuse, RZ, 0x2 ;  /* 0x0000000700027211 */ /* 0x0c0fe200078f10ff */
[----:B------:R-:W-:Y:S01]  /*02f0*/  @UP1 UMOV UR24, UR6 ;  /* 0x0000000600181c82 */ /* 0x000fe20008000000 */
[CC--:B------:R-:W-:Y:S01]  /*0300*/  LEA.HI R5, R0.reuse, R7.reuse, RZ, 0x5 ;  /* 0x0000000700057211 */ /* 0x0c0fe200078f28ff */
[----:B------:R-:W-:Y:S01]  /*0310*/  UIMAD UR11, UR11, UR28, URZ ;  /* 0x0000001c0b0b72a4 */ /* 0x000fe2000f8e023f */
[--C-:B------:R-:W-:Y:S01]  /*0320*/  SHF.R.S32.HI R3, RZ, 0x2, R2.reuse ;  /* 0x00000002ff037819 */ /* 0x100fe20000011402 */
[----:B------:R-:W-:Y:S01]  /*0330*/  UMOV UR4, URZ ;  /* 0x0000003f00047c82 */ /* 0x000fe20008000000 */
[----:B------:R-:W-:Y:S01]  /*0340*/  SHF.R.S32.HI R4, RZ, 0x1f, R2 ;  /* 0x0000001fff047819 */ /* 0x000fe20000011402 */
[----:B------:R-:W-:Y:S01]  /*0350*/  UIMAD.WIDE UR6, UR26, UR28, URZ ;  /* 0x0000001c1a0672a5 */ /* 0x000fe2000f8e023f */
[----:B------:R-:W-:Y:S01]  /*0360*/  LEA.HI R0, R0, R7, RZ, 0x7 ;  /* 0x0000000700007211 */ /* 0x000fe200078f38ff */
[----:B-1----:R-:W-:Y:S01]  /*0370*/  UIMAD UR29, UR25, UR28, URZ ;  /* 0x0000001c191d72a4 */ /* 0x002fe2000f8e023f */
[----:B------:R-:W-:Y:S01]  /*0380*/  LOP3.LUT R2, R2, 0x7ffffffc, RZ, 0xc0, !PT ;  /* 0x7ffffffc02027812 */ /* 0x000fe200078ec0ff */
[----:B------:R-:W-:Y:S01]  /*0390*/  UIMAD UR27, UR26, UR28, URZ ;  /* 0x0000001c1a1b72a4 */ /* 0x000fe2000f8e023f */
[----:B------:R-:W-:Y:S01]  /*03a0*/  LOP3.LUT R6, R5, 0xffffffe0, RZ, 0xc0, !PT ;  /* 0xffffffe005067812 */ /* 0x000fe200078ec0ff */
[----:B------:R-:W-:Y:S01]  /*03b0*/  UIMAD.WIDE.U32 UR12, UR14, UR28, URZ ;  /* 0x0000001c0e0c72a5 */ /* 0x000fe2000f8e003f */
[----:B------:R-:W-:Y:S01]  /*03c0*/  LEA.HI R4, R4, R3, RZ, 0x3 ;  /* 0x0000000304047211 */ /* 0x000fe200078f18ff */
[----:B------:R-:W-:-:S02]  /*03d0*/  UIADD3.X UR19, UR19, UR23, URZ, UP0, !UPT ;  /* 0x0000001713137290 */ /* 0x000fc400087fe43f */
[----:B------:R-:W-:Y:S01]  /*03e0*/  UIMAD UR18, UR18, UR14, UR11 ;  /* 0x0000000e121272a4 */ /* 0x000fe2000f8e020b */
[----:B------:R-:W-:Y:S11]  /*03f0*/  @P0 BRA `(.L_x_408) ;  /* 0x00000000001c0947 */ /* 0x000ff60003800000 */
[----:B------:R-:W-:Y:S01]  /*0400*/  USHF.R.S32.HI UR9, URZ, 0x1f, UR17 ;  /* 0x0000001f3f097899 */ /* 0x000fe20008011411 */
[----:B------:R-:W-:Y:S01]  /*0410*/  ULDC.64 UR14, c[0x0][0x430] ;  /* 0x00010c00000e7ab9 */ /* 0x000fe20000000a00 */
[----:B------:R-:W-:Y:S02]  /*0420*/  UMOV UR24, 0xffffffff ;  /* 0xffffffff00187882 */ /* 0x000fe40000000000 */
[----:B------:R-:W-:Y:S02]  /*0430*/  UIMAD UR9, UR9, UR14, URZ ;  /* 0x0000000e090972a4 */ /* 0x000fe4000f8e023f */
[----:B------:R-:W-:Y:S02]  /*0440*/  UIMAD.WIDE.U32 UR10, UR17, UR14, URZ ;  /* 0x0000000e110a72a5 */ /* 0x000fe4000f8e003f */
[----:B------:R-:W-:-:S04]  /*0450*/  UIMAD UR9, UR17, UR15, UR9 ;  /* 0x0000000f110972a4 */ /* 0x000fc8000f8e0209 */
[----:B------:R-:W-:-:S12]  /*0460*/  UIADD3 UR9, UR11, UR9, URZ ;  /* 0x000000090b097290 */ /* 0x000fd8000fffe03f */
.L_x_408:
[----:B------:R-:W-:Y:S01]  /*0470*/  UIMAD.WIDE.U32 UR14, UR6, UR24, URZ ;  /* 0x00000018060e72a5 */ /* 0x000fe2000f8e003f */
[----:B------:R-:W-:Y:S01]  /*0480*/  LOP3.LUT R4, R4, 0xfffffff8, RZ, 0xc0, !PT ;  /* 0xfffffff804047812 */ /* 0x000fe200078ec0ff */
[----:B------:R-:W-:Y:S01]  /*0490*/  UIMAD UR24, UR7, UR24, URZ ;  /* 0x00000018071872a4 */ /* 0x000fe2000f8e023f */
[----:B------:R-:W-:Y:S01]  /*04a0*/  IADD3 R2, -R2, R7, RZ ;  /* 0x0000000702027210 */ /* 0x000fe20007ffe1ff */
[----:B------:R-:W-:Y:S01]  /*04b0*/  IMAD.IADD R7, R7, 0x1, -R6 ;  /* 0x0000000107077824 */ /* 0x000fe200078e0a06 */
[----:B------:R-:W-:Y:S01]  /*04c0*/  USEL UR12, UR12, UR14, !UP1 ;  /* 0x0000000e0c0c7287 */ /* 0x000fe2000c800000 */
[--C-:B------:R-:W-:Y:S01]  /*04d0*/  SHF.R.S32.HI R6, RZ, 0x5, R5.reuse ;  /* 0x00000005ff067819 */ /* 0x100fe20000011405 */
[----:B------:R-:W-:Y:S01]  /*04e0*/  UIMAD UR4, UR6, UR4, UR24 ;  /* 0x00000004060472a4 */ /* 0x000fe2000f8e0218 */
[----:B------:R-:W-:Y:S01]  /*04f0*/  SHF.R.S32.HI R5, RZ, 0x1f, R5 ;  /* 0x0000001fff057819 */ /* 0x000fe20000011405 */
[----:B------:R-:W-:Y:S01]  /*0500*/  UIADD3 UR11, UR13, UR18, URZ ;  /* 0x000000120d0b7290 */ /* 0x000fe2000fffe03f */
[----:B------:R-:W-:Y:S01]  /*0510*/  IMAD.IADD R4, R3, 0x1, -R4 ;  /* 0x0000000103047824 */ /* 0x000fe200078e0a04 */
[----:B------:R-:W-:Y:S01]  /*0520*/  @UP1 UIADD3 UR11, UR15, UR4, URZ ;  /* 0x000000040f0b1290 */ /* 0x000fe2000fffe03f */
[----:B------:R-:W-:Y:S01]  /*0530*/  LEA.HI R5, R5, R6, RZ, 0x2 ;  /* 0x0000000605057211 */ /* 0x000fe200078f10ff */
[----:B------:R-:W-:Y:S01]  /*0540*/  UIADD3 UR12, UP0, UR29, UR12, URZ ;  /* 0x0000000c1d0c7290 */ /* 0x000fe2000ff1e03f */
[----:B------:R-:W-:Y:S01]  /*0550*/  SHF.R.U32.HI R3, RZ, 0x4, R0 ;  /* 0x00000004ff037819 */ /* 0x000fe20000011600 */
[----:B------:R-:W-:Y:S01]  /*0560*/  UIMAD UR19, UR19, UR6, URZ ;  /* 0x00000006131372a4 */ /* 0x000fe2000f8e023f */
[----:B------:R-:W-:Y:S01]  /*0570*/  SHF.L.U32 R4, R4, 0x6, RZ ;  /* 0x0000000604047819 */ /* 0x000fe200000006ff */
[----:B------:R-:W-:Y:S01]  /*0580*/  ULEA.HI.X.SX32 UR13, UR29, UR11, 0x1, UP0 ;  /* 0x0000000b1d0d7291 */ /* 0x000fe200080f0e3f */
[----:B------:R-:W-:Y:S01]  /*0590*/  LOP3.LUT R5, R5, 0x3ffffc, RZ, 0xc0, !PT ;  /* 0x003ffffc05057812 */ /* 0x000fe200078ec0ff */
[----:B------:R-:W-:Y:S01]  /*05a0*/  UIMAD UR19, UR7, UR16, UR19 ;  /* 0x00000010071372a4 */ /* 0x000fe2000f8e0213 */
[----:B------:R-:W-:Y:S01]  /*05b0*/  IMAD R7, R6, UR27, R7 ;  /* 0x0000001b06077c24 */ /* 0x000fe2000f8e0207 */
[----:B------:R-:W-:Y:S01]  /*05c0*/  LOP3.LUT R4, R4, 0x1c0, RZ, 0xc0, !PT ;  /* 0x000001c004047812 */ /* 0x000fe200078ec0ff */
[----:B------:R-:W-:Y:S01]  /*05d0*/  UIMAD.WIDE.U32 UR6, UR6, UR16, UR12 ;  /* 0x00000010060672a5 */ /* 0x000fe2000f8e000c */
[----:B------:R-:W-:Y:S01]  /*05e0*/  IMAD.IADD R5, R6, 0x1, -R5 ;  /* 0x0000000106057824 */ /* 0x000fe200078e0a05 */
[----:B------:R-:W-:-:S02]  /*05f0*/  CS2R R10, SRZ ;  /* 0x00000000000a7805 */ /* 0x000fc4000001ff00 */
[----:B------:R-:W-:Y:S01]  /*0600*/  LOP3.LUT R3, R4, 0x8, R3, 0xf8, !PT ;  /* 0x0000000804037812 */ /* 0x000fe200078ef803 */
[----:B------:R-:W-:Y:S01]  /*0610*/  IMAD.U32 R9, RZ, RZ, UR19 ;  /* 0x00000013ff097e24 */ /* 0x000fe2000f8e00ff */
[----:B------:R-:W-:Y:S01]  /*0620*/  SHF.R.S32.HI R0, RZ, 0x1f, R7 ;  /* 0x0000001fff007819 */ /* 0x000fe20000011407 */
[----:B------:R-:W-:Y:S01]  /*0630*/  ULDC.64 UR12, c[0x0][0x400] ;  /* 0x00010000000c7ab9 */ /* 0x000fe20000000a00 */
[----:B------:R-:W-:Y:S02]  /*0640*/  SHF.R.U32.HI R4, RZ, 0x3, R4 ;  /* 0x00000003ff047819 */ /* 0x000fe40000011604 */
[----:B------:R-:W-:Y:S02]  /*0650*/  CS2R R12, SRZ ;  /* 0x00000000000c7805 */ /* 0x000fe4000001ff00 */
[----:B------:R-:W-:Y:S02]  /*0660*/  IADD3 R7, P0, R7, UR6, RZ ;  /* 0x0000000607077c10 */ /* 0x000fe4000ff1e0ff */
[----:B------:R-:W-:-:S02]  /*0670*/  CS2R R16, SRZ ;  /* 0x0000000000107805 */ /* 0x000fc4000001ff00 */
[----:B------:R-:W-:Y:S02]  /*0680*/  LEA R5, R5, R2, 0x9 ;  /* 0x0000000205057211 */ /* 0x000fe400078e48ff */
[----:B------:R-:W-:Y:S02]  /*0690*/  CS2R R18, SRZ ;  /* 0x0000000000127805 */ /* 0x000fe4000001ff00 */
[----:B------:R-:W-:Y:S01]  /*06a0*/  LOP3.LUT R2, R3, R4, RZ, 0x3c, !PT ;  /* 0x0000000403027212 */ /* 0x000fe200078e3cff */
[----:B------:R-:W-:Y:S01]  /*06b0*/  IMAD.MOV.U32 R3, RZ, RZ, RZ ;  /* 0x000000ffff037224 */ /* 0x000fe200078e00ff */
[----:B------:R-:W-:Y:S01]  /*06c0*/  IADD3.X R4, R0, UR7, R9, P0, !PT ;  /* 0x0000000700047c10 */ /* 0x000fe200087fe409 */
[----:B------:R-:W-:Y:S01]  /*06d0*/  ULDC UR7, c[0x0][0x490] ;  /* 0x0001240000077ab9 */ /* 0x000fe20000000800 */
[----:B------:R-:W-:Y:S01]  /*06e0*/  LEA R0, P0, R7, UR12, 0x2 ;  /* 0x0000000c07007c11 */ /* 0x000fe2000f8010ff */
[----:B------:R-:W-:Y:S01]  /*06f0*/  UISETP.GE.AND UP0, UPT, UR7, 0x1, UPT ;  /* 0x000000010700788c */ /* 0x000fe2000bf06270 */
[----:B------:R-:W-:Y:S01]  /*0700*/  IMAD.U32 R2, R5, 0x2, R2 ;  /* 0x0000000205027824 */ /* 0x000fe200078e0002 */
[----:B------:R-:W-:-:S02]  /*0710*/  CS2R R8, SRZ ;  /* 0x0000000000087805 */ /* 0x000fc4000001ff00 */
[----:B------:R-:W-:Y:S01]  /*0720*/  LEA.HI.X R5, R7, UR13, R4, 0x2, P0 ;  /* 0x0000000d07057c11 */ /* 0x000fe200080f1404 */
[----:B------:R-:W-:Y:S01]  /*0730*/  HFMA2.MMA R4, -RZ, RZ, 0, 0 ;  /* 0x00000000ff047435 */ /* 0x000fe200000001ff */
[----:B------:R-:W-:Y:S02]  /*0740*/  CS2R R6, SRZ ;  /* 0x0000000000067805 */ /* 0x000fe4000001ff00 */
[----:B------:R-:W-:Y:S02]  /*0750*/  PLOP3.LUT P0, PT, PT, PT, UP0, 0x80, 0x0 ;  /* 0x000000000000781c */ /* 0x000fe40003f0f008 */
[----:B------:R-:W-:-:S11]  /*0760*/  CS2R R20, SRZ ;  /* 0x0000000000147805 */ /* 0x000fd6000001ff00 */
[----:B------:R-:W-:Y:S05]  /*0770*/  @!P0 BRA `(.L_x_409) ;  /* 0x0000000c00888947 */ /* 0x000fea0003800000 */
[----:B------:R-:W0:Y:S01]  /*0780*/  LDC R11, c[0x0][0x490] ;  /* 0x00012400ff0b7b82 */ /* 0x000e220000000800 */
[----:B------:R-:W-:Y:S02]  /*0790*/  UISETP.NE.AND UP0, UPT, UR7, 0x1, UPT ;  /* 0x000000010700788c */ /* 0x000fe4000bf05270 */
[----:B------:R-:W-:-:S04]  /*07a0*/  USHF.L.U32 UR16, UR27, 0x3, URZ ;  /* 0x000000031b107899 */ /* 0x000fc8000800063f */
[----:B------:R-:W-:Y:S02]  /*07b0*/  PLOP3.LUT P1, PT, PT, PT, UP0, 0x80, 0x0 ;  /* 0x000000000000781c */ /* 0x000fe40003f2f008 */
[----:B0-----:R-:W-:Y:S01]  /*07c0*/  LOP3.LUT P0, RZ, R11, 0x1, RZ, 0xc0, !PT ;  /* 0x000000010bff7812 */ /* 0x001fe2000780c0ff */
[----:B------:R-:W-:-:S10]  /*07d0*/  IMAD.MOV.U32 R11, RZ, RZ, RZ ;  /* 0x000000ffff0b7224 */ /* 0x000fd400078e00ff */
[----:B------:R-:W-:Y:S05]  /*07e0*/  @!P1 BRA `(.L_x_410) ;  /* 0x0000000800809947 */ /* 0x000fea0003800000 */
[----:B------:R-:W-:Y:S01]  /*07f0*/  ULOP3.LUT UR4, UR7, 0x1, URZ, 0xc0, !UPT ;  /* 0x0000000107047892 */ /* 0x000fe2000f8ec03f */
[----:B------:R-:W-:Y:S01]  /*0800*/  CS2R R10, SRZ ;  /* 0x00000000000a7805 */ /* 0x000fe2000001ff00 */
[----:B------:R-:W-:Y:S01]  /*0810*/  ULDC.64 UR14, c[0x0][0x488] ;  /* 0x00012200000e7ab9 */ /* 0x000fe20000000a00 */
[----:B------:R-:W-:Y:S01]  /*0820*/  USHF.R.S32.HI UR6, URZ, 0x1f, UR16 ;  /* 0x0000001f3f067899 */ /* 0x000fe20008011410 */
[----:B------:R-:W-:Y:S01]  /*0830*/  IMAD.MOV.U32 R3, RZ, RZ, RZ ;  /* 0x000000ffff037224 */ /* 0x000fe200078e00ff */
[----:B------:R-:W-:Y:S01]  /*0840*/  USHF.L.U64.HI UR11, UR14, 0x1, UR15 ;  /* 0x000000010e0b7899 */ /* 0x000fe2000801020f */
[----:B------:R-:W-:Y:S01]  /*0850*/  CS2R R12, SRZ ;  /* 0x00000000000c7805 */ /* 0x000fe2000001ff00 */
[----:B------:R-:W-:Y:S01]  /*0860*/  USHF.L.U32 UR17, UR14, 0x1, URZ ;  /* 0x000000010e117899 */ /* 0x000fe2000800063f */
[----:B------:R-:W-:Y:S02]  /*0870*/  CS2R R16, SRZ ;  /* 0x0000000000107805 */ /* 0x000fe4000001ff00 */
[----:B------:R-:W-:-:S02]  /*0880*/  CS2R R18, SRZ ;  /* 0x0000000000127805 */ /* 0x000fc4000001ff00 */
[----:B------:R-:W-:Y:S02]  /*0890*/  CS2R R6, SRZ ;  /* 0x0000000000067805 */ /* 0x000fe4000001ff00 */
[----:B------:R-:W-:Y:S02]  /*08a0*/  CS2R R8, SRZ ;  /* 0x0000000000087805 */ /* 0x000fe4000001ff00 */
[----:B------:R-:W-:Y:S02]  /*08b0*/  MOV R4, RZ ;  /* 0x000000ff00047202 */ /* 0x000fe40000000f00 */
[----:B------:R-:W-:Y:S01]  /*08c0*/  CS2R R20, SRZ ;  /* 0x0000000000147805 */ /* 0x000fe2000001ff00 */
[----:B------:R-:W-:Y:S02]  /*08d0*/  UIADD3 UR4, -UR4, UR7, URZ ;  /* 0x0000000704047290 */ /* 0x000fe4000fffe13f */
[----:B------:R-:W-:Y:S02]  /*08e0*/  USHF.L.U64.HI UR7, UR16, 0x2, UR6 ;  /* 0x0000000210077899 */ /* 0x000fe40008010206 */
[----:B------:R-:W-:-:S02]  /*08f0*/  UIMAD UR13, UR27, 0x38, URZ ;  /* 0x000000381b0d78a4 */ /* 0x000fc4000f8e023f */
[----:B------:R-:W-:-:S12]  /*0900*/  USHF.L.U64.HI UR6, UR17, 0x2, UR11 ;  /* 0x0000000211067899 */ /* 0x000fd8000801020b */
.L_x_411:
[----:B------:R-:W-:Y:S01]  /*0910*/  USHF.L.U32 UR11, UR16, 0x2, URZ ;  /* 0x00000002100b7899 */ /* 0x000fe2000800063f */
[----:B------:R-:W-:Y:S02]  /*0920*/  IMAD.U32 R25, RZ, RZ, UR27 ;  /* 0x0000001bff197e24 */ /* 0x000fe4000f8e00ff */
[----:B------:R-:W-:-:S03]  /*0930*/  IMAD.U32 R23, RZ, RZ, UR27 ;  /* 0x0000001bff177e24 */ /* 0x000fc6000f8e00ff */
[----:B------:R-:W-:-:S04]  /*0940*/  IADD3 R14, P1, R0, UR11, RZ ;  /* 0x0000000b000e7c10 */ /* 0x000fc8000ff3e0ff */
[----:B------:R-:W-:-:S03]  /*0950*/  IADD3.X R15, R5, UR7, RZ, P1, !PT ;  /* 0x00000007050f7c10 */ /* 0x000fc60008ffe4ff */
[----:B------:R-:W-:Y:S01]  /*0960*/  IMAD.WIDE R24, R25, 0x20, R14 ;  /* 0x0000002019187825 */ /* 0x000fe200078e020e */
[----:B------:R-:W-:-:S04]  /*0970*/  MOV R26, UR27 ;  /* 0x0000001b001a7c02 */ /* 0x000fc80008000f00 */
[----:B------:R-:W2:Y:S01]  /*0980*/  LDG.E R29, desc[UR20][R24.64] ;  /* 0x00000014181d7981 */ /* 0x000ea2000c1e1900 */
[----:B------:R-:W-:-:S05]  /*0990*/  IMAD.WIDE R22, R23, 0x20, R24 ;  /* 0x0000002017167825 */ /* 0x000fca00078e0218 */
[----:B------:R0:W3:Y:S02]  /*09a0*/  LDG.E R27, desc[UR20][R22.64] ;  /* 0x00000014161b7981 */ /* 0x0000e4000c1e1900 */
[----:B0-----:R-:W-:-:S04]  /*09b0*/  IMAD.WIDE R22, R26, 0x20, R22 ;  /* 0x000000201a167825 */ /* 0x001fc800078e0216 */
[----:B------:R-:W-:Y:S02]  /*09c0*/  IMAD.WIDE R24, R26, 0x20, R22 ;  /* 0x000000201a187825 */ /* 0x000fe400078e0216 */
[----:B------:R-:W4:Y:S04]  /*09d0*/  LDG.E R26, desc[UR20][R22.64] ;  /* 0x00000014161a7981 */ /* 0x000f28000c1e1900 */
[----:B------:R0:W5:Y:S01]  /*09e0*/  LDG.E R22, desc[UR20][R24.64] ;  /* 0x0000001418167981 */ /* 0x000162000c1e1900 */
[----:B------:R-:W-:-:S03]  /*09f0*/  USHF.L.U32 UR11, UR27, 0x4, URZ ;  /* 0x000000041b0b7899 */ /* 0x000fc6000800063f */
[----:B------:R-:W5:Y:S01]  /*0a00*/  LDG.E R23, desc[UR20][R14.64+0x80] ;  /* 0x000080140e177981 */ /* 0x000f62000c1e1900 */
[----:B--2---:R-:W-:Y:S01]  /*0a10*/  FADD.FTZ R4, R29, R4 ;  /* 0x000000041d047221 */ /* 0x004fe20000010000 */
[----:B---3--:R-:W-:Y:S01]  /*0a20*/  FADD.FTZ R8, R27, R8 ;  /* 0x000000081b087221 */ /* 0x008fe20000010000 */
[----:B------:R-:W-:-:S04]  /*0a30*/  IMAD.U32 R27, RZ, RZ, UR27 ;  /* 0x0000001bff1b7e24 */ /* 0x000fc8000f8e00ff */
[----:B0-----:R-:W-:-:S05]  /*0a40*/  IMAD.WIDE R24, R27, 0x20, R24 ;  /* 0x000000201b187825 */ /* 0x001fca00078e0218 */
[----:B------:R-:W2:Y:S01]  /*0a50*/  LDG.E R29, desc[UR20][R24.64] ;  /* 0x00000014181d7981 */ /* 0x000ea2000c1e1900 */
[----:B----4-:R-:W-:Y:S01]  /*0a60*/  FADD.FTZ R7, R26, R7 ;  /* 0x000000071a077221 */ /* 0x010fe20000010000 */
[----:B------:R-:W-:Y:S02]  /*0a70*/  IMAD.WIDE R26, R27, 0x20, R24 ;  /* 0x000000201b1a7825 */ /* 0x000fe400078e0218 */
[----:B------:R0:W3:Y:S04]  /*0a80*/  LDG.E R25, desc[UR20][R14.64] ;  /* 0x000000140e197981 */ /* 0x0000e8000c1e1900 */
[----:B------:R-:W4:Y:S01]  /*0a90*/  LDG.E R27, desc[UR20][R26.64] ;  /* 0x000000141a1b7981 */ /* 0x000f22000c1e1900 */
[----:B------:R-:W-:-:S04]  /*0aa0*/  UIADD3 UR11, UR11, 0x20, URZ ;  /* 0x000000200b0b7890 */ /* 0x000fc8000fffe03f */
[----:B------:R-:W-:Y:S02]  /*0ab0*/  USHF.R.S32.HI UR12, URZ, 0x1f, UR11 ;  /* 0x0000001f3f0c7899 */ /* 0x000fe4000801140b */
[----:B------:R-:W-:Y:S02]  /*0ac0*/  IMAD.U32 R28, RZ, RZ, UR11 ;  /* 0x0000000bff1c7e24 */ /* 0x000fe4000f8e00ff */
[----:B------:R-:W-:-:S03]  /*0ad0*/  USHF.L.U64.HI UR12, UR11, 0x2, UR12 ;  /* 0x000000020b0c7899 */ /* 0x000fc6000801020c */
[----:B0-----:R-:W-:-:S04]  /*0ae0*/  LEA R14, P1, R28, R0, 0x2 ;  /* 0x000000001c0e7211 */ /* 0x001fc800078210ff */
[----:B------:R-:W-:Y:S01]  /*0af0*/  IADD3.X R15, R5, UR12, RZ, P1, !PT ;  /* 0x0000000c050f7c10 */ /* 0x000fe20008ffe4ff */
[----:B-----5:R-:W-:-:S04]  /*0b00*/  FADD.FTZ R9, R22, R9 ;  /* 0x0000000916097221 */ /* 0x020fc80000010000 */
[----:B------:R0:W5:Y:S01]  /*0b10*/  LDG.E R22, desc[UR20][R14.64] ;  /* 0x000000140e167981 */ /* 0x000162000c1e1900 */
[----:B--2---:R-:W-:Y:S01]  /*0b20*/  FADD.FTZ R6, R29, R6 ;  /* 0x000000061d067221 */ /* 0x004fe20000010000 */
[----:B------:R-:W-:Y:S01]  /*0b30*/  MOV R29, UR16 ;  /* 0x00000010001d7c02 */ /* 0x000fe20008000f00 */
[----:B----4-:R-:W-:-:S04]  /*0b40*/  FADD.FTZ R10, R27, R10 ;  /* 0x0000000a1b0a7221 */ /* 0x010fc80000010000 */
[----:B------:R-:W-:-:S04]  /*0b50*/  IMAD.WIDE R26, R29, 0x4, R14 ;  /* 0x000000041d1a7825 */ /* 0x000fc800078e020e */
[----:B0-----:R-:W-:-:S05]  /*0b60*/  IMAD.WIDE R14, R29, 0x4, R26 ;  /* 0x000000041d0e7825 */ /* 0x001fca00078e021a */
[----:B------:R0:W2:Y:S01]  /*0b70*/  LDG.E R28, desc[UR20][R14.64] ;  /* 0x000000140e1c7981 */ /* 0x0000a2000c1e1900 */
[----:B---3--:R-:W-:-:S03]  /*0b80*/  FADD.FTZ R20, R25, R20 ;  /* 0x0000001419147221 */ /* 0x008fc60000010000 */
[----:B------:R1:W3:Y:S01]  /*0b90*/  LDG.E R25, desc[UR20][R26.64] ;  /* 0x000000141a197981 */ /* 0x0002e2000c1e1900 */
[----:B0-----:R-:W-:-:S04]  /*0ba0*/  IMAD.WIDE R14, R29, 0x4, R14 ;  /* 0x000000041d0e7825 */ /* 0x001fc800078e020e */
[----:B-1----:R-:W-:Y:S02]  /*0bb0*/  IMAD.WIDE R26, R29, 0x4, R14 ;  /* 0x000000041d1a7825 */ /* 0x002fe400078e020e */
[----:B------:R-:W4:Y:S04]  /*0bc0*/  LDG.E R15, desc[UR20][R14.64] ;  /* 0x000000140e0f7981 */ /* 0x000f28000c1e1900 */
[----:B------:R0:W3:Y:S01]  /*0bd0*/  LDG.E R14, desc[UR20][R26.64] ;  /* 0x000000141a0e7981 */ /* 0x0000e2000c1e1900 */
[----:B------:R-:W-:Y:S01]  /*0be0*/  FADD.FTZ R18, R23, R18 ;  /* 0x0000001217127221 */ /* 0x000fe20000010000 */
[----:B------:R-:W-:Y:S02]  /*0bf0*/  IMAD.U32 R23, RZ, RZ, UR16 ;  /* 0x00000010ff177e24 */ /* 0x000fe4000f8e00ff */
[----:B-----5:R-:W-:Y:S01]  /*0c00*/  FADD.FTZ R17, R22, R17 ;  /* 0x0000001116117221 */ /* 0x020fe20000010000 */
[----:B------:R-:W-:Y:S01]  /*0c10*/  IMAD.MOV.U32 R22, RZ, RZ, R0 ;  /* 0x000000ffff167224 */ /* 0x000fe200078e0000 */
[----:B------:R-:W-:Y:S01]  /*0c20*/  USHF.L.U32 UR11, UR16, 0x2, URZ ;  /* 0x00000002100b7899 */ /* 0x000fe2000800063f */
[----:B0-----:R-:W-:Y:S01]  /*0c30*/  IMAD.WIDE R26, R23, 0x4, R26 ;  /* 0x00000004171a7825 */ /* 0x001fe200078e021a */
[----:B------:R-:W-:-:S05]  /*0c40*/  MOV R23, R5 ;  /* 0x0000000500177202 */ /* 0x000fca0000000f00 */
[----:B------:R-:W5:Y:S04]  /*0c50*/  LDG.E R24, desc[UR20][R22.64] ;  /* 0x0000001416187981 */ /* 0x000f68000c1e1900 */
[----:B------:R0:W5:Y:S04]  /*0c60*/  LDG.E R26, desc[UR20][R26.64] ;  /* 0x000000141a1a7981 */ /* 0x000168000c1e1900 */
[----:B------:R-:W5:Y:S01]  /*0c70*/  LDG.E R22, desc[UR20][R22.64+0x80] ;  /* 0x0000801416167981 */ /* 0x000f62000c1e1900 */
[----:B--2---:R-:W-:Y:S01]  /*0c80*/  FADD.FTZ R13, R28, R13 ;  /* 0x0000000d1c0d7221 */ /* 0x004fe20000010000 */
[----:B------:R-:W-:Y:S01]  /*0c90*/  MOV R28, UR14 ;  /* 0x0000000e001c7c02 */ /* 0x000fe20008000f00 */
[----:B----4-:R-:W-:Y:S01]  /*0ca0*/  FADD.FTZ R12, R15, R12 ;  /* 0x0000000c0f0c7221 */ /* 0x010fe20000010000 */
[----:B------:R-:W-:-:S02]  /*0cb0*/  IMAD.U32 R15, RZ, RZ, UR14 ;  /* 0x0000000eff0f7e24 */ /* 0x000fc4000f8e00ff */
[----:B---3--:R-:W-:-:S03]  /*0cc0*/  FADD.FTZ R3, R14, R3 ;  /* 0x000000030e037221 */ /* 0x008fc60000010000 */
[----:B------:R-:W-:Y:S01]  /*0cd0*/  LEA R14, P1, R15, R0, 0x2 ;  /* 0x000000000f0e7211 */ /* 0x000fe200078210ff */
[----:B------:R-:W-:-:S05]  /*0ce0*/  IMAD.U32 R15, RZ, RZ, UR15 ;  /* 0x0000000fff0f7e24 */ /* 0x000fca000f8e00ff */
[----:B------:R-:W-:Y:S02]  /*0cf0*/  LEA.HI.X R15, R28, R5, R15, 0x2, P1 ;  /* 0x000000051c0f7211 */ /* 0x000fe400008f140f */
[----:B------:R-:W-:-:S04]  /*0d00*/  IADD3 R28, P1, R14, UR11, RZ ;  /* 0x0000000b0e1c7c10 */ /* 0x000fc8000ff3e0ff */
[----:B------:R-:W-:Y:S01]  /*0d10*/  IADD3.X R29, R15, UR7, RZ, P1, !PT ;  /* 0x000000070f1d7c10 */ /* 0x000fe20008ffe4ff */
[----:B------:R-:W-:-:S04]  /*0d20*/  FADD.FTZ R16, R25, R16 ;  /* 0x0000001019107221 */ /* 0x000fc80000010000 */
[----:B------:R-:W2:Y:S01]  /*0d30*/  LDG.E R25, desc[UR20][R28.64] ;  /* 0x000000141c197981 */ /* 0x000ea2000c1e1900 */
[----:B------:R-:W-:-:S03]  /*0d40*/  USHF.L.U32 UR11, UR27, 0x4, URZ ;  /* 0x000000041b0b7899 */ /* 0x000fc6000800063f */
[----:B------:R1:W3:Y:S01]  /*0d50*/  LDG.E R23, desc[UR20][R28.64+0x80] ;  /* 0x000080141c177981 */ /* 0x0002e2000c1e1900 */
[----:B------:R-:W-:Y:S02]  /*0d60*/  USHF.R.S32.HI UR12, URZ, 0x1f, UR11 ;  /* 0x0000001f3f0c7899 */ /* 0x000fe4000801140b */
[----:B0-----:R-:W-:Y:S02]  /*0d70*/  MOV R27, UR11 ;  /* 0x0000000b001b7c02 */ /* 0x001fe40008000f00 */
[----:B------:R-:W-:Y:S02]  /*0d80*/  USHF.L.U64.HI UR12, UR11, 0x2, UR12 ;  /* 0x000000020b0c7899 */ /* 0x000fe4000801020c */
[----:B-1----:R-:W-:-:S04]  /*0d90*/  LEA R28, P1, R27, R14, 0x2 ;  /* 0x0000000e1b1c7211 */ /* 0x002fc800078210ff */
[----:B------:R-:W-:Y:S01]  /*0da0*/  IADD3.X R29, R15, UR12, RZ, P1, !PT ;  /* 0x0000000c0f1d7c10 */ /* 0x000fe20008ffe4ff */
[----:B------:R-:W-:-:S04]  /*0db0*/  UIMAD UR11, UR27, 0x18, URZ ;  /* 0x000000181b0b78a4 */ /* 0x000fc8000f8e023f */
[----:B------:R-:W4:Y:S01]  /*0dc0*/  LDG.E R27, desc[UR20][R28.64] ;  /* 0x000000141c1b7981 */ /* 0x000f22000c1e1900 */
[----:B-----5:R-:W-:Y:S01]  /*0dd0*/  FADD.FTZ R21, R24, R21 ;  /* 0x0000001518157221 */ /* 0x020fe20000010000 */
[----:B------:R-:W-:Y:S02]  /*0de0*/  USHF.R.S32.HI UR12, URZ, 0x1f, UR11 ;  /* 0x0000001f3f0c7899 */ /* 0x000fe4000801140b */
[----:B------:R-:W-:Y:S02]  /*0df0*/  IMAD.U32 R24, RZ, RZ, UR11 ;  /* 0x0000000bff187e24 */ /* 0x000fe4000f8e00ff */
[----:B------:R-:W-:Y:S01]  /*0e00*/  FADD.FTZ R19, R22, R19 ;  /* 0x0000001316137221 */ /* 0x000fe20000010000 */
[----:B------:R-:W-:Y:S01]  /*0e10*/  USHF.L.U64.HI UR12, UR11, 0x2, UR12 ;  /* 0x000000020b0c7899 */ /* 0x000fe2000801020c */
[----:B------:R0:W5:Y:S02]  /*0e20*/  LDG.E R22, desc[UR20][R28.64+0x80] ;  /* 0x000080141c167981 */ /* 0x000164000c1e1900 */
[----:B0-----:R-:W-:-:S04]  /*0e30*/  LEA R28, P1, R24, R14, 0x2 ;  /* 0x0000000e181c7211 */ /* 0x001fc800078210ff */
[----:B------:R-:W-:Y:S01]  /*0e40*/  IADD3.X R29, R15, UR12, RZ, P1, !PT ;  /* 0x0000000c0f1d7c10 */ /* 0x000fe20008ffe4ff */
[----:B--2---:R-:W-:-:S04]  /*0e50*/  FADD.FTZ R20, R20, R25 ;  /* 0x0000001914147221 */ /* 0x004fc80000010000 */
[----:B------:R-:W2:Y:S01]  /*0e60*/  LDG.E R25, desc[UR20][R28.64] ;  /* 0x000000141c197981 */ /* 0x000ea2000c1e1900 */
[----:B------:R-:W-:Y:S01]  /*0e70*/  USHF.L.U32 UR11, UR27, 0x5, URZ ;  /* 0x000000051b0b7899 */ /* 0x000fe2000800063f */
[----:B---3--:R-:W-:Y:S02]  /*0e80*/  FADD.FTZ R18, R18, R23 ;  /* 0x0000001712127221 */ /* 0x008fe40000010000 */
[----:B------:R0:W3:Y:S01]  /*0e90*/  LDG.E R23, desc[UR20][R28.64+0x80] ;  /* 0x000080141c177981 */ /* 0x0000e2000c1e1900 */
[----:B------:R-:W-:-:S04]  /*0ea0*/  USHF.R.S32.HI UR12, URZ, 0x1f, UR11 ;  /* 0x0000001f3f0c7899 */ /* 0x000fc8000801140b */
[----:B------:R-:W-:Y:S01]  /*0eb0*/  USHF.L.U64.HI UR12, UR11, 0x2, UR12 ;  /* 0x000000020b0c7899 */ /* 0x000fe2000801020c */
[----:B----4-:R-:W-:Y:S01]  /*0ec0*/  FADD.FTZ R4, R4, R27 ;  /* 0x0000001b04047221 */ /* 0x010fe20000010000 */
[----:B------:R-:W-:Y:S01]  /*0ed0*/  MOV R27, UR11 ;  /* 0x0000000b001b7c02 */ /* 0x000fe20008000f00 */
[----:B------:R-:W-:-:S03]  /*0ee0*/  UIMAD UR11, UR27, 0x28, URZ ;  /* 0x000000281b0b78a4 */ /* 0x000fc6000f8e023f */
[----:B0-----:R-:W-:-:S04]  /*0ef0*/  LEA R28, P1, R27, R14, 0x2 ;  /* 0x0000000e1b1c7211 */ /* 0x001fc800078210ff */
[----:B------:R-:W-:Y:S01]  /*0f00*/  IADD3.X R29, R15, UR12, RZ, P1, !PT ;  /* 0x0000000c0f1d7c10 */ /* 0x000fe20008ffe4ff */
[----:B------:R-:W-:Y:S02]  /*0f10*/  USHF.R.S32.HI UR12, URZ, 0x1f, UR11 ;  /* 0x0000001f3f0c7899 */ /* 0x000fe4000801140b */
[----:B------:R-:W-:Y:S02]  /*0f20*/  IMAD.U32 R27, RZ, RZ, UR11 ;  /* 0x0000000bff1b7e24 */ /* 0x000fe4000f8e00ff */
[----:B------:R-:W-:Y:S01]  /*0f30*/  FADD.FTZ R11, R26, R11 ;  /* 0x0000000b1a0b7221 */ /* 0x000fe20000010000 */
[----:B------:R-:W-:Y:S01]  /*0f40*/  USHF.L.U64.HI UR12, UR11, 0x2, UR12 ;  /* 0x000000020b0c7899 */ /* 0x000fe2000801020c */
[----:B------:R-:W4:Y:S04]  /*0f50*/  LDG.E R26, desc[UR20][R28.64] ;  /* 0x000000141c1a7981 */ /* 0x000f28000c1e1900 */
[----:B------:R0:W4:Y:S01]  /*0f60*/  LDG.E R24, desc[UR20][R28.64+0x80] ;  /* 0x000080141c187981 */ /* 0x000122000c1e1900 */
[----:B-----5:R-:W-:Y:S01]  /*0f70*/  FADD.FTZ R17, R17, R22 ;  /* 0x0000001611117221 */ /* 0x020fe20000010000 */
[----:B0-----:R-:W-:-:S04]  /*0f80*/  LEA R28, P1, R27, R14, 0x2 ;  /* 0x0000000e1b1c7211 */ /* 0x001fc800078210ff */
[----:B------:R-:W-:-:S05]  /*0f90*/  IADD3.X R29, R15, UR12, RZ, P1, !PT ;  /* 0x0000000c0f1d7c10 */ /* 0x000fca0008ffe4ff */
[----:B------:R-:W5:Y:S01]  /*0fa0*/  LDG.E R22, desc[UR20][R28.64] ;  /* 0x000000141c167981 */ /* 0x000f62000c1e1900 */
[----:B--2---:R-:W-:-:S03]  /*0fb0*/  FADD.FTZ R8, R8, R25 ;  /* 0x0000001908087221 */ /* 0x004fc60000010000 */
[----:B------:R0:W2:Y:S01]  /*0fc0*/  LDG.E R25, desc[UR20][R28.64+0x80] ;  /* 0x000080141c197981 */ /* 0x0000a2000c1e1900 */
[----:B------:R-:W-:Y:S01]  /*0fd0*/  UIMAD UR11, UR27, 0x30, URZ ;  /* 0x000000301b0b78a4 */ /* 0x000fe2000f8e023f */
[----:B---3--:R-:W-:-:S03]  /*0fe0*/  FADD.FTZ R16, R16, R23 ;  /* 0x0000001710107221 */ /* 0x008fc60000010000 */
[----:B------:R-:W-:Y:S02]  /*0ff0*/  USHF.R.S32.HI UR12, URZ, 0x1f, UR11 ;  /* 0x0000001f3f0c7899 */ /* 0x000fe4000801140b */
[----:B------:R-:W-:Y:S02]  /*1000*/  MOV R23, UR11 ;  /* 0x0000000b00177c02 */ /* 0x000fe40008000f00 */
[----:B------:R-:W-:Y:S02]  /*1010*/  USHF.L.U64.HI UR12, UR11, 0x2, UR12 ;  /* 0x000000020b0c7899 */ /* 0x000fe4000801020c */
[----:B0-----:R-:W-:Y:S01]  /*1020*/  LEA R28, P1, R23, R14, 0x2 ;  /* 0x0000000e171c7211 */ /* 0x001fe200078210ff */
[----:B------:R-:W-:Y:S02]  /*1030*/  USHF.R.S32.HI UR11, URZ, 0x1f, UR13 ;  /* 0x0000001f3f0b7899 */ /* 0x000fe4000801140d */
[----:B------:R-:W-:Y:S01]  /*1040*/  IMAD.U32 R27, RZ, RZ, UR13 ;  /* 0x0000000dff1b7e24 */ /* 0x000fe2000f8e00ff */
[----:B------:R-:W-:Y:S01]  /*1050*/  IADD3.X R29, R15, UR12, RZ, P1, !PT ;  /* 0x0000000c0f1d7c10 */ /* 0x000fe20008ffe4ff */
[----:B------:R-:W-:-:S04]  /*1060*/  USHF.L.U64.HI UR11, UR13, 0x2, UR11 ;  /* 0x000000020d0b7899 */ /* 0x000fc8000801020b */
[----:B------:R-:W3:Y:S01]  /*1070*/  LDG.E R23, desc[UR20][R28.64] ;  /* 0x000000141c177981 */ /* 0x000ee2000c1e1900 */
[----:B----4-:R-:W-:Y:S01]  /*1080*/  FADD.FTZ R7, R7, R26 ;  /* 0x0000001a07077221 */ /* 0x010fe20000010000 */
[----:B------:R-:W-:-:S04]  /*1090*/  LEA R26, P1, R27, R14, 0x2 ;  /* 0x0000000e1b1a7211 */ /* 0x000fc800078210ff */
[----:B------:R-:W-:Y:S01]  /*10a0*/  IADD3.X R27, R15, UR11, RZ, P1, !PT ;  /* 0x0000000b0f1b7c10 */ /* 0x000fe20008ffe4ff */
[----:B------:R-:W-:Y:S02]  /*10b0*/  FADD.FTZ R13, R13, R24 ;  /* 0x000000180d0d7221 */ /* 0x000fe40000010000 */
[----:B------:R-:W4:Y:S04]  /*10c0*/  LDG.E R24, desc[UR20][R28.64+0x80] ;  /* 0x000080141c187981 */ /* 0x000f28000c1e1900 */
[----:B------:R-:W4:Y:S01]  /*10d0*/  LDG.E R28, desc[UR20][R14.64+0x80] ;  /* 0x000080140e1c7981 */ /* 0x000f22000c1e1900 */
[----:B-----5:R-:W-:-:S03]  /*10e0*/  FADD.FTZ R9, R9, R22 ;  /* 0x0000001609097221 */ /* 0x020fc60000010000 */
[----:B------:R-:W5:Y:S01]  /*10f0*/  LDG.E R22, desc[UR20][R14.64] ;  /* 0x000000140e167981 */ /* 0x000f62000c1e1900 */
[----:B--2---:R-:W-:-:S03]  /*1100*/  FADD.FTZ R12, R12, R25 ;  /* 0x000000190c0c7221 */ /* 0x004fc60000010000 */
[----:B------:R-:W2:Y:S04]  /*1110*/  LDG.E R25, desc[UR20][R26.64] ;  /* 0x000000141a197981 */ /* 0x000ea8000c1e1900 */
[----:B------:R-:W2:Y:S01]  /*1120*/  LDG.E R26, desc[UR20][R26.64+0x80] ;  /* 0x000080141a1a7981 */ /* 0x000ea2000c1e1900 */
[----:B------:R-:W-:-:S06]  /*1130*/  UIADD3 UR4, UR4, -0x2, URZ ;  /* 0xfffffffe04047890 */ /* 0x000fcc000fffe03f */
[----:B------:R-:W-:Y:S01]  /*1140*/  ISETP.NE.AND P1, PT, RZ, UR4, PT ;  /* 0x00000004ff007c0c */ /* 0x000fe2000bf25270 */
[----:B---3--:R-:W-:Y:S01]  /*1150*/  FADD.FTZ R6, R6, R23 ;  /* 0x0000001706067221 */ /* 0x008fe20000010000 */
[----:B------:R-:W-:-:S04]  /*1160*/  MOV R23, UR17 ;  /* 0x0000001100177c02 */ /* 0x000fc80008000f00 */
[----:B------:R-:W-:-:S04]  /*1170*/  LEA R0, P2, R23, R0, 0x2 ;  /* 0x0000000017007211 */ /* 0x000fc800078410ff */
[----:B------:R-:W-:Y:S01]  /*1180*/  IADD3.X R5, R5, UR6, RZ, P2, !PT ;  /* 0x0000000605057c10 */ /* 0x000fe200097fe4ff */
[----:B----4-:R-:W-:Y:S01]  /*1190*/  FADD.FTZ R3, R3, R24 ;  /* 0x0000001803037221 */ /* 0x010fe20000010000 */
[----:B------:R-:W-:Y:S01]  /*11a0*/  FADD.FTZ R19, R19, R28 ;  /* 0x0000001c13137221 */ /* 0x000fe20000010000 */
[----:B-----5:R-:W-:Y:S01]  /*11b0*/  FADD.FTZ R21, R21, R22 ;  /* 0x0000001615157221 */ /* 0x020fe20000010000 */
[----:B--2---:R-:W-:Y:S01]  /*11c0*/  FADD.FTZ R10, R10, R25 ;  /* 0x000000190a0a7221 */ /* 0x004fe20000010000 */
[----:B------:R-:W-:Y:S01]  /*11d0*/  FADD.FTZ R11, R11, R26 ;  /* 0x0000001a0b0b7221 */ /* 0x000fe20000010000 */
[----:B------:R-:W-:Y:S06]  /*11e0*/  @P1 BRA `(.L_x_411) ;  /* 0xfffffff400c81947 */ /* 0x000fec000383ffff */
.L_x_410:
[----:B------:R-:W-:Y:S01]  /*11f0*/  IMAD.MOV.U32 R24, RZ, RZ, R0 ;  /* 0x000000ffff187224 */ /* 0x000fe200078e0000 */
[----:B------:R-:W-:Y:S01]  /*1200*/  MOV R25, R5 ;  /* 0x0000000500197202 */ /* 0x000fe20000000f00 */
[----:B------:R-:W-:Y:S06]  /*1210*/  @!P0 BRA `(.L_x_409) ;  /* 0x0000000000e08947 */ /* 0x000fec0003800000 */
[----:B------:R-:W-:-:S04]  /*1220*/  IMAD.U32 R23, RZ, RZ, UR16 ;  /* 0x00000010ff177e24 */ /* 0x000fc8000f8e00ff */
[----:B------:R-:W-:-:S05]  /*1230*/  IMAD.WIDE R22, R23, 0x4, R24 ;  /* 0x0000000417167825 */ /* 0x000fca00078e0218 */
[----:B------:R-:W2:Y:S01]  /*1240*/  LDG.E R29, desc[UR20][R22.64] ;  /* 0x00000014161d7981 */ /* 0x000ea2000c1e1900 */
[----:B------:R-:W-:-:S03]  /*1250*/  MOV R15, UR27 ;  /* 0x0000001b000f7c02 */ /* 0x000fc60008000f00 */
[----:B------:R-:W3:Y:S02]  /*1260*/  LDG.E R27, desc[UR20][R22.64+0x80] ;  /* 0x00008014161b7981 */ /* 0x000ee4000c1e1900 */
[----:B------:R-:W-:-:S05]  /*1270*/  IMAD.WIDE R14, R15, 0x20, R22 ;  /* 0x000000200f0e7825 */ /* 0x000fca00078e0216 */
[----:B------:R0:W4:Y:S01]  /*1280*/  LDG.E R5, desc[UR20][R14.64] ;  /* 0x000000140e057981 */ /* 0x000122000c1e1900 */
[----:B------:R-:W-:Y:S01]  /*1290*/  IMAD.U32 R0, RZ, RZ, UR27 ;  /* 0x0000001bff007e24 */ /* 0x000fe2000f8e00ff */
[----:B------:R-:W-:-:S03]  /*12a0*/  MOV R28, UR27 ;  /* 0x0000001b001c7c02 */ /* 0x000fc60008000f00 */
[----:B0-----:R-:W-:-:S04]  /*12b0*/  IMAD.WIDE R14, R0, 0x20, R14 ;  /* 0x00000020000e7825 */ /* 0x001fc800078e020e */
[----:B------:R-:W-:Y:S01]  /*12c0*/  IMAD.U32 R26, RZ, RZ, UR27 ;  /* 0x0000001bff1a7e24 */ /* 0x000fe2000f8e00ff */
[----:B------:R-:W5:Y:S01]  /*12d0*/  LDG.E R23, desc[UR20][R14.64] ;  /* 0x000000140e177981 */ /* 0x000f62000c1e1900 */
[----:B------:R-:W-:Y:S01]  /*12e0*/  MOV R22, UR27 ;  /* 0x0000001b00167c02 */ /* 0x000fe20008000f00 */
[----:B--2---:R-:W-:Y:S01]  /*12f0*/  FADD.FTZ R20, R20, R29 ;  /* 0x0000001d14147221 */ /* 0x004fe20000010000 */
[----:B------:R-:W-:Y:S02]  /*1300*/  IMAD.WIDE R28, R28, 0x20, R14 ;  /* 0x000000201c1c7825 */ /* 0x000fe400078e020e */
[----:B------:R-:W2:Y:S02]  /*1310*/  LDG.E R14, desc[UR20][R24.64] ;  /* 0x00000014180e7981 */ /* 0x000ea4000c1e1900 */
[----:B---3--:R-:W-:Y:S01]  /*1320*/  FADD.FTZ R18, R18, R27 ;  /* 0x0000001b12127221 */ /* 0x008fe20000010000 */
[----:B------:R-:W-:Y:S01]  /*1330*/  IMAD.WIDE R26, R26, 0x20, R28 ;  /* 0x000000201a1a7825 */ /* 0x000fe200078e021c */
[----:B------:R-:W3:Y:S03]  /*1340*/  LDG.E R0, desc[UR20][R28.64] ;  /* 0x000000141c007981 */ /* 0x000ee6000c1e1900 */
[----:B----4-:R-:W-:Y:S01]  /*1350*/  FADD.FTZ R4, R4, R5 ;  /* 0x0000000504047221 */ /* 0x010fe20000010000 */
[----:B------:R0:W4:Y:S02]  /*1360*/  LDG.E R28, desc[UR20][R26.64] ;  /* 0x000000141a1c7981 */ /* 0x000124000c1e1900 */
[----:B0-----:R-:W-:-:S05]  /*1370*/  IMAD.WIDE R26, R22, 0x20, R26 ;  /* 0x00000020161a7825 */ /* 0x001fca00078e021a */
[----:B------:R0:W2:Y:S02]  /*1380*/  LDG.E R5, desc[UR20][R26.64] ;  /* 0x000000141a057981 */ /* 0x0000a4000c1e1900 */
[----:B0-----:R-:W-:-:S05]  /*1390*/  IMAD.WIDE R26, R22, 0x20, R26 ;  /* 0x00000020161a7825 */ /* 0x001fca00078e021a */
[----:B------:R0:W2:Y:S01]  /*13a0*/  LDG.E R15, desc[UR20][R26.64] ;  /* 0x000000141a0f7981 */ /* 0x0000a2000c1e1900 */
[----:B------:R-:W-:Y:S01]  /*13b0*/  UIADD3 UR4, UR16, 0x20, UR16 ;  /* 0x0000002010047890 */ /* 0x000fe2000fffe010 */
[----:B-----5:R-:W-:-:S05]  /*13c0*/  FADD.FTZ R8, R8, R23 ;  /* 0x0000001708087221 */ /* 0x020fca0000010000 */
[----:B------:R-:W-:Y:S01]  /*13d0*/  IMAD.U32 R23, RZ, RZ, UR4 ;  /* 0x00000004ff177e24 */ /* 0x000fe2000f8e00ff */
[----:B------:R-:W-:-:S03]  /*13e0*/  MOV R29, UR16 ;  /* 0x00000010001d7c02 */ /* 0x000fc60008000f00 */
[----:B------:R-:W-:-:S04]  /*13f0*/  IMAD.WIDE R22, R23, 0x4, R24 ;  /* 0x0000000417167825 */ /* 0x000fc800078e0218 */
[----:B0-----:R-:W-:-:S04]  /*1400*/  IMAD.WIDE R26, R29, 0x4, R22 ;  /* 0x000000041d1a7825 */ /* 0x001fc800078e0216 */
[----:B---3--:R-:W-:Y:S02]  /*1410*/  FADD.FTZ R7, R7, R0 ;  /* 0x0000000007077221 */ /* 0x008fe40000010000 */
[----:B------:R0:W3:Y:S02]  /*1420*/  LDG.E R0, desc[UR20][R24.64+0x80] ;  /* 0x0000801418007981 */ /* 0x0000e4000c1e1900 */
[----:B0-----:R-:W-:Y:S02]  /*1430*/  IMAD.U32 R25, RZ, RZ, UR16 ;  /* 0x00000010ff197e24 */ /* 0x001fe4000f8e00ff */
[----:B----4-:R-:W-:Y:S02]  /*1440*/  FADD.FTZ R9, R9, R28 ;  /* 0x0000001c09097221 */ /* 0x010fe40000010000 */
[----:B------:R-:W4:Y:S01]  /*1450*/  LDG.E R28, desc[UR20][R22.64] ;  /* 0x00000014161c7981 */ /* 0x000f22000c1e1900 */
[----:B--2---:R-:W-:-:S03]  /*1460*/  FADD.FTZ R6, R6, R5 ;  /* 0x0000000506067221 */ /* 0x004fc60000010000 */
[----:B------:R0:W2:Y:S02]  /*1470*/  LDG.E R5, desc[UR20][R26.64] ;  /* 0x000000141a057981 */ /* 0x0000a4000c1e1900 */
[----:B0-----:R-:W-:-:S04]  /*1480*/  IMAD.WIDE R26, R29, 0x4, R26 ;  /* 0x000000041d1a7825 */ /* 0x001fc800078e021a */
[----:B------:R-:W-:Y:S01]  /*1490*/  FADD.FTZ R10, R10, R15 ;  /* 0x0000000f0a0a7221 */ /* 0x000fe20000010000 */
[----:B------:R-:W-:Y:S01]  /*14a0*/  MOV R15, UR16 ;  /* 0x00000010000f7c02 */ /* 0x000fe20008000f00 */
[----:B------:R-:W-:Y:S01]  /*14b0*/  FADD.FTZ R21, R21, R14 ;  /* 0x0000000e15157221 */ /* 0x000fe20000010000 */
[----:B------:R-:W-:Y:S01]  /*14c0*/  IMAD.WIDE R24, R25, 0x4, R26 ;  /* 0x0000000419187825 */ /* 0x000fe200078e021a */
[----:B------:R-:W5:Y:S03]  /*14d0*/  LDG.E R29, desc[UR20][R26.64] ;  /* 0x000000141a1d7981 */ /* 0x000f66000c1e1900 */
[C---:B------:R-:W-:Y:S01]  /*14e0*/  IMAD.WIDE R22, R15.reuse, 0x4, R24 ;  /* 0x000000040f167825 */ /* 0x040fe200078e0218 */
[----:B------:R-:W5:Y:S03]  /*14f0*/  LDG.E R27, desc[UR20][R24.64] ;  /* 0x00000014181b7981 */ /* 0x000f66000c1e1900 */
[----:B------:R-:W-:-:S02]  /*1500*/  IMAD.WIDE R14, R15, 0x4, R22 ;  /* 0x000000040f0e7825 */ /* 0x000fc400078e0216 */
[----:B------:R-:W5:Y:S04]  /*1510*/  LDG.E R22, desc[UR20][R22.64] ;  /* 0x0000001416167981 */ /* 0x000f68000c1e1900 */
[----:B------:R-:W5:Y:S01]  /*1520*/  LDG.E R14, desc[UR20][R14.64] ;  /* 0x000000140e0e7981 */ /* 0x000f62000c1e1900 */
[----:B---3--:R-:W-:Y:S01]  /*1530*/  FADD.FTZ R19, R19, R0 ;  /* 0x0000000013137221 */ /* 0x008fe20000010000 */
[----:B----4-:R-:W-:Y:S01]  /*1540*/  FADD.FTZ R17, R17, R28 ;  /* 0x0000001c11117221 */ /* 0x010fe20000010000 */
[----:B--2---:R-:W-:Y:S01]  /*1550*/  FADD.FTZ R16, R16, R5 ;  /* 0x0000000510107221 */ /* 0x004fe20000010000 */
[----:B-----5:R-:W-:Y:S01]  /*1560*/  FADD.FTZ R13, R13, R29 ;  /* 0x0000001d0d0d7221 */ /* 0x020fe20000010000 */
[----:B------:R-:W-:Y:S01]  /*1570*/  FADD.FTZ R12, R12, R27 ;  /* 0x0000001b0c0c7221 */ /* 0x000fe20000010000 */
[----:B------:R-:W-:Y:S01]  /*1580*/  FADD.FTZ R3, R3, R22 ;  /* 0x0000001603037221 */ /* 0x000fe20000010000 */
[----:B------:R-:W-:-:S07]  /*1590*/  FADD.FTZ R11, R11, R14 ;  /* 0x0000000e0b0b7221 */ /* 0x000fce0000010000 */
.L_x_409:
[----:B------:R-:W0:Y:S01]  /*15a0*/  S2R R5, SR_TID.X ;  /* 0x0000000000057919 */ /* 0x000e220000002100 */
[----:B------:R-:W-:Y:S01]  /*15b0*/  ULDC UR7, c[0x0][0x390] ;  /* 0x0000e40000077ab9 */ /* 0x000fe20000000800 */
[----:B------:R-:W1:Y:S01]  /*15c0*/  S2UR UR6, SR_CgaCtaId ;  /* 0x00000000000679c3 */ /* 0x000e620000008800 */
        /* <DEDUP_REMOVED lines=15> */
[----:B------:R-:W-:Y:S01]  /*16c0*/  UMOV UR4, 0x400 ;  /* 0x0000040000047882 */ /* 0x000fe20000000000 */
[----:B------:R-:W-:Y:S01]  /*16d0*/  FMUL.FTZ R3, R3, UR7 ;  /* 0x0000000703037c20 */ /* 0x000fe20008410000 */
[----:B------:R-:W-:Y:S01]  /*16e0*/  ULDC.64 UR12, c[0x0][0x448] ;  /* 0x00011200000c7ab9 */ /* 0x000fe20000000a00 */
[----:B------:R-:W-:Y:S01]  /*16f0*/  F2FP.F16.F32.PACK_AB R10, R21, R14 ;  /* 0x0000000e150a723e */ /* 0x000fe200000000ff */
[----:B------:R-:W-:Y:S01]  /*1700*/  FMUL.FTZ R14, R13, UR7 ;  /* 0x000000070d0e7c20 */ /* 0x000fe20008410000 */
[----:B------:R-:W-:Y:S01]  /*1710*/  F2FP.F16.F32.PACK_AB R13, R16, R17 ;  /* 0x00000011100d723e */ /* 0x000fe200000000ff */
[----:B------:R-:W-:Y:S01]  /*1720*/  FMUL.FTZ R16, R11, UR7 ;  /* 0x000000070b107c20 */ /* 0x000fe20008410000 */
[----:B------:R-:W-:Y:S01]  /*1730*/  BSSY B0, `(.L_x_412) ;  /* 0x0000050000007945 */ /* 0x000fe20003800000 */
[----:B-1----:R-:W-:-:S02]  /*1740*/  ULEA UR4, UR6, UR4, 0x18 ;  /* 0x0000000406047291 */ /* 0x002fc4000f8ec03f */
[----:B------:R-:W-:Y:S01]  /*1750*/  USHF.L.U32 UR6, UR5, 0x6, URZ ;  /* 0x0000000605067899 */ /* 0x000fe2000800063f */
[----:B------:R-:W-:Y:S01]  /*1760*/  F2FP.F16.F32.PACK_AB R16, R16, R3 ;  /* 0x000000031010723e */ /* 0x000fe200000000ff */
[----:B------:R-:W-:Y:S01]  /*1770*/  IMAD.MOV.U32 R3, RZ, RZ, 0x20 ;  /* 0x00000020ff037424 */ /* 0x000fe200078e00ff */
[----:B------:R-:W-:Y:S01]  /*1780*/  UIMAD UR5, UR5, -0x40, UR8 ;  /* 0xffffffc0050578a4 */ /* 0x000fe2000f8e0208 */
[----:B0-----:R-:W-:Y:S02]  /*1790*/  SHF.R.S32.HI R6, RZ, 0x1f, R5 ;  /* 0x0000001fff067819 */ /* 0x001fe40000011405 */
[----:B------:R-:W-:Y:S02]  /*17a0*/  LEA R2, R2, UR4, 0x1 ;  /* 0x0000000402027c11 */ /* 0x000fe4000f8e08ff */
[----:B------:R-:W-:-:S03]  /*17b0*/  LEA.HI R0, R6, R5, RZ, 0x2 ;  /* 0x0000000506007211 */ /* 0x000fc600078f10ff */
[----:B------:R-:W-:Y:S01]  /*17c0*/  STS [R2], R4 ;  /* 0x0000000402007388 */ /* 0x000fe20000000800 */
[--C-:B------:R-:W-:Y:S02]  /*17d0*/  SHF.R.S32.HI R8, RZ, 0x2, R0.reuse ;  /* 0x00000002ff087819 */ /* 0x100fe40000011400 */
[----:B------:R-:W-:Y:S01]  /*17e0*/  SHF.R.S32.HI R15, RZ, 0x1f, R0 ;  /* 0x0000001fff0f7819 */ /* 0x000fe20000011400 */
[----:B------:R-:W-:Y:S03]  /*17f0*/  STS [R2+0x400], R7 ;  /* 0x0004000702007388 */ /* 0x000fe60000000800 */
[----:B------:R-:W-:Y:S01]  /*1800*/  LEA.HI R0, R15, R8, RZ, 0x3 ;  /* 0x000000080f007211 */ /* 0x000fe200078f18ff */
[----:B------:R-:W-:Y:S01]  /*1810*/  FMUL.FTZ R15, R12, UR7 ;  /* 0x000000070c0f7c20 */ /* 0x000fe20008410000 */
[----:B------:R-:W-:Y:S02]  /*1820*/  F2FP.F16.F32.PACK_AB R12, R18, R19 ;  /* 0x00000013120c723e */ /* 0x000fe400000000ff */
[----:B------:R-:W-:-:S02]  /*1830*/  LOP3.LUT R19, R0, 0xfffffff8, RZ, 0xc0, !PT ;  /* 0xfffffff800137812 */ /* 0x000fc400078ec0ff */
[-C--:B------:R-:W-:Y:S02]  /*1840*/  LEA.HI R0, R6, R5.reuse, RZ, 0x3 ;  /* 0x0000000506007211 */ /* 0x080fe400078f18ff */
[----:B------:R-:W-:Y:S01]  /*1850*/  F2FP.F16.F32.PACK_AB R14, R15, R14 ;  /* 0x0000000e0f0e723e */ /* 0x000fe200000000ff */
[----:B------:R-:W-:Y:S01]  /*1860*/  IMAD.IADD R19, R8, 0x1, -R19 ;  /* 0x0000000108137824 */ /* 0x000fe200078e0a13 */
[----:B------:R-:W-:Y:S02]  /*1870*/  LOP3.LUT R8, R0, 0x1ffffff8, RZ, 0xc0, !PT ;  /* 0x1ffffff800087812 */ /* 0x000fe400078ec0ff */
[----:B------:R-:W-:Y:S02]  /*1880*/  SHF.R.S32.HI R0, RZ, 0x3, R0 ;  /* 0x00000003ff007819 */ /* 0x000fe40000011400 */
[----:B------:R-:W-:Y:S02]  /*1890*/  IADD3 R8, -R8, R5, RZ ;  /* 0x0000000508087210 */ /* 0x000fe40007ffe1ff */
[----:B------:R-:W-:Y:S01]  /*18a0*/  R2P PR, R19, 0x6 ;  /* 0x0000000613007804 */ /* 0x000fe20000000000 */
[----:B------:R-:W-:Y:S01]  /*18b0*/  IMAD.SHL.U32 R15, R0, 0x40, RZ ;  /* 0x00000040000f7824 */ /* 0x000fe200078e00ff */
[----:B------:R-:W-:-:S02]  /*18c0*/  SHF.L.U32 R8, R8, 0x3, RZ ;  /* 0x0000000308087819 */ /* 0x000fc400000006ff */
[----:B------:R-:W-:Y:S02]  /*18d0*/  LEA.HI R5, R6, R5, RZ, 0x6 ;  /* 0x0000000506057211 */ /* 0x000fe400078f30ff */
[----:B------:R-:W-:Y:S02]  /*18e0*/  LOP3.LUT R15, R15, 0x1c0, RZ, 0xc0, !PT ;  /* 0x000001c00f0f7812 */ /* 0x000fe400078ec0ff */
[----:B------:R-:W-:Y:S01]  /*18f0*/  SEL R3, R3, 0xffffffe0, !P1 ;  /* 0xffffffe003037807 */ /* 0x000fe20004800000 */
[----:B------:R-:W-:Y:S01]  /*1900*/  IMAD.SHL.U32 R5, R5, 0x8, RZ ;  /* 0x0000000805057824 */ /* 0x000fe200078e00ff */
[----:B------:R-:W-:Y:S02]  /*1910*/  LOP3.LUT R11, R15, 0x38, R8, 0xf8, !PT ;  /* 0x000000380f0b7812 */ /* 0x000fe400078ef808 */
[----:B------:R-:W-:-:S04]  /*1920*/  SHF.R.U32.HI R18, RZ, 0x3, R15 ;  /* 0x00000003ff127819 */ /* 0x000fc8000001160f */
[----:B------:R-:W-:Y:S02]  /*1930*/  LOP3.LUT R6, R11, R18, RZ, 0x3c, !PT ;  /* 0x000000120b067212 */ /* 0x000fe400078e3cff */
[C---:B------:R-:W-:Y:S01]  /*1940*/  IADD3 R18, R2.reuse, 0x40, RZ ;  /* 0x0000004002127810 */ /* 0x040fe20007ffe0ff */
[C---:B------:R-:W-:Y:S01]  /*1950*/  @P2 VIADD R18, R2.reuse, 0xffffffc0 ;  /* 0xffffffc002122836 */ /* 0x040fe20000000000 */
[----:B------:R-:W-:Y:S02]  /*1960*/  IADD3 R11, R2, R3, RZ ;  /* 0x00000003020b7210 */ /* 0x000fe40007ffe0ff */
[----:B------:R-:W-:Y:S02]  /*1970*/  LOP3.LUT R5, R6, 0xfffffe00, R5, 0xf8, !PT ;  /* 0xfffffe0006057812 */ /* 0x000fe400078ef805 */
[----:B------:R-:W-:Y:S01]  /*1980*/  IADD3 R15, R3, R18, RZ ;  /* 0x00000012030f7210 */ /* 0x000fe20007ffe0ff */
[----:B------:R0:W-:Y:S01]  /*1990*/  STS [R11], R9 ;  /* 0x000000090b007388 */ /* 0x0001e20000000800 */
[----:B------:R-:W-:Y:S01]  /*19a0*/  LEA R19, R5, UR4, 0x1 ;  /* 0x0000000405137c11 */ /* 0x000fe2000f8e08ff */
[----:B------:R-:W-:Y:S01]  /*19b0*/  USHF.R.S32.HI UR4, URZ, 0x1f, UR6 ;  /* 0x0000001f3f047899 */ /* 0x000fe20008011406 */
[----:B------:R-:W-:Y:S01]  /*19c0*/  IMAD.U32 R3, RZ, RZ, UR12 ;  /* 0x0000000cff037e24 */ /* 0x000fe2000f8e00ff */
[----:B------:R-:W-:Y:S02]  /*19d0*/  STS [R11+0x400], R10 ;  /* 0x0004000a0b007388 */ /* 0x000fe40000000800 */
[----:B------:R-:W-:-:S02]  /*19e0*/  UIMAD UR4, UR4, UR12, URZ ;  /* 0x0000000c040472a4 */ /* 0x000fc4000f8e023f */
[----:B------:R-:W-:Y:S01]  /*19f0*/  STS [R18], R12 ;  /* 0x0000000c12007388 */ /* 0x000fe20000000800 */
[--C-:B0-----:R-:W-:Y:S01]  /*1a00*/  SHF.R.S32.HI R9, RZ, 0x1f, R8.reuse ;  /* 0x0000001fff097819 */ /* 0x101fe20000011408 */
[----:B------:R-:W-:Y:S02]  /*1a10*/  UIMAD UR4, UR6, UR13, UR4 ;  /* 0x0000000d060472a4 */ /* 0x000fe4000f8e0204 */
[----:B------:R0:W-:Y:S01]  /*1a20*/  STS [R18+0x400], R13 ;  /* 0x0004000d12007388 */ /* 0x0001e20000000800 */
[----:B------:R-:W-:-:S03]  /*1a30*/  IMAD.WIDE.U32 R2, R3, UR6, R8 ;  /* 0x0000000603027c25 */ /* 0x000fc6000f8e0008 */
[----:B------:R1:W-:Y:S01]  /*1a40*/  STS [R15], R14 ;  /* 0x0000000e0f007388 */ /* 0x0003e20000000800 */
[----:B------:R-:W-:Y:S01]  /*1a50*/  ULDC UR6, c[0x0][0x2d0] ;  /* 0x0000b40000067ab9 */ /* 0x000fe20000000800 */
[----:B------:R-:W-:Y:S02]  /*1a60*/  MOV R9, UR4 ;  /* 0x0000000400097c02 */ /* 0x000fe40008000f00 */
[----:B------:R1:W-:Y:S01]  /*1a70*/  STS [R15+0x400], R16 ;  /* 0x000400100f007388 */ /* 0x0003e20000000800 */
[----:B------:R-:W-:Y:S01]  /*1a80*/  BAR.SYNC.DEFER_BLOCKING 0x0 ;  /* 0x0000000000007b1d */ /* 0x000fe20000010000 */
[----:B------:R-:W-:Y:S01]  /*1a90*/  ISETP.GE.AND P0, PT, R8, UR6, PT ;  /* 0x0000000608007c0c */ /* 0x000fe2000bf06270 */
[----:B------:R-:W-:Y:S01]  /*1aa0*/  VIADD R8, R0, 0x20 ;  /* 0x0000002000087836 */ /* 0x000fe20000000000 */
[----:B------:R-:W-:Y:S01]  /*1ab0*/  IADD3 R2, P1, R2, UR10, RZ ;  /* 0x0000000a02027c10 */ /* 0x000fe2000ff3e0ff */
[----:B------:R-:W-:Y:S01]  /*1ac0*/  USHF.R.S32.HI UR6, URZ, 0x1f, UR25 ;  /* 0x0000001f3f067899 */ /* 0x000fe20008011419 */
[----:B0-----:R-:W-:Y:S01]  /*1ad0*/  SHF.R.S32.HI R18, RZ, 0x1f, R0 ;  /* 0x0000001fff127819 */ /* 0x001fe20000011400 */
[----:B------:R-:W-:Y:S01]  /*1ae0*/  ULDC.64 UR10, c[0x0][0x460] ;  /* 0x00011800000a7ab9 */ /* 0x000fe20000000a00 */
[----:B------:R-:W-:Y:S01]  /*1af0*/  IADD3.X R3, R3, UR9, R9, P1, !PT ;  /* 0x0000000903037c10 */ /* 0x000fe20008ffe409 */
[----:B------:R-:W-:Y:S01]  /*1b00*/  UIMAD UR4, UR6, UR10, URZ ;  /* 0x0000000a060472a4 */ /* 0x000fe2000f8e023f */
[----:B------:R-:W-:-:S02]  /*1b10*/  ISETP.GE.OR P1, PT, R8, UR5, P0 ;  /* 0x0000000508007c0c */ /* 0x000fc40008726670 */
[----:B------:R-:W-:Y:S01]  /*1b20*/  ISETP.GE.OR P0, PT, R0, UR5, P0 ;  /* 0x0000000500007c0c */ /* 0x000fe20008706670 */
[----:B------:R-:W-:Y:S01]  /*1b30*/  UIMAD UR4, UR25, UR11, UR4 ;  /* 0x0000000b190472a4 */ /* 0x000fe2000f8e0204 */
[----:B------:R-:W-:-:S05]  /*1b40*/  MOV R9, UR10 ;  /* 0x0000000a00097c02 */ /* 0x000fca0008000f00 */
[----:B------:R-:W-:-:S04]  /*1b50*/  IMAD.WIDE.U32 R2, R9, UR25, R2 ;  /* 0x0000001909027c25 */ /* 0x000fc8000f8e0002 */
[----:B------:R-:W-:Y:S01]  /*1b60*/  VIADD R13, R3, UR4 ;  /* 0x00000004030d7c36 */ /* 0x000fe20008000000 */
[----:B------:R1:W0:Y:S01]  /*1b70*/  LDS.128 R4, [R19+0x1000] ;  /* 0x0010000013047984 */ /* 0x0002220000000c00 */
[----:B------:R-:W-:Y:S05]  /*1b80*/  @P0 BRA `(.L_x_413) ;  /* 0x0000000000280947 */ /* 0x000fea0003800000 */
[----:B------:R-:W2:Y:S01]  /*1b90*/  LDS.128 R8, [R19] ;  /* 0x0000000013087984 */ /* 0x000ea20000000c00 */
[----:B------:R-:W-:Y:S01]  /*1ba0*/  MOV R12, R2 ;  /* 0x00000002000c7202 */ /* 0x000fe20000000f00 */
[----:B------:R-:W-:Y:S01]  /*1bb0*/  IMAD R17, R18, UR12, RZ ;  /* 0x0000000c12117c24 */ /* 0x000fe2000f8e02ff */
[----:B------:R-:W-:-:S03]  /*1bc0*/  ULDC.64 UR6, c[0x0][0x3e8] ;  /* 0x0000fa0000067ab9 */ /* 0x000fc60000000a00 */
[----:B-1----:R-:W-:-:S04]  /*1bd0*/  IMAD.WIDE.U32 R14, R0, UR12, R12 ;  /* 0x0000000c000e7c25 */ /* 0x002fc8000f8e000c */
[----:B------:R-:W-:Y:S01]  /*1be0*/  IMAD R17, R0, UR13, R17 ;  /* 0x0000000d00117c24 */ /* 0x000fe2000f8e0211 */
[----:B------:R-:W-:-:S03]  /*1bf0*/  LEA R16, P0, R14, UR6, 0x1 ;  /* 0x000000060e107c11 */ /* 0x000fc6000f8008ff */
[----:B------:R-:W-:-:S05]  /*1c00*/  IMAD.IADD R15, R15, 0x1, R17 ;  /* 0x000000010f0f7824 */ /* 0x000fca00078e0211 */
[----:B------:R-:W-:-:S05]  /*1c10*/  LEA.HI.X R17, R14, UR7, R15, 0x1, P0 ;  /* 0x000000070e117c11 */ /* 0x000fca00080f0c0f */
[----:B--2---:R2:W-:Y:S02]  /*1c20*/  STG.E.128 desc[UR20][R16.64], R8 ;  /* 0x0000000810007986 */ /* 0x0045e4000c101d14 */
.L_x_413:
[----:B------:R-:W-:Y:S05]  /*1c30*/  BSYNC B0 ;  /* 0x0000000000007941 */ /* 0x000fea0003800000 */
.L_x_412:
[----:B------:R-:W-:Y:S05]  /*1c40*/  @P1 EXIT ;  /* 0x000000000000194d */ /* 0x000fea0003800000 */
[----:B--2---:R-:W-:Y:S01]  /*1c50*/  IADD3 R9, P0, R0, 0x20, RZ ;  /* 0x0000002000097810 */ /* 0x004fe20007f1e0ff */
[----:B------:R-:W-:Y:S01]  /*1c60*/  IMAD.MOV.U32 R3, RZ, RZ, R13 ;  /* 0x000000ffff037224 */ /* 0x000fe200078e000d */
[----:B------:R-:W-:Y:S02]  /*1c70*/  ULDC.64 UR4, c[0x0][0x3e8] ;  /* 0x0000fa0000047ab9 */ /* 0x000fe40000000a00 */
[----:B------:R-:W-:Y:S01]  /*1c80*/  IADD3.X R0, RZ, R18, RZ, P0, !PT ;  /* 0x00000012ff007210 */ /* 0x000fe200007fe4ff */
[----:B------:R-:W-:-:S04]  /*1c90*/  IMAD.WIDE.U32 R2, R9, UR12, R2 ;  /* 0x0000000c09027c25 */ /* 0x000fc8000f8e0002 */
[----:B------:R-:W-:Y:S01]  /*1ca0*/  IMAD R0, R0, UR12, RZ ;  /* 0x0000000c00007c24 */ /* 0x000fe2000f8e02ff */
[----:B------:R-:W-:-:S03]  /*1cb0*/  LEA R8, P0, R2, UR4, 0x1 ;  /* 0x0000000402087c11 */ /* 0x000fc6000f8008ff */
[----:B------:R-:W-:-:S05]  /*1cc0*/  IMAD R9, R9, UR13, R0 ;  /* 0x0000000d09097c24 */ /* 0x000fca000f8e0200 */
[----:B------:R-:W-:-:S04]  /*1cd0*/  IADD3 R3, R3, R9, RZ ;  /* 0x0000000903037210 */ /* 0x000fc80007ffe0ff */
[----:B------:R-:W-:-:S05]  /*1ce0*/  LEA.HI.X R9, R2, UR5, R3, 0x1, P0 ;  /* 0x0000000502097c11 */ /* 0x000fca00080f0c03 */
[----:B0-----:R-:W-:Y:S01]  /*1cf0*/  STG.E.128 desc[UR20][R8.64], R4 ;  /* 0x0000000408007986 */ /* 0x001fe2000c101d14 */
[----:B------:R-:W-:Y:S05]  /*1d00*/  EXIT ;  /* 0x000000000000794d */ /* 0x000fea0003800000 */
.L_x_414:
        /* <DEDUP_REMOVED lines=15> */
.L_x_1263:


//--------------------- .text._ZN5flash44flash_bwd_dq_dk_dv_loop_seqk_parallel_kernelI23Flash_bwd_kernel_traitsILi64ELi64ELi128ELi8ELi2ELi4ELi4ELb1ELb0EN7cutlass6half_tE19Flash_kernel_traitsILi64ELi64ELi128ELi8ES3_EELb1ELb1ELb0ELb0ELb0ELb0ELb0EEEvNS_16Flash_bwd_paramsE --------------------------
	.section	.text._ZN5flash44flash_bwd_dq_dk_dv_loop_seqk_parallel_kernelI23Flash_bwd_kernel_traitsILi64ELi64ELi128ELi8ELi2ELi4ELi4ELb1ELb0EN7cutlass6half_tE19Flash_kernel_traitsILi64ELi64ELi128ELi8ES3_EELb1ELb1ELb0ELb0ELb0ELb0ELb0EEEvNS_16Flash_bwd_paramsE,"ax",@progbits
	.align	128
        .global         _ZN5flash44flash_bwd_dq_dk_dv_loop_seqk_parallel_kernelI23Flash_bwd_kernel_traitsILi64ELi64ELi128ELi8ELi2ELi4ELi4ELb1ELb0EN7cutlass6half_tE19Flash_kernel_traitsILi64ELi64ELi128ELi8ES3_EELb1ELb1ELb0ELb0ELb0ELb0ELb0EEEvNS_16Flash_bwd_paramsE
        .type           _ZN5flash44flash_bwd_dq_dk_dv_loop_seqk_parallel_kernelI23Flash_bwd_kernel_traitsILi64ELi64ELi128ELi8ELi2ELi4ELi4ELb1ELb0EN7cutlass6half_tE19Flash_kernel_traitsILi64ELi64ELi128ELi8ES3_EELb1ELb1ELb0ELb0ELb0ELb0ELb0EEEvNS_16Flash_bwd_paramsE,@function
        .size           _ZN5flash44flash_bwd_dq_dk_dv_loop_seqk_parallel_kernelI23Flash_bwd_kernel_traitsILi64ELi64ELi128ELi8ELi2ELi4ELi4ELb1ELb0EN7cutlass6half_tE19Flash_kernel_traitsILi64ELi64ELi128ELi8ES3_EELb1ELb1ELb0ELb0ELb0ELb0ELb0EEEvNS_16Flash_bwd_paramsE,(.L_x_1264 - _ZN5flash44flash_bwd_dq_dk_dv_loop_seqk_parallel_kernelI23Flash_bwd_kernel_traitsILi64ELi64ELi128ELi8ELi2ELi4ELi4ELb1ELb0EN7cutlass6half_tE19Flash_kernel_traitsILi64ELi64ELi128ELi8ES3_EELb1ELb1ELb0ELb0ELb0ELb0ELb0EEEvNS_16Flash_bwd_paramsE)
        .other          _ZN5flash44flash_bwd_dq_dk_dv_loop_seqk_parallel_kernelI23Flash_bwd_kernel_traitsILi64ELi64ELi128ELi8ELi2ELi4ELi4ELb1ELb0EN7cutlass6half_tE19Flash_kernel_traitsILi64ELi64ELi128ELi8ES3_EELb1ELb1ELb0ELb0ELb0ELb0ELb0EEEvNS_16Flash_bwd_paramsE,@"STO_CUDA_ENTRY STV_DEFAULT"
_ZN5flash44flash_bwd_dq_dk_dv_loop_seqk_parallel_kernelI23Flash_bwd_kernel_traitsILi64ELi64ELi128ELi8ELi2ELi4ELi4ELb1ELb0EN7cutlass6half_tE19Flash_kernel_traitsILi64ELi64ELi128ELi8ES3_EELb1ELb1ELb0ELb0ELb0ELb0ELb0EEEvNS_16Flash_bwd_paramsE:
.text._ZN5flash44flash_bwd_dq_dk_dv_loop_seqk_parallel_kernelI23Flash_bwd_kernel_traitsILi64ELi64ELi128ELi8ELi2ELi4ELi4ELb1ELb0EN7cutlass6half_tE19Flash_kernel_traitsILi64ELi64ELi128ELi8ES3_EELb1ELb1ELb0ELb0ELb0ELb0ELb0EEEvNS_16Flash_bwd_paramsE:
        /* <DEDUP_REMOVED lines=11> */
[----:B------:R-:W2:Y:S01]  /*00b0*/  S2UR UR6, SR_CgaCtaId ;  /* 0x00000000000679c3 */ /* 0x000ea20000008800 */
[----:B------:R-:W-:Y:S01]  /*00c0*/  UMOV UR4, 0x400 ;  /* 0x0000040000047882 */ /* 0x000fe20000000000 */
[----:B------:R-:W-:Y:S01]  /*00d0*/  IMAD.MOV.U32 R193, RZ, RZ, -0x10 ;  /* 0xfffffff0ffc17424 */ /* 0x000fe200078e00ff */
[----:B------:R-:W-:Y:S01]  /*00e0*/  ULDC.64 UR14, c[0x0][0x208] ;  /* 0x00008200000e7ab9 */ /* 0x000fe20000000a00 */
[----:B------:R-:W-:Y:S01]  /*00f0*/  ULDC.64 UR12, c[0x0][0x300] ;  /* 0x0000c000000c7ab9 */ /* 0x000fe20000000a00 */
[----:B--2---:R-:W-:-:S04]  /*0100*/  ULEA UR6, UR6, UR4, 0x18 ;  /* 0x0000000406067291 */ /* 0x004fc8000f8ec03f */
[----:B------:R-:W-:Y:S02]  /*0110*/  UIADD3 UR4, UR6, 0x6000, URZ ;  /* 0x0000600006047890 */ /* 0x000fe4000fffe03f */
[----:B------:R-:W-:Y:S01]  /*0120*/  UIADD3 UR5, UR6, 0xa000, URZ ;  /* 0x0000a00006057890 */ /* 0x000fe2000fffe03f */
[----:B-1----:R-:W-:-:S04]  /*0130*/  SHF.R.S32.HI R4, RZ, 0x1f, R11 ;  /* 0x0000001fff047819 */ /* 0x002fc8000001140b */
[CC--:B------:R-:W-:Y:S02]  /*0140*/  LEA.HI R2, R4.reuse, R11.reuse, RZ, 0x5 ;  /* 0x0000000b04027211 */ /* 0x0c0fe400078f28ff */
[CC--:B------:R-:W-:Y:S02]  /*0150*/  LEA.HI R13, R4.reuse, R11.reuse, RZ, 0x3 ;  /* 0x0000000b040d7211 */ /* 0x0c0fe400078f18ff */
[-C--:B------:R-:W-:Y:S02]  /*0160*/  LEA.HI R0, R4, R11.reuse, RZ, 0x2 ;  /* 0x0000000b04007211 */ /* 0x080fe400078f10ff */
[----:B------:R-:W-:Y:S02]  /*0170*/  LOP3.LUT R5, R2, 0xffffffe0, RZ, 0xc0, !PT ;  /* 0xffffffe002057812 */ /* 0x000fe400078ec0ff */
[----:B------:R-:W-:Y:S02]  /*0180*/  LOP3.LUT R6, R13, 0xfffffff8, RZ, 0xc0, !PT ;  /* 0xfffffff80d067812 */ /* 0x000fe400078ec0ff */
[CC--:B------:R-:W-:Y:S01]  /*0190*/  LEA.HI R248, R4.reuse, R11.reuse, RZ, 0x6 ;  /* 0x0000000b04f87211 */ /* 0x0c0fe200078f30ff */
[C---:B------:R-:W-:Y:S01]  /*01a0*/  IMAD.IADD R12, R11.reuse, 0x1, -R5 ;  /* 0x000000010b0c7824 */ /* 0x040fe200078e0a05 */
[CC--:B------:R-:W-:Y:S01]  /*01b0*/  LEA.HI R3, R4.reuse, R11.reuse, RZ, 0x4 ;  /* 0x0000000b04037211 */ /* 0x0c0fe200078f20ff */
[----:B------:R-:W-:Y:S01]  /*01c0*/  IMAD.IADD R5, R11, 0x1, -R6 ;  /* 0x000000010b057824 */ /* 0x000fe200078e0a06 */
[----:B------:R-:W-:-:S02]  /*01d0*/  LEA.HI R15, R4, R11, RZ, 0x7 ;  /* 0x0000000b040f7211 */ /* 0x000fc400078f38ff */
[----:B------:R-:W-:Y:S01]  /*01e0*/  LOP3.LUT R4, R0, 0x7ffffffc, RZ, 0xc0, !PT ;  /* 0x7ffffffc00047812 */ /* 0x000fe200078ec0ff */
[----:B------:R-:W-:Y:S01]  /*01f0*/  IMAD.SHL.U32 R208, R5, 0x8, RZ ;  /* 0x0000000805d07824 */ /* 0x000fe200078e00ff */
[--C-:B------:R-:W-:Y:S02]  /*0200*/  SHF.R.S32.HI R8, RZ, 0x2, R0.reuse ;  /* 0x00000002ff087819 */ /* 0x100fe40000011400 */
[----:B------:R-:W-:Y:S01]  /*0210*/  SHF.R.S32.HI R6, RZ, 0x1f, R0 ;  /* 0x0000001fff067819 */ /* 0x000fe20000011400 */
[----:B------:R-:W-:Y:S01]  /*0220*/  IMAD.IADD R16, R11, 0x1, -R4 ;  /* 0x000000010b107824 */ /* 0x000fe200078e0a04 */
[--C-:B------:R-:W-:Y:S02]  /*0230*/  SHF.R.S32.HI R0, RZ, 0x5, R2.reuse ;  /* 0x00000005ff007819 */ /* 0x100fe40000011402 */
[----:B------:R-:W-:Y:S02]  /*0240*/  SHF.R.S32.HI R4, RZ, 0x1f, R2 ;  /* 0x0000001fff047819 */ /* 0x000fe40000011402 */
[----:B------:R-:W-:-:S02]  /*0250*/  LOP3.LUT R7, R3, 0xfffffff0, RZ, 0xc0, !PT ;  /* 0xfffffff003077812 */ /* 0x000fc400078ec0ff */
[-C--:B------:R-:W-:Y:S02]  /*0260*/  LEA.HI R9, R2, R0.reuse, RZ, 0x1 ;  /* 0x0000000002097211 */ /* 0x080fe400078f08ff */
[----:B------:R-:W-:Y:S01]  /*0270*/  SHF.R.S32.HI R220, RZ, 0x3, R13 ;  /* 0x00000003ffdc7819 */ /* 0x000fe2000001140d */
[----:B------:R-:W-:Y:S01]  /*0280*/  IMAD.IADD R11, R11, 0x1, -R7 ;  /* 0x000000010b0b7824 */ /* 0x000fe200078e0a07 */
[----:B------:R-:W-:Y:S02]  /*0290*/  LEA.HI R2, R4, R0, RZ, 0x2 ;  /* 0x0000000004027211 */ /* 0x000fe400078f10ff */
[----:B------:R-:W-:Y:S01]  /*02a0*/  SHF.R.S32.HI R7, RZ, 0x4, R3 ;  /* 0x00000004ff077819 */ /* 0x000fe20000011403 */
[----:B------:R-:W-:Y:S01]  /*02b0*/  IMAD.SHL.U32 R10, R220, 0x40, RZ ;  /* 0x00000040dc0a7824 */ /* 0x000fe200078e00ff */
[----:B------:R-:W-:Y:S02]  /*02c0*/  LEA.HI R4, R6, R8, RZ, 0x3 ;  /* 0x0000000806047211 */ /* 0x000fe400078f18ff */
[----:B------:R-:W-:-:S02]  /*02d0*/  LOP3.LUT R9, R9, 0xfffffffe, RZ, 0xc0, !PT ;  /* 0xfffffffe09097812 */ /* 0x000fc400078ec0ff */
[----:B------:R-:W-:Y:S02]  /*02e0*/  LOP3.LUT R2, R2, 0xfffffffc, RZ, 0xc0, !PT ;  /* 0xfffffffc02027812 */ /* 0x000fe400078ec0ff */
[----:B------:R-:W-:Y:S01]  /*02f0*/  LEA.HI R6, R3, R7, RZ, 0x1 ;  /* 0x0000000703067211 */ /* 0x000fe200078f08ff */
[----:B------:R-:W-:Y:S01]  /*0300*/  IMAD.IADD R250, R0, 0x1, -R9 ;  /* 0x0000000100fa7824 */ /* 0x000fe200078e0a09 */
[----:B------:R-:W-:Y:S01]  /*0310*/  LOP3.LUT R3, R4, 0xfffffff8, RZ, 0xc0, !PT ;  /* 0xfffffff804037812 */ /* 0x000fe200078ec0ff */
[----:B------:R-:W-:Y:S01]  /*0320*/  IMAD.IADD R167, R0, 0x1, -R2 ;  /* 0x0000000100a77824 */ /* 0x000fe200078e0a02 */
[----:B------:R-:W-:Y:S01]  /*0330*/  LOP3.LUT R0, R10, 0x1c0, RZ, 0xc0, !PT ;  /* 0x000001c00a007812 */ /* 0x000fe200078ec0ff */
[----:B------:R-:W-:Y:S01]  /*0340*/  IMAD.SHL.U32 R9, R16, 0x2, RZ ;  /* 0x0000000210097824 */ /* 0x000fe200078e00ff */
[----:B------:R-:W-:Y:S01]  /*0350*/  LOP3.LUT R4, R6, 0xfffffffe, RZ, 0xc0, !PT ;  /* 0xfffffffe06047812 */ /* 0x000fe200078ec0ff */
[----:B------:R-:W-:Y:S01]  /*0360*/  IMAD.IADD R8, R8, 0x1, -R3 ;  /* 0x0000000108087824 */ /* 0x000fe200078e0a03 */
[----:B------:R-:W-:-:S02]  /*0370*/  SHF.R.U32.HI R3, RZ, 0x3, R0 ;  /* 0x00000003ff037819 */ /* 0x000fc40000011600 */
[----:B------:R-:W-:Y:S01]  /*0380*/  LOP3.LUT R2, R0, 0x38, R208, 0xf8, !PT ;  /* 0x0000003800027812 */ /* 0x000fe200078ef8d0 */
[----:B------:R-:W-:Y:S01]  /*0390*/  IMAD.SHL.U32 R0, R5, 0x40, RZ ;  /* 0x0000004005007824 */ /* 0x000fe200078e00ff */
[----:B------:R-:W-:Y:S01]  /*03a0*/  SHF.R.S32.HI R248, RZ, 0x6, R248 ;  /* 0x00000006fff87819 */ /* 0x000fe200000114f8 */
[----:B------:R-:W-:Y:S01]  /*03b0*/  IMAD.IADD R14, R7, 0x1, -R4 ;  /* 0x00000001070e7824 */ /* 0x000fe200078e0a04 */
[----:B------:R-:W-:Y:S01]  /*03c0*/  LOP3.LUT R249, R2, R3, RZ, 0x3c, !PT ;  /* 0x0000000302f97212 */ /* 0x000fe200078e3cff */
[----:B------:R-:W-:Y:S01]  /*03d0*/  IMAD.SHL.U32 R2, R167, 0x10, RZ ;  /* 0x00000010a7027824 */ /* 0x000fe200078e00ff */
[----:B------:R-:W-:Y:S02]  /*03e0*/  SHF.R.S32.HI R4, RZ, 0x1f, R12 ;  /* 0x0000001fff047819 */ /* 0x000fe4000001140c */
[----:B------:R-:W-:Y:S01]  /*03f0*/  LOP3.LUT R0, R0, 0x1c0, RZ, 0xc0, !PT ;  /* 0x000001c000007812 */ /* 0x000fe200078ec0ff */
[----:B------:R-:W-:Y:S01]  /*0400*/  IMAD R249, R248, 0x200, R249 ;  /* 0x00000200f8f97824 */ /* 0x000fe200078e02f9 */
[----:B------:R-:W-:-:S02]  /*0410*/  SHF.R.S32.HI R3, RZ, 0x1f, R11 ;  /* 0x0000001fff037819 */ /* 0x000fc4000001140b */
[----:B------:R-:W-:Y:S02]  /*0420*/  LEA.HI R213, R4, R12, RZ, 0x2 ;  /* 0x0000000c04d57211 */ /* 0x000fe400078f10ff */
[C-C-:B------:R-:W-:Y:S02]  /*0430*/  LOP3.LUT R170, R0.reuse, 0x8, R13.reuse, 0xf8, !PT ;  /* 0x0000000800aa7812 */ /* 0x140fe400078ef80d */
[----:B------:R-:W-:Y:S02]  /*0440*/  LOP3.LUT R4, R0, 0x30, R2, 0xf8, !PT ;  /* 0x0000003000047812 */ /* 0x000fe400078ef802 */
[----:B------:R-:W-:Y:S01]  /*0450*/  LEA.HI R12, R3, R11, RZ, 0x3 ;  /* 0x0000000b030c7211 */ /* 0x000fe200078f18ff */
[----:B------:R-:W-:Y:S01]  /*0460*/  IMAD.SHL.U32 R3, R14, 0x200, RZ ;  /* 0x000002000e037824 */ /* 0x000fe200078e00ff */
[----:B------:R-:W-:Y:S02]  /*0470*/  SHF.R.U32.HI R0, RZ, 0x3, R0 ;  /* 0x00000003ff007819 */ /* 0x000fe40000011600 */
[----:B------:R-:W-:Y:S01]  /*0480*/  LOP3.LUT R4, R4, 0x8, R13, 0xf8, !PT ;  /* 0x0000000804047812 */ /* 0x000fe200078ef80d */
[----:B------:R-:W-:Y:S01]  /*0490*/  IMAD R2, R248, 0x800, R3 ;  /* 0x00000800f8027824 */ /* 0x000fe200078e0203 */
[----:B------:R-:W-:-:S02]  /*04a0*/  LOP3.LUT R170, R170, R0, RZ, 0x3c, !PT ;  /* 0x00000000aaaa7212 */ /* 0x000fc400078e3cff */
[C---:B------:R-:W-:Y:S02]  /*04b0*/  LOP3.LUT P4, RZ, R5.reuse, 0x2, RZ, 0xc0, !PT ;  /* 0x0000000205ff7812 */ /* 0x040fe4000788c0ff */
[----:B------:R-:W-:Y:S01]  /*04c0*/  LOP3.LUT P3, RZ, R5, 0x4, RZ, 0xc0, !PT ;  /* 0x0000000405ff7812 */ /* 0x000fe2000786c0ff */
[----:B------:R-:W-:Y:S01]  /*04d0*/  IMAD.IADD R170, R2, 0x1, R170 ;  /* 0x0000000102aa7824 */ /* 0x000fe200078e02aa */
[----:B------:R-:W-:Y:S02]  /*04e0*/  LOP3.LUT R6, R12, 0xfffffff8, RZ, 0xc0, !PT ;  /* 0xfffffff80c067812 */ /* 0x000fe400078ec0ff */
[----:B------:R-:W-:Y:S02]  /*04f0*/  SHF.R.S32.HI R2, RZ, 0x7, R15 ;  /* 0x00000007ff027819 */ /* 0x000fe4000001140f */
[C---:B------:R-:W-:Y:S01]  /*0500*/  LOP3.LUT R5, R8.reuse, 0x1, RZ, 0xc0, !PT ;  /* 0x0000000108057812 */ /* 0x040fe200078ec0ff */
[----:B------:R-:W-:Y:S01]  /*0510*/  IMAD.IADD R7, R11, 0x1, -R6 ;  /* 0x000000010b077824 */ /* 0x000fe200078e0a06 */
[----:B------:R-:W-:Y:S01]  /*0520*/  LOP3.LUT R3, R3, R4, R0, 0xf6, !PT ;  /* 0x0000000403037212 */ /* 0x000fe200078ef600 */
[----:B------:R-:W-:Y:S01]  /*0530*/  IMAD.SHL.U32 R0, R8, 0x40, RZ ;  /* 0x0000004008007824 */ /* 0x000fe200078e00ff */
[----:B------:R-:W-:Y:S01]  /*0540*/  ISETP.NE.U32.AND P0, PT, R5, 0x1, PT ;  /* 0x000000010500780c */ /* 0x000fe20003f05070 */
[----:B------:R-:W-:Y:S01]  /*0550*/  IMAD.SHL.U32 R4, R2, 0x8, RZ ;  /* 0x0000000802047824 */ /* 0x000fe200078e00ff */
[----:B------:R-:W-:Y:S01]  /*0560*/  LEA R170, R170, UR6, 0x1 ;  /* 0x00000006aaaa7c11 */ /* 0x000fe2000f8e08ff */
[----:B------:R-:W-:Y:S01]  /*0570*/  IMAD.SHL.U32 R6, R248, 0x20, RZ ;  /* 0x00000020f8067824 */ /* 0x000fe200078e00ff */
[----:B------:R-:W-:Y:S01]  /*0580*/  LOP3.LUT R0, R0, 0x1c0, RZ, 0xc0, !PT ;  /* 0x000001c000007812 */ /* 0x000fe200078ec0ff */
[----:B------:R-:W-:Y:S01]  /*0590*/  IMAD.SHL.U32 R5, R14, 0x10, RZ ;  /* 0x000000100e057824 */ /* 0x000fe200078e00ff */
[----:B------:R-:W-:Y:S01]  /*05a0*/  R2P PR, R8, 0x6 ;  /* 0x0000000608007804 */ /* 0x000fe20000000000 */
[----:B------:R-:W-:Y:S01]  /*05b0*/  IMAD R8, R2, 0x1000, R9 ;  /* 0x0000100002087824 */ /* 0x000fe200078e0209 */
[----:B------:R-:W-:Y:S01]  /*05c0*/  LOP3.LUT R4, R4, 0x8, RZ, 0xc0, !PT ;  /* 0x0000000804047812 */ /* 0x000fe200078ec0ff */
[----:B------:R-:W-:Y:S01]  /*05d0*/  IMAD.SHL.U32 R7, R7, 0x40, RZ ;  /* 0x0000004007077824 */ /* 0x000fe200078e00ff */
[----:B------:R-:W-:-:S02]  /*05e0*/  SHF.R.U32.HI R2, RZ, 0x3, R0 ;  /* 0x00000003ff027819 */ /* 0x000fc40000011600 */
[----:B------:R-:W-:Y:S02]  /*05f0*/  LOP3.LUT R6, R0, 0x20, R6, 0xf8, !PT ;  /* 0x0000002000067812 */ /* 0x000fe400078ef806 */
[----:B------:R-:W-:Y:S02]  /*0600*/  LOP3.LUT R10, R4, 0x10, R5, 0xf8, !PT ;  /* 0x00000010040a7812 */ /* 0x000fe400078ef805 */
[----:B------:R-:W-:Y:S01]  /*0610*/  LOP3.LUT R11, R2, R0, R4, 0x1e, !PT ;  /* 0x00000000020b7212 */ /* 0x000fe200078e1e04 */
[----:B------:R-:W-:Y:S01]  /*0620*/  IMAD R0, R250, 0x400, R8 ;  /* 0x00000400fa007824 */ /* 0x000fe200078e0208 */
[----:B------:R-:W-:Y:S01]  /*0630*/  LOP3.LUT R5, R6, R2, RZ, 0x3c, !PT ;  /* 0x0000000206057212 */ /* 0x000fe200078e3cff */
[----:B------:R-:W-:Y:S01]  /*0640*/  IMAD.SHL.U32 R6, R12, 0x40, RZ ;  /* 0x000000400c067824 */ /* 0x000fe200078e00ff */
[----:B------:R-:W-:Y:S01]  /*0650*/  LOP3.LUT R2, R7, 0x1c0, RZ, 0xc0, !PT ;  /* 0x000001c007027812 */ /* 0x000fe200078ec0ff */
[----:B------:R-:W-:Y:S01]  /*0660*/  IMAD.SHL.U32 R7, R14, 0x8, RZ ;  /* 0x000000080e077824 */ /* 0x000fe200078e00ff */
[----:B------:R-:W-:Y:S01]  /*0670*/  SEL R193, R193, 0x10, !P0 ;  /* 0x00000010c1c17807 */ /* 0x000fe20004000000 */
[----:B------:R-:W-:Y:S01]  /*0680*/  IMAD.IADD R199, R5, 0x1, R0 ;  /* 0x0000000105c77824 */ /* 0x000fe200078e0200 */
[----:B------:R-:W-:Y:S01]  /*0690*/  SHF.R.U32.HI R4, RZ, 0x3, R2 ;  /* 0x00000003ff047819 */ /* 0x000fe20000011602 */
[----:B------:R-:W-:Y:S01]  /*06a0*/  IMAD R5, R167, 0x400, R9 ;  /* 0x00000400a7057824 */ /* 0x000fe200078e0209 */
[----:B------:R-:W-:-:S02]  /*06b0*/  LOP3.LUT R7, R2, 0x8, R7, 0xf8, !PT ;  /* 0x0000000802077812 */ /* 0x000fc400078ef807 */
[----:B------:R-:W-:Y:S01]  /*06c0*/  LOP3.LUT R0, R6, 0xfffffe00, RZ, 0xc0, !PT ;  /* 0xfffffe0006007812 */ /* 0x000fe200078ec0ff */
[----:B------:R-:W-:Y:S01]  /*06d0*/  IMAD.IADD R5, R5, 0x1, R11 ;  /* 0x0000000105057824 */ /* 0x000fe200078e020b */
[----:B------:R-:W-:Y:S02]  /*06e0*/  LOP3.LUT R2, R4, R10, R2, 0x1e, !PT ;  /* 0x0000000a04027212 */ /* 0x000fe400078e1e02 */
[----:B------:R-:W-:Y:S01]  /*06f0*/  LOP3.LUT R4, R7, R4, RZ, 0x3c, !PT ;  /* 0x0000000407047212 */ /* 0x000fe200078e3cff */
[--C-:B------:R-:W-:Y:S01]  /*0700*/  IMAD R177, R250, 0x400, R0.reuse ;  /* 0x00000400fab17824 */ /* 0x100fe200078e0200 */
[----:B------:R-:W-:Y:S01]  /*0710*/  LOP3.LUT R175, R2, R0, RZ, 0xfc, !PT ;  /* 0x0000000002af7212 */ /* 0x000fe200078efcff */
[----:B------:R-:W-:Y:S01]  /*0720*/  IMAD R167, R167, 0x400, R0 ;  /* 0x00000400a7a77824 */ /* 0x000fe200078e0200 */
[----:B------:R-:W-:Y:S01]  /*0730*/  LEA R252, R5, UR4, 0x1 ;  /* 0x0000000405fc7c11 */ /* 0x000fe2000f8e08ff */
[----:B------:R-:W-:Y:S01]  /*0740*/  IMAD.MOV.U32 R2, RZ, RZ, 0x20 ;  /* 0x00000020ff027424 */ /* 0x000fe200078e00ff */
[----:B------:R-:W-:Y:S01]  /*0750*/  LEA R199, R199, UR6, 0x1 ;  /* 0x00000006c7c77c11 */ /* 0x000fe2000f8e08ff */
[----:B------:R-:W-:Y:S01]  /*0760*/  IMAD.MOV.U32 R0, RZ, RZ, 0x40 ;  /* 0x00000040ff007424 */ /* 0x000fe200078e00ff */
[----:B------:R-:W-:Y:S01]  /*0770*/  SHF.R.S32.HI R213, RZ, 0x2, R213 ;  /* 0x00000002ffd57819 */ /* 0x000fe200000114d5 */
[----:B------:R-:W-:Y:S01]  /*0780*/  IMAD.IADD R177, R177, 0x1, R4 ;  /* 0x00000001b1b17824 */ /* 0x000fe200078e0204 */
[----:B------:R-:W-:Y:S01]  /*0790*/  SEL R172, R2, 0xffffffe0, !P4 ;  /* 0xffffffe002ac7807 */ /* 0x000fe20006000000 */
[----:B------:R-:W-:Y:S01]  /*07a0*/  IMAD.IADD R167, R4, 0x1, R167 ;  /* 0x0000000104a77824 */ /* 0x000fe200078e02a7 */
[----:B------:R-:W-:Y:S01]  /*07b0*/  SEL R0, R0, 0xffffffc0, !P3 ;  /* 0xffffffc000007807 */ /* 0x000fe20005800000 */
[----:B------:R-:W-:Y:S01]  /*07c0*/  VIADD R4, R252, 0x40 ;  /* 0x00000040fc047836 */ /* 0x000fe20000000000 */
[----:B------:R-:W-:Y:S01]  /*07d0*/  SEL R2, R2, 0xffffffe0, !P1 ;  /* 0xffffffe002027807 */ /* 0x000fe20004800000 */
[----:B------:R-:W-:Y:S01]  /*07e0*/  @P2 VIADD R4, R252, 0xffffffc0 ;  /* 0xffffffc0fc042836 */ /* 0x000fe20000000000 */
[----:B------:R-:W-:Y:S01]  /*07f0*/  LEA R3, R3, UR6, 0x1 ;  /* 0x0000000603037c11 */ /* 0x000fe2000f8e08ff */
[----:B------:R-:W-:Y:S01]  /*0800*/  IMAD.IADD R171, R0, 0x1, R170 ;  /* 0x0000000100ab7824 */ /* 0x000fe200078e02aa */
[----:B------:R-:W-:Y:S01]  /*0810*/  LEA R167, R167, UR5, 0x1 ;  /* 0x00000005a7a77c11 */ /* 0x000fe2000f8e08ff */
[----:B------:R-:W-:-:S02]  /*0820*/  IMAD.IADD R0, R2, 0x1, R252 ;  /* 0x0000000102007824 */ /* 0x000fc400078e02fc */
[C---:B------:R-:W-:Y:S02]  /*0830*/  VIADD R6, R252.reuse, 0x420 ;  /* 0x00000420fc067836 */ /* 0x040fe40000000000 */
[----:B------:R-:W-:Y:S01]  /*0840*/  @P1 VIADD R6, R252, 0x3e0 ;  /* 0x000003e0fc061836 */ /* 0x000fe20000000000 */
[----:B------:R1:W-:Y:S01]  /*0850*/  STL [R1+0x8], R0 ;  /* 0x0000080001007387 */ /* 0x0003e20000100800 */
[----:B------:R-:W-:Y:S02]  /*0860*/  IMAD.IADD R198, R199, 0x1, R2 ;  /* 0x00000001c7c67824 */ /* 0x000fe400078e0202 */
[----:B------:R-:W-:Y:S01]  /*0870*/  IMAD.SHL.U32 R176, R175, 0x2, RZ ;  /* 0x00000002afb07824 */ /* 0x000fe200078e00ff */
[----:B------:R2:W-:Y:S01]  /*0880*/  STL [R1+0xc], R6 ;  /* 0x00000c0601007387 */ /* 0x0005e20000100800 */
[----:B------:R-:W-:Y:S02]  /*0890*/  IMAD.IADD R173, R172, 0x1, R170 ;  /* 0x00000001acad7824 */ /* 0x000fe400078e02aa */
[----:B------:R-:W-:Y:S01]  /*08a0*/  IMAD.IADD R200, R199, 0x1, R193 ;  /* 0x00000001c7c87824 */ /* 0x000fe200078e02c1 */
[----:B------:R2:W-:Y:S01]  /*08b0*/  STL [R1], R4 ;  /* 0x0000000401007387 */ /* 0x0005e20000100800 */
[----:B------:R-:W-:-:S02]  /*08c0*/  IMAD R213, R250, 0x10, R213 ;  /* 0x00000010fad57824 */ /* 0x000fc400078e02d5 */
[----:B------:R-:W-:Y:S02]  /*08d0*/  IMAD.IADD R172, R172, 0x1, R171 ;  /* 0x00000001acac7824 */ /* 0x000fe400078e02ab */
[----:B------:R-:W-:Y:S02]  /*08e0*/  IMAD.IADD R193, R193, 0x1, R198 ;  /* 0x00000001c1c17824 */ /* 0x000fe400078e02c6 */
[----:B------:R-:W-:Y:S02]  /*08f0*/  VIADD R176, R176, UR4 ;  /* 0x00000004b0b07c36 */ /* 0x000fe40008000000 */
[----:B-1----:R-:W-:-:S05]  /*0900*/  IMAD.IADD R0, R2, 0x1, R4 ;  /* 0x0000000102007824 */ /* 0x002fca00078e0204 */
[----:B------:R2:W-:Y:S02]  /*0910*/  STL [R1+0x4], R0 ;  /* 0x0000040001007387 */ /* 0x0005e40000100800 */
.L_x_483:
[----:B-1----:R-:W1:Y:S01]  /*0920*/  S2R R46, SR_CTAID.Y ;  /* 0x00000000002e7919 */ /* 0x002e620000002600 */
[----:B--2---:R-:W2:Y:S01]  /*0930*/  LDC.64 R4, c[0x0][0x2f0] ;  /* 0x0000bc00ff047b82 */ /* 0x004ea20000000a00 */
[----:B------:R-:W-:Y:S01]  /*0940*/  ISETP.NE.U32.AND P3, PT, RZ, UR12, PT ;  /* 0x0000000cff007c0c */ /* 0x000fe2000bf65070 */
[----:B------:R-:W-:-:S03]  /*0950*/  IMAD.MOV.U32 R0, RZ, RZ, -0x1 ;  /* 0xffffffffff007424 */ /* 0x000fc600078e00ff */
[----:B------:R-:W-:-:S03]  /*0960*/  ISETP.NE.AND.EX P3, PT, RZ, UR13, PT, P3 ;  /* 0x0000000dff007c0c */ /* 0x000fc6000bf65330 */
[----:B------:R-:W3:Y:S08]  /*0970*/  LDC.64 R10, c[0x0][0x308] ;  /* 0x0000c200ff0a7b82 */ /* 0x000ef00000000a00 */
[----:B----4-:R-:W4:Y:S01]  /*0980*/  LDC.U8 R15, c[0x0][0x3c2] ;  /* 0x0000f080ff0f7b82 */ /* 0x010f220000000000 */
[----:B--2---:R-:W-:-:S07]  /*0990*/  ISETP.NE.U32.AND P4, PT, R4, RZ, PT ;  /* 0x000000ff0400720c */ /* 0x004fce0003f85070 */
[----:B------:R-:W2:Y:S01]  /*09a0*/  LDC.64 R6, c[0x0][0x2f8] ;  /* 0x0000be00ff067b82 */ /* 0x000ea20000000a00 */
[----:B------:R-:W-:Y:S01]  /*09b0*/  ISETP.NE.AND.EX P4, PT, R5, RZ, PT, P4 ;  /* 0x000000ff0500720c */ /* 0x000fe20003f85340 */
[----:B-1----:R-:W-:Y:S01]  /*09c0*/  IMAD.SHL.U32 R14, R46, 0x4, RZ ;  /* 0x000000042e0e7824 */ /* 0x002fe200078e00ff */
[----:B---3--:R-:W-:Y:S02]  /*09d0*/  ISETP.NE.U32.AND P2, PT, R10, RZ, PT ;  /* 0x000000ff0a00720c */ /* 0x008fe40003f45070 */
[----:B------:R-:W-:Y:S02]  /*09e0*/  SHF.R.S32.HI R41, RZ, 0x1f, R46 ;  /* 0x0000001fff297819 */ /* 0x000fe4000001142e */
[----:B------:R-:W-:Y:S02]  /*09f0*/  ISETP.NE.AND.EX P2, PT, R11, RZ, PT, P2 ;  /* 0x000000ff0b00720c */ /* 0x000fe40003f45320 */
[----:B------:R-:W-:Y:S02]  /*0a00*/  SHF.L.U64.HI R13, R46, 0x2, R41 ;  /* 0x000000022e0d7819 */ /* 0x000fe40000010229 */
[----:B------:R-:W-:-:S05]  /*0a10*/  IADD3 R4, P0, R14, R4, RZ ;  /* 0x000000040e047210 */ /* 0x000fca0007f1e0ff */
[----:B------:R-:W-:Y:S01]  /*0a20*/  IMAD.X R5, R13, 0x1, R5, P0 ;  /* 0x000000010d057824 */ /* 0x000fe200000e0605 */
[----:B------:R-:W-:-:S04]  /*0a30*/  @P3 IADD3 R8, P1, R14, UR12, RZ ;  /* 0x0000000c0e083c10 */ /* 0x000fc8000ff3e0ff */
[----:B------:R-:W3:Y:S04]  /*0a40*/  @P4 LDG.E R0, desc[UR14][R4.64] ;  /* 0x0000000e04004981 */ /* 0x000ee8000c1e1900 */
[----:B------:R1:W3:Y:S01]  /*0a50*/  @P4 LDG.E R12, desc[UR14][R4.64+0x4] ;  /* 0x0000040e040c4981 */ /* 0x0002e2000c1e1900 */
[----:B------:R-:W-:Y:S01]  /*0a60*/  IMAD.MOV.U32 R239, RZ, RZ, RZ ;  /* 0x000000ffffef7224 */ /* 0x000fe200078e00ff */
[----:B------:R-:W-:-:S05]  /*0a70*/  @P3 IADD3.X R9, R13, UR13, RZ, P1, !PT ;  /* 0x0000000d0d093c10 */ /* 0x000fca0008ffe4ff */
[----:B------:R2:W3:Y:S01]  /*0a80*/  @P3 LDG.E R239, desc[UR14][R8.64] ;  /* 0x0000000e08ef3981 */ /* 0x0004e2000c1e1900 */
[----:B-1----:R-:W-:Y:S02]  /*0a90*/  @P2 IADD3 R4, P0, R14, R10, RZ ;  /* 0x0000000a0e042210 */ /* 0x002fe40007f1e0ff */
[----:B----4-:R-:W-:Y:S01]  /*0aa0*/  ISETP.NE.AND P3, PT, R15, RZ, PT ;  /* 0x000000ff0f00720c */ /* 0x010fe20003f65270 */
[----:B------:R-:W-:Y:S01]  /*0ab0*/  IMAD.MOV.U32 R251, RZ, RZ, -0x1 ;  /* 0xfffffffffffb7424 */ /* 0x000fe200078e00ff */
[----:B--2---:R-:W-:Y:S01]  /*0ac0*/  ISETP.EQ.U32.AND P1, PT, R6, RZ, PT ;  /* 0x000000ff0600720c */ /* 0x004fe20003f22070 */
[----:B------:R-:W-:Y:S01]  /*0ad0*/  @P2 IMAD.X R5, R13, 0x1, R11, P0 ;  /* 0x000000010d052824 */ /* 0x000fe200000e060b */
[----:B------:R-:W1:Y:S04]  /*0ae0*/  @!P2 LDC R10, c[0x0][0x2cc] ;  /* 0x0000b300ff0aab82 */ /* 0x000e680000000800 */
[----:B------:R2:W4:Y:S01]  /*0af0*/  @P2 LDG.E R2, desc[UR14][R4.64] ;  /* 0x0000000e04022981 */ /* 0x000522000c1e1900 */
[----:B------:R-:W-:-:S03]  /*0b00*/  ISETP.EQ.OR.EX P1, PT, R7, RZ, !P3, P1 ;  /* 0x000000ff0700720c */ /* 0x000fc60005f22710 */
[----:B------:R-:W1:Y:S01]  /*0b10*/  @!P2 LDC.64 R8, c[0x0][0x318] ;  /* 0x0000c600ff08ab82 */ /* 0x000e620000000a00 */
[----:B--2---:R-:W-:-:S05]  /*0b20*/  IADD3 R4, P0, R14, R6, RZ ;  /* 0x000000060e047210 */ /* 0x004fca0007f1e0ff */
[----:B------:R-:W-:-:S05]  /*0b30*/  IMAD.X R5, R13, 0x1, R7, P0 ;  /* 0x000000010d057824 */ /* 0x000fca00000e0607 */
[----:B-----5:R2:W5:Y:S01]  /*0b40*/  @!P1 LDG.E R251, desc[UR14][R4.64] ;  /* 0x0000000e04fb9981 */ /* 0x020562000c1e1900 */
[----:B------:R-:W-:-:S04]  /*0b50*/  ISETP.NE.U32.AND P1, PT, R6, RZ, PT ;  /* 0x000000ff0600720c */ /* 0x000fc80003f25070 */
[----:B------:R-:W-:Y:S02]  /*0b60*/  ISETP.NE.AND.EX P1, PT, R7, RZ, PT, P1 ;  /* 0x000000ff0700720c */ /* 0x000fe40003f25310 */
[----:B-1----:R-:W-:-:S04]  /*0b70*/  @!P2 ISETP.NE.U32.AND P0, PT, R8, RZ, PT ;  /* 0x000000ff0800a20c */ /* 0x002fc80003f05070 */
[----:B------:R-:W-:-:S04]  /*0b80*/  @!P2 ISETP.NE.AND.EX P0, PT, R9, RZ, PT, P0 ;  /* 0x000000ff0900a20c */ /* 0x000fc80003f05300 */
[----:B------:R-:W-:Y:S01]  /*0b90*/  @!P2 SEL R6, R10, RZ, P0 ;  /* 0x000000ff0a06a207 */ /* 0x000fe20000000000 */
[----:B---3--:R-:W-:-:S06]  /*0ba0*/  @P4 IMAD.IADD R240, R12, 0x1, -R0 ;  /* 0x000000010cf04824 */ /* 0x008fcc00078e0a00 */
[----:B------:R-:W1:Y:S01]  /*0bb0*/  @!P4 LDC R240, c[0x0][0x2c4] ;  /* 0x0000b100fff0cb82 */ /* 0x000e620000000800 */
[----:B----4-:R-:W-:-:S07]  /*0bc0*/  @P2 IMAD.IADD R201, R2, 0x1, -R239 ;  /* 0x0000000102c92824 */ /* 0x010fce00078e0aef */
[----:B------:R-:W3:Y:S01]  /*0bd0*/  LDC R2, c[0x0][0x2c8] ;  /* 0x0000b200ff027b82 */ /* 0x000ee20000000800 */
[----:B--2---:R-:W-:Y:S05]  /*0be0*/  @!P1 BRA `(.L_x_415) ;  /* 0x00000000000c9947 */ /* 0x004fea0003800000 */
[----:B---3--:R-:W2:Y:S02]  /*0bf0*/  @P3 LDG.E R2, desc[UR14][R4.64+0x4] ;  /* 0x0000040e04023981 */ /* 0x008ea4000c1e1900 */
[----:B--2--5:R-:W-:-:S06]  /*0c00*/  @P3 IADD3 R2, R2, -R251, RZ ;  /* 0x800000fb02023210 */ /* 0x024fcc0007ffe0ff */
[----:B------:R2:W5:Y:S02]  /*0c10*/  @!P3 LDG.E R2, desc[UR14][R4.64] ;  /* 0x0000000e0402b981 */ /* 0x000564000c1e1900 */
.L_x_415:
[----:B------:R-:W-:Y:S01]  /*0c20*/  IMAD.SHL.U32 R247, R238, 0x80, RZ ;  /* 0x00000080eef77824 */ /* 0x000fe200078e00ff */
[----:B---3-5:R-:W-:-:S04]  /*0c30*/  @!P2 IADD3 R201, R6, R2, -R239 ;  /* 0x0000000206c9a210 */ /* 0x028fc80007ffe8ef */
        /* <DEDUP_REMOVED lines=14> */
[----:B------:R-:W1:Y:S01]  /*0d20*/  LDC.U8 R19, c[0x0][0x3d8] ;  /* 0x0000f600ff137b82 */ /* 0x000e620000000000 */
[----:B------:R-:W-:Y:S01]  /*0d30*/  SHF.R.S32.HI R42, RZ, 0x1f, R47 ;  /* 0x0000001fff2a7819 */ /* 0x000fe2000001142f */
[C---:B------:R-:W-:Y:S02]  /*0d40*/  IMAD R10, R46.reuse, R9, R10 ;  /* 0x000000092e0a7224 */ /* 0x040fe400078e020a */
[----:B------:R-:W-:-:S04]  /*0d50*/  IMAD.WIDE.U32 R8, R46, R8, RZ ;  /* 0x000000082e087225 */ /* 0x000fc800078e00ff */
[----:B------:R-:W4:Y:S01]  /*0d60*/  LDC R232, c[0x0][0x2dc] ;  /* 0x0000b700ffe87b82 */ /* 0x000f220000000800 */
[----:B--2---:R-:W2:Y:S01]  /*0d70*/  MUFU.RCP R4, R4 ;  /* 0x0000000400047308 */ /* 0x004ea20000001000 */
[----:B------:R-:W-:Y:S02]  /*0d80*/  IADD3 R32, R9, R10, RZ ;  /* 0x0000000a09207210 */ /* 0x000fe40007ffe0ff */
[----:B------:R-:W-:-:S04]  /*0d90*/  SHF.L.U64.HI R9, R46, 0x7, R41 ;  /* 0x000000072e097819 */ /* 0x000fc80000010229 */
[----:B------:R-:W5:Y:S01]  /*0da0*/  LDC R40, c[0x0][0x270] ;  /* 0x00009c00ff287b82 */ /* 0x000f620000000800 */
[----:B------:R-:W-:-:S07]  /*0db0*/  SEL R9, R9, RZ, P4 ;  /* 0x000000ff09097207 */ /* 0x000fce0002000000 */
[----:B------:R-:W1:Y:S01]  /*0dc0*/  @P0 LDC.64 R14, c[0x0][0x250] ;  /* 0x00009400ff0e0b82 */ /* 0x000e620000000a00 */
[----:B--2---:R-:W-:-:S04]  /*0dd0*/  IADD3 R4, R4, 0xffffffe, RZ ;  /* 0x0ffffffe04047810 */ /* 0x004fc80007ffe0ff */
[----:B------:R-:W2:Y:S03]  /*0de0*/  F2I.FTZ.U32.TRUNC.NTZ R5, R4 ;  /* 0x0000000400057305 */ /* 0x000ea6000021f000 */
[----:B------:R-:W1:Y:S01]  /*0df0*/  @!P2 LDC.64 R12, c[0x0][0x418] ;  /* 0x00010600ff0cab82 */ /* 0x000e620000000a00 */
[----:B----4-:R-:W-:-:S05]  /*0e00*/  IMAD R37, R47, R232, RZ ;  /* 0x000000e82f257224 */ /* 0x010fca00078e02ff */
[----:B------:R-:W-:Y:S02]  /*0e10*/  SHF.R.S32.HI R39, RZ, 0x1f, R37 ;  /* 0x0000001fff277819 */ /* 0x000fe40000011425 */
[----:B------:R-:W4:Y:S01]  /*0e20*/  @P2 LDC.64 R16, c[0x0][0x420] ;  /* 0x00010800ff102b82 */ /* 0x000f220000000a00 */
[----:B-----5:R-:W-:-:S04]  /*0e30*/  IMAD.WIDE R24, R232, R40, RZ ;  /* 0x00000028e8187225 */ /* 0x020fc800078e02ff */
[----:B--2---:R-:W-:Y:S01]  /*0e40*/  IMAD.MOV R2, RZ, RZ, -R5 ;  /* 0x000000ffff027224 */ /* 0x004fe200078e0a05 */
[----:B------:R-:W-:Y:S02]  /*0e50*/  MOV R4, RZ ;  /* 0x000000ff00047202 */ /* 0x000fe40000000f00 */
[----:B------:R-:W2:Y:S01]  /*0e60*/  LDC R28, c[0x0][0x2c4] ;  /* 0x0000b100ff1c7b82 */ /* 0x000ea20000000800 */
[----:B------:R-:W-:-:S04]  /*0e70*/  IMAD R2, R2, R11, RZ ;  /* 0x0000000b02027224 */ /* 0x000fc800078e02ff */
[----:B------:R-:W-:-:S03]  /*0e80*/  IMAD.HI.U32 R2, R5, R2, R4 ;  /* 0x0000000205027227 */ /* 0x000fc600078e0004 */
[----:B------:R-:W5:Y:S01]  /*0e90*/  LDC.64 R20, c[0x0][0x488] ;  /* 0x00012200ff147b82 */ /* 0x000f620000000a00 */
[----:B------:R-:W-:-:S04]  /*0ea0*/  IMAD.MOV.U32 R5, RZ, RZ, R6 ;  /* 0x000000ffff057224 */ /* 0x000fc800078e0006 */
[----:B------:R-:W-:-:S03]  /*0eb0*/  IMAD.HI.U32 R2, R2, R5, RZ ;  /* 0x0000000502027227 */ /* 0x000fc600078e00ff */
[----:B------:R-:W5:Y:S02]  /*0ec0*/  LDC.U8 R34, c[0x0][0x480] ;  /* 0x00012000ff227b82 */ /* 0x000f640000000000 */
[----:B------:R-:W-:-:S05]  /*0ed0*/  IADD3 R4, -R2, RZ, RZ ;  /* 0x000000ff02047210 */ /* 0x000fca0007ffe1ff */
[----:B------:R-:W-:Y:S02]  /*0ee0*/  IMAD R4, R11, R4, R5 ;  /* 0x000000040b047224 */ /* 0x000fe400078e0205 */
[----:B------:R-:W-:-:S03]  /*0ef0*/  VIADD R5, R240, 0x3f ;  /* 0x0000003ff0057836 */ /* 0x000fc60000000000 */
[----:B------:R-:W-:Y:S02]  /*0f00*/  ISETP.GT.U32.AND P5, PT, R11, R4, PT ;  /* 0x000000040b00720c */ /* 0x000fe40003fa4070 */
[----:B------:R-:W-:-:S04]  /*0f10*/  SHF.R.S32.HI R6, RZ, 0x1f, R5 ;  /* 0x0000001fff067819 */ /* 0x000fc80000011405 */
[----:B------:R-:W-:Y:S01]  /*0f20*/  LEA.HI R23, R6, R5, RZ, 0x6 ;  /* 0x0000000506177211 */ /* 0x000fe200078f30ff */
[----:B------:R-:W-:-:S04]  /*0f30*/  IMAD.WIDE.U32 R6, R0, R30, RZ ;  /* 0x0000001e00067225 */ /* 0x000fc800078e00ff */
[----:B------:R-:W-:Y:S01]  /*0f40*/  IMAD R5, R0, R31, RZ ;  /* 0x0000001f00057224 */ /* 0x000fe200078e02ff */
[----:B------:R-:W-:Y:S01]  /*0f50*/  SEL R38, R8, R6, !P2 ;  /* 0x0000000608267207 */ /* 0x000fe20005000000 */
[----:B------:R-:W-:Y:S01]  /*0f60*/  @!P5 IMAD.IADD R4, R4, 0x1, -R11 ;  /* 0x000000010404d824 */ /* 0x000fe200078e0a0b */
[----:B------:R-:W-:Y:S02]  /*0f70*/  @!P5 IADD3 R2, R2, 0x1, RZ ;  /* 0x000000010202d810 */ /* 0x000fe40007ffe0ff */
[----:B---3--:R-:W-:Y:S02]  /*0f80*/  SHF.R.S32.HI R6, RZ, 0x1f, R43 ;  /* 0x0000001fff067819 */ /* 0x008fe4000001142b */
[----:B------:R-:W-:Y:S01]  /*0f90*/  ISETP.GE.U32.AND P3, PT, R4, R11, PT ;  /* 0x0000000b0400720c */ /* 0x000fe20003f66070 */
[----:B------:R-:W-:Y:S01]  /*0fa0*/  IMAD.WIDE.U32 R10, R46, R43, RZ ;  /* 0x0000002b2e0a7225 */ /* 0x000fe200078e00ff */
[----:B------:R-:W-:Y:S02]  /*0fb0*/  LOP3.LUT R8, R47, R18, RZ, 0x3c, !PT ;  /* 0x000000122f087212 */ /* 0x000fe400078e3cff */
[----:B------:R-:W-:Y:S01]  /*0fc0*/  @P0 IADD3 R4, R239, R251, RZ ;  /* 0x000000fbef040210 */ /* 0x000fe20007ffe0ff */
[----:B------:R-:W-:Y:S01]  /*0fd0*/  IMAD R6, R6, R46, RZ ;  /* 0x0000002e06067224 */ /* 0x000fe200078e02ff */
[----:B------:R-:W-:Y:S01]  /*0fe0*/  ISETP.GE.AND P1, PT, R8, RZ, PT ;  /* 0x000000ff0800720c */ /* 0x000fe20003f26270 */
[----:B------:R-:W-:Y:S01]  /*0ff0*/  IMAD R8, R25, R10, RZ ;  /* 0x0000000a19087224 */ /* 0x000fe200078e02ff */
[----:B------:R-:W-:Y:S01]  /*1000*/  ISETP.NE.AND P5, PT, R18, RZ, PT ;  /* 0x000000ff1200720c */ /* 0x000fe20003fa5270 */
[----:B------:R-:W-:Y:S01]  /*1010*/  IMAD R6, R41, R43, R6 ;  /* 0x0000002b29067224 */ /* 0x000fe200078e0206 */
[----:B------:R-:W-:Y:S01]  /*1020*/  @P2 IADD3 R32, R7, R5, RZ ;  /* 0x0000000507202210 */ /* 0x000fe20007ffe0ff */
[----:B-1----:R-:W-:-:S02]  /*1030*/  @P0 IMAD R7, R4, R15, RZ ;  /* 0x0000000f04070224 */ /* 0x002fc400078e02ff */
[----:B------:R-:W-:Y:S01]  /*1040*/  @P3 IADD3 R2, R2, 0x1, RZ ;  /* 0x0000000102023810 */ /* 0x000fe20007ffe0ff */
[----:B------:R-:W-:Y:S01]  /*1050*/  @P0 IMAD.WIDE.U32 R4, R4, R14, RZ ;  /* 0x0000000e04040225 */ /* 0x000fe200078e00ff */
[----:B------:R-:W-:Y:S02]  /*1060*/  ISETP.NE.AND P3, PT, R19, RZ, PT ;  /* 0x000000ff1300720c */ /* 0x000fe40003f65270 */
[----:B------:R-:W-:Y:S01]  /*1070*/  MOV R22, R2 ;  /* 0x0000000200167202 */ /* 0x000fe20000000f00 */
[----:B------:R-:W-:Y:S01]  /*1080*/  IMAD.IADD R6, R11, 0x1, R6 ;  /* 0x000000010b067824 */ /* 0x000fe200078e0206 */
[----:B------:R-:W-:Y:S01]  /*1090*/  @P0 IADD3 R36, R5, R7, RZ ;  /* 0x0000000705240210 */ /* 0x000fe20007ffe0ff */
[----:B------:R-:W-:Y:S02]  /*10a0*/  @P0 IMAD.MOV.U32 R33, RZ, RZ, R4 ;  /* 0x000000ffff210224 */ /* 0x000fe400078e0004 */
[C---:B------:R-:W-:Y:S02]  /*10b0*/  IMAD R8, R24.reuse, R6, R8 ;  /* 0x0000000618087224 */ /* 0x040fe400078e0208 */
[----:B------:R-:W-:-:S04]  /*10c0*/  IMAD.WIDE.U32 R6, R24, R10, RZ ;  /* 0x0000000a18067225 */ /* 0x000fc800078e00ff */
[----:B------:R-:W1:Y:S01]  /*10d0*/  @P3 LDC R27, c[0x0][0x2e4] ;  /* 0x0000b900ff1b3b82 */ /* 0x000e620000000800 */
[----:B------:R-:W-:Y:S01]  /*10e0*/  IMAD.WIDE.U32 R4, R24, R0, RZ ;  /* 0x0000000018047225 */ /* 0x000fe200078e00ff */
[----:B------:R-:W-:Y:S02]  /*10f0*/  IADD3 R26, R7, R8, RZ ;  /* 0x00000008071a7210 */ /* 0x000fe40007ffe0ff */
[----:B------:R-:W-:Y:S01]  /*1100*/  LOP3.LUT R8, R23, 0xffffffc0, RZ, 0xc0, !PT ;  /* 0xffffffc017087812 */ /* 0x000fe200078ec0ff */
[----:B------:R-:W-:Y:S01]  /*1110*/  IMAD R2, R25, R0, RZ ;  /* 0x0000000019027224 */ /* 0x000fe200078e02ff */
[----:B------:R-:W-:Y:S01]  /*1120*/  SEL R35, R6, R4, !P2 ;  /* 0x0000000406237207 */ /* 0x000fe20005000000 */
[----:B------:R-:W-:Y:S01]  /*1130*/  @!P1 IMAD.MOV R22, RZ, RZ, -R22 ;  /* 0x000000ffff169224 */ /* 0x000fe200078e0a16 */
[----:B------:R-:W-:Y:S01]  /*1140*/  @!P5 LOP3.LUT R22, RZ, R18, RZ, 0x33, !PT ;  /* 0x00000012ff16d212 */ /* 0x000fe200078e33ff */
[----:B------:R-:W-:Y:S01]  /*1150*/  IMAD.SHL.U32 R4, R46, 0x80, RZ ;  /* 0x000000802e047824 */ /* 0x000fe200078e00ff */
[----:B------:R-:W3:Y:S01]  /*1160*/  @P0 LDC.64 R18, c[0x0][0x248] ;  /* 0x00009200ff120b82 */ /* 0x000ee20000000a00 */
[----:B------:R-:W-:Y:S01]  /*1170*/  @P2 IADD3 R26, R5, R2, RZ ;  /* 0x00000002051a2210 */ /* 0x000fe20007ffe0ff */
[----:B------:R-:W-:Y:S01]  /*1180*/  @!P2 IMAD R2, R41, R12, RZ ;  /* 0x0000000c2902a224 */ /* 0x000fe200078e02ff */
[----:B------:R-:W-:Y:S01]  /*1190*/  IADD3 R8, R8, -0x40, RZ ;  /* 0xffffffc008087810 */ /* 0x000fe20007ffe0ff */
[----:B----4-:R-:W-:Y:S01]  /*11a0*/  @P2 IMAD.WIDE.U32 R6, R0, R16, RZ ;  /* 0x0000001000062225 */ /* 0x010fe200078e00ff */
[----:B------:R-:W-:-:S02]  /*11b0*/  SHF.R.S32.HI R23, RZ, 0x6, R23 ;  /* 0x00000006ff177819 */ /* 0x000fc40000011417 */
[----:B------:R-:W-:Y:S01]  /*11c0*/  SHF.R.S32.HI R11, RZ, 0x1f, R8 ;  /* 0x0000001fff0b7819 */ /* 0x000fe20000011408 */
[----:B------:R-:W-:Y:S01]  /*11d0*/  @!P2 IMAD R10, R46, R13, R2 ;  /* 0x0000000d2e0aa224 */ /* 0x000fe200078e0202 */
[----:B------:R-:W-:Y:S01]  /*11e0*/  SEL R2, R4, RZ, P4 ;  /* 0x000000ff04027207 */ /* 0x000fe20002000000 */
[C---:B--2---:R-:W-:Y:S02]  /*11f0*/  @P3 IMAD R13, R46.reuse, R28, RZ ;  /* 0x0000001c2e0d3224 */ /* 0x044fe400078e02ff */
[----:B------:R-:W-:Y:S01]  /*1200*/  @!P2 IMAD.WIDE.U32 R4, R46, R12, RZ ;  /* 0x0000000c2e04a225 */ /* 0x000fe200078e00ff */
[----:B------:R-:W-:-:S03]  /*1210*/  IADD3 R2, P1, R8, R2, RZ ;  /* 0x0000000208027210 */ /* 0x000fc60007f3e0ff */
[----:B------:R-:W-:Y:S01]  /*1220*/  @P2 IMAD.MOV.U32 R16, RZ, RZ, R6 ;  /* 0x000000ffff102224 */ /* 0x000fe200078e0006 */
[----:B------:R-:W-:Y:S01]  /*1230*/  @P3 SEL R6, R13, R0, !P2 ;  /* 0x000000000d063207 */ /* 0x000fe20005000000 */
[----:B------:R-:W-:Y:S01]  /*1240*/  @P2 IMAD R17, R0, R17, R7 ;  /* 0x0000001100112224 */ /* 0x000fe200078e0207 */
[----:B------:R-:W-:Y:S01]  /*1250*/  IADD3.X R9, R11, R9, RZ, P1, !PT ;  /* 0x000000090b097210 */ /* 0x000fe20000ffe4ff */
[----:B------:R-:W-:Y:S01]  /*1260*/  IMAD R7, R25, R2, RZ ;  /* 0x0000000219077224 */ /* 0x000fe200078e02ff */
[----:B------:R-:W-:Y:S01]  /*1270*/  @!P2 IADD3 R17, R5, R10, RZ ;  /* 0x0000000a0511a210 */ /* 0x000fe20007ffe0ff */
[----:B-1----:R-:W-:Y:S01]  /*1280*/  @P3 IMAD R10, R47, R27, R6 ;  /* 0x0000001b2f0a3224 */ /* 0x002fe200078e0206 */
[----:B------:R-:W-:Y:S01]  /*1290*/  @!P2 MOV R16, R4 ;  /* 0x000000040010a202 */ /* 0x000fe20000000f00 */
[----:B-----5:R-:W-:Y:S01]  /*12a0*/  IMAD.WIDE.U32 R4, R29, R20, RZ ;  /* 0x000000141d047225 */ /* 0x020fe200078e00ff */
[----:B------:R-:W-:Y:S02]  /*12b0*/  ISETP.NE.AND P1, PT, R34, RZ, PT ;  /* 0x000000ff2200720c */ /* 0x000fe40003f25270 */
[----:B------:R-:W-:Y:S01]  /*12c0*/  SHF.R.S32.HI R27, RZ, 0x1f, R247 ;  /* 0x0000001fff1b7819 */ /* 0x000fe200000114f7 */
[----:B------:R-:W-:-:S04]  /*12d0*/  IMAD.WIDE.U32 R12, R24, R2, RZ ;  /* 0x00000002180c7225 */ /* 0x000fc800078e00ff */
[----:B------:R-:W-:Y:S02]  /*12e0*/  @!P3 IMAD R6, R46, R40, R47 ;  /* 0x000000282e06b224 */ /* 0x000fe400078e022f */
[----:B------:R-:W-:Y:S02]  /*12f0*/  @P0 IMAD.IADD R2, R239, 0x1, R251 ;  /* 0x00000001ef020824 */ /* 0x000fe400078e02fb */
[----:B------:R-:W-:Y:S01]  /*1300*/  IMAD R9, R24, R9, R7 ;  /* 0x0000000918097224 */ /* 0x000fe200078e0207 */
[----:B------:R-:W-:Y:S01]  /*1310*/  SEL R24, R4, RZ, P1 ;  /* 0x000000ff04187207 */ /* 0x000fe20000800000 */
[----:B------:R-:W-:Y:S02]  /*1320*/  @!P3 IMAD R10, R6, R28, RZ ;  /* 0x0000001c060ab224 */ /* 0x000fe400078e02ff */
[----:B------:R-:W-:Y:S02]  /*1330*/  IMAD R7, R29, R21, R5 ;  /* 0x000000151d077224 */ /* 0x000fe400078e0205 */
[----:B---3--:R-:W-:-:S02]  /*1340*/  @P0 IMAD R6, R2, R19, RZ ;  /* 0x0000001302060224 */ /* 0x008fc400078e02ff */
[----:B------:R-:W-:Y:S01]  /*1350*/  @P0 IMAD.WIDE.U32 R4, R2, R18, RZ ;  /* 0x0000001202040225 */ /* 0x000fe200078e00ff */
[----:B------:R-:W-:-:S04]  /*1360*/  SEL R29, R7, RZ, P1 ;  /* 0x000000ff071d7207 */ /* 0x000fc80000800000 */
        /* <DEDUP_REMOVED lines=15> */
.L_x_417:
        /* <DEDUP_REMOVED lines=13> */
.L_x_418:
        /* <DEDUP_REMOVED lines=10> */
.L_x_419:
[----:B------:R-:W-:-:S04]  /*15d0*/  IMAD R0, R46, R40, R47 ;  /* 0x000000282e007224 */ /* 0x000fc800078e022f */
[----:B------:R-:W-:-:S07]  /*15e0*/  IMAD R0, R0, R43, RZ ;  /* 0x0000002b00007224 */ /* 0x000fce00078e02ff */
.L_x_420:
[----:B------:R-:W1:Y:S01]  /*15f0*/  S2R R43, SR_TID.X ;  /* 0x00000000002b7919 */ /* 0x000e620000002100 */
[----:B------:R-:W2:Y:S01]  /*1600*/  LDC.64 R20, c[0x0][0x420] ;  /* 0x00010800ff147b82 */ /* 0x000ea20000000a00 */
[----:B------:R-:W-:Y:S01]  /*1610*/  IMAD R232, R232, R40, RZ ;  /* 0x00000028e8e87224 */ /* 0x000fe200078e02ff */
[----:B------:R-:W-:Y:S01]  /*1620*/  IADD3 R4, P2, R208, R16, RZ ;  /* 0x00000010d0047210 */ /* 0x000fe20007f5e0ff */
[----:B------:R-:W-:Y:S01]  /*1630*/  ULDC UR8, c[0x0][0x398] ;  /* 0x0000e60000087ab9 */ /* 0x000fe20000000800 */
[----:B------:R-:W-:Y:S01]  /*1640*/  SHF.R.S32.HI R209, RZ, 0x1f, R208 ;  /* 0x0000001fffd17819 */ /* 0x000fe200000114d0 */
[----:B------:R-:W-:Y:S01]  /*1650*/  IMAD.SHL.U32 R231, R232, 0x40, RZ ;  /* 0x00000040e8e77824 */ /* 0x000fe200078e00ff */
[----:B------:R-:W-:Y:S01]  /*1660*/  IADD3 R206, R8, R10, RZ ;  /* 0x0000000a08ce7210 */ /* 0x000fe20007ffe0ff */
[----:B------:R-:W-:Y:S01]  /*1670*/  ULDC.64 UR4, c[0x0][0x428] ;  /* 0x00010a0000047ab9 */ /* 0x000fe20000000a00 */
[----:B------:R-:W3:Y:S01]  /*1680*/  LDC.64 R44, c[0x0][0x478] ;  /* 0x00011e00ff2c7b82 */ /* 0x000ee20000000a00 */
[----:B------:R-:W-:Y:S01]  /*1690*/  IMAD.X R5, R209, 0x1, R17, P2 ;  /* 0x00000001d1057824 */ /* 0x000fe200010e0611 */
[----:B------:R-:W-:Y:S01]  /*16a0*/  IADD3 R6, P3, P2, R12, R231, R37 ;  /* 0x000000e70c067210 */ /* 0x000fe20007a7e025 */
[----:B------:R-:W-:Y:S01]  /*16b0*/  IMAD.IADD R17, R8, 0x1, R0 ;  /* 0x0000000108117824 */ /* 0x000fe200078e0200 */
[----:B------:R-:W-:Y:S01]  /*16c0*/  SHF.R.S32.HI R7, RZ, 0x1f, R231 ;  /* 0x0000001fff077819 */ /* 0x000fe200000114e7 */
[----:B------:R-:W-:Y:S01]  /*16d0*/  IMAD R10, R42, UR4, RZ ;  /* 0x000000042a0a7c24 */ /* 0x000fe2000f8e02ff */
[----:B------:R-:W-:Y:S01]  /*16e0*/  IADD3 R0, P4, R220, R8, RZ ;  /* 0x00000008dc007210 */ /* 0x000fe20007f9e0ff */
[----:B------:R-:W-:Y:S01]  /*16f0*/  ULDC.64 UR10, c[0x0][0x210] ;  /* 0x00008400000a7ab9 */ /* 0x000fe20000000a00 */
[----:B------:R-:W-:Y:S01]  /*1700*/  IADD3.X R13, R9, R7, R39, P3, P2 ;  /* 0x00000007090d7210 */ /* 0x000fe20001fe4427 */
[----:B------:R-:W-:Y:S01]  /*1710*/  IMAD R10, R47, UR5, R10 ;  /* 0x000000052f0a7c24 */ /* 0x000fe2000f8e020a */
[----:B------:R-:W-:Y:S01]  /*1720*/  IADD3 R16, P3, P2, R24, R6, R35 ;  /* 0x0000000618107210 */ /* 0x000fe20007a7e023 */
[----:B------:R-:W-:Y:S01]  /*1730*/  BSSY B1, `(.L_x_416) ;  /* 0x0000780000017945 */ /* 0x000fe20003800000 */
[----:B------:R-:W-:Y:S01]  /*1740*/  SHF.R.S32.HI R35, RZ, 0x1f, R220 ;  /* 0x0000001fff237819 */ /* 0x000fe200000114dc */
[----:B------:R-:W-:-:S02]  /*1750*/  VIADD R192, R23, 0xffffffff ;  /* 0xffffffff17c07836 */ /* 0x000fc40000000000 */
[-C--:B--2---:R-:W-:Y:S02]  /*1760*/  IMAD R2, R11, R20.reuse, RZ ;  /* 0x000000140b027224 */ /* 0x084fe400078e02ff */
[----:B------:R-:W-:-:S04]  /*1770*/  IMAD.WIDE.U32 R4, R8, R20, R4 ;  /* 0x0000001408047225 */ /* 0x000fc800078e0004 */
[----:B------:R-:W-:Y:S01]  /*1780*/  IMAD R2, R8, R21, R2 ;  /* 0x0000001508027224 */ /* 0x000fe200078e0202 */
[----:B-1----:R-:W-:Y:S01]  /*1790*/  SHF.R.S32.HI R37, RZ, 0x1f, R43 ;  /* 0x0000001fff257819 */ /* 0x002fe2000001142b */
[----:B------:R-:W-:Y:S02]  /*17a0*/  IMAD.X R7, R35, 0x1, R11, P4 ;  /* 0x0000000123077824 */ /* 0x000fe400020e060b */
[----:B------:R-:W-:Y:S01]  /*17b0*/  IMAD.IADD R5, R5, 0x1, R2 ;  /* 0x0000000105057824 */ /* 0x000fe200078e0202 */
[----:B------:R-:W-:Y:S01]  /*17c0*/  LEA.HI R8, R37, R43, RZ, 0x5 ;  /* 0x0000002b25087211 */ /* 0x000fe200078f28ff */
[----:B------:R-:W-:Y:S01]  /*17d0*/  IMAD R7, R7, R30, RZ ;  /* 0x0000001e07077224 */ /* 0x000fe200078e02ff */
[----:B------:R-:W-:Y:S01]  /*17e0*/  IADD3 R2, -R201, R240, R247 ;  /* 0x000000f0c9027210 */ /* 0x000fe20007ffe1f7 */
[----:B------:R-:W-:Y:S01]  /*17f0*/  IMAD.WIDE.U32 R4, R47, UR4, R4 ;  /* 0x000000042f047c25 */ /* 0x000fe2000f8e0004 */
[----:B------:R-:W-:Y:S01]  /*1800*/  LOP3.LUT R6, R8, 0xffffffe0, RZ, 0xc0, !PT ;  /* 0xffffffe008067812 */ /* 0x000fe200078ec0ff */
[----:B------:R-:W-:Y:S01]  /*1810*/  ULDC.64 UR4, c[0x0][0x258] ;  /* 0x0000960000047ab9 */ /* 0x000fe20000000a00 */
[----:B------:R-:W-:Y:S01]  /*1820*/  SHF.R.S32.HI R8, RZ, 0x5, R8 ;  /* 0x00000005ff087819 */ /* 0x000fe20000011408 */
[----:B------:R-:W-:Y:S01]  /*1830*/  IMAD R12, R0, R31, R7 ;  /* 0x0000001f000c7224 */ /* 0x000fe200078e0207 */
[----:B------:R-:W-:Y:S01]  /*1840*/  IADD3 R5, R5, R10, RZ ;  /* 0x0000000a05057210 */ /* 0x000fe20007ffe0ff */
[----:B------:R-:W-:-:S02]  /*1850*/  IMAD.IADD R24, R43, 0x1, -R6 ;  /* 0x000000012b187824 */ /* 0x000fc400078e0a06 */
[----:B------:R-:W-:Y:S01]  /*1860*/  VIADD R2, R2, -UR8 ;  /* 0x8000000802027c36 */ /* 0x000fe20008000000 */
[----:B------:R-:W-:Y:S01]  /*1870*/  ULDC.64 UR8, c[0x0][0x3e0] ;  /* 0x0000f80000087ab9 */ /* 0x000fe20000000a00 */
[----:B------:R-:W-:-:S03]  /*1880*/  IMAD.WIDE.U32 R6, R0, R30, R208 ;  /* 0x0000001e00067225 */ /* 0x000fc600078e00d0 */
[----:B------:R-:W-:Y:S01]  /*1890*/  SHF.R.S32.HI R9, RZ, 0x1f, R2 ;  /* 0x0000001fff097819 */ /* 0x000fe20000011402 */
[----:B------:R-:W-:Y:S01]  /*18a0*/  IMAD R0, R8, R232, R24 ;  /* 0x000000e808007224 */ /* 0x000fe200078e0218 */
[----:B------:R-:W-:Y:S01]  /*18b0*/  IADD3 R6, P4, R38, R6, RZ ;  /* 0x0000000626067210 */ /* 0x000fe20007f9e0ff */
[----:B------:R-:W-:Y:S01]  /*18c0*/  IMAD.WIDE.U32 R4, R220, R20, R4 ;  /* 0x00000014dc047225 */ /* 0x000fe200078e0004 */
[----:B------:R-:W-:Y:S01]  /*18d0*/  LEA.HI R11, R9, R2, RZ, 0x6 ;  /* 0x00000002090b7211 */ /* 0x000fe200078f30ff */
[----:B------:R-:W1:Y:S01]  /*18e0*/  LDC.64 R38, c[0x0][0x2b0] ;  /* 0x0000ac00ff267b82 */ /* 0x000e620000000a00 */
[----:B------:R-:W-:Y:S01]  /*18f0*/  IADD3.X R7, R32, R7, R12, P4, !PT ;  /* 0x0000000720077210 */ /* 0x000fe200027fe40c */
[----:B------:R-:W-:Y:S01]  /*1900*/  IMAD R9, R42, UR4, RZ ;  /* 0x000000042a097c24 */ /* 0x000fe2000f8e02ff */
[----:B------:R-:W-:Y:S01]  /*1910*/  IADD3.X R8, R29, R13, R26, P3, P2 ;  /* 0x0000000d1d087210 */ /* 0x000fe20001fe441a */
[----:B---3--:R-:W-:Y:S01]  /*1920*/  IMAD.WIDE R12, R17, 0x4, R44 ;  /* 0x00000004110c7825 */ /* 0x008fe200078e022c */
[----:B------:R-:W-:-:S02]  /*1930*/  IADD3 R2, P2, R0, R16, RZ ;  /* 0x0000001000027210 */ /* 0x000fc40007f5e0ff */
[----:B------:R-:W-:Y:S01]  /*1940*/  LEA R194, P3, R4, UR8, 0x1 ;  /* 0x0000000804c27c11 */ /* 0x000fe2000f8608ff */
[C---:B------:R-:W-:Y:S01]  /*1950*/  IMAD R9, R47.reuse, UR5, R9 ;  /* 0x000000052f097c24 */ /* 0x040fe2000f8e0209 */
[----:B------:R-:W-:Y:S01]  /*1960*/  LEA.HI.X.SX32 R10, R0, R8, 0x1, P2 ;  /* 0x00000008000a7211 */ /* 0x000fe200010f0eff */
[----:B------:R-:W-:Y:S01]  /*1970*/  IMAD.WIDE.U32 R6, R47, UR4, R6 ;  /* 0x000000042f067c25 */ /* 0x000fe2000f8e0006 */
[----:B------:R-:W-:Y:S01]  /*1980*/  SHF.R.S32.HI R8, RZ, 0x6, R11 ;  /* 0x00000006ff087819 */ /* 0x000fe2000001140b */
[----:B------:R-:W-:Y:S01]  /*1990*/  ULDC.64 UR4, c[0x0][0x400] ;  /* 0x0001000000047ab9 */ /* 0x000fe20000000a00 */
[----:B------:R-:W-:Y:S01]  /*19a0*/  MOV R214, R13 ;  /* 0x0000000d00d67202 */ /* 0x000fe20000000f00 */
[----:B------:R-:W-:Y:S01]  /*19b0*/  IMAD.IADD R7, R7, 0x1, R9 ;  /* 0x0000000107077824 */ /* 0x000fe200078e0209 */
[C---:B------:R-:W-:Y:S01]  /*19c0*/  LEA R196, P4, R6.reuse, UR10, 0x1 ;  /* 0x0000000a06c47c11 */ /* 0x040fe2000f8808ff */
[----:B------:R-:W-:Y:S01]  /*19d0*/  IMAD R0, R35, R20, RZ ;  /* 0x0000001423007224 */ /* 0x000fe200078e02ff */
[----:B------:R-:W-:Y:S01]  /*19e0*/  VIMNMX R237, RZ, R8, !PT ;  /* 0x00000008ffed7248 */ /* 0x000fe20007fe0100 */
[----:B------:R-:W-:Y:S01]  /*19f0*/  IMAD.MOV.U32 R215, RZ, RZ, R12 ;  /* 0x000000ffffd77224 */ /* 0x000fe200078e000c */
[----:B------:R-:W-:Y:S01]  /*1a00*/  LEA.HI.X R197, R6, UR11, R7, 0x1, P4 ;  /* 0x0000000b06c57c11 */ /* 0x000fe2000a0f0c07 */
[----:B------:R-:W-:Y:S01]  /*1a10*/  IMAD R0, R220, R21, R0 ;  /* 0x00000015dc007224 */ /* 0x000fe200078e0200 */
[----:B------:R-:W-:-:S02]  /*1a20*/  ISETP.GT.AND P4, PT, R23, R237, PT ;  /* 0x000000ed1700720c */ /* 0x000fc40003f84270 */
[----:B------:R-:W-:Y:S01]  /*1a30*/  LEA R203, P2, R2, UR4, 0x2 ;  /* 0x0000000402cb7c11 */ /* 0x000fe2000f8410ff */
[----:B------:R-:W-:Y:S02]  /*1a40*/  IMAD.IADD R0, R5, 0x1, R0 ;  /* 0x0000000105007824 */ /* 0x000fe400078e0200 */
[----:B-1----:R-:W-:Y:S01]  /*1a50*/  IMAD.WIDE R206, R206, 0x4, R38 ;  /* 0x00000004cece7825 */ /* 0x002fe200078e0226 */
[----:B------:R-:W-:Y:S02]  /*1a60*/  LEA.HI.X R202, R2, UR5, R10, 0x2, P2 ;  /* 0x0000000502ca7c11 */ /* 0x000fe400090f140a */
[----:B------:R-:W-:-:S05]  /*1a70*/  LEA.HI.X R195, R4, UR9, R0, 0x1, P3 ;  /* 0x0000000904c37c11 */ /* 0x000fca00098f0c00 */
[----:B------:R-:W-:Y:S05]  /*1a80*/  @P4 BRA `(.L_x_421) ;  /* 0x0000000800d84947 */ /* 0x000fea0003800000 */
        /* <DEDUP_REMOVED lines=25> */
.L_x_422:
        /* <DEDUP_REMOVED lines=13> */
.L_x_423:
[-C--:B------:R-:W-:Y:S01]  /*1cf0*/  IMAD R0, R27, R4.reuse, RZ ;  /* 0x000000041b007224 */ /* 0x080fe200078e02ff */
[----:B------:R-:W-:Y:S01]  /*1d00*/  ULDC UR4, c[0x0][0x2d0] ;  /* 0x0000b40000047ab9 */ /* 0x000fe20000000800 */
[C---:B------:R-:W-:Y:S01]  /*1d10*/  IMAD.WIDE.U32 R6, R247.reuse, R4, R208 ;  /* 0x00000004f7067225 */ /* 0x040fe200078e00d0 */
[----:B------:R-:W-:Y:S01]  /*1d20*/  ISETP.GE.AND P3, PT, R208, UR4, PT ;  /* 0x00000004d0007c0c */ /* 0x000fe2000bf66270 */
[----:B------:R-:W-:Y:S01]  /*1d30*/  ULDC.64 UR4, c[0x0][0x468] ;  /* 0x00011a0000047ab9 */ /* 0x000fe20000000a00 */
[----:B------:R-:W-:Y:S01]  /*1d40*/  IADD3 R8, R220, 0x60, RZ ;  /* 0x00000060dc087810 */ /* 0x000fe20007ffe0ff */
[----:B------:R-:W-:Y:S01]  /*1d50*/  IMAD R2, R247, R5, R0 ;  /* 0x00000005f7027224 */ /* 0x000fe200078e0200 */
[----:B------:R-:W-:Y:S01]  /*1d60*/  IADD3 R6, P0, R10, R6, RZ ;  /* 0x000000060a067210 */ /* 0x000fe20007f1e0ff */
[----:B------:R-:W-:Y:S01]  /*1d70*/  IMAD R0, R238, -0x80, R201 ;  /* 0xffffff80ee007824 */ /* 0x000fe200078e02c9 */
[----:B------:R-:W-:Y:S01]  /*1d80*/  BSSY B0, `(.L_x_424) ;  /* 0x0000017000007945 */ /* 0x000fe20003800000 */
[C---:B------:R-:W-:Y:S01]  /*1d90*/  VIADD R9, R220.reuse, 0x40 ;  /* 0x00000040dc097836 */ /* 0x040fe20000000000 */
[----:B------:R-:W-:Y:S01]  /*1da0*/  IADD3.X R7, R11, R7, R2, P0, !PT ;  /* 0x000000070b077210 */ /* 0x000fe200007fe402 */
[----:B------:R-:W-:Y:S01]  /*1db0*/  VIADD R2, R220, 0x20 ;  /* 0x00000020dc027836 */ /* 0x000fe20000000000 */
[----:B------:R-:W-:-:S02]  /*1dc0*/  ISETP.GE.OR P0, PT, R8, R0, P3 ;  /* 0x000000000800720c */ /* 0x000fc40001f06670 */
[-C--:B------:R-:W-:Y:S01]  /*1dd0*/  ISETP.GE.OR P1, PT, R9, R0.reuse, P3 ;  /* 0x000000000900720c */ /* 0x080fe20001f26670 */
[----:B------:R-:W-:Y:S01]  /*1de0*/  IMAD.WIDE.U32 R6, R47, UR4, R6 ;  /* 0x000000042f067c25 */ /* 0x000fe2000f8e0006 */
[-C--:B------:R-:W-:Y:S02]  /*1df0*/  ISETP.GE.OR P2, PT, R2, R0.reuse, P3 ;  /* 0x000000000200720c */ /* 0x080fe40001f46670 */
[----:B------:R-:W-:Y:S01]  /*1e00*/  ISETP.GE.OR P3, PT, R220, R0, P3 ;  /* 0x00000000dc00720c */ /* 0x000fe20001f66670 */
[----:B------:R-:W-:-:S04]  /*1e10*/  IMAD R2, R42, UR4, RZ ;  /* 0x000000042a027c24 */ /* 0x000fc8000f8e02ff */
[----:B------:R-:W-:-:S05]  /*1e20*/  IMAD R0, R47, UR5, R2 ;  /* 0x000000052f007c24 */ /* 0x000fca000f8e0202 */
[----:B------:R-:W-:-:S03]  /*1e30*/  IADD3 R0, R7, R0, RZ ;  /* 0x0000000007007210 */ /* 0x000fc60007ffe0ff */
        /* <DEDUP_REMOVED lines=11> */
.L_x_425:
[----:B------:R-:W-:Y:S05]  /*1ef0*/  BSYNC B0 ;  /* 0x0000000000007941 */ /* 0x000fea0003800000 */
.L_x_424:
        /* <DEDUP_REMOVED lines=14> */
.L_x_427:
[----:B------:R-:W-:Y:S05]  /*1fe0*/  BSYNC B0 ;  /* 0x0000000000007941 */ /* 0x000fea0003800000 */
.L_x_426:
        /* <DEDUP_REMOVED lines=14> */
.L_x_429:
[----:B------:R-:W-:Y:S05]  /*20d0*/  BSYNC B0 ;  /* 0x0000000000007941 */ /* 0x000fea0003800000 */
.L_x_428:
        /* <DEDUP_REMOVED lines=13> */
.L_x_431:
[----:B------:R-:W-:Y:S05]  /*21b0*/  BSYNC B0 ;  /* 0x0000000000007941 */ /* 0x000fea0003800000 */
.L_x_430:
[-C--:B----4-:R-:W-:Y:S01]  /*21c0*/  IMAD.WIDE.U32 R4, R247, R12.reuse, R208 ;  /* 0x0000000cf7047225 */ /* 0x090fe200078e00d0 */
[----:B------:R-:W-:Y:S01]  /*21d0*/  ULDC.64 UR4, c[0x0][0x470] ;  /* 0x00011c0000047ab9 */ /* 0x000fe20000000a00 */
[----:B------:R-:W-:Y:S02]  /*21e0*/  BSSY B0, `(.L_x_432) ;  /* 0x0000014000007945 */ /* 0x000fe40003800000 */
[----:B------:R-:W-:Y:S01]  /*21f0*/  IMAD R0, R27, R12, RZ ;  /* 0x0000000c1b007224 */ /* 0x000fe200078e02ff */
[----:B------:R-:W-:Y:S01]  /*2200*/  IADD3 R4, P4, R14, R4, RZ ;  /* 0x000000040e047210 */ /* 0x000fe20007f9e0ff */
[----:B------:R-:W-:Y:S02]  /*2210*/  IMAD R2, R42, UR4, RZ ;  /* 0x000000042a027c24 */ /* 0x000fe4000f8e02ff */
[----:B------:R-:W-:Y:S02]  /*2220*/  IMAD R0, R247, R13, R0 ;  /* 0x0000000df7007224 */ /* 0x000fe400078e0200 */
[----:B------:R-:W-:-:S03]  /*2230*/  IMAD R2, R47, UR5, R2 ;  /* 0x000000052f027c24 */ /* 0x000fc6000f8e0202 */
[----:B------:R-:W-:-:S03]  /*2240*/  IADD3.X R5, R15, R5, R0, P4, !PT ;  /* 0x000000050f057210 */ /* 0x000fc600027fe400 */
        /* <DEDUP_REMOVED lines=13> */
.L_x_433:
[----:B------:R-:W-:Y:S05]  /*2320*/  BSYNC B0 ;  /* 0x0000000000007941 */ /* 0x000fea0003800000 */
.L_x_432:
        /* <DEDUP_REMOVED lines=14> */
.L_x_435:
[----:B------:R-:W-:Y:S05]  /*2410*/  BSYNC B0 ;  /* 0x0000000000007941 */ /* 0x000fea0003800000 */
.L_x_434:
        /* <DEDUP_REMOVED lines=14> */
.L_x_437:
[----:B------:R-:W-:Y:S05]  /*2500*/  BSYNC B0 ;  /* 0x0000000000007941 */ /* 0x000fea0003800000 */
.L_x_436:
        /* <DEDUP_REMOVED lines=14> */
.L_x_421:
[----:B------:R-:W-:Y:S01]  /*25f0*/  IMAD R0, R238, -0x80, R201 ;  /* 0xffffff80ee007824 */ /* 0x000fe200078e02c9 */
[----:B------:R-:W-:Y:S01]  /*2600*/  @P1 BAR.SYNC.DEFER_BLOCKING 0x0 ;  /* 0x0000000000001b1d */ /* 0x000fe20000010000 */
[----:B------:R-:W-:Y:S01]  /*2610*/  VIADD R6, R220, 0x60 ;  /* 0x00000060dc067836 */ /* 0x000fe20000000000 */
[----:B------:R-:W-:Y:S01]  /*2620*/  LEA.HI R10, R192, R192, RZ, 0x1 ;  /* 0x000000c0c00a7211 */ /* 0x000fe200078f08ff */
[C---:B------:R-:W-:Y:S01]  /*2630*/  VIADD R4, R220.reuse, 0x40 ;  /* 0x00000040dc047836 */ /* 0x040fe20000000000 */
[----:B------:R-:W-:Y:S01]  /*2640*/  ISETP.GE.AND P3, PT, R220, R0, PT ;  /* 0x00000000dc00720c */ /* 0x000fe20003f66270 */
[----:B------:R-:W-:Y:S01]  /*2650*/  IMAD R2, R27, R14, RZ ;  /* 0x0000000e1b027224 */ /* 0x000fe200078e02ff */
[-C--:B------:R-:W-:Y:S01]  /*2660*/  ISETP.GE.AND P4, PT, R6, R0.reuse, PT ;  /* 0x000000000600720c */ /* 0x080fe20003f86270 */
[----:B------:R-:W-:Y:S01]  /*2670*/  VIADD R6, R220, 0x20 ;  /* 0x00000020dc067836 */ /* 0x000fe20000000000 */
[----:B------:R-:W-:Y:S01]  /*2680*/  P2R R16, PR, RZ, 0x8 ;  /* 0x00000008ff107803 */ /* 0x000fe20000000000 */
[----:B------:R-:W-:Y:S01]  /*2690*/  IMAD R11, R192, -0x40, R240 ;  /* 0xffffffc0c00b7824 */ /* 0x000fe200078e02f0 */
[----:B------:R-:W-:Y:S01]  /*26a0*/  ISETP.GE.AND P5, PT, R4, R0, PT ;  /* 0x000000000400720c */ /* 0x000fe20003fa6270 */
[C---:B------:R-:W-:Y:S01]  /*26b0*/  IMAD.WIDE.U32 R4, R247.reuse, R14, R208 ;  /* 0x0000000ef7047225 */ /* 0x040fe200078e00d0 */
[----:B------:R-:W-:Y:S01]  /*26c0*/  ISETP.NE.AND P1, PT, R16, RZ, PT ;  /* 0x000000ff1000720c */ /* 0x000fe20003f25270 */
[----:B------:R-:W-:Y:S01]  /*26d0*/  ULDC.64 UR4, c[0x0][0x268] ;  /* 0x00009a0000047ab9 */ /* 0x000fe20000000a00 */
[----:B------:R-:W-:Y:S01]  /*26e0*/  ISETP.GE.AND P6, PT, R6, R0, PT ;  /* 0x000000000600720c */ /* 0x000fe20003fc6270 */
[----:B------:R-:W-:Y:S01]  /*26f0*/  IMAD R2, R247, R15, R2 ;  /* 0x0000000ff7027224 */ /* 0x000fe200078e0202 */
[----:B------:R-:W-:Y:S01]  /*2700*/  LEA R0, R249, UR6, 0x1 ;  /* 0x00000006f9007c11 */ /* 0x000fe2000f8e08ff */
[----:B------:R-:W-:Y:S01]  /*2710*/  IMAD R8, R34, UR4, RZ ;  /* 0x0000000422087c24 */ /* 0x000fe2000f8e02ff */
[----:B------:R-:W-:Y:S01]  /*2720*/  IADD3 R4, P0, R33, R4, RZ ;  /* 0x0000000421047210 */ /* 0x000fe20007f1e0ff */
[----:B------:R-:W-:Y:S01]  /*2730*/  BSSY B0, `(.L_x_439) ;  /* 0x0000020000007945 */ /* 0x000fe20003800000 */
[----:B------:R-:W-:Y:S01]  /*2740*/  ISETP.GE.AND P2, PT, R6, R11, PT ;  /* 0x0000000b0600720c */ /* 0x000fe20003f46270 */
[----:B------:R-:W-:Y:S01]  /*2750*/  IMAD.WIDE.U32 R6, R247, R18, R208 ;  /* 0x00000012f7067225 */ /* 0x000fe200078e00d0 */
[----:B------:R-:W-:-:S02]  /*2760*/  IADD3.X R5, R36, R5, R2, P0, !PT ;  /* 0x0000000524057210 */ /* 0x000fc400007fe402 */
[----:B------:R-:W-:Y:S01]  /*2770*/  ISETP.GE.AND P3, PT, R220, R11, PT ;  /* 0x0000000bdc00720c */ /* 0x000fe20003f66270 */
[----:B------:R1:W-:Y:S01]  /*2780*/  @P1 STS.128 [R0+0xa000], RZ ;  /* 0x00a000ff00001388 */ /* 0x0003e20000000c00 */
[----:B------:R-:W-:Y:S01]  /*2790*/  IMAD R2, R27, R18, RZ ;  /* 0x000000121b027224 */ /* 0x000fe200078e02ff */
[----:B------:R-:W-:Y:S01]  /*27a0*/  IADD3 R12, P0, R25, R6, RZ ;  /* 0x00000006190c7210 */ /* 0x000fe20007f1e0ff */
[----:B------:R-:W-:Y:S01]  /*27b0*/  IMAD.WIDE.U32 R4, R22, UR4, R4 ;  /* 0x0000000416047c25 */ /* 0x000fe2000f8e0004 */
[----:B------:R-:W-:-:S03]  /*27c0*/  LOP3.LUT R10, R10, 0xfffffffe, RZ, 0xc0, !PT ;  /* 0xfffffffe0a0a7812 */ /* 0x000fc600078ec0ff */
[----:B------:R-:W-:Y:S02]  /*27d0*/  IMAD R9, R247, R19, R2 ;  /* 0x00000013f7097224 */ /* 0x000fe400078e0202 */
[----:B------:R-:W-:-:S03]  /*27e0*/  IMAD R2, R22, UR5, R8 ;  /* 0x0000000516027c24 */ /* 0x000fc6000f8e0208 */
[----:B------:R-:W-:Y:S01]  /*27f0*/  IADD3.X R13, R28, R7, R9, P0, !PT ;  /* 0x000000071c0d7210 */ /* 0x000fe200007fe409 */
        /* <DEDUP_REMOVED lines=19> */
.L_x_440:
[----:B------:R-:W-:Y:S05]  /*2930*/  BSYNC B0 ;  /* 0x0000000000007941 */ /* 0x000fea0003800000 */
.L_x_439:
        /* <DEDUP_REMOVED lines=22> */
.L_x_442:
[----:B------:R-:W-:Y:S05]  /*2aa0*/  BSYNC B0 ;  /* 0x0000000000007941 */ /* 0x000fea0003800000 */
.L_x_441:
        /* <DEDUP_REMOVED lines=22> */
.L_x_444:
[----:B------:R-:W-:Y:S05]  /*2c10*/  BSYNC B0 ;  /* 0x0000000000007941 */ /* 0x000fea0003800000 */
.L_x_443:
        /* <DEDUP_REMOVED lines=22> */
.L_x_446:
[----:B------:R-:W-:Y:S05]  /*2d80*/  BSYNC B0 ;  /* 0x0000000000007941 */ /* 0x000fea0003800000 */
.L_x_445:
        /* <DEDUP_REMOVED lines=13> */
.L_x_448:
[----:B------:R-:W-:Y:S05]  /*2e60*/  BSYNC B0 ;  /* 0x0000000000007941 */ /* 0x000fea0003800000 */
.L_x_447:
[----:B------:R1:W-:Y:S01]  /*2e70*/  @P2 STS.128 [R0+0x5000], RZ ;  /* 0x005000ff00002388 */ /* 0x0003e20000000c00 */
[----:B------:R-:W-:Y:S01]  /*2e80*/  ISETP.NE.AND P1, PT, R2, 0x1, PT ;  /* 0x000000010200780c */ /* 0x000fe20003f25270 */
[----:B------:R-:W-:Y:S01]  /*2e90*/  VIADD R2, R249, 0x1000 ;  /* 0x00001000f9027836 */ /* 0x000fe20000000000 */
[----:B------:R-:W-:Y:S04]  /*2ea0*/  BSSY B0, `(.L_x_449) ;  /* 0x000000e000007945 */ /* 0x000fe80003800000 */
[----:B------:R-:W-:-:S04]  /*2eb0*/  SEL R2, R2, R249, !P1 ;  /* 0x000000f902027207 */ /* 0x000fc80004800000 */
[----:B------:R-:W-:Y:S01]  /*2ec0*/  LEA R191, R2, UR6, 0x1 ;  /* 0x0000000602bf7c11 */ /* 0x000fe2000f8e08ff */
        /* <DEDUP_REMOVED lines=11> */
.L_x_450:
[----:B------:R-:W-:Y:S05]  /*2f80*/  BSYNC B0 ;  /* 0x0000000000007941 */ /* 0x000fea0003800000 */
.L_x_449:
        /* <DEDUP_REMOVED lines=17> */
.L_x_452:
[----:B------:R-:W-:Y:S05]  /*30a0*/  BSYNC B0 ;  /* 0x0000000000007941 */ /* 0x000fea0003800000 */
.L_x_451:
        /* <DEDUP_REMOVED lines=19> */
.L_x_454:
[----:B------:R-:W-:Y:S05]  /*31e0*/  BSYNC B0 ;  /* 0x0000000000007941 */ /* 0x000fea0003800000 */
.L_x_453:
[----:B------:R-:W-:Y:S01]  /*31f0*/  ISETP.NE.AND P0, PT, R16, RZ, PT ;  /* 0x000000ff1000720c */ /* 0x000fe20003f05270 */
[----:B------:R-:W-:Y:S01]  /*3200*/  ULDC.64 UR4, c[0x0][0x260] ;  /* 0x0000980000047ab9 */ /* 0x000fe20000000a00 */
[----:B------:R-:W-:Y:S01]  /*3210*/  BSSY B0, `(.L_x_455) ;  /* 0x000001a000007945 */ /* 0x000fe20003800000 */
[----:B------:R-:W-:Y:S01]  /*3220*/  IMAD R2, R34, UR4, RZ ;  /* 0x0000000422027c24 */ /* 0x000fe2000f8e02ff */
[C---:B------:R-:W-:Y:S01]  /*3230*/  IADD3 R10, R213.reuse, 0x28, RZ ;  /* 0x00000028d50a7810 */ /* 0x040fe20007ffe0ff */
[----:B---3--:R-:W-:Y:S01]  /*3240*/  IMAD.WIDE.U32 R4, R22, UR4, R12 ;  /* 0x0000000416047c25 */ /* 0x008fe2000f8e000c */
[----:B------:R-:W-:-:S03]  /*3250*/  IADD3 R12, R213, 0x8, RZ ;  /* 0x00000008d50c7810 */ /* 0x000fc60007ffe0ff */
        /* <DEDUP_REMOVED lines=21> */
.L_x_456:
[----:B------:R-:W-:Y:S05]  /*33b0*/  BSYNC B0 ;  /* 0x0000000000007941 */ /* 0x000fea0003800000 */
.L_x_455:
        /* <DEDUP_REMOVED lines=22> */
.L_x_458:
[----:B------:R-:W-:Y:S05]  /*3520*/  BSYNC B0 ;  /* 0x0000000000007941 */ /* 0x000fea0003800000 */
.L_x_457:
        /* <DEDUP_REMOVED lines=22> */
.L_x_460:
[----:B------:R-:W-:Y:S05]  /*3690*/  BSYNC B0 ;  /* 0x0000000000007941 */ /* 0x000fea0003800000 */
.L_x_459:
        /* <DEDUP_REMOVED lines=22> */
.L_x_462:
[----:B------:R-:W-:Y:S05]  /*3800*/  BSYNC B0 ;  /* 0x0000000000007941 */ /* 0x000fea0003800000 */
.L_x_461:
[----:B------:R-:W0:Y:S01]  /*3810*/  LDGDEPBAR ;  /* 0x00000000000079af */ /* 0x000e220000000000 */
[C---:B-1234-:R-:W-:Y:S01]  /*3820*/  VIADD R0, R213.reuse, 0x20 ;  /* 0x00000020d5007836 */ /* 0x05efe20000000000 */
[-C--:B------:R-:W-:Y:S01]  /*3830*/  ISETP.GE.AND P0, PT, R10, R11.reuse, PT ;  /* 0x0000000b0a00720c */ /* 0x080fe20003f06270 */
[----:B------:R-:W-:Y:S01]  /*3840*/  IMAD.MOV.U32 R210, RZ, RZ, 0x7f800000 ;  /* 0x7f800000ffd27424 */ /* 0x000fe200078e00ff */
[CC--:B------:R-:W-:Y:S01]  /*3850*/  ISETP.GE.AND P4, PT, R213.reuse, R11.reuse, PT ;  /* 0x0000000bd500720c */ /* 0x0c0fe20003f86270 */
[----:B------:R-:W-:Y:S01]  /*3860*/  IMAD.MOV.U32 R211, RZ, RZ, 0x7f800000 ;  /* 0x7f800000ffd37424 */ /* 0x000fe200078e00ff */
[-C--:B------:R-:W-:Y:S01]  /*3870*/  ISETP.GE.AND P3, PT, R12, R11.reuse, PT ;  /* 0x0000000b0c00720c */ /* 0x080fe20003f66270 */
[----:B------:R-:W-:Y:S01]  /*3880*/  IMAD.MOV.U32 R212, RZ, RZ, 0x7f800000 ;  /* 0x7f800000ffd47424 */ /* 0x000fe200078e00ff */
[----:B------:R-:W-:Y:S01]  /*3890*/  ISETP.GE.AND P2, PT, R0, R11, PT ;  /* 0x0000000b0000720c */ /* 0x000fe20003f46270 */
[----:B------:R-:W-:Y:S01]  /*38a0*/  IMAD.MOV.U32 R205, RZ, RZ, 0x7f800000 ;  /* 0x7f800000ffcd7424 */ /* 0x000fe200078e00ff */
[----:B------:R-:W1:Y:S01]  /*38b0*/  LDC.64 R218, c[0x0][0x3b8] ;  /* 0x0000ee00ffda7b82 */ /* 0x000e620000000a00 */
[----:B------:R-:W-:Y:S01]  /*38c0*/  IMAD.WIDE R4, R213, 0x4, R206 ;  /* 0x00000004d5047825 */ /* 0x000fe200078e02ce */
[----:B------:R-:W-:-:S03]  /*38d0*/  ULDC UR4, c[0x0][0x2d0] ;  /* 0x0000b40000047ab9 */ /* 0x000fc60000000800 */
[C---:B------:R-:W-:Y:S02]  /*38e0*/  IMAD.SHL.U32 R217, R232.reuse, 0x10, RZ ;  /* 0x00000010e8d97824 */ /* 0x040fe400078e00ff */
[----:B------:R-:W-:Y:S01]  /*38f0*/  IMAD.SHL.U32 R216, R232, 0x8, RZ ;  /* 0x00000008e8d87824 */ /* 0x000fe200078e00ff */
[----:B------:R-:W5:Y:S01]  /*3900*/  @!P4 LDG.E R211, desc[UR14][R4.64] ;  /* 0x0000000e04d3c981 */ /* 0x000f62000c1e1900 */
[----:B------:R-:W-:-:S04]  /*3910*/  @!P0 IMAD.WIDE R6, R10, 0x4, R206 ;  /* 0x000000040a068825 */ /* 0x000fc800078e02ce */
[----:B------:R-:W-:Y:S01]  /*3920*/  IMAD.MOV.U32 R174, RZ, RZ, 0x20 ;  /* 0x00000020ffae7424 */ /* 0x000fe200078e00ff */
[----:B------:R-:W5:Y:S01]  /*3930*/  @!P3 LDG.E R212, desc[UR14][R4.64+0x20] ;  /* 0x0000200e04d4b981 */ /* 0x000f62000c1e1900 */
[----:B------:R-:W-:-:S04]  /*3940*/  DEPBAR.LE SB0, 0x1 ;  /* 0x000080400000791a */ /* 0x000fc80000000000 */
[----:B------:R-:W5:Y:S01]  /*3950*/  @!P2 LDG.E R205, desc[UR14][R4.64+0x80] ;  /* 0x0000800e04cda981 */ /* 0x000f62000c1e1900 */
[----:B------:R-:W-:Y:S01]  /*3960*/  IMAD.MOV.U32 R164, RZ, RZ, 0x40 ;  /* 0x00000040ffa47424 */ /* 0x000fe200078e00ff */
[----:B------:R-:W-:Y:S01]  /*3970*/  CS2R R94, SRZ ;  /* 0x00000000005e7805 */ /* 0x000fe2000001ff00 */
[C---:B------:R-:W-:Y:S01]  /*3980*/  IMAD R236, R232.reuse, 0x18, RZ ;  /* 0x00000018e8ec7824 */ /* 0x040fe200078e02ff */
[----:B------:R2:W5:Y:S01]  /*3990*/  @!P0 LDG.E R210, desc[UR14][R6.64] ;  /* 0x0000000e06d28981 */ /* 0x000562000c1e1900 */
[C---:B------:R-:W-:Y:S01]  /*39a0*/  IMAD.SHL.U32 R235, R232.reuse, 0x20, RZ ;  /* 0x00000020e8eb7824 */ /* 0x040fe200078e00ff */
[----:B------:R-:W-:Y:S01]  /*39b0*/  CS2R R92, SRZ ;  /* 0x00000000005c7805 */ /* 0x000fe2000001ff00 */
[C---:B------:R-:W-:Y:S01]  /*39c0*/  IMAD R234, R232.reuse, 0x28, RZ ;  /* 0x00000028e8ea7824 */ /* 0x040fe200078e02ff */
[----:B------:R-:W-:Y:S01]  /*39d0*/  BAR.SYNC.DEFER_BLOCKING 0x0 ;  /* 0x0000000000007b1d */ /* 0x000fe20000010000 */
[----:B------:R-:W-:Y:S01]  /*39e0*/  IMAD R233, R232, 0x30, RZ ;  /* 0x00000030e8e97824 */ /* 0x000fe200078e02ff */
[----:B------:R-:W-:Y:S01]  /*39f0*/  CS2R R98, SRZ ;  /* 0x0000000000627805 */ /* 0x000fe2000001ff00 */
[----:B------:R-:W-:Y:S01]  /*3a00*/  IMAD.MOV R231, RZ, RZ, -R231 ;  /* 0x000000ffffe77224 */ /* 0x000fe200078e0ae7 */
[----:B------:R-:W-:Y:S01]  /*3a10*/  CS2R R96, SRZ ;  /* 0x0000000000607805 */ /* 0x000fe2000001ff00 */
[----:B------:R-:W-:Y:S01]  /*3a20*/  VIADD R245, R247, 0x80 ;  /* 0x00000080f7f57836 */ /* 0x000fe20000000000 */
[----:B------:R-:W-:Y:S01]  /*3a30*/  CS2R R90, SRZ ;  /* 0x00000000005a7805 */ /* 0x000fe2000001ff00 */
        /* <DEDUP_REMOVED lines=17> */
[----:B-1----:R-:W3:Y:S01]  /*3b50*/  LDG.E.64 R4, desc[UR14][R218.64+0x8] ;  /* 0x0000080eda047981 */ /* 0x002ee2000c1e1b00 */
[----:B------:R-:W-:Y:S02]  /*3b60*/  LEA.HI R0, R37, R43, RZ, 0x4 ;  /* 0x0000002b25007211 */ /* 0x000fe400078f20ff */
[----:B------:R-:W-:Y:S02]  /*3b70*/  CS2R R56, SRZ ;  /* 0x0000000000387805 */ /* 0x000fe4000001ff00 */
[----:B------:R-:W-:Y:S01]  /*3b80*/  CS2R R54, SRZ ;  /* 0x0000000000367805 */ /* 0x000fe2000001ff00 */
[----:B------:R1:W4:Y:S01]  /*3b90*/  LDSM.16.M88.4 R132, [R170+0xa000] ;  /* 0x00a00000aa84783b */ /* 0x0003220000000200 */
[----:B------:R-:W-:-:S02]  /*3ba0*/  CS2R R52, SRZ ;  /* 0x0000000000347805 */ /* 0x000fc4000001ff00 */
[----:B------:R-:W-:Y:S02]  /*3bb0*/  CS2R R44, SRZ ;  /* 0x00000000002c7805 */ /* 0x000fe4000001ff00 */
[----:B------:R-:W-:Y:S01]  /*3bc0*/  CS2R R50, SRZ ;  /* 0x0000000000327805 */ /* 0x000fe2000001ff00 */
[----:B------:R1:W1:Y:S01]  /*3bd0*/  LDSM.16.M88.4 R136, [R170+0xa800] ;  /* 0x00a80000aa88783b */ /* 0x0002620000000200 */
[----:B------:R-:W-:Y:S02]  /*3be0*/  CS2R R48, SRZ ;  /* 0x0000000000307805 */ /* 0x000fe4000001ff00 */
[----:B------:R-:W-:Y:S01]  /*3bf0*/  CS2R R38, SRZ ;  /* 0x0000000000267805 */ /* 0x000fe2000001ff00 */
[----:B------:R-:W-:Y:S01]  /*3c00*/  IMAD.MOV.U32 R204, RZ, RZ, R191 ;  /* 0x000000ffffcc7224 */ /* 0x000fe200078e00bf */
[----:B------:R1:W1:Y:S01]  /*3c10*/  LDSM.16.M88.4 R140, [R173+0xa000] ;  /* 0x00a00000ad8c783b */ /* 0x0002620000000200 */
[----:B------:R-:W-:Y:S01]  /*3c20*/  ULDC.U8 UR8, c[0x0][0x388] ;  /* 0x0000e20000087ab9 */ /* 0x000fe20000000000 */
[----:B------:R-:W-:-:S02]  /*3c30*/  ULDC UR5, c[0x0][0x2ec] ;  /* 0x0000bb0000057ab9 */ /* 0x000fc40000000800 */
[----:B------:R1:W1:Y:S04]  /*3c40*/  LDSM.16.M88.4 R144, [R173+0xa800] ;  /* 0x00a80000ad90783b */ /* 0x0002680000000200 */
[----:B------:R1:W1:Y:S04]  /*3c50*/  LDSM.16.M88.4 R148, [R171+0xa000] ;  /* 0x00a00000ab94783b */ /* 0x0002680000000200 */
[----:B------:R1:W1:Y:S04]  /*3c60*/  LDSM.16.M88.4 R152, [R171+0xa800] ;  /* 0x00a80000ab98783b */ /* 0x0002680000000200 */
[----:B------:R-:W4:Y:S01]  /*3c70*/  LDG.E.64 R218, desc[UR14][R218.64] ;  /* 0x0000000edada7981 */ /* 0x000f22000c1e1b00 */
[----:B------:R-:W-:-:S03]  /*3c80*/  LOP3.LUT R0, R0, 0xfffffff0, RZ, 0xc0, !PT ;  /* 0xfffffff000007812 */ /* 0x000fc600078ec0ff */
[----:B------:R1:W1:Y:S02]  /*3c90*/  LDSM.16.M88.4 R156, [R172+0xa000] ;  /* 0x00a00000ac9c783b */ /* 0x0002640000000200 */
[----:B------:R-:W-:Y:S02]  /*3ca0*/  IMAD.IADD R0, R43, 0x1, -R0 ;  /* 0x000000012b007824 */ /* 0x000fe400078e0a00 */
[----:B------:R1:W1:Y:S03]  /*3cb0*/  LDSM.16.M88.4 R160, [R172+0xa800] ;  /* 0x00a80000aca0783b */ /* 0x0002660000000200 */
[----:B------:R-:W-:Y:S01]  /*3cc0*/  SHF.R.S32.HI R2, RZ, 0x1f, R0 ;  /* 0x0000001fff027819 */ /* 0x000fe20000011400 */
[----:B--2---:R-:W-:-:S03]  /*3cd0*/  IMAD R7, R46, R40, R47 ;  /* 0x000000282e077224 */ /* 0x004fc600078e022f */
[----:B------:R-:W-:-:S04]  /*3ce0*/  LEA.HI R2, R2, R0, RZ, 0x3 ;  /* 0x0000000002027211 */ /* 0x000fc800078f18ff */
[----:B------:R-:W-:Y:S01]  /*3cf0*/  LOP3.LUT R6, R2, 0xfffffff8, RZ, 0xc0, !PT ;  /* 0xfffffff802067812 */ /* 0x000fe200078ec0ff */
[----:B------:R-:W-:-:S04]  /*3d00*/  IMAD.SHL.U32 R2, R7, 0x20, RZ ;  /* 0x0000002007027824 */ /* 0x000fc800078e00ff */
[----:B------:R-:W-:Y:S01]  /*3d10*/  IMAD.IADD R0, R0, 0x1, -R6 ;  /* 0x0000000100007824 */ /* 0x000fe200078e0a06 */
[----:B------:R-:W-:Y:S01]  /*3d20*/  SHF.R.S32.HI R6, RZ, 0x1f, R24 ;  /* 0x0000001fff067819 */ /* 0x000fe20000011418 */
[----:B------:R-:W-:-:S03]  /*3d30*/  VIADD R246, R217, 0x20 ;  /* 0x00000020d9f67836 */ /* 0x000fc60000000000 */
[C---:B------:R-:W-:Y:S02]  /*3d40*/  LOP3.LUT P0, RZ, R0.reuse, 0x2, RZ, 0xc0, !PT ;  /* 0x0000000200ff7812 */ /* 0x040fe4000780c0ff */
[----:B------:R-:W-:Y:S01]  /*3d50*/  LOP3.LUT P2, RZ, R0, 0x4, RZ, 0xc0, !PT ;  /* 0x0000000400ff7812 */ /* 0x000fe2000784c0ff */
[----:B------:R-:W-:Y:S01]  /*3d60*/  VIADD R0, R177, 0x1000 ;  /* 0x00001000b1007836 */ /* 0x000fe20000000000 */
[----:B------:R-:W-:-:S04]  /*3d70*/  SEL R174, R174, 0xffffffe0, !P0 ;  /* 0xffffffe0aeae7807 */ /* 0x000fc80004000000 */
[----:B------:R-:W-:Y:S01]  /*3d80*/  SEL R0, R0, R177, !P1 ;  /* 0x000000b100007207 */ /* 0x000fe20004800000 */
[----:B------:R-:W-:Y:S01]  /*3d90*/  IMAD R232, R232, 0x38, RZ ;  /* 0x00000038e8e87824 */ /* 0x000fe200078e02ff */
[----:B------:R-:W-:Y:S02]  /*3da0*/  CS2R R46, SRZ ;  /* 0x00000000002e7805 */ /* 0x000fe4000001ff00 */
[----:B------:R-:W-:Y:S02]  /*3db0*/  LEA R166, R0, UR6, 0x1 ;  /* 0x0000000600a67c11 */ /* 0x000fe4000f8e08ff */
[----:B------:R-:W-:Y:S02]  /*3dc0*/  CS2R R42, SRZ ;  /* 0x00000000002a7805 */ /* 0x000fe4000001ff00 */
[----:B------:R-:W-:Y:S02]  /*3dd0*/  CS2R R40, SRZ ;  /* 0x0000000000287805 */ /* 0x000fe4000001ff00 */
[----:B------:R-:W-:-:S02]  /*3de0*/  CS2R R36, SRZ ;  /* 0x0000000000247805 */ /* 0x000fc4000001ff00 */
[----:B------:R-:W-:Y:S01]  /*3df0*/  SEL R164, R164, 0xffffffc0, !P2 ;  /* 0xffffffc0a4a47807 */ /* 0x000fe20005000000 */
[----:B------:R-:W-:Y:S01]  /*3e00*/  IMAD.IADD R169, R167, 0x1, R174 ;  /* 0x00000001a7a97824 */ /* 0x000fe200078e02ae */
[----:B---3--:R-:W-:Y:S02]  /*3e10*/  IADD3 R242, P4, P3, R2, R4, R24 ;  /* 0x0000000402f27210 */ /* 0x008fe40007b9e018 */
[----:B------:R-:W-:-:S04]  /*3e20*/  SHF.R.S32.HI R2, RZ, 0x1f, R2 ;  /* 0x0000001fff027819 */ /* 0x000fc80000011402 */
[----:B------:R-:W-:Y:S01]  /*3e30*/  IADD3.X R6, R2, R5, R6, P4, P3 ;  /* 0x0000000502067210 */ /* 0x000fe200027e6406 */
[----:B------:R-:W-:Y:S02]  /*3e40*/  IMAD.SHL.U32 R5, R248, 0x20, RZ ;  /* 0x00000020f8057824 */ /* 0x000fe400078e00ff */
[C---:B------:R-:W-:Y:S02]  /*3e50*/  IMAD.IADD R5, R216.reuse, 0x1, R246 ;  /* 0x00000001d8057824 */ /* 0x040fe400078e02f6 */
[----:B------:R-:W-:Y:S02]  /*3e60*/  VIADD R2, R175, 0x1000 ;  /* 0x00001000af027836 */ /* 0x000fe40000000000 */
[----:B------:R-:W-:Y:S01]  /*3e70*/  IMAD.IADD R223, R216, 0x1, R5 ;  /* 0x00000001d8df7824 */ /* 0x000fe200078e0205 */
[----:B------:R-:W-:-:S03]  /*3e80*/  IADD3 R4, R240, 0x80, R247 ;  /* 0x00000080f0047810 */ /* 0x000fc60007ffe0f7 */
[----:B------:R-:W-:Y:S01]  /*3e90*/  IMAD.IADD R222, R216, 0x1, R223 ;  /* 0x00000001d8de7824 */ /* 0x000fe200078e02df */
[----:B------:R-:W-:Y:S01]  /*3ea0*/  SEL R2, R2, R175, !P1 ;  /* 0x000000af02027207 */ /* 0x000fe20004800000 */
[----:B------:R-:W-:-:S04]  /*3eb0*/  IMAD.WIDE.U32 R242, R242, -0x2daee0ad, RZ ;  /* 0xd2511f53f2f27825 */ /* 0x000fc800078e00ff */
[----:B------:R-:W-:Y:S01]  /*3ec0*/  IMAD.IADD R221, R216, 0x1, R222 ;  /* 0x00000001d8dd7824 */ /* 0x000fe200078e02de */
[----:B------:R-:W-:Y:S01]  /*3ed0*/  LEA R165, R2, UR6, 0x1 ;  /* 0x0000000602a57c11 */ /* 0x000fe2000f8e08ff */
[----:B----4-:R-:W-:Y:S01]  /*3ee0*/  VIADD R224, R219, 0xbb67ae85 ;  /* 0xbb67ae85dbe07836 */ /* 0x010fe20000000000 */
[----:B------:R-:W-:Y:S01]  /*3ef0*/  LOP3.LUT R230, R6, R218, RZ, 0x3c, !PT ;  /* 0x000000da06e67212 */ /* 0x000fe200078e3cff */
[----:B------:R-:W-:Y:S02]  /*3f00*/  IMAD.IADD R244, R4, 0x1, -R201 ;  /* 0x0000000104f47824 */ /* 0x000fe400078e0ac9 */
[----:B------:R-:W-:Y:S01]  /*3f10*/  VIADD R229, R218, 0x9e3779b9 ;  /* 0x9e3779b9dae57836 */ /* 0x000fe20000000000 */
[----:B------:R-:W-:Y:S01]  /*3f20*/  LOP3.LUT R224, R242, R224, RZ, 0x3c, !PT ;  /* 0x000000e0f2e07212 */ /* 0x000fe200078e3cff */
[C---:B------:R-:W-:Y:S02]  /*3f30*/  VIADD R241, R218.reuse, 0x3c6ef372 ;  /* 0x3c6ef372daf17836 */ /* 0x040fe40000000000 */
[----:B------:R-:W-:-:S02]  /*3f40*/  VIADD R228, R218, 0xdaa66d2b ;  /* 0xdaa66d2bdae47836 */ /* 0x000fc40000000000 */
[C---:B------:R-:W-:Y:S02]  /*3f50*/  VIADD R227, R218.reuse, 0x78dde6e4 ;  /* 0x78dde6e4dae37836 */ /* 0x040fe40000000000 */
[----:B------:R-:W-:Y:S02]  /*3f60*/  VIADD R226, R218, 0x1715609d ;  /* 0x1715609ddae27836 */ /* 0x000fe40000000000 */
[C---:B------:R-:W-:Y:S02]  /*3f70*/  VIADD R2, R219.reuse, 0x76cf5d0a ;  /* 0x76cf5d0adb027836 */ /* 0x040fe40000000000 */
[----:B------:R-:W-:Y:S02]  /*3f80*/  VIADD R0, R219, 0x32370b8f ;  /* 0x32370b8fdb007836 */ /* 0x000fe40000000000 */
[----:B------:R-:W-:Y:S02]  /*3f90*/  IMAD.IADD R225, R216, 0x1, R221 ;  /* 0x00000001d8e17824 */ /* 0x000fe400078e02dd */
[----:B------:R-:W-:-:S02]  /*3fa0*/  VIADD R218, R218, 0xb54cda56 ;  /* 0xb54cda56dada7836 */ /* 0x000fc40000000000 */
[C---:B------:R-:W-:Y:S02]  /*3fb0*/  VIADD R4, R219.reuse, 0xed9eba14 ;  /* 0xed9eba14db047836 */ /* 0x040fe40000000000 */
[C---:B------:R-:W-:Y:S02]  /*3fc0*/  VIADD R2, R219.reuse, 0xa9066899 ;  /* 0xa9066899db027836 */ /* 0x040fe40000000000 */
[----:B-1----:R-:W-:-:S07]  /*3fd0*/  VIADD R0, R219, 0x646e171e ;  /* 0x646e171edb007836 */ /* 0x002fce0000000000 */
.L_x_465:
[----:B-----5:R-:W-:Y:S01]  /*3fe0*/  FSETP.NEU.FTZ.AND P1, PT, R205, -INF , PT ;  /* 0xff800000cd00780b */ /* 0x020fe20003f3d000 */
[----:B------:R-:W0:Y:S01]  /*3ff0*/  LDGDEPBAR ;  /* 0x00000000000079af */ /* 0x000e220000000000 */
[----:B------:R-:W-:Y:S01]  /*4000*/  FSETP.NEU.FTZ.AND P4, PT, R211, -INF , PT ;  /* 0xff800000d300780b */ /* 0x000fe20003f9d000 */
[----:B------:R-:W-:Y:S01]  /*4010*/  IMAD.IADD R0, R166, 0x1, R174 ;  /* 0x00000001a6007824 */ /* 0x000fe200078e02ae */
[----:B------:R-:W-:Y:S01]  /*4020*/  FSETP.NEU.FTZ.AND P0, PT, R210, -INF , PT ;  /* 0xff800000d200780b */ /* 0x000fe20003f1d000 */
[----:B------:R-:W-:Y:S01]  /*4030*/  IMAD.IADD R128, R166, 0x1, R164 ;  /* 0x00000001a6807824 */ /* 0x000fe200078e02a4 */
[----:B------:R-:W-:Y:S01]  /*4040*/  FSETP.NEU.FTZ.AND P3, PT, R212, -INF , PT ;  /* 0xff800000d400780b */ /* 0x000fe20003f7d000 */
[----:B------:R-:W-:Y:S02]  /*4050*/  IMAD.SHL.U32 R2, R192, 0x40, RZ ;  /* 0x00000040c0027824 */ /* 0x000fe400078e00ff */
[----:B------:R-:W-:Y:S03]  /*4060*/  VIADD R178, R219, 0x76cf5d0a ;  /* 0x76cf5d0adbb27836 */ /* 0x000fe60000000000 */
[----:B------:R-:W-:Y:S04]  /*4070*/  ISETP.GE.AND P6, PT, R2, R244, PT ;  /* 0x000000f40200720c */ /* 0x000fe80003fc6270 */
[----:B------:R-:W-:Y:S01]  /*4080*/  ISETP.LT.AND P6, PT, R245, R201, P6 ;  /* 0x000000c9f500720c */ /* 0x000fe200037c1270 */
[----:B------:R-:W-:Y:S04]  /*4090*/  DEPBAR.LE SB0, 0x0 ;  /* 0x000080000000791a */ /* 0x000fe80000000000 */
[----:B------:R-:W-:Y:S06]  /*40a0*/  BAR.SYNC.DEFER_BLOCKING 0x0 ;  /* 0x0000000000007b1d */ /* 0x000fec0000010000 */
        /* <DEDUP_REMOVED lines=11> */
[----:B------:R-:W-:Y:S01]  /*4160*/  LDSM.16.M88.4 R120, [R128] ;  /* 0x000000008078783b */ /* 0x000fe20000000200 */
[C---:B------:R-:W-:Y:S07]  /*4170*/  HMMA.16816.F32 R16, R32.reuse, R18, RZ ;  /* 0x000000122010723c */ /* 0x040fee00000018ff */
[----:B------:R-:W2:Y:S01]  /*4180*/  LDSM.16.M88.4 R124, [R171+0x6000] ;  /* 0x00600000ab7c783b */ /* 0x000ea20000000200 */
[-C--:B---3--:R-:W-:Y:S06]  /*4190*/  HMMA.16816.F32 R20, R32, R100.reuse, RZ ;  /* 0x000000642014723c */ /* 0x088fec00000018ff */
[C---:B------:R-:W-:Y:S01]  /*41a0*/  HMMA.16816.F32 R24, R28.reuse, R100, RZ ;  /* 0x000000641c18723c */ /* 0x040fe200000018ff */
[----:B------:R-:W3:Y:S05]  /*41b0*/  LDSM.16.M88.4 R128, [R128+0x1000] ;  /* 0x001000008080783b */ /* 0x000eea0000000200 */
[-C--:B------:R-:W-:Y:S06]  /*41c0*/  HMMA.16816.F32 R28, R28, R102.reuse, RZ ;  /* 0x000000661c1c723c */ /* 0x080fec00000018ff */
[----:B------:R-:W-:Y:S01]  /*41d0*/  HMMA.16816.F32 R32, R32, R102, RZ ;  /* 0x000000662020723c */ /* 0x000fe200000018ff */
[----:B------:R-:W3:Y:S05]  /*41e0*/  LDSM.16.M88.4 R100, [R171+0x6800] ;  /* 0x00680000ab64783b */ /* 0x000eea0000000200 */
[-C--:B----4-:R-:W-:Y:S06]  /*41f0*/  HMMA.16816.F32 R4, R104, R108.reuse, R4 ;  /* 0x0000006c6804723c */ /* 0x090fec0000001804 */
[C---:B-1----:R-:W-:Y:S06]  /*4200*/  HMMA.16816.F32 R8, R112.reuse, R108, R8 ;  /* 0x0000006c7008723c */ /* 0x042fec0000001808 */
[-C--:B------:R-:W-:Y:S06]  /*4210*/  HMMA.16816.F32 R12, R112, R110.reuse, R12 ;  /* 0x0000006e700c723c */ /* 0x080fec000000180c */
[C---:B------:R-:W-:Y:S01]  /*4220*/  HMMA.16816.F32 R16, R104.reuse, R110, R16 ;  /* 0x0000006e6810723c */ /* 0x040fe20000001810 */
[----:B------:R-:W-:Y:S05]  /*4230*/  LDSM.16.M88.4 R108, [R172+0x6000] ;  /* 0x00600000ac6c783b */ /* 0x000fea0000000200 */
[-C--:B--2---:R-:W-:Y:S06]  /*4240*/  HMMA.16816.F32 R20, R104, R116.reuse, R20 ;  /* 0x000000746814723c */ /* 0x084fec0000001814 */
[C---:B------:R-:W-:Y:S06]  /*4250*/  HMMA.16816.F32 R24, R112.reuse, R116, R24 ;  /* 0x000000747018723c */ /* 0x040fec0000001818 */
[-C--:B------:R-:W-:Y:S05]  /*4260*/  HMMA.16816.F32 R28, R112, R118.reuse, R28 ;  /* 0x00000076701c723c */ /* 0x080fea000000181c */
[----:B------:R-:W-:Y:S01]  /*4270*/  IMAD R116, R238, 0x4, R248 ;  /* 0x00000004ee747824 */ /* 0x000fe200078e02f8 */
[----:B------:R-:W-:Y:S05]  /*4280*/  HMMA.16816.F32 R32, R104, R118, R32 ;  /* 0x000000766820723c */ /* 0x000fea0000001820 */
[----:B------:R-:W-:Y:S01]  /*4290*/  LOP3.LUT R116, R243, R219, R116, 0x96, !PT ;  /* 0x000000dbf3747212 */ /* 0x000fe200078e9674 */
[-C--:B------:R-:W-:Y:S05]  /*42a0*/  HMMA.16816.F32 R4, R120, R124.reuse, R4 ;  /* 0x0000007c7804723c */ /* 0x080fea0000001804 */
[----:B------:R-:W-:Y:S01]  /*42b0*/  IMAD.IADD R112, R0, 0x1, R164 ;  /* 0x0000000100707824 */ /* 0x000fe200078e02a4 */
[C---:B---3--:R-:W-:Y:S01]  /*42c0*/  HMMA.16816.F32 R8, R128.reuse, R124, R8 ;  /* 0x0000007c8008723c */ /* 0x048fe20000001808 */
[----:B------:R-:W1:Y:S03]  /*42d0*/  @!P6 S2R R164, SR_TID.X ;  /* 0x0000000000a4e919 */ /* 0x000e660000002100 */
[----:B------:R-:W2:Y:S02]  /*42e0*/  LDSM.16.M88.4 R104, [R112] ;  /* 0x000000007068783b */ /* 0x000ea40000000200 */
[-C--:B------:R-:W-:Y:S05]  /*42f0*/  HMMA.16816.F32 R12, R128, R126.reuse, R12 ;  /* 0x0000007e800c723c */ /* 0x080fea000000180c */
[----:B------:R-:W-:Y:S01]  /*4300*/  IMAD R0, R192, 0x4, R250 ;  /* 0x00000004c0007824 */ /* 0x000fe200078e02fa */
[C---:B------:R-:W-:Y:S01]  /*4310*/  HMMA.16816.F32 R16, R120.reuse, R126, R16 ;  /* 0x0000007e7810723c */ /* 0x040fe20000001810 */
[----:B------:R-:W3:Y:S04]  /*4320*/  LDSM.16.M88.4 R112, [R112+0x1000] ;  /* 0x001000007070783b */ /* 0x000ee80000000200 */
[C---:B------:R-:W-:Y:S01]  /*4330*/  VIADD R118, R0.reuse, 0x2 ;  /* 0x0000000200767836 */ /* 0x040fe20000000000 */
[-C--:B------:R-:W-:Y:S05]  /*4340*/  HMMA.16816.F32 R20, R120, R100.reuse, R20 ;  /* 0x000000647814723c */ /* 0x080fea0000001814 */
[----:B------:R-:W-:Y:S01]  /*4350*/  IMAD.WIDE.U32 R124, R0, -0x326172a9, RZ ;  /* 0xcd9e8d57007c7825 */ /* 0x000fe200078e00ff */
[C---:B------:R-:W-:Y:S05]  /*4360*/  HMMA.16816.F32 R24, R128.reuse, R100, R24 ;  /* 0x000000648018723c */ /* 0x040fea0000001818 */
[----:B------:R-:W-:Y:S01]  /*4370*/  LOP3.LUT R0, R125, R230, RZ, 0x3c, !PT ;  /* 0x000000e67d007212 */ /* 0x000fe200078e3cff */
[----:B------:R-:W-:Y:S01]  /*4380*/  IMAD.WIDE.U32 R116, R116, -0x326172a9, RZ ;  /* 0xcd9e8d5774747825 */ /* 0x000fe200078e00ff */
[-C--:B------:R-:W-:Y:S04]  /*4390*/  HMMA.16816.F32 R28, R128, R102.reuse, R28 ;  /* 0x00000066801c723c */ /* 0x080fe8000000181c */
[--C-:B------:R-:W-:Y:S01]  /*43a0*/  LOP3.LUT R124, R117, R124, R229.reuse, 0x96, !PT ;  /* 0x0000007c757c7212 */ /* 0x100fe200078e96e5 */
[----:B------:R-:W-:Y:S01]  /*43b0*/  IMAD.WIDE.U32 R118, R118, -0x326172a9, RZ ;  /* 0xcd9e8d5776767825 */ /* 0x000fe200078e00ff */
[----:B------:R-:W-:Y:S01]  /*43c0*/  LOP3.LUT R116, R116, R241, RZ, 0x3c, !PT ;  /* 0x000000f174747212 */ /* 0x000fe200078e3cff */
[----:B------:R-:W-:Y:S04]  /*43d0*/  HMMA.16816.F32 R32, R120, R102, R32 ;  /* 0x000000667820723c */ /* 0x000fe80000001820 */
[----:B------:R-:W-:Y:S01]  /*43e0*/  LOP3.LUT R100, R119, R230, RZ, 0x3c, !PT ;  /* 0x000000e677647212 */ /* 0x000fe200078e3cff */
[----:B------:R-:W-:Y:S01]  /*43f0*/  IMAD.WIDE.U32 R128, R124, -0x2daee0ad, RZ ;  /* 0xd2511f537c807825 */ /* 0x000fe200078e00ff */
[----:B------:R-:W-:Y:S01]  /*4400*/  LOP3.LUT R126, R117, R118, R229, 0x96, !PT ;  /* 0x00000076757e7212 */ /* 0x000fe200078e96e5 */
[-C--:B--2---:R-:W-:Y:S05]  /*4410*/  HMMA.16816.F32 R4, R104, R108.reuse, R4 ;  /* 0x0000006c6804723c */ /* 0x084fea0000001804 */
[----:B------:R-:W-:Y:S01]  /*4420*/  IMAD.WIDE.U32 R118, R0, -0x2daee0ad, RZ ;  /* 0xd2511f5300767825 */ /* 0x000fe200078e00ff */
[----:B------:R-:W-:Y:S01]  /*4430*/  @!P6 IADD3 R0, -R240, 0x1, R213 ;  /* 0x00000001f000e810 */ /* 0x000fe20007ffe1d5 */
[C---:B---3--:R-:W-:Y:S04]  /*4440*/  HMMA.16816.F32 R8, R112.reuse, R108, R8 ;  /* 0x0000006c7008723c */ /* 0x048fe80000001808 */
[----:B------:R-:W-:Y:S01]  /*4450*/  LOP3.LUT R117, R224, R119, RZ, 0x3c, !PT ;  /* 0x00000077e0757212 */ /* 0x000fe200078e3cff */
[----:B------:R-:W-:Y:S01]  /*4460*/  IMAD.WIDE.U32 R100, R100, -0x2daee0ad, RZ ;  /* 0xd2511f5364647825 */ /* 0x000fe200078e00ff */
[--C-:B------:R-:W-:Y:S01]  /*4470*/  @!P6 IADD3 R2, R2, R0, R201.reuse ;  /* 0x000000000202e210 */ /* 0x100fe20007ffe0c9 */
[-C--:B------:R-:W-:Y:S04]  /*4480*/  HMMA.16816.F32 R12, R112, R110.reuse, R12 ;  /* 0x0000006e700c723c */ /* 0x080fe8000000180c */
[--C-:B------:R-:W-:Y:S01]  /*4490*/  LOP3.LUT R124, R129, R118, R178.reuse, 0x96, !PT ;  /* 0x00000076817c7212 */ /* 0x100fe200078e96b2 */
[----:B------:R-:W-:Y:S01]  /*44a0*/  IMAD.WIDE.U32 R126, R126, -0x2daee0ad, RZ ;  /* 0xd2511f537e7e7825 */ /* 0x000fe200078e00ff */
[--C-:B------:R-:W-:Y:S01]  /*44b0*/  @!P6 VIADDMNMX R109, R2, 0x8, R201.reuse, PT ;  /* 0x00000008026de846 */ /* 0x100fe200038001c9 */
[C---:B------:R-:W-:Y:S04]  /*44c0*/  HMMA.16816.F32 R16, R104.reuse, R110, R16 ;  /* 0x0000006e6810723c */ /* 0x040fe80000001810 */
[----:B------:R-:W-:Y:S01]  /*44d0*/  LOP3.LUT R101, R224, R101, RZ, 0x3c, !PT ;  /* 0x00000065e0657212 */ /* 0x000fe200078e3cff */
[----:B------:R-:W-:Y:S01]  /*44e0*/  IMAD.WIDE.U32 R102, R117, -0x326172a9, RZ ;  /* 0xcd9e8d5775667825 */ /* 0x000fe200078e00ff */
[--C-:B------:R-:W-:Y:S02]  /*44f0*/  @!P6 VIADDMNMX R108, R2, 0x20, R201.reuse, PT ;  /* 0x00000020026ce846 */ /* 0x100fe400038001c9 */
[----:B------:R-:W-:Y:S03]  /*4500*/  LOP3.LUT R118, R127, R100, R178, 0x96, !PT ;  /* 0x000000647f767212 */ /* 0x000fe600078e96b2 */
[----:B------:R-:W-:Y:S01]  /*4510*/  LOP3.LUT R127, R116, R103, RZ, 0x3c, !PT ;  /* 0x00000067747f7212 */ /* 0x000fe200078e3cff */
[----:B------:R-:W-:Y:S04]  /*4520*/  IMAD.WIDE.U32 R124, R124, -0x326172a9, RZ ;  /* 0xcd9e8d577c7c7825 */ /* 0x000fe800078e00ff */
[----:B------:R-:W-:Y:S01]  /*4530*/  FMUL.FTZ R120, R211, 1.4426950216293334961 ;  /* 0x3fb8aa3bd3787820 */ /* 0x000fe20000410000 */
[----:B------:R-:W-:Y:S01]  /*4540*/  FMUL.FTZ R117, R210, 1.4426950216293334961 ;  /* 0x3fb8aa3bd2757820 */ /* 0x000fe20000410000 */
[----:B------:R-:W-:Y:S01]  /*4550*/  IMAD.WIDE.U32 R100, R101, -0x326172a9, RZ ;  /* 0xcd9e8d5765647825 */ /* 0x000fe200078e00ff */
[--C-:B------:R-:W-:Y:S02]  /*4560*/  LOP3.LUT R129, R125, R102, R228.reuse, 0x96, !PT ;  /* 0x000000667d817212 */ /* 0x100fe400078e96e4 */
[----:B------:R-:W-:Y:S01]  /*4570*/  FSEL R120, R120, RZ, P4 ;  /* 0x000000ff78787208 */ /* 0x000fe20002000000 */
[----:B------:R-:W-:Y:S01]  /*4580*/  IMAD.WIDE.U32 R122, R118, -0x326172a9, RZ ;  /* 0xcd9e8d57767a7825 */ /* 0x000fe200078e00ff */
[----:B------:R-:W-:Y:S02]  /*4590*/  LOP3.LUT R125, R116, R101, RZ, 0x3c, !PT ;  /* 0x00000065747d7212 */ /* 0x000fe400078e3cff */
[----:B------:R-:W-:Y:S01]  /*45a0*/  @!P6 VIMNMX R116, R2, R201, PT ;  /* 0x000000c90274e248 */ /* 0x000fe20003fe0100 */
[----:B-1----:R-:W-:Y:S01]  /*45b0*/  @!P6 IMAD.SHL.U32 R0, R164, 0x2, RZ ;  /* 0x00000002a400e824 */ /* 0x002fe200078e00ff */
[----:B------:R-:W-:Y:S01]  /*45c0*/  LOP3.LUT R123, R123, R100, R228, 0x96, !PT ;  /* 0x000000647b7b7212 */ /* 0x000fe200078e96e4 */
[----:B------:R-:W-:Y:S01]  /*45d0*/  IMAD.SHL.U32 R178, R248, 0x20, RZ ;  /* 0x00000020f8b27824 */ /* 0x000fe200078e00ff */
[----:B------:R-:W-:Y:S01]  /*45e0*/  @!P6 VIADDMNMX R2, R2, 0x28, R201, PT ;  /* 0x000000280202e846 */ /* 0x000fe200038001c9 */
[----:B------:R-:W1:Y:S01]  /*45f0*/  LDSM.16.M88.4 R100, [R172+0x6800] ;  /* 0x00680000ac64783b */ /* 0x000e620000000200 */
[----:B------:R-:W-:Y:S01]  /*4600*/  FSEL R117, R117, RZ, P0 ;  /* 0x000000ff75757208 */ /* 0x000fe20000000000 */
[----:B------:R-:W-:Y:S01]  /*4610*/  VIADD R130, R219, 0xed9eba14 ;  /* 0xed9eba14db827836 */ /* 0x000fe20000000000 */
[----:B------:R-:W-:Y:S01]  /*4620*/  @!P6 LOP3.LUT R0, R178, 0x6, R0, 0xf8, !PT ;  /* 0x00000006b200e812 */ /* 0x000fe200078ef800 */
[----:B------:R-:W-:Y:S01]  /*4630*/  FMUL.FTZ R118, R205, 1.4426950216293334961 ;  /* 0x3fb8aa3bcd767820 */ /* 0x000fe20000410000 */
[----:B------:R-:W-:Y:S01]  /*4640*/  FMUL.FTZ R119, R212, 1.4426950216293334961 ;  /* 0x3fb8aa3bd4777820 */ /* 0x000fe20000410000 */
[----:B------:R-:W-:Y:S02]  /*4650*/  IMAD.MOV.U32 R164, RZ, RZ, 0x40 ;  /* 0x00000040ffa47424 */ /* 0x000fe400078e00ff */
[----:B------:R-:W-:Y:S01]  /*4660*/  @!P6 IMAD R0, R238, 0x80, R0 ;  /* 0x00000080ee00e824 */ /* 0x000fe200078e0200 */
[----:B------:R-:W-:Y:S01]  /*4670*/  FSEL R118, R118, RZ, P1 ;  /* 0x000000ff76767208 */ /* 0x000fe20000800000 */
[----:B------:R-:W-:Y:S01]  /*4680*/  VIADD R131, R219, 0x32370b8f ;  /* 0x32370b8fdb837836 */ /* 0x000fe20000000000 */
[----:B------:R-:W-:Y:S01]  /*4690*/  SEL R164, R164, 0xffffffc0, !P2 ;  /* 0xffffffc0a4a47807 */ /* 0x000fe20005000000 */
[C---:B------:R-:W-:Y:S01]  /*46a0*/  @!P6 VIADD R111, R0.reuse, 0x9 ;  /* 0x00000009006fe836 */ /* 0x040fe20000000000 */
[----:B------:R-:W-:Y:S01]  /*46b0*/  FSEL R119, R119, RZ, P3 ;  /* 0x000000ff77777208 */ /* 0x000fe20001800000 */
[C---:B------:R-:W-:Y:S01]  /*46c0*/  @!P6 VIADD R121, R0.reuse, 0x1 ;  /* 0x000000010079e836 */ /* 0x040fe20000000000 */
[CC--:B------:R-:W-:Y:S01]  /*46d0*/  @!P6 ISETP.GE.AND P1, PT, R0.reuse, R116.reuse, PT ;  /* 0x000000740000e20c */ /* 0x0c0fe20003f26270 */
[----:B------:R-:W-:Y:S03]  /*46e0*/  @!P6 VIADD R110, R0, 0x8 ;  /* 0x00000008006ee836 */ /* 0x000fe60000000000 */
[----:B------:R-:W-:Y:S02]  /*46f0*/  @!P6 FSEL R4, R4, -INF , !P1 ;  /* 0xff8000000404e808 */ /* 0x000fe40004800000 */
[----:B------:R-:W-:Y:S02]  /*4700*/  @!P6 ISETP.GE.AND P0, PT, R121, R116, PT ;  /* 0x000000747900e20c */ /* 0x000fe40003f06270 */
[-C--:B------:R-:W-:Y:S01]  /*4710*/  @!P6 ISETP.GE.AND P1, PT, R0, R109.reuse, PT ;  /* 0x0000006d0000e20c */ /* 0x080fe20003f26270 */
[--C-:B------:R-:W-:Y:S01]  /*4720*/  FFMA.FTZ R4, R4, UR5, -R120.reuse ;  /* 0x0000000504047c23 */ /* 0x100fe20008010878 */
[----:B------:R-:W-:Y:S02]  /*4730*/  @!P6 FSEL R5, R5, -INF , !P0 ;  /* 0xff8000000505e808 */ /* 0x000fe40004000000 */
[-C--:B------:R-:W-:Y:S01]  /*4740*/  @!P6 ISETP.GE.AND P4, PT, R121, R109.reuse, PT ;  /* 0x0000006d7900e20c */ /* 0x080fe20003f86270 */
[----:B------:R2:W-:Y:S01]  /*4750*/  MUFU.EX2 R179, R4 ;  /* 0x0000000400b37308 */ /* 0x0005e20000000800 */
[-C--:B------:R-:W-:Y:S01]  /*4760*/  @!P6 ISETP.GE.AND P0, PT, R0, R108.reuse, PT ;  /* 0x0000006c0000e20c */ /* 0x080fe20003f06270 */
[----:B------:R-:W-:Y:S01]  /*4770*/  FFMA.FTZ R5, R5, UR5, -R120 ;  /* 0x0000000505057c23 */ /* 0x000fe20008010878 */
[----:B------:R-:W-:Y:S02]  /*4780*/  @!P6 FSEL R7, R7, -INF , !P4 ;  /* 0xff8000000707e808 */ /* 0x000fe40006000000 */
[----:B------:R-:W-:Y:S02]  /*4790*/  @!P6 FSEL R6, R6, -INF , !P1 ;  /* 0xff8000000606e808 */ /* 0x000fe40004800000 */
[----:B------:R-:W-:Y:S01]  /*47a0*/  @!P6 ISETP.GE.AND P3, PT, R121, R108, PT ;  /* 0x0000006c7900e20c */ /* 0x000fe20003f66270 */
[--C-:B------:R-:W-:Y:S01]  /*47b0*/  FFMA.FTZ R7, R7, UR5, -R119.reuse ;  /* 0x0000000507077c23 */ /* 0x100fe20008010877 */
[----:B------:R-:W-:Y:S01]  /*47c0*/  @!P6 ISETP.GE.AND P1, PT, R0, R2, PT ;  /* 0x000000020000e20c */ /* 0x000fe20003f26270 */
[----:B------:R-:W-:Y:S01]  /*47d0*/  FFMA.FTZ R6, R6, UR5, -R119 ;  /* 0x0000000506067c23 */ /* 0x000fe20008010877 */
[----:B------:R-:W-:Y:S01]  /*47e0*/  @!P6 FSEL R9, R9, -INF , !P3 ;  /* 0xff8000000909e808 */ /* 0x000fe20005800000 */
[-C--:B-1----:R-:W-:Y:S01]  /*47f0*/  HMMA.16816.F32 R20, R104, R100.reuse, R20 ;  /* 0x000000646814723c */ /* 0x082fe20000001814 */
[----:B------:R-:W-:Y:S02]  /*4800*/  MUFU.EX2 R180, R5 ;  /* 0x0000000500b47308 */ /* 0x000fe40000000800 */
[----:B------:R-:W-:Y:S01]  /*4810*/  @!P6 FSEL R8, R8, -INF , !P0 ;  /* 0xff8000000808e808 */ /* 0x000fe20004000000 */
[--C-:B------:R-:W-:Y:S01]  /*4820*/  FFMA.FTZ R9, R9, UR5, -R118.reuse ;  /* 0x0000000509097c23 */ /* 0x100fe20008010876 */
[----:B------:R-:W-:Y:S01]  /*4830*/  @!P6 FSEL R10, R10, -INF , !P1 ;  /* 0xff8000000a0ae808 */ /* 0x000fe20004800000 */
[C---:B------:R-:W-:Y:S05]  /*4840*/  HMMA.16816.F32 R24, R112.reuse, R100, R24 ;  /* 0x000000647018723c */ /* 0x040fea0000001818 */
[----:B------:R-:W-:Y:S01]  /*4850*/  MUFU.EX2 R184, R6 ;  /* 0x0000000600b87308 */ /* 0x000fe20000000800 */
[----:B------:R-:W-:Y:S01]  /*4860*/  @!P6 ISETP.GE.AND P4, PT, R110, R108, PT ;  /* 0x0000006c6e00e20c */ /* 0x000fe20003f86270 */
[--C-:B------:R-:W-:Y:S01]  /*4870*/  FFMA.FTZ R10, R10, UR5, -R117.reuse ;  /* 0x000000050a0a7c23 */ /* 0x100fe20008010875 */
[CC--:B------:R-:W-:Y:S01]  /*4880*/  @!P6 ISETP.GE.AND P0, PT, R110.reuse, R2.reuse, PT ;  /* 0x000000026e00e20c */ /* 0x0c0fe20003f06270 */
[-C--:B------:R-:W-:Y:S03]  /*4890*/  HMMA.16816.F32 R28, R112, R102.reuse, R28 ;  /* 0x00000066701c723c */ /* 0x080fe6000000181c */
[----:B------:R-:W-:Y:S01]  /*48a0*/  @!P6 ISETP.GE.AND P5, PT, R121, R2, PT ;  /* 0x000000027900e20c */ /* 0x000fe20003fa6270 */
[----:B------:R-:W-:Y:S01]  /*48b0*/  IMAD.WIDE.U32 R100, R123, -0x2daee0ad, RZ ;  /* 0xd2511f537b647825 */ /* 0x000fe200078e00ff */
[C---:B------:R-:W-:Y:S01]  /*48c0*/  @!P6 ISETP.GE.AND P3, PT, R110.reuse, R116, PT ;  /* 0x000000746e00e20c */ /* 0x040fe20003f66270 */
[----:B------:R-:W-:Y:S01]  /*48d0*/  HMMA.16816.F32 R32, R104, R102, R32 ;  /* 0x000000666820723c */ /* 0x000fe20000001820 */
[----:B------:R-:W-:Y:S03]  /*48e0*/  MUFU.EX2 R190, R10 ;  /* 0x0000000a00be7308 */ /* 0x000fe60000000800 */
[-C--:B------:R-:W-:Y:S01]  /*48f0*/  @!P6 ISETP.GE.AND P1, PT, R110, R109.reuse, PT ;  /* 0x0000006d6e00e20c */ /* 0x080fe20003f26270 */
[----:B------:R-:W-:Y:S01]  /*4900*/  FFMA.FTZ R8, R8, UR5, -R118 ;  /* 0x0000000508087c23 */ /* 0x000fe20008010876 */
[----:B------:R-:W-:Y:S01]  /*4910*/  @!P6 FSEL R16, R16, -INF , !P3 ;  /* 0xff8000001010e808 */ /* 0x000fe20005800000 */
[----:B------:R-:W-:Y:S01]  /*4920*/  @!P6 VIADD R110, R0, 0x10 ;  /* 0x00000010006ee836 */ /* 0x000fe20000000000 */
[----:B------:R-:W-:Y:S03]  /*4930*/  @!P6 FSEL R12, R12, -INF , !P4 ;  /* 0xff8000000c0ce808 */ /* 0x000fe60006000000 */
[----:B------:R1:W-:Y:S01]  /*4940*/  MUFU.EX2 R183, R7 ;  /* 0x0000000700b77308 */ /* 0x0003e20000000800 */
[----:B------:R-:W-:Y:S01]  /*4950*/  @!P6 ISETP.GE.AND P4, PT, R111, R2, PT ;  /* 0x000000026f00e20c */ /* 0x000fe20003f86270 */
[----:B------:R-:W-:Y:S01]  /*4960*/  FFMA.FTZ R16, R16, UR5, -R120 ;  /* 0x0000000510107c23 */ /* 0x000fe20008010878 */
[----:B------:R-:W-:Y:S01]  /*4970*/  @!P6 FSEL R14, R14, -INF , !P0 ;  /* 0xff8000000e0ee808 */ /* 0x000fe20004000000 */
[----:B------:R-:W-:Y:S01]  /*4980*/  FFMA.FTZ R12, R12, UR5, -R118 ;  /* 0x000000050c0c7c23 */ /* 0x000fe20008010876 */
[----:B------:R-:W-:Y:S01]  /*4990*/  @!P6 FSEL R15, R15, -INF , !P4 ;  /* 0xff8000000f0fe808 */ /* 0x000fe20006000000 */
[----:B--2---:R-:W-:Y:S01]  /*49a0*/  @!P6 VIADD R4, R0, 0x11 ;  /* 0x000000110004e836 */ /* 0x004fe20000000000 */
[-C--:B------:R-:W-:Y:S01]  /*49b0*/  @!P6 ISETP.GE.AND P0, PT, R111, R109.reuse, PT ;  /* 0x0000006d6f00e20c */ /* 0x080fe20003f06270 */
[--C-:B------:R-:W-:Y:S01]  /*49c0*/  FFMA.FTZ R14, R14, UR5, -R117.reuse ;  /* 0x000000050e0e7c23 */ /* 0x100fe20008010875 */
[----:B------:R-:W-:Y:S01]  /*49d0*/  @!P6 FSEL R11, R11, -INF , !P5 ;  /* 0xff8000000b0be808 */ /* 0x000fe20006800000 */
[--C-:B------:R-:W-:Y:S01]  /*49e0*/  FFMA.FTZ R15, R15, UR5, -R117.reuse ;  /* 0x000000050f0f7c23 */ /* 0x100fe20008010875 */
[----:B------:R-:W-:Y:S01]  /*49f0*/  @!P6 FSEL R19, R19, -INF , !P0 ;  /* 0xff8000001313e808 */ /* 0x000fe20004000000 */
[----:B------:R-:W-:Y:S01]  /*4a00*/  MUFU.EX2 R187, R9 ;  /* 0x0000000900bb7308 */ /* 0x000fe20000000800 */
[----:B------:R-:W-:Y:S01]  /*4a10*/  @!P6 ISETP.GE.AND P5, PT, R111, R108, PT ;  /* 0x0000006c6f00e20c */ /* 0x000fe20003fa6270 */
[----:B------:R-:W-:Y:S01]  /*4a20*/  FFMA.FTZ R11, R11, UR5, -R117 ;  /* 0x000000050b0b7c23 */ /* 0x000fe20008010875 */
[CC--:B------:R-:W-:Y:S01]  /*4a30*/  @!P6 ISETP.GE.AND P4, PT, R110.reuse, R116.reuse, PT ;  /* 0x000000746e00e20c */ /* 0x0c0fe20003f86270 */
[----:B------:R-:W-:Y:S01]  /*4a40*/  FFMA.FTZ R19, R19, UR5, -R119 ;  /* 0x0000000513137c23 */ /* 0x000fe20008010877 */
[-C--:B------:R-:W-:Y:S01]  /*4a50*/  @!P6 ISETP.GE.AND P3, PT, R110, R109.reuse, PT ;  /* 0x0000006d6e00e20c */ /* 0x080fe20003f66270 */
[----:B-1----:R-:W-:Y:S01]  /*4a60*/  IMAD.WIDE.U32 R6, R127, -0x2daee0ad, RZ ;  /* 0xd2511f537f067825 */ /* 0x002fe200078e00ff */
[----:B------:R-:W-:Y:S03]  /*4a70*/  @!P6 FSEL R20, R20, -INF , !P4 ;  /* 0xff8000001414e808 */ /* 0x000fe60006000000 */
[----:B------:R1:W-:Y:S01]  /*4a80*/  MUFU.EX2 R189, R8 ;  /* 0x0000000800bd7308 */ /* 0x0003e20000000800 */
[----:B------:R-:W-:Y:S02]  /*4a90*/  @!P6 ISETP.GE.AND P0, PT, R4, R116, PT ;  /* 0x000000740400e20c */ /* 0x000fe40003f06270 */
[----:B------:R-:W-:Y:S01]  /*4aa0*/  LOP3.LUT R7, R7, R128, R131, 0x96, !PT ;  /* 0x0000008007077212 */ /* 0x000fe200078e9683 */
[----:B------:R-:W-:Y:S01]  /*4ab0*/  FFMA.FTZ R20, R20, UR5, -R120 ;  /* 0x0000000514147c23 */ /* 0x000fe20008010878 */
[----:B------:R-:W-:Y:S02]  /*4ac0*/  @!P6 FSEL R13, R13, -INF , !P5 ;  /* 0xff8000000d0de808 */ /* 0x000fe40006800000 */
[----:B------:R-:W-:Y:S03]  /*4ad0*/  @!P6 FSEL R21, R21, -INF , !P0 ;  /* 0xff8000001515e808 */ /* 0x000fe60004000000 */
[----:B------:R2:W-:Y:S01]  /*4ae0*/  MUFU.EX2 R188, R11 ;  /* 0x0000000b00bc7308 */ /* 0x0005e20000000800 */
[----:B------:R-:W-:Y:S01]  /*4af0*/  @!P6 ISETP.GE.AND P5, PT, R111, R116, PT ;  /* 0x000000746f00e20c */ /* 0x000fe20003fa6270 */
[----:B------:R-:W-:Y:S01]  /*4b00*/  FFMA.FTZ R13, R13, UR5, -R118 ;  /* 0x000000050d0d7c23 */ /* 0x000fe20008010876 */
[----:B------:R-:W-:Y:S01]  /*4b10*/  @!P6 FSEL R22, R22, -INF , !P3 ;  /* 0xff8000001616e808 */ /* 0x000fe20005800000 */
[--C-:B------:R-:W-:Y:S01]  /*4b20*/  FFMA.FTZ R21, R21, UR5, -R120.reuse ;  /* 0x0000000515157c23 */ /* 0x100fe20008010878 */
[----:B------:R-:W-:Y:S02]  /*4b30*/  @!P6 FSEL R17, R17, -INF , !P5 ;  /* 0xff8000001111e808 */ /* 0x000fe40006800000 */
[-C--:B------:R-:W-:Y:S01]  /*4b40*/  @!P6 ISETP.GE.AND P4, PT, R4, R109.reuse, PT ;  /* 0x0000006d0400e20c */ /* 0x080fe20003f86270 */
[--C-:B------:R-:W-:Y:S01]  /*4b50*/  FFMA.FTZ R22, R22, UR5, -R119.reuse ;  /* 0x0000000516167c23 */ /* 0x100fe20008010877 */
[C---:B------:R-:W-:Y:S01]  /*4b60*/  @!P6 ISETP.GE.AND P0, PT, R4.reuse, R108, PT ;  /* 0x0000006c0400e20c */ /* 0x040fe20003f06270 */
[----:B------:R-:W-:Y:S01]  /*4b70*/  FFMA.FTZ R17, R17, UR5, -R120 ;  /* 0x0000000511117c23 */ /* 0x000fe20008010878 */
[----:B------:R-:W-:Y:S01]  /*4b80*/  @!P6 FSEL R23, R23, -INF , !P4 ;  /* 0xff8000001717e808 */ /* 0x000fe20006000000 */
[----:B------:R3:W-:Y:S01]  /*4b90*/  MUFU.EX2 R181, R13 ;  /* 0x0000000d00b57308 */ /* 0x0007e20000000800 */
[----:B------:R-:W-:Y:S01]  /*4ba0*/  @!P6 ISETP.GE.AND P3, PT, R4, R2, PT ;  /* 0x000000020400e20c */ /* 0x000fe20003f66270 */
[----:B------:R-:W-:Y:S01]  /*4bb0*/  @!P6 VIADD R4, R0, 0x18 ;  /* 0x000000180004e836 */ /* 0x000fe20000000000 */
[----:B------:R-:W-:Y:S01]  /*4bc0*/  @!P6 ISETP.GE.AND P5, PT, R110, R108, PT ;  /* 0x0000006c6e00e20c */ /* 0x000fe20003fa6270 */
[----:B------:R-:W-:Y:S01]  /*4bd0*/  @!P6 VIADD R0, R0, 0x19 ;  /* 0x000000190000e836 */ /* 0x000fe20000000000 */
[----:B------:R-:W-:Y:S01]  /*4be0*/  @!P6 FSEL R27, R27, -INF , !P3 ;  /* 0xff8000001b1be808 */ /* 0x000fe20005800000 */
[----:B------:R-:W-:Y:S01]  /*4bf0*/  FFMA.FTZ R23, R23, UR5, -R119 ;  /* 0x0000000517177c23 */ /* 0x000fe20008010877 */
[----:B------:R-:W-:Y:S03]  /*4c00*/  @!P6 FSEL R25, R25, -INF , !P0 ;  /* 0xff8000001919e808 */ /* 0x000fe60004000000 */
[----:B------:R4:W-:Y:S01]  /*4c10*/  MUFU.EX2 R186, R14 ;  /* 0x0000000e00ba7308 */ /* 0x0009e20000000800 */
[----:B------:R-:W-:Y:S01]  /*4c20*/  @!P6 FSEL R24, R24, -INF , !P5 ;  /* 0xff8000001818e808 */ /* 0x000fe20006800000 */
[----:B------:R-:W-:Y:S01]  /*4c30*/  FFMA.FTZ R27, R27, UR5, -R117 ;  /* 0x000000051b1b7c23 */ /* 0x000fe20008010875 */
[----:B------:R-:W-:Y:S01]  /*4c40*/  @!P6 ISETP.GE.AND P0, PT, R4, R2, PT ;  /* 0x000000020400e20c */ /* 0x000fe20003f06270 */
[--C-:B------:R-:W-:Y:S01]  /*4c50*/  FFMA.FTZ R25, R25, UR5, -R118.reuse ;  /* 0x0000000519197c23 */ /* 0x100fe20008010876 */
[-C--:B------:R-:W-:Y:S01]  /*4c60*/  @!P6 ISETP.GE.AND P5, PT, R0, R108.reuse, PT ;  /* 0x0000006c0000e20c */ /* 0x080fe20003fa6270 */
[----:B------:R-:W-:Y:S01]  /*4c70*/  FFMA.FTZ R24, R24, UR5, -R118 ;  /* 0x0000000518187c23 */ /* 0x000fe20008010876 */
[C---:B------:R-:W-:Y:S03]  /*4c80*/  @!P6 ISETP.GE.AND P4, PT, R4.reuse, R108, PT ;  /* 0x0000006c0400e20c */ /* 0x040fe60003f86270 */
[----:B------:R-:W-:Y:S01]  /*4c90*/  MUFU.EX2 R182, R12 ;  /* 0x0000000c00b67308 */ /* 0x000fe20000000800 */
[----:B------:R-:W-:Y:S02]  /*4ca0*/  @!P6 FSEL R29, R29, -INF , !P5 ;  /* 0xff8000001d1de808 */ /* 0x000fe40006800000 */
[CC--:B------:R-:W-:Y:S02]  /*4cb0*/  @!P6 ISETP.GE.AND P5, PT, R4.reuse, R109.reuse, PT ;  /* 0x0000006d0400e20c */ /* 0x0c0fe40003fa6270 */
[----:B------:R-:W-:Y:S01]  /*4cc0*/  @!P6 ISETP.GE.AND P3, PT, R4, R116, PT ;  /* 0x000000740400e20c */ /* 0x000fe20003f66270 */
[----:B------:R-:W-:Y:S01]  /*4cd0*/  IMAD.WIDE.U32 R4, R125, -0x2daee0ad, RZ ;  /* 0xd2511f537d047825 */ /* 0x000fe200078e00ff */
[----:B------:R-:W-:Y:S03]  /*4ce0*/  @!P6 FSEL R18, R18, -INF , !P1 ;  /* 0xff8000001212e808 */ /* 0x000fe60004800000 */
[----:B------:R-:W-:Y:S01]  /*4cf0*/  MUFU.EX2 R185, R15 ;  /* 0x0000000f00b97308 */ /* 0x000fe20000000800 */
[----:B------:R-:W-:Y:S02]  /*4d00*/  @!P6 FSEL R30, R30, -INF , !P0 ;  /* 0xff8000001e1ee808 */ /* 0x000fe40004000000 */
[----:B------:R-:W-:Y:S01]  /*4d10*/  @!P6 ISETP.GE.AND P1, PT, R110, R2, PT ;  /* 0x000000026e00e20c */ /* 0x000fe20003f26270 */
[----:B------:R-:W-:Y:S01]  /*4d20*/  FFMA.FTZ R18, R18, UR5, -R119 ;  /* 0x0000000512127c23 */ /* 0x000fe20008010877 */
[----:B------:R-:W-:Y:S01]  /*4d30*/  @!P6 ISETP.GE.AND P0, PT, R0, R109, PT ;  /* 0x0000006d0000e20c */ /* 0x000fe20003f06270 */
[----:B------:R-:W-:Y:S01]  /*4d40*/  IMAD.WIDE.U32 R108, R129, -0x2daee0ad, RZ ;  /* 0xd2511f53816c7825 */ /* 0x000fe200078e00ff */
[----:B------:R-:W-:Y:S03]  /*4d50*/  LOP3.LUT R5, R5, R126, R131, 0x96, !PT ;  /* 0x0000007e05057212 */ /* 0x000fe600078e9683 */
[----:B------:R-:W-:Y:S01]  /*4d60*/  MUFU.EX2 R125, R17 ;  /* 0x00000011007d7308 */ /* 0x000fe20000000800 */
[--C-:B------:R-:W-:Y:S01]  /*4d70*/  LOP3.LUT R112, R101, R4, R130.reuse, 0x96, !PT ;  /* 0x0000000465707212 */ /* 0x100fe200078e9682 */
[----:B------:R-:W-:Y:S01]  /*4d80*/  FFMA.FTZ R30, R30, UR5, -R117 ;  /* 0x000000051e1e7c23 */ /* 0x000fe20008010875 */
[----:B------:R-:W-:Y:S01]  /*4d90*/  LOP3.LUT R110, R109, R6, R130, 0x96, !PT ;  /* 0x000000066d6e7212 */ /* 0x000fe200078e9682 */
[----:B------:R-:W-:Y:S01]  /*4da0*/  IMAD.WIDE.U32 R6, R7, -0x326172a9, RZ ;  /* 0xcd9e8d5707067825 */ /* 0x000fe200078e00ff */
[----:B------:R-:W-:Y:S02]  /*4db0*/  @!P6 FSEL R28, R28, -INF , !P4 ;  /* 0xff8000001c1ce808 */ /* 0x000fe40006000000 */
[----:B------:R-:W-:Y:S01]  /*4dc0*/  @!P6 FSEL R26, R26, -INF , !P1 ;  /* 0xff8000001a1ae808 */ /* 0x000fe20004800000 */
[----:B------:R-:W-:Y:S01]  /*4dd0*/  IMAD.WIDE.U32 R4, R5, -0x326172a9, RZ ;  /* 0xcd9e8d5705047825 */ /* 0x000fe200078e00ff */
[----:B------:R-:W-:Y:S01]  /*4de0*/  @!P6 ISETP.GE.AND P4, PT, R0, R116, PT ;  /* 0x000000740000e20c */ /* 0x000fe20003f86270 */
[----:B------:R-:W-:Y:S01]  /*4df0*/  MUFU.EX2 R115, R30 ;  /* 0x0000001e00737308 */ /* 0x000fe20000000800 */
[--C-:B------:R-:W-:Y:S01]  /*4e00*/  LOP3.LUT R7, R7, R124, R227.reuse, 0x96, !PT ;  /* 0x0000007c07077212 */ /* 0x100fe200078e96e3 */
[----:B------:R-:W-:Y:S01]  /*4e10*/  IMAD.WIDE.U32 R110, R110, -0x326172a9, RZ ;  /* 0xcd9e8d576e6e7825 */ /* 0x000fe200078e00ff */
[----:B------:R-:W-:Y:S02]  /*4e20*/  LOP3.LUT R10, R5, R122, R227, 0x96, !PT ;  /* 0x0000007a050a7212 */ /* 0x000fe400078e96e3 */
[----:B------:R-:W-:Y:S01]  /*4e30*/  @!P6 ISETP.GE.AND P1, PT, R0, R2, PT ;  /* 0x000000020000e20c */ /* 0x000fe20003f26270 */
[----:B------:R-:W-:Y:S01]  /*4e40*/  IMAD.WIDE.U32 R112, R112, -0x326172a9, RZ ;  /* 0xcd9e8d5770707825 */ /* 0x000fe200078e00ff */
[--C-:B------:R-:W-:Y:S03]  /*4e50*/  LOP3.LUT R5, R111, R6, R226.reuse, 0x96, !PT ;  /* 0x000000066f057212 */ /* 0x100fe600078e96e2 */
[----:B------:R-:W-:Y:S01]  /*4e60*/  MUFU.EX2 R178, R18 ;  /* 0x0000001200b27308 */ /* 0x000fe20000000800 */
[----:B------:R-:W-:Y:S01]  /*4e70*/  @!P6 FSEL R31, R31, -INF , !P1 ;  /* 0xff8000001f1fe808 */ /* 0x000fe20004800000 */
[----:B------:R-:W-:Y:S01]  /*4e80*/  VIADD R131, R219, 0xa9066899 ;  /* 0xa9066899db837836 */ /* 0x000fe20000000000 */
[----:B-1----:R-:W-:Y:S01]  /*4e90*/  LOP3.LUT R8, R113, R4, R226, 0x96, !PT ;  /* 0x0000000471087212 */ /* 0x002fe200078e96e2 */
[----:B------:R-:W-:Y:S01]  /*4ea0*/  IMAD.WIDE.U32 R6, R7, -0x2daee0ad, RZ ;  /* 0xd2511f5307067825 */ /* 0x000fe200078e00ff */
[----:B------:R-:W-:Y:S02]  /*4eb0*/  @!P6 FSEL R32, R32, -INF , !P3 ;  /* 0xff8000002020e808 */ /* 0x000fe40005800000 */
[----:B------:R-:W-:Y:S01]  /*4ec0*/  @!P6 FSEL R35, R35, -INF , !P0 ;  /* 0xff8000002323e808 */ /* 0x000fe20004000000 */
[----:B--2---:R-:W-:Y:S01]  /*4ed0*/  IMAD.WIDE.U32 R10, R10, -0x2daee0ad, RZ ;  /* 0xd2511f530a0a7825 */ /* 0x004fe200078e00ff */
[--C-:B------:R-:W-:Y:S01]  /*4ee0*/  LOP3.LUT R7, R7, R108, R131.reuse, 0x96, !PT ;  /* 0x0000006c07077212 */ /* 0x100fe200078e9683 */
[----:B------:R-:W-:Y:S01]  /*4ef0*/  MUFU.EX2 R121, R20 ;  /* 0x0000001400797308 */ /* 0x000fe20000000800 */
[----:B------:R-:W-:Y:S01]  /*4f00*/  @!P6 FSEL R34, R34, -INF , !P5 ;  /* 0xff8000002222e808 */ /* 0x000fe20006800000 */
[----:B------:R-:W-:Y:S01]  /*4f10*/  IMAD.WIDE.U32 R4, R5, -0x2daee0ad, RZ ;  /* 0xd2511f5305047825 */ /* 0x000fe200078e00ff */
[----:B------:R-:W-:Y:S02]  /*4f20*/  LOP3.LUT R100, R11, R100, R131, 0x96, !PT ;  /* 0x000000640b647212 */ /* 0x000fe400078e9683 */
[----:B------:R-:W-:Y:S01]  /*4f30*/  @!P6 FSEL R33, R33, -INF , !P4 ;  /* 0xff8000002121e808 */ /* 0x000fe20006000000 */
[----:B------:R-:W-:Y:S01]  /*4f40*/  VIADD R130, R219, 0x646e171e ;  /* 0x646e171edb827836 */ /* 0x000fe20000000000 */
[----:B------:R-:W-:Y:S01]  /*4f50*/  LOP3.LUT R109, R4, 0xffff, RZ, 0xc0, !PT ;  /* 0x0000ffff046d7812 */ /* 0x000fe200078ec0ff */
[--C-:B------:R-:W-:Y:S01]  /*4f60*/  FFMA.FTZ R32, R32, UR5, -R120.reuse ;  /* 0x0000000520207c23 */ /* 0x100fe20008010878 */
[----:B------:R-:W-:Y:S01]  /*4f70*/  LOP3.LUT R0, R4, 0xff, RZ, 0xc0, !PT ;  /* 0x000000ff04007812 */ /* 0x000fe200078ec0ff */
[----:B------:R-:W-:Y:S01]  /*4f80*/  FFMA.FTZ R120, R33, UR5, -R120 ;  /* 0x0000000521787c23 */ /* 0x000fe20008010878 */
[----:B------:R-:W-:Y:S01]  /*4f90*/  LOP3.LUT R11, R5, R6, R130, 0x96, !PT ;  /* 0x00000006050b7212 */ /* 0x000fe200078e9682 */
[----:B------:R-:W-:Y:S01]  /*4fa0*/  IMAD.WIDE.U32 R6, R7, -0x326172a9, RZ ;  /* 0xcd9e8d5707067825 */ /* 0x000fe200078e00ff */
[--C-:B------:R-:W-:Y:S01]  /*4fb0*/  SHF.R.U32.HI R108, RZ, 0x18, R4.reuse ;  /* 0x00000018ff6c7819 */ /* 0x100fe20000011604 */
[----:B------:R-:W1:Y:S01]  /*4fc0*/  MUFU.EX2 R111, R32 ;  /* 0x00000020006f7308 */ /* 0x000e620000000800 */
[----:B------:R-:W-:Y:S01]  /*4fd0*/  SHF.R.U32.HI R113, RZ, 0x10, R4 ;  /* 0x00000010ff717819 */ /* 0x000fe20000011604 */
[----:B------:R-:W-:Y:S01]  /*4fe0*/  IMAD.WIDE.U32 R8, R8, -0x2daee0ad, RZ ;  /* 0xd2511f5308087825 */ /* 0x000fe200078e00ff */
[----:B---3--:R-:W-:Y:S02]  /*4ff0*/  LOP3.LUT R13, R6, 0xffff, RZ, 0xc0, !PT ;  /* 0x0000ffff060d7812 */ /* 0x008fe400078ec0ff */
[----:B------:R-:W-:Y:S01]  /*5000*/  LOP3.LUT R2, R7, R110, R218, 0x96, !PT ;  /* 0x0000006e07027212 */ /* 0x000fe200078e96da */
[----:B------:R-:W-:Y:S01]  /*5010*/  IMAD.WIDE.U32 R4, R100, -0x326172a9, RZ ;  /* 0xcd9e8d5764047825 */ /* 0x000fe200078e00ff */
[----:B------:R-:W-:Y:S03]  /*5020*/  LOP3.LUT R10, R9, R10, R130, 0x96, !PT ;  /* 0x0000000a090a7212 */ /* 0x000fe600078e9682 */
[----:B------:R-:W2:Y:S01]  /*5030*/  MUFU.EX2 R131, R16 ;  /* 0x0000001000837308 */ /* 0x000ea20000000800 */
[----:B------:R-:W-:Y:S01]  /*5040*/  ISETP.LE.U32.AND P1, PT, R0, UR8, PT ;  /* 0x0000000800007c0c */ /* 0x000fe2000bf23070 */
[--C-:B------:R-:W-:Y:S01]  /*5050*/  FFMA.FTZ R34, R34, UR5, -R119.reuse ;  /* 0x0000000522227c23 */ /* 0x100fe20008010877 */
[----:B------:R-:W-:Y:S01]  /*5060*/  LOP3.LUT R102, R8, 0xff, RZ, 0xc0, !PT ;  /* 0x000000ff08667812 */ /* 0x000fe200078ec0ff */
[----:B------:R-:W-:Y:S01]  /*5070*/  FFMA.FTZ R119, R35, UR5, -R119 ;  /* 0x0000000523777c23 */ /* 0x000fe20008010877 */
[----:B------:R-:W-:Y:S01]  /*5080*/  LOP3.LUT R0, R5, R112, R218, 0x96, !PT ;  /* 0x0000007005007212 */ /* 0x000fe200078e96da */
[----:B------:R-:W-:Y:S01]  /*5090*/  FFMA.FTZ R28, R28, UR5, -R118 ;  /* 0x000000051c1c7c23 */ /* 0x000fe20008010876 */
[--C-:B------:R-:W-:Y:S03]  /*50a0*/  SHF.R.U32.HI R103, RZ, 0x18, R8.reuse ;  /* 0x00000018ff677819 */ /* 0x100fe60000011608 */
[----:B------:R-:W-:Y:S01]  /*50b0*/  MUFU.EX2 R114, R34 ;  /* 0x0000002200727308 */ /* 0x000fe20000000800 */
[----:B------:R-:W-:Y:S01]  /*50c0*/  SHF.R.U32.HI R105, RZ, 0x10, R8 ;  /* 0x00000010ff697819 */ /* 0x000fe20000011608 */
[----:B------:R-:W-:Y:S01]  /*50d0*/  FFMA.FTZ R118, R29, UR5, -R118 ;  /* 0x000000051d767c23 */ /* 0x000fe20008010876 */
[----:B------:R-:W-:Y:S01]  /*50e0*/  LOP3.LUT R104, R8, 0xffff, RZ, 0xc0, !PT ;  /* 0x0000ffff08687812 */ /* 0x000fe200078ec0ff */
[----:B------:R-:W-:Y:S01]  /*50f0*/  IMAD.MOV.U32 R112, RZ, RZ, R215 ;  /* 0x000000ffff707224 */ /* 0x000fe200078e00d7 */
[----:B------:R-:W-:Y:S01]  /*5100*/  LOP3.LUT R100, R6, 0xff, RZ, 0xc0, !PT ;  /* 0x000000ff06647812 */ /* 0x000fe200078ec0ff */
[--C-:B------:R-:W-:Y:S01]  /*5110*/  FFMA.FTZ R26, R26, UR5, -R117.reuse ;  /* 0x000000051a1a7c23 */ /* 0x100fe20008010875 */
[--C-:B------:R-:W-:Y:S01]  /*5120*/  SHF.R.U32.HI R101, RZ, 0x10, R6.reuse ;  /* 0x00000010ff657819 */ /* 0x100fe20000011606 */
[----:B------:R-:W-:Y:S01]  /*5130*/  FFMA.FTZ R117, R31, UR5, -R117 ;  /* 0x000000051f757c23 */ /* 0x000fe20008010875 */
[----:B----4-:R-:W-:Y:S01]  /*5140*/  SHF.R.U32.HI R14, RZ, 0x18, R6 ;  /* 0x00000018ff0e7819 */ /* 0x010fe20000011606 */
[----:B------:R-:W-:Y:S01]  /*5150*/  MUFU.EX2 R122, R28 ;  /* 0x0000001c007a7308 */ /* 0x000fe20000000800 */
[----:B------:R-:W-:Y:S01]  /*5160*/  LOP3.LUT R6, R2, 0xff, RZ, 0xc0, !PT ;  /* 0x000000ff02067812 */ /* 0x000fe200078ec0ff */
[----:B-1----:R-:W-:Y:S01]  /*5170*/  @!P1 FADD.FTZ R111, -R111, -RZ ;  /* 0x800000ff6f6f9221 */ /* 0x002fe20000010100 */
[C---:B------:R-:W-:Y:S02]  /*5180*/  LOP3.LUT R7, R4.reuse, 0xffff, RZ, 0xc0, !PT ;  /* 0x0000ffff04077812 */ /* 0x040fe400078ec0ff */
[----:B------:R-:W-:Y:S02]  /*5190*/  LOP3.LUT R8, R4, 0xff, RZ, 0xc0, !PT ;  /* 0x000000ff04087812 */ /* 0x000fe400078ec0ff */
[--C-:B------:R-:W-:Y:S03]  /*51a0*/  SHF.R.U32.HI R12, RZ, 0x10, R4.reuse ;  /* 0x00000010ff0c7819 */ /* 0x100fe60000011604 */
[----:B------:R-:W-:Y:S01]  /*51b0*/  MUFU.EX2 R117, R117 ;  /* 0x0000007500757308 */ /* 0x000fe20000000800 */
[----:B------:R-:W-:Y:S02]  /*51c0*/  SHF.R.U32.HI R9, RZ, 0x18, R4 ;  /* 0x00000018ff097819 */ /* 0x000fe40000011604 */
[----:B------:R-:W-:Y:S02]  /*51d0*/  LOP3.LUT R4, R2, 0xffff, RZ, 0xc0, !PT ;  /* 0x0000ffff02047812 */ /* 0x000fe400078ec0ff */
[--C-:B------:R-:W-:Y:S02]  /*51e0*/  SHF.R.U32.HI R5, RZ, 0x18, R2.reuse ;  /* 0x00000018ff057819 */ /* 0x100fe40000011602 */
[----:B------:R-:W-:Y:S03]  /*51f0*/  ISETP.LE.U32.AND P3, PT, R6, UR8, PT ;  /* 0x0000000806007c0c */ /* 0x000fe6000bf63070 */
[----:B------:R-:W1:Y:S01]  /*5200*/  MUFU.EX2 R130, R19 ;  /* 0x0000001300827308 */ /* 0x000e620000000800 */
[----:B------:R-:W-:Y:S02]  /*5210*/  SHF.R.U32.HI R2, RZ, 0x10, R2 ;  /* 0x00000010ff027819 */ /* 0x000fe40000011602 */
[----:B------:R-:W-:Y:S02]  /*5220*/  SHF.R.U32.HI R6, RZ, 0x8, R4 ;  /* 0x00000008ff067819 */ /* 0x000fe40000011604 */
[----:B------:R-:W-:Y:S02]  /*5230*/  LOP3.LUT R4, R2, 0xff, RZ, 0xc0, !PT ;  /* 0x000000ff02047812 */ /* 0x000fe400078ec0ff */
[----:B------:R-:W-:Y:S03]  /*5240*/  LOP3.LUT R2, R6, 0xffff, RZ, 0xc0, !PT ;  /* 0x0000ffff06027812 */ /* 0x000fe600078ec0ff */
[----:B------:R-:W-:Y:S01]  /*5250*/  MUFU.EX2 R118, R118 ;  /* 0x0000007600767308 */ /* 0x000fe20000000800 */
[----:B------:R-:W-:Y:S02]  /*5260*/  ISETP.LE.U32.AND P5, PT, R4, UR8, PT ;  /* 0x0000000804007c0c */ /* 0x000fe4000bfa3070 */
[----:B------:R-:W-:Y:S01]  /*5270*/  ISETP.LE.U32.AND P0, PT, R2, UR8, PT ;  /* 0x0000000802007c0c */ /* 0x000fe2000bf03070 */
[----:B------:R-:W-:Y:S01]  /*5280*/  @!P3 FADD.FTZ R179, -R179, -RZ ;  /* 0x800000ffb3b3b221 */ /* 0x000fe20000010100 */
[C---:B------:R-:W-:Y:S02]  /*5290*/  LOP3.LUT R4, R0.reuse, 0xffff, RZ, 0xc0, !PT ;  /* 0x0000ffff00047812 */ /* 0x040fe400078ec0ff */
[----:B------:R-:W-:Y:S03]  /*52a0*/  ISETP.LE.U32.AND P4, PT, R5, UR8, PT ;  /* 0x0000000805007c0c */ /* 0x000fe6000bf83070 */
[----:B------:R-:W3:Y:S01]  /*52b0*/  MUFU.EX2 R123, R23 ;  /* 0x00000017007b7308 */ /* 0x000ee20000000800 */
[----:B------:R-:W-:Y:S02]  /*52c0*/  SHF.R.U32.HI R2, RZ, 0x10, R0 ;  /* 0x00000010ff027819 */ /* 0x000fe40000011600 */
[----:B------:R-:W-:Y:S02]  /*52d0*/  LOP3.LUT R6, R0, 0xff, RZ, 0xc0, !PT ;  /* 0x000000ff00067812 */ /* 0x000fe400078ec0ff */
[----:B------:R-:W-:Y:S01]  /*52e0*/  SHF.R.U32.HI R5, RZ, 0x8, R4 ;  /* 0x00000008ff057819 */ /* 0x000fe20000011604 */
[----:B------:R-:W-:Y:S01]  /*52f0*/  @!P5 FADD.FTZ R184, -R184, -RZ ;  /* 0x800000ffb8b8d221 */ /* 0x000fe20000010100 */
[----:B------:R-:W-:Y:S01]  /*5300*/  LOP3.LUT R4, R2, 0xff, RZ, 0xc0, !PT ;  /* 0x000000ff02047812 */ /* 0x000fe200078ec0ff */
[----:B------:R-:W-:Y:S01]  /*5310*/  @!P0 FADD.FTZ R180, -R180, -RZ ;  /* 0x800000ffb4b48221 */ /* 0x000fe20000010100 */
[----:B------:R-:W-:Y:S01]  /*5320*/  ISETP.LE.U32.AND P6, PT, R6, UR8, PT ;  /* 0x0000000806007c0c */ /* 0x000fe2000bfc3070 */
[----:B------:R-:W-:Y:S01]  /*5330*/  MUFU.EX2 R124, R22 ;  /* 0x00000016007c7308 */ /* 0x000fe20000000800 */
[----:B------:R-:W-:Y:S01]  /*5340*/  LOP3.LUT R2, R5, 0xffff, RZ, 0xc0, !PT ;  /* 0x0000ffff05027812 */ /* 0x000fe200078ec0ff */
[----:B------:R-:W-:Y:S01]  /*5350*/  @!P4 FADD.FTZ R183, -R183, -RZ ;  /* 0x800000ffb7b7c221 */ /* 0x000fe20000010100 */
[----:B------:R-:W-:Y:S02]  /*5360*/  ISETP.LE.U32.AND P3, PT, R4, UR8, PT ;  /* 0x0000000804007c0c */ /* 0x000fe4000bf63070 */
[----:B------:R-:W-:Y:S02]  /*5370*/  ISETP.LE.U32.AND P0, PT, R2, UR8, PT ;  /* 0x0000000802007c0c */ /* 0x000fe4000bf03070 */
[----:B------:R-:W-:Y:S03]  /*5380*/  SHF.R.U32.HI R2, RZ, 0x18, R0 ;  /* 0x00000018ff027819 */ /* 0x000fe60000011600 */
[----:B------:R-:W-:Y:S01]  /*5390*/  MUFU.EX2 R126, R27 ;  /* 0x0000001b007e7308 */ /* 0x000fe20000000800 */
[----:B------:R-:W-:Y:S02]  /*53a0*/  SHF.R.U32.HI R0, RZ, 0x8, R7 ;  /* 0x00000008ff007819 */ /* 0x000fe40000011607 */
[----:B------:R-:W-:Y:S01]  /*53b0*/  ISETP.LE.U32.AND P4, PT, R8, UR8, PT ;  /* 0x0000000808007c0c */ /* 0x000fe2000bf83070 */
[----:B------:R-:W-:Y:S01]  /*53c0*/  @!P6 FADD.FTZ R189, -R189, -RZ ;  /* 0x800000ffbdbde221 */ /* 0x000fe20000010100 */
[----:B------:R-:W-:Y:S02]  /*53d0*/  LOP3.LUT R0, R0, 0xffff, RZ, 0xc0, !PT ;  /* 0x0000ffff00007812 */ /* 0x000fe400078ec0ff */
[----:B------:R-:W-:Y:S01]  /*53e0*/  ISETP.LE.U32.AND P5, PT, R2, UR8, PT ;  /* 0x0000000802007c0c */ /* 0x000fe2000bfa3070 */
[----:B------:R-:W-:Y:S01]  /*53f0*/  @!P3 FADD.FTZ R190, -R190, -RZ ;  /* 0x800000ffbebeb221 */ /* 0x000fe20000010100 */
[----:B------:R-:W-:Y:S01]  /*5400*/  ISETP.LE.U32.AND P6, PT, R0, UR8, PT ;  /* 0x0000000800007c0c */ /* 0x000fe2000bfc3070 */
[----:B------:R-:W-:Y:S01]  /*5410*/  @!P0 FADD.FTZ R187, -R187, -RZ ;  /* 0x800000ffbbbb8221 */ /* 0x000fe20000010100 */
[----:B------:R-:W-:Y:S01]  /*5420*/  LOP3.LUT R0, R12, 0xff, RZ, 0xc0, !PT ;  /* 0x000000ff0c007812 */ /* 0x000fe200078ec0ff */
[----:B------:R-:W4:Y:S01]  /*5430*/  MUFU.EX2 R116, R21 ;  /* 0x0000001500747308 */ /* 0x000f220000000800 */
[----:B------:R-:W-:Y:S02]  /*5440*/  ISETP.LE.U32.AND P0, PT, R9, UR8, PT ;  /* 0x0000000809007c0c */ /* 0x000fe4000bf03070 */
[----:B------:R-:W-:Y:S01]  /*5450*/  ISETP.LE.U32.AND P3, PT, R0, UR8, PT ;  /* 0x0000000800007c0c */ /* 0x000fe2000bf63070 */
[----:B------:R-:W-:Y:S01]  /*5460*/  @!P4 FADD.FTZ R182, -R182, -RZ ;  /* 0x800000ffb6b6c221 */ /* 0x000fe20000010100 */
[----:B------:R-:W-:Y:S02]  /*5470*/  SHF.R.U32.HI R0, RZ, 0x8, R13 ;  /* 0x00000008ff007819 */ /* 0x000fe4000001160d */
[----:B------:R-:W-:Y:S03]  /*5480*/  ISETP.LE.U32.AND P4, PT, R100, UR8, PT ;  /* 0x0000000864007c0c */ /* 0x000fe6000bf83070 */
[----:B------:R-:W-:Y:S01]  /*5490*/  MUFU.EX2 R129, R26 ;  /* 0x0000001a00817308 */ /* 0x000fe20000000800 */
[----:B------:R-:W-:Y:S01]  /*54a0*/  LOP3.LUT R0, R0, 0xffff, RZ, 0xc0, !PT ;  /* 0x0000ffff00007812 */ /* 0x000fe200078ec0ff */
[----:B------:R-:W-:Y:S01]  /*54b0*/  @!P6 FADD.FTZ R181, -R181, -RZ ;  /* 0x800000ffb5b5e221 */ /* 0x000fe20000010100 */
[----:B------:R-:W-:Y:S01]  /*54c0*/  LOP3.LUT R4, R11, 0xffff, RZ, 0xc0, !PT ;  /* 0x0000ffff0b047812 */ /* 0x000fe200078ec0ff */
[----:B------:R-:W-:Y:S01]  /*54d0*/  @!P5 FADD.FTZ R188, -R188, -RZ ;  /* 0x800000ffbcbcd221 */ /* 0x000fe20000010100 */
[----:B------:R-:W-:Y:S01]  /*54e0*/  ISETP.LE.U32.AND P6, PT, R0, UR8, PT ;  /* 0x0000000800007c0c */ /* 0x000fe2000bfc3070 */
[----:B------:R-:W-:Y:S01]  /*54f0*/  @!P0 FADD.FTZ R185, -R185, -RZ ;  /* 0x800000ffb9b98221 */ /* 0x000fe20000010100 */
[----:B------:R-:W-:Y:S01]  /*5500*/  LOP3.LUT R0, R101, 0xff, RZ, 0xc0, !PT ;  /* 0x000000ff65007812 */ /* 0x000fe200078ec0ff */
[----:B------:R-:W-:Y:S01]  /*5510*/  @!P3 FADD.FTZ R186, -R186, -RZ ;  /* 0x800000ffbabab221 */ /* 0x000fe20000010100 */
[----:B------:R-:W-:Y:S01]  /*5520*/  ISETP.LE.U32.AND P3, PT, R14, UR8, PT ;  /* 0x000000080e007c0c */ /* 0x000fe2000bf63070 */
[----:B------:R-:W-:Y:S01]  /*5530*/  MUFU.EX2 R120, R120 ;  /* 0x0000007800787308 */ /* 0x000fe20000000800 */
[----:B------:R-:W-:Y:S01]  /*5540*/  ISETP.LE.U32.AND P0, PT, R0, UR8, PT ;  /* 0x0000000800007c0c */ /* 0x000fe2000bf03070 */
[----:B--2---:R-:W-:Y:S01]  /*5550*/  @!P4 FADD.FTZ R131, -R131, -RZ ;  /* 0x800000ff8383c221 */ /* 0x004fe20000010100 */
[----:B------:R-:W-:Y:S02]  /*5560*/  LOP3.LUT R0, R11, 0xff, RZ, 0xc0, !PT ;  /* 0x000000ff0b007812 */ /* 0x000fe400078ec0ff */
[--C-:B------:R-:W-:Y:S02]  /*5570*/  SHF.R.U32.HI R2, RZ, 0x18, R11.reuse ;  /* 0x00000018ff027819 */ /* 0x100fe4000001160b */
[----:B------:R-:W-:Y:S01]  /*5580*/  ISETP.LE.U32.AND P4, PT, R0, UR8, PT ;  /* 0x0000000800007c0c */ /* 0x000fe2000bf83070 */
[----:B------:R-:W-:Y:S01]  /*5590*/  @!P6 FADD.FTZ R125, -R125, -RZ ;  /* 0x800000ff7d7de221 */ /* 0x000fe20000010100 */
[----:B------:R-:W-:Y:S01]  /*55a0*/  SHF.R.U32.HI R0, RZ, 0x8, R4 ;  /* 0x00000008ff007819 */ /* 0x000fe20000011604 */
[----:B------:R-:W-:Y:S01]  /*55b0*/  MUFU.EX2 R127, R25 ;  /* 0x00000019007f7308 */ /* 0x000fe20000000800 */
[----:B------:R-:W-:Y:S01]  /*55c0*/  ISETP.LE.U32.AND P6, PT, R2, UR8, PT ;  /* 0x0000000802007c0c */ /* 0x000fe2000bfc3070 */
[----:B-1----:R-:W-:Y:S01]  /*55d0*/  @!P3 FADD.FTZ R130, -R130, -RZ ;  /* 0x800000ff8282b221 */ /* 0x002fe20000010100 */
[----:B------:R-:W-:Y:S01]  /*55e0*/  SHF.R.U32.HI R11, RZ, 0x10, R11 ;  /* 0x00000010ff0b7819 */ /* 0x000fe2000001160b */
[----:B------:R-:W-:Y:S01]  /*55f0*/  @!P0 FADD.FTZ R178, -R178, -RZ ;  /* 0x800000ffb2b28221 */ /* 0x000fe20000010100 */
[----:B------:R-:W-:Y:S02]  /*5600*/  LOP3.LUT R2, R10, 0xff, RZ, 0xc0, !PT ;  /* 0x000000ff0a027812 */ /* 0x000fe400078ec0ff */
[----:B------:R-:W-:Y:S03]  /*5610*/  LOP3.LUT R0, R0, 0xffff, RZ, 0xc0, !PT ;  /* 0x0000ffff00007812 */ /* 0x000fe600078ec0ff */
[----:B------:R-:W1:Y:S01]  /*5620*/  MUFU.EX2 R128, R24 ;  /* 0x0000001800807308 */ /* 0x000e620000000800 */
[----:B------:R-:W-:Y:S01]  /*5630*/  LOP3.LUT R11, R11, 0xff, RZ, 0xc0, !PT ;  /* 0x000000ff0b0b7812 */ /* 0x000fe200078ec0ff */
[----:B------:R-:W-:Y:S01]  /*5640*/  @!P4 FADD.FTZ R121, -R121, -RZ ;  /* 0x800000ff7979c221 */ /* 0x000fe20000010100 */
[----:B------:R-:W-:Y:S02]  /*5650*/  ISETP.LE.U32.AND P4, PT, R2, UR8, PT ;  /* 0x0000000802007c0c */ /* 0x000fe4000bf83070 */
[----:B------:R-:W-:Y:S01]  /*5660*/  ISETP.LE.U32.AND P0, PT, R0, UR8, PT ;  /* 0x0000000800007c0c */ /* 0x000fe2000bf03070 */
[----:B---3--:R-:W-:Y:S01]  /*5670*/  @!P6 FADD.FTZ R123, -R123, -RZ ;  /* 0x800000ff7b7be221 */ /* 0x008fe20000010100 */
[----:B------:R-:W-:Y:S03]  /*5680*/  ISETP.LE.U32.AND P3, PT, R11, UR8, PT ;  /* 0x000000080b007c0c */ /* 0x000fe6000bf63070 */
[----:B------:R-:W2:Y:S01]  /*5690*/  MUFU.EX2 R119, R119 ;  /* 0x0000007700777308 */ /* 0x000ea20000000800 */
[----:B------:R-:W-:Y:S02]  /*56a0*/  LOP3.LUT R0, R10, 0xffff, RZ, 0xc0, !PT ;  /* 0x0000ffff0a007812 */ /* 0x000fe400078ec0ff */
[--C-:B------:R-:W-:Y:S02]  /*56b0*/  SHF.R.U32.HI R2, RZ, 0x10, R10.reuse ;  /* 0x00000010ff027819 */ /* 0x100fe4000001160a */
[----:B------:R-:W-:Y:S02]  /*56c0*/  SHF.R.U32.HI R10, RZ, 0x18, R10 ;  /* 0x00000018ff0a7819 */ /* 0x000fe4000001160a */
[----:B------:R-:W-:Y:S02]  /*56d0*/  LOP3.LUT R2, R2, 0xff, RZ, 0xc0, !PT ;  /* 0x000000ff02027812 */ /* 0x000fe400078ec0ff */
[----:B------:R-:W-:Y:S01]  /*56e0*/  ISETP.LE.U32.AND P6, PT, R10, UR8, PT ;  /* 0x000000080a007c0c */ /* 0x000fe2000bfc3070 */
[----:B----4-:R-:W-:Y:S01]  /*56f0*/  @!P0 FADD.FTZ R116, -R116, -RZ ;  /* 0x800000ff74748221 */ /* 0x010fe20000010100 */
[----:B------:R-:W-:Y:S01]  /*5700*/  SHF.R.U32.HI R0, RZ, 0x8, R0 ;  /* 0x00000008ff007819 */ /* 0x000fe20000011600 */
[----:B------:R-:W-:Y:S01]  /*5710*/  @!P3 FADD.FTZ R124, -R124, -RZ ;  /* 0x800000ff7c7cb221 */ /* 0x000fe20000010100 */
[----:B------:R-:W-:Y:S01]  /*5720*/  ISETP.LE.U32.AND P3, PT, R2, UR8, PT ;  /* 0x0000000802007c0c */ /* 0x000fe2000bf63070 */
[----:B-1----:R-:W-:Y:S01]  /*5730*/  @!P4 FADD.FTZ R128, -R128, -RZ ;  /* 0x800000ff8080c221 */ /* 0x002fe20000010100 */
[----:B------:R-:W-:Y:S01]  /*5740*/  LOP3.LUT R2, R113, 0xff, RZ, 0xc0, !PT ;  /* 0x000000ff71027812 */ /* 0x000fe200078ec0ff */
[----:B------:R-:W-:Y:S01]  /*5750*/  IMAD.MOV.U32 R113, RZ, RZ, R214 ;  /* 0x000000ffff717224 */ /* 0x000fe200078e00d6 */
[----:B------:R-:W-:Y:S02]  /*5760*/  LOP3.LUT R0, R0, 0xffff, RZ, 0xc0, !PT ;  /* 0x0000ffff00007812 */ /* 0x000fe400078ec0ff */
[----:B------:R-:W-:Y:S02]  /*5770*/  F2FP.RELU.F16.F32.PACK_AB R5, R187, R189 ;  /* 0x000000bdbb05723e */ /* 0x000fe400000008ff */
[----:B------:R-:W-:Y:S01]  /*5780*/  ISETP.LE.U32.AND P0, PT, R0, UR8, PT ;  /* 0x0000000800007c0c */ /* 0x000fe2000bf03070 */
[----:B------:R-:W-:Y:S01]  /*5790*/  @!P6 FADD.FTZ R126, -R126, -RZ ;  /* 0x800000ff7e7ee221 */ /* 0x000fe20000010100 */
[----:B------:R-:W-:Y:S02]  /*57a0*/  ISETP.LE.U32.AND P6, PT, R2, UR8, PT ;  /* 0x0000000802007c0c */ /* 0x000fe4000bfc3070 */
[----:B------:R-:W-:Y:S01]  /*57b0*/  SHF.R.U32.HI R2, RZ, 0x8, R104 ;  /* 0x00000008ff027819 */ /* 0x000fe20000011668 */
[----:B------:R-:W-:Y:S01]  /*57c0*/  @!P3 FADD.FTZ R129, -R129, -RZ ;  /* 0x800000ff8181b221 */ /* 0x000fe20000010100 */
[----:B------:R-:W-:Y:S02]  /*57d0*/  SHF.R.U32.HI R0, RZ, 0x8, R109 ;  /* 0x00000008ff007819 */ /* 0x000fe4000001166d */
[----:B------:R-:W-:Y:S02]  /*57e0*/  LOP3.LUT R4, R2, 0xffff, RZ, 0xc0, !PT ;  /* 0x0000ffff02047812 */ /* 0x000fe400078ec0ff */
[----:B------:R-:W-:Y:S02]  /*57f0*/  F2FP.RELU.F16.F32.PACK_AB R2, R180, R179 ;  /* 0x000000b3b402723e */ /* 0x000fe400000008ff */
[----:B------:R-:W-:Y:S01]  /*5800*/  LOP3.LUT R0, R0, 0xffff, RZ, 0xc0, !PT ;  /* 0x0000ffff00007812 */ /* 0x000fe200078ec0ff */
[----:B------:R-:W-:Y:S01]  /*5810*/  @!P0 FADD.FTZ R127, -R127, -RZ ;  /* 0x800000ff7f7f8221 */ /* 0x000fe20000010100 */
[----:B------:R-:W-:Y:S01]  /*5820*/  ISETP.LE.U32.AND P0, PT, R103, UR8, PT ;  /* 0x0000000867007c0c */ /* 0x000fe2000bf03070 */
[----:B------:R1:W-:Y:S01]  /*5830*/  STS [R199+0xe000], R2 ;  /* 0x00e00002c7007388 */ /* 0x0003e20000000800 */
[----:B------:R-:W-:Y:S01]  /*5840*/  ISETP.LE.U32.AND P3, PT, R0, UR8, PT ;  /* 0x0000000800007c0c */ /* 0x000fe2000bf63070 */
[----:B------:R-:W-:Y:S01]  /*5850*/  @!P6 FADD.FTZ R114, -R114, -RZ ;  /* 0x800000ff7272e221 */ /* 0x000fe20000010100 */
[----:B------:R-:W-:Y:S02]  /*5860*/  LOP3.LUT R0, R105, 0xff, RZ, 0xc0, !PT ;  /* 0x000000ff69007812 */ /* 0x000fe400078ec0ff */
[----:B------:R-:W-:Y:S02]  /*5870*/  F2FP.RELU.F16.F32.PACK_AB R6, R181, R182 ;  /* 0x000000b6b506723e */ /* 0x000fe400000008ff */
[----:B------:R-:W-:Y:S02]  /*5880*/  ISETP.LE.U32.AND P1, PT, R0, UR8, PT ;  /* 0x0000000800007c0c */ /* 0x000fe4000bf23070 */
[----:B------:R-:W-:Y:S02]  /*5890*/  F2FP.RELU.F16.F32.PACK_AB R0, R183, R184 ;  /* 0x000000b8b700723e */ /* 0x000fe400000008ff */
[----:B------:R-:W-:Y:S01]  /*58a0*/  ISETP.LE.U32.AND P5, PT, R108, UR8, PT ;  /* 0x000000086c007c0c */ /* 0x000fe2000bfa3070 */
[----:B------:R-:W-:Y:S01]  /*58b0*/  @!P0 FADD.FTZ R117, -R117, -RZ ;  /* 0x800000ff75758221 */ /* 0x000fe20000010100 */
[----:B------:R-:W-:Y:S01]  /*58c0*/  LEA R112, P0, R213, R112, 0x2 ;  /* 0x00000070d5707211 */ /* 0x000fe200078010ff */
[----:B------:R3:W-:Y:S01]  /*58d0*/  STS [R199+0xe400], R0 ;  /* 0x00e40000c7007388 */ /* 0x0007e20000000800 */
[----:B------:R-:W-:Y:S01]  /*58e0*/  @!P3 FADD.FTZ R120, -R120, -RZ ;  /* 0x800000ff7878b221 */ /* 0x000fe20000010100 */
[----:B------:R-:W-:Y:S01]  /*58f0*/  ISETP.LE.U32.AND P3, PT, R4, UR8, PT ;  /* 0x0000000804007c0c */ /* 0x000fe2000bf63070 */
[----:B------:R-:W-:Y:S01]  /*5900*/  IMAD.U32 R108, RZ, RZ, UR6 ;  /* 0x00000006ff6c7e24 */ /* 0x000fe2000f8e00ff */
[----:B------:R-:W-:Y:S02]  /*5910*/  F2FP.RELU.F16.F32.PACK_AB R4, R125, R131 ;  /* 0x000000837d04723e */ /* 0x000fe400000008ff */
[----:B------:R-:W-:Y:S01]  /*5920*/  LEA.HI.X.SX32 R113, R213, R113, 0x2, P0 ;  /* 0x00000071d5717211 */ /* 0x000fe200000f16ff */
[----:B------:R-:W-:Y:S01]  /*5930*/  @!P1 FADD.FTZ R115, -R115, -RZ ;  /* 0x800000ff73739221 */ /* 0x000fe20000010100 */
[----:B------:R-:W-:Y:S01]  /*5940*/  ISETP.LE.U32.AND P4, PT, R102, UR8, PT ;  /* 0x0000000866007c0c */ /* 0x000fe2000bf83070 */
[----:B------:R4:W-:Y:S01]  /*5950*/  STS [R200+0xe000], R4 ;  /* 0x00e00004c8007388 */ /* 0x0009e20000000800 */
[----:B--2---:R-:W-:Y:S01]  /*5960*/  @!P5 FADD.FTZ R119, -R119, -RZ ;  /* 0x800000ff7777d221 */ /* 0x004fe20000010100 */
[----:B-1----:R-:W-:Y:S02]  /*5970*/  F2FP.RELU.F16.F32.PACK_AB R2, R130, R178 ;  /* 0x000000b28202723e */ /* 0x002fe400000008ff */
[----:B------:R-:W2:Y:S01]  /*5980*/  LDG.E R110, desc[UR14][R112.64] ;  /* 0x0000000e706e7981 */ /* 0x000ea2000c1e1900 */
[----:B------:R-:W-:Y:S01]  /*5990*/  FSETP.GE.FTZ.AND P0, PT, R179, RZ, PT ;  /* 0x000000ffb300720b */ /* 0x000fe20003f16000 */
[----:B------:R-:W-:Y:S01]  /*59a0*/  @!P3 FADD.FTZ R118, -R118, -RZ ;  /* 0x800000ff7676b221 */ /* 0x000fe20000010100 */
[----:B------:R-:W-:Y:S01]  /*59b0*/  FSETP.GE.FTZ.AND P6, PT, R180, RZ, PT ;  /* 0x000000ffb400720b */ /* 0x000fe20003fd6000 */
[----:B------:R1:W-:Y:S01]  /*59c0*/  STS [R200+0xe400], R2 ;  /* 0x00e40002c8007388 */ /* 0x0003e20000000800 */
[----:B------:R-:W-:Y:S02]  /*59d0*/  FSETP.GE.FTZ.AND P5, PT, R131, RZ, PT ;  /* 0x000000ff8300720b */ /* 0x000fe40003fb6000 */
[----:B------:R-:W-:Y:S01]  /*59e0*/  FSETP.GE.FTZ.AND P1, PT, R116, RZ, PT ;  /* 0x000000ff7400720b */ /* 0x000fe20003f36000 */
[----:B------:R1:W-:Y:S01]  /*59f0*/  STS [R199+0xf000], R5 ;  /* 0x00f00005c7007388 */ /* 0x0003e20000000800 */
[----:B------:R-:W-:Y:S01]  /*5a00*/  @!P4 FADD.FTZ R122, -R122, -RZ ;  /* 0x800000ff7a7ac221 */ /* 0x000fe20000010100 */
[----:B------:R-:W-:Y:S02]  /*5a10*/  FSETP.GE.FTZ.AND P4, PT, R125, RZ, PT ;  /* 0x000000ff7d00720b */ /* 0x000fe40003f96000 */
[----:B---3--:R-:W-:Y:S01]  /*5a20*/  F2FP.RELU.F16.F32.PACK_AB R0, R188, R190 ;  /* 0x000000bebc00723e */ /* 0x008fe200000008ff */
[----:B------:R-:W3:Y:S01]  /*5a30*/  LDG.E R109, desc[UR14][R112.64+0x20] ;  /* 0x0000200e706d7981 */ /* 0x000ee2000c1e1900 */
[----:B------:R-:W-:Y:S03]  /*5a40*/  FSETP.GE.FTZ.AND P3, PT, R121, RZ, PT ;  /* 0x000000ff7900720b */ /* 0x000fe60003f76000 */
[----:B------:R1:W-:Y:S01]  /*5a50*/  STS [R199+0xf400], R0 ;  /* 0x00f40000c7007388 */ /* 0x0003e20000000800 */
[----:B----4-:R-:W-:Y:S03]  /*5a60*/  F2FP.RELU.F16.F32.PACK_AB R4, R116, R121 ;  /* 0x000000797404723e */ /* 0x010fe600000008ff */
[----:B------:R4:W-:Y:S01]  /*5a70*/  STS [R200+0xf000], R6 ;  /* 0x00f00006c8007388 */ /* 0x0009e20000000800 */
[----:B-1----:R-:W-:Y:S02]  /*5a80*/  F2FP.RELU.F16.F32.PACK_AB R2, R123, R124 ;  /* 0x0000007c7b02723e */ /* 0x002fe400000008ff */
[----:B------:R-:W-:Y:S05]  /*5a90*/  F2FP.RELU.F16.F32.PACK_AB R5, R185, R186 ;  /* 0x000000bab905723e */ /* 0x000fea00000008ff */
[----:B------:R1:W-:Y:S04]  /*5aa0*/  STS [R200+0xf400], R5 ;  /* 0x00f40005c8007388 */ /* 0x0003e80000000800 */
[----:B------:R1:W-:Y:S01]  /*5ab0*/  STS [R198+0xe000], R4 ;  /* 0x00e00004c6007388 */ /* 0x0003e20000000800 */
[----:B------:R-:W-:Y:S03]  /*5ac0*/  F2FP.RELU.F16.F32.PACK_AB R0, R120, R111 ;  /* 0x0000006f7800723e */ /* 0x000fe600000008ff */
[----:B------:R1:W-:Y:S01]  /*5ad0*/  STS [R198+0xe400], R2 ;  /* 0x00e40002c6007388 */ /* 0x0003e20000000800 */
[----:B----4-:R-:W-:Y:S03]  /*5ae0*/  F2FP.RELU.F16.F32.PACK_AB R6, R127, R128 ;  /* 0x000000807f06723e */ /* 0x010fe600000008ff */
[----:B------:R4:W-:Y:S01]  /*5af0*/  STS [R193+0xe000], R0 ;  /* 0x00e00000c1007388 */ /* 0x0009e20000000800 */
[----:B-1----:R-:W-:Y:S02]  /*5b00*/  F2FP.RELU.F16.F32.PACK_AB R5, R126, R129 ;  /* 0x000000817e05723e */ /* 0x002fe400000008ff */
[----:B------:R-:W-:Y:S02]  /*5b10*/  F2FP.RELU.F16.F32.PACK_AB R4, R119, R114 ;  /* 0x000000727704723e */ /* 0x000fe400000008ff */
[----:B------:R-:W-:Y:S03]  /*5b20*/  F2FP.RELU.F16.F32.PACK_AB R2, R118, R122 ;  /* 0x0000007a7602723e */ /* 0x000fe600000008ff */
[----:B------:R-:W-:Y:S01]  /*5b30*/  STS [R193+0xe400], R4 ;  /* 0x00e40004c1007388 */ /* 0x000fe20000000800 */
[----:B----4-:R-:W-:Y:S03]  /*5b40*/  F2FP.RELU.F16.F32.PACK_AB R0, R117, R115 ;  /* 0x000000737500723e */ /* 0x010fe600000008ff */
[----:B------:R-:W-:Y:S04]  /*5b50*/  STS [R198+0xf000], R6 ;  /* 0x00f00006c6007388 */ /* 0x000fe80000000800 */
[----:B------:R-:W-:Y:S04]  /*5b60*/  STS [R198+0xf400], R5 ;  /* 0x00f40005c6007388 */ /* 0x000fe80000000800 */
[----:B------:R-:W-:Y:S04]  /*5b70*/  STS [R193+0xf000], R2 ;  /* 0x00f00002c1007388 */ /* 0x000fe80000000800 */
[----:B------:R1:W-:Y:S04]  /*5b80*/  STS [R193+0xf400], R0 ;  /* 0x00f40000c1007388 */ /* 0x0003e80000000800 */
[----:B------:R-:W4:Y:S08]  /*5b90*/  LDSM.16.M88.4 R32, [R168+UR6+0x4000] ;  /* 0x00400006a820783b */ /* 0x000f300008000200 */
[----:B------:R-:W4:Y:S01]  /*5ba0*/  LDSM.16.M88.4 R28, [R168+UR6+0x5000] ;  /* 0x00500006a81c783b */ /* 0x000f220008000200 */
[----:B-1----:R-:W-:Y:S05]  /*5bb0*/  IADD3 R0, R168, 0x4000, R108 ;  /* 0x00004000a8007810 */ /* 0x002fea0007ffe06c */
[C---:B------:R-:W-:Y:S02]  /*5bc0*/  IMAD.IADD R2, R0.reuse, 0x1, R174 ;  /* 0x0000000100027824 */ /* 0x040fe400078e02ae */
[----:B------:R-:W-:Y:S03]  /*5bd0*/  IMAD.IADD R0, R0, 0x1, R164 ;  /* 0x0000000100007824 */ /* 0x000fe600078e02a4 */
[----:B------:R-:W1:Y:S08]  /*5be0*/  LDSM.16.M88.4 R100, [R2] ;  /* 0x000000000264783b */ /* 0x000e700000000200 */
[----:B------:R-:W1:Y:S01]  /*5bf0*/  LDSM.16.M88.4 R104, [R2+0x1000] ;  /* 0x001000000268783b */ /* 0x000e620000000200 */
[-C--:B----4-:R-:W-:Y:S06]  /*5c00*/  HMMA.16816.F32 R4, R32, R132.reuse, RZ ;  /* 0x000000842004723c */ /* 0x090fec00000018ff */
[C---:B------:R-:W-:Y:S06]  /*5c10*/  HMMA.16816.F32 R8, R28.reuse, R132, RZ ;  /* 0x000000841c08723c */ /* 0x040fec00000018ff */
[-C--:B------:R-:W-:Y:S06]  /*5c20*/  HMMA.16816.F32 R12, R28, R134.reuse, RZ ;  /* 0x000000861c0c723c */ /* 0x080fec00000018ff */
[C---:B------:R-:W-:Y:S06]  /*5c30*/  HMMA.16816.F32 R16, R32.reuse, R134, RZ ;  /* 0x000000862010723c */ /* 0x040fec00000018ff */
[-C--:B------:R-:W-:Y:S06]  /*5c40*/  HMMA.16816.F32 R20, R32, R136.reuse, RZ ;  /* 0x000000882014723c */ /* 0x080fec00000018ff */
[C---:B------:R-:W-:Y:S06]  /*5c50*/  HMMA.16816.F32 R24, R28.reuse, R136, RZ ;  /* 0x000000881c18723c */ /* 0x040fec00000018ff */
[-C--:B------:R-:W-:Y:S06]  /*5c60*/  HMMA.16816.F32 R28, R28, R138.reuse, RZ ;  /* 0x0000008a1c1c723c */ /* 0x080fec00000018ff */
[----:B------:R-:W-:Y:S06]  /*5c70*/  HMMA.16816.F32 R32, R32, R138, RZ ;  /* 0x0000008a2020723c */ /* 0x000fec00000018ff */
[-C--:B-1----:R-:W-:Y:S06]  /*5c80*/  HMMA.16816.F32 R4, R100, R140.reuse, R4 ;  /* 0x0000008c6404723c */ /* 0x082fec0000001804 */
[C---:B------:R-:W-:Y:S06]  /*5c90*/  HMMA.16816.F32 R8, R104.reuse, R140, R8 ;  /* 0x0000008c6808723c */ /* 0x040fec0000001808 */
[-C--:B------:R-:W-:Y:S06]  /*5ca0*/  HMMA.16816.F32 R12, R104, R142.reuse, R12 ;  /* 0x0000008e680c723c */ /* 0x080fec000000180c */
[C---:B------:R-:W-:Y:S06]  /*5cb0*/  HMMA.16816.F32 R16, R100.reuse, R142, R16 ;  /* 0x0000008e6410723c */ /* 0x040fec0000001810 */
[-C--:B------:R-:W-:Y:S06]  /*5cc0*/  HMMA.16816.F32 R20, R100, R144.reuse, R20 ;  /* 0x000000906414723c */ /* 0x080fec0000001814 */
[C---:B------:R-:W-:Y:S06]  /*5cd0*/  HMMA.16816.F32 R24, R104.reuse, R144, R24 ;  /* 0x000000906818723c */ /* 0x040fec0000001818 */
[-C--:B------:R-:W-:Y:S01]  /*5ce0*/  HMMA.16816.F32 R28, R104, R146.reuse, R28 ;  /* 0x00000092681c723c */ /* 0x080fe2000000181c */
[----:B------:R-:W1:Y:S05]  /*5cf0*/  LDSM.16.M88.4 R104, [R0] ;  /* 0x000000000068783b */ /* 0x000e6a0000000200 */
[----:B------:R-:W-:Y:S03]  /*5d00*/  HMMA.16816.F32 R32, R100, R146, R32 ;  /* 0x000000926420723c */ /* 0x000fe60000001820 */
[----:B------:R4:W1:Y:S02]  /*5d10*/  LDSM.16.M88.4 R100, [R0+0x1000] ;  /* 0x001000000064783b */ /* 0x0008640000000200 */
[----:B----4-:R-:W-:Y:S06]  /*5d20*/  IMAD.IADD R0, R164, 0x1, R2 ;  /* 0x00000001a4007824 */ /* 0x010fec00078e0202 */
[----:B------:R4:W5:Y:S01]  /*5d30*/  LDG.E R2, desc[UR14][R112.64+0xa0] ;  /* 0x0000a00e70027981 */ /* 0x000962000c1e1900 */
        /* <DEDUP_REMOVED lines=9> */
[----:B------:R-:W4:Y:S03]  /*5dd0*/  LDSM.16.M88.4 R104, [R0+0x1000] ;  /* 0x001000000068783b */ /* 0x000f260000000200 */
[-C--:B-1----:R-:W-:Y:S06]  /*5de0*/  HMMA.16816.F32 R4, R100, R156.reuse, R4 ;  /* 0x0000009c6404723c */ /* 0x082fec0000001804 */
[C---:B----4-:R-:W-:Y:S06]  /*5df0*/  HMMA.16816.F32 R8, R104.reuse, R156, R8 ;  /* 0x0000009c6808723c */ /* 0x050fec0000001808 */
[-C--:B------:R-:W-:Y:S06]  /*5e00*/  HMMA.16816.F32 R12, R104, R158.reuse, R12 ;  /* 0x0000009e680c723c */ /* 0x080fec000000180c */
[C---:B------:R-:W-:Y:S06]  /*5e10*/  HMMA.16816.F32 R16, R100.reuse, R158, R16 ;  /* 0x0000009e6410723c */ /* 0x040fec0000001810 */
[----:B--2---:R-:W-:Y:S01]  /*5e20*/  FADD.FTZ R0, -R110, R4 ;  /* 0x000000046e007221 */ /* 0x004fe20000010100 */
[-C--:B------:R-:W-:Y:S01]  /*5e30*/  HMMA.16816.F32 R20, R100, R160.reuse, R20 ;  /* 0x000000a06414723c */ /* 0x080fe20000001814 */
[----:B------:R1:W5:Y:S03]  /*5e40*/  LDG.E R4, desc[UR14][R112.64+0x80] ;  /* 0x0000800e70047981 */ /* 0x000366000c1e1900 */
[----:B------:R-:W-:Y:S02]  /*5e50*/  FSEL R0, R0, R110, P0 ;  /* 0x0000006e00007208 */ /* 0x000fe40000000000 */
[C---:B------:R-:W-:Y:S04]  /*5e60*/  HMMA.16816.F32 R24, R104.reuse, R160, R24 ;  /* 0x000000a06818723c */ /* 0x040fe80000001818 */
[----:B------:R-:W-:Y:S01]  /*5e70*/  FSETP.GE.FTZ.AND P0, PT, R120, RZ, PT ;  /* 0x000000ff7800720b */ /* 0x000fe20003f16000 */
[----:B------:R-:W-:Y:S01]  /*5e80*/  FMUL.FTZ R179, R179, R0 ;  /* 0x00000000b3b37220 */ /* 0x000fe20000410000 */
[-C--:B------:R-:W-:Y:S05]  /*5e90*/  HMMA.16816.F32 R28, R104, R162.reuse, R28 ;  /* 0x000000a2681c723c */ /* 0x080fea000000181c */
[----:B------:R-:W-:Y:S01]  /*5ea0*/  IMAD.SHL.U32 R0, R175, 0x2, RZ ;  /* 0x00000002af007824 */ /* 0x000fe200078e00ff */
[----:B------:R-:W-:Y:S05]  /*5eb0*/  HMMA.16816.F32 R32, R100, R162, R32 ;  /* 0x000000a26420723c */ /* 0x000fea0000001820 */
[----:B------:R-:W-:Y:S01]  /*5ec0*/  IADD3 R0, R0, 0x4000, R108 ;  /* 0x0000400000007810 */ /* 0x000fe20007ffe06c */
[C---:B------:R-:W-:Y:S01]  /*5ed0*/  FADD.FTZ R21, -R110.reuse, R21 ;  /* 0x000000156e157221 */ /* 0x040fe20000010100 */
[C---:B------:R-:W-:Y:S01]  /*5ee0*/  FADD.FTZ R100, -R110.reuse, R5 ;  /* 0x000000056e647221 */ /* 0x040fe20000010100 */
[C---:B------:R-:W-:Y:S03]  /*5ef0*/  FADD.FTZ R5, -R110.reuse, R16 ;  /* 0x000000106e057221 */ /* 0x040fe60000010100 */
[-C--:B------:R-:W-:Y:S01]  /*5f00*/  FSEL R21, R21, R110.reuse, P1 ;  /* 0x0000006e15157208 */ /* 0x080fe20000800000 */
[----:B------:R-:W-:Y:S01]  /*5f10*/  FADD.FTZ R16, -R110, R17 ;  /* 0x000000116e107221 */ /* 0x000fe20000010100 */
[-C--:B------:R-:W-:Y:S01]  /*5f20*/  FSEL R100, R100, R110.reuse, P6 ;  /* 0x0000006e64647208 */ /* 0x080fe20003000000 */
[----:B------:R-:W-:Y:S01]  /*5f30*/  FADD.FTZ R20, -R110, R20 ;  /* 0x000000146e147221 */ /* 0x000fe20000010100 */
[----:B------:R-:W-:Y:S01]  /*5f40*/  ISETP.GT.AND P6, PT, R192, R237, PT ;  /* 0x000000edc000720c */ /* 0x000fe20003fc4270 */
[----:B------:R-:W-:Y:S01]  /*5f50*/  FMUL.FTZ R21, R116, R21 ;  /* 0x0000001574157220 */ /* 0x000fe20000410000 */
[----:B------:R-:W-:Y:S01]  /*5f60*/  FSEL R17, R5, R110, P5 ;  /* 0x0000006e05117208 */ /* 0x000fe20002800000 */
[----:B------:R-:W-:Y:S01]  /*5f70*/  FMUL.FTZ R180, R180, R100 ;  /* 0x00000064b4b47220 */ /* 0x000fe20000410000 */
[-C--:B------:R-:W-:Y:S01]  /*5f80*/  FSEL R16, R16, R110.reuse, P4 ;  /* 0x0000006e10107208 */ /* 0x080fe20002000000 */
[----:B---3--:R-:W-:Y:S01]  /*5f90*/  FADD.FTZ R6, -R109, R6 ;  /* 0x000000066d067221 */ /* 0x008fe20000010100 */
[----:B------:R-:W-:Y:S01]  /*5fa0*/  FSEL R5, R20, R110, P3 ;  /* 0x0000006e14057208 */ /* 0x000fe20001800000 */
[----:B------:R-:W-:Y:S01]  /*5fb0*/  FMUL.FTZ R131, R131, R17 ;  /* 0x0000001183837220 */ /* 0x000fe20000410000 */
[----:B------:R-:W-:Y:S01]  /*5fc0*/  FSETP.GE.FTZ.AND P1, PT, R111, RZ, PT ;  /* 0x000000ff6f00720b */ /* 0x000fe20003f36000 */
[----:B------:R-:W-:Y:S01]  /*5fd0*/  FADD.FTZ R32, -R110, R32 ;  /* 0x000000206e207221 */ /* 0x000fe20000010100 */
[----:B------:R-:W-:Y:S01]  /*5fe0*/  FMUL.FTZ R20, R125, R16 ;  /* 0x000000107d147220 */ /* 0x000fe20000410000 */
[----:B------:R-:W-:Y:S01]  /*5ff0*/  F2FP.F16.F32.PACK_AB R16, R180, R179 ;  /* 0x000000b3b410723e */ /* 0x000fe200000000ff */
[----:B------:R-:W-:Y:S01]  /*6000*/  FMUL.FTZ R121, R121, R5 ;  /* 0x0000000579797220 */ /* 0x000fe20000410000 */
[----:B------:R-:W-:Y:S01]  /*6010*/  FADD.FTZ R7, -R109, R7 ;  /* 0x000000076d077221 */ /* 0x000fe20000010100 */
[----:B------:R-:W-:Y:S01]  /*6020*/  FSEL R32, R32, R110, P1 ;  /* 0x0000006e20207208 */ /* 0x000fe20000800000 */
[----:B------:R-:W-:Y:S01]  /*6030*/  @P0 FADD.FTZ R110, -R110, R33 ;  /* 0x000000216e6e0221 */ /* 0x000fe20000010100 */
[----:B------:R-:W-:Y:S02]  /*6040*/  FSETP.GE.FTZ.AND P1, PT, R184, RZ, PT ;  /* 0x000000ffb800720b */ /* 0x000fe40003f36000 */
[----:B------:R-:W-:Y:S01]  /*6050*/  FSETP.GE.FTZ.AND P0, PT, R183, RZ, PT ;  /* 0x000000ffb700720b */ /* 0x000fe20003f16000 */
[----:B------:R-:W-:Y:S01]  /*6060*/  FMUL.FTZ R111, R111, R32 ;  /* 0x000000206f6f7220 */ /* 0x000fe20000410000 */
[----:B------:R-:W-:Y:S01]  /*6070*/  F2FP.F16.F32.PACK_AB R20, R20, R131 ;  /* 0x000000831414723e */ /* 0x000fe200000000ff */
[----:B------:R-:W-:Y:S01]  /*6080*/  FMUL.FTZ R17, R120, R110 ;  /* 0x0000006e78117220 */ /* 0x000fe20000410000 */
[----:B------:R-:W-:Y:S02]  /*6090*/  F2FP.F16.F32.PACK_AB R21, R21, R121 ;  /* 0x000000791515723e */ /* 0x000fe400000000ff */
[-C--:B------:R-:W-:Y:S02]  /*60a0*/  FSEL R33, R6, R109.reuse, P1 ;  /* 0x0000006d06217208 */ /* 0x080fe40000800000 */
[----:B------:R-:W-:Y:S01]  /*60b0*/  FSEL R32, R7, R109, P0 ;  /* 0x0000006d07207208 */ /* 0x000fe20000000000 */
[----:B-1----:R-:W-:Y:S06]  /*60c0*/  @!P6 BRA `(.L_x_463) ;  /* 0x000000000088e947 */ /* 0x002fec0003800000 */
        /* <DEDUP_REMOVED lines=14> */
[C---:B-1----:R-:W-:Y:S05]  /*61b0*/  IMAD.U32 R6, R101.reuse, -0x40, RZ ;  /* 0xffffffc065067824 */ /* 0x042fea00078e00ff */
        /* <DEDUP_REMOVED lines=19> */
.L_x_463:
[----:B---3--:R-:W-:Y:S01]  /*62f0*/  FADD.FTZ R6, -R109, R19 ;  /* 0x000000136d067221 */ /* 0x008fe20000010100 */
[----:B------:R-:W-:Y:S01]  /*6300*/  FSETP.GE.FTZ.AND P4, PT, R130, RZ, PT ;  /* 0x000000ff8200720b */ /* 0x000fe20003f96000 */
[----:B------:R1:W-:Y:S01]  /*6310*/  STS [R199+0xa000], R16 ;  /* 0x00a00010c7007388 */ /* 0x0003e20000000800 */
[----:B------:R-:W-:Y:S01]  /*6320*/  FMUL.FTZ R33, R184, R33 ;  /* 0x00000021b8217220 */ /* 0x000fe20000410000 */
[----:B------:R-:W-:Y:S01]  /*6330*/  FMUL.FTZ R32, R183, R32 ;  /* 0x00000020b7207220 */ /* 0x000fe20000410000 */
[----:B------:R-:W-:Y:S01]  /*6340*/  FSEL R6, R6, R109, P4 ;  /* 0x0000006d06067208 */ /* 0x000fe20002000000 */
[C---:B------:R-:W-:Y:S01]  /*6350*/  FADD.FTZ R5, -R109.reuse, R18 ;  /* 0x000000126d057221 */ /* 0x040fe20000010100 */
[----:B------:R-:W-:Y:S01]  /*6360*/  FSETP.GE.FTZ.AND P0, PT, R178, RZ, PT ;  /* 0x000000ffb200720b */ /* 0x000fe20003f16000 */
[C---:B------:R-:W-:Y:S01]  /*6370*/  FADD.FTZ R22, -R109.reuse, R22 ;  /* 0x000000166d167221 */ /* 0x040fe20000010100 */
[----:B------:R-:W-:Y:S01]  /*6380*/  FSETP.GE.FTZ.AND P3, PT, R124, RZ, PT ;  /* 0x000000ff7c00720b */ /* 0x000fe20003f76000 */
[----:B------:R-:W-:Y:S01]  /*6390*/  FMUL.FTZ R130, R130, R6 ;  /* 0x0000000682827220 */ /* 0x000fe20000410000 */
[----:B------:R-:W-:Y:S01]  /*63a0*/  F2FP.F16.F32.PACK_AB R6, R32, R33 ;  /* 0x000000212006723e */ /* 0x000fe200000000ff */
[----:B------:R-:W-:Y:S01]  /*63b0*/  FADD.FTZ R7, -R109, R34 ;  /* 0x000000226d077221 */ /* 0x000fe20000010100 */
[----:B------:R-:W-:Y:S01]  /*63c0*/  FSEL R5, R5, R109, P0 ;  /* 0x0000006d05057208 */ /* 0x000fe20000000000 */
[----:B-----5:R-:W-:Y:S01]  /*63d0*/  FADD.FTZ R8, -R4, R8 ;  /* 0x0000000804087221 */ /* 0x020fe20000010100 */
[----:B------:R-:W-:Y:S01]  /*63e0*/  FSETP.GE.FTZ.AND P0, PT, R119, RZ, PT ;  /* 0x000000ff7700720b */ /* 0x000fe20003f16000 */
[----:B------:R2:W-:Y:S01]  /*63f0*/  STS [R199+0xa400], R6 ;  /* 0x00a40006c7007388 */ /* 0x0005e20000000800 */
[----:B------:R-:W-:Y:S01]  /*6400*/  FSETP.GE.FTZ.AND P1, PT, R123, RZ, PT ;  /* 0x000000ff7b00720b */ /* 0x000fe20003f36000 */
[----:B------:R-:W-:Y:S01]  /*6410*/  FMUL.FTZ R178, R178, R5 ;  /* 0x00000005b2b27220 */ /* 0x000fe20000410000 */
[----:B------:R-:W-:Y:S01]  /*6420*/  FSEL R5, R22, R109, P3 ;  /* 0x0000006d16057208 */ /* 0x000fe20001800000 */
[C---:B------:R-:W-:Y:S01]  /*6430*/  FADD.FTZ R13, -R4.reuse, R13 ;  /* 0x0000000d040d7221 */ /* 0x040fe20000010100 */
[----:B------:R-:W-:Y:S01]  /*6440*/  FSETP.GE.FTZ.AND P3, PT, R189, RZ, PT ;  /* 0x000000ffbd00720b */ /* 0x000fe20003f76000 */
[C---:B------:R-:W-:Y:S01]  /*6450*/  FADD.FTZ R25, -R4.reuse, R25 ;  /* 0x0000001904197221 */ /* 0x040fe20000010100 */
[----:B------:R-:W-:Y:S01]  /*6460*/  FADD.FTZ R24, -R4, R24 ;  /* 0x0000001804187221 */ /* 0x000fe20000010100 */
[----:B------:R-:W-:Y:S01]  /*6470*/  FMUL.FTZ R124, R124, R5 ;  /* 0x000000057c7c7220 */ /* 0x000fe20000410000 */
[----:B------:R-:W-:Y:S01]  /*6480*/  F2FP.F16.F32.PACK_AB R5, R130, R178 ;  /* 0x000000b28205723e */ /* 0x000fe200000000ff */
[----:B------:R-:W-:Y:S01]  /*6490*/  FADD.FTZ R28, -R4, R28 ;  /* 0x0000001c041c7221 */ /* 0x000fe20000010100 */
[----:B-1----:R-:W-:Y:S01]  /*64a0*/  FADD.FTZ R16, -R109, R23 ;  /* 0x000000176d107221 */ /* 0x002fe20000010100 */
[----:B------:R-:W-:Y:S01]  /*64b0*/  FSEL R8, R8, R4, P3 ;  /* 0x0000000408087208 */ /* 0x000fe20001800000 */
[C---:B------:R-:W-:Y:S01]  /*64c0*/  FADD.FTZ R10, -R2.reuse, R10 ;  /* 0x0000000a020a7221 */ /* 0x040fe20000010100 */
[----:B------:R1:W-:Y:S01]  /*64d0*/  STS [R200+0xa400], R5 ;  /* 0x00a40005c8007388 */ /* 0x0003e20000000800 */
[----:B------:R-:W-:Y:S01]  /*64e0*/  FSETP.GE.FTZ.AND P3, PT, R127, RZ, PT ;  /* 0x000000ff7f00720b */ /* 0x000fe20003f76000 */
[----:B------:R-:W-:Y:S01]  /*64f0*/  FADD.FTZ R11, -R2, R11 ;  /* 0x0000000b020b7221 */ /* 0x000fe20000010100 */
[-C--:B------:R-:W-:Y:S01]  /*6500*/  FSEL R16, R16, R109.reuse, P1 ;  /* 0x0000006d10107208 */ /* 0x080fe20000800000 */
[----:B------:R-:W-:Y:S01]  /*6510*/  FMUL.FTZ R8, R189, R8 ;  /* 0x00000008bd087220 */ /* 0x000fe20000410000 */
[----:B------:R-:W-:Y:S01]  /*6520*/  FSETP.GE.FTZ.AND P1, PT, R114, RZ, PT ;  /* 0x000000ff7200720b */ /* 0x000fe20003f36000 */
[----:B------:R-:W-:Y:S01]  /*6530*/  FADD.FTZ R15, -R2, R15 ;  /* 0x0000000f020f7221 */ /* 0x000fe20000010100 */
[----:B------:R-:W-:Y:S01]  /*6540*/  FSETP.GE.FTZ.AND P4, PT, R128, RZ, PT ;  /* 0x000000ff8000720b */ /* 0x000fe20003f96000 */
[----:B------:R-:W-:Y:S01]  /*6550*/  STS [R200+0xa000], R20 ;  /* 0x00a00014c8007388 */ /* 0x000fe20000000800 */
[----:B------:R-:W-:Y:S01]  /*6560*/  FSEL R7, R7, R109, P1 ;  /* 0x0000006d07077208 */ /* 0x000fe20000800000 */
[----:B------:R-:W-:Y:S01]  /*6570*/  @P0 FADD.FTZ R109, -R109, R35 ;  /* 0x000000236d6d0221 */ /* 0x000fe20000010100 */
[----:B--2---:R-:W-:Y:S01]  /*6580*/  FADD.FTZ R6, -R4, R12 ;  /* 0x0000000c04067221 */ /* 0x004fe20000010100 */
[----:B------:R-:W-:Y:S01]  /*6590*/  FSETP.GE.FTZ.AND P0, PT, R182, RZ, PT ;  /* 0x000000ffb600720b */ /* 0x000fe20003f16000 */
[----:B------:R-:W-:Y:S01]  /*65a0*/  FADD.FTZ R26, -R2, R26 ;  /* 0x0000001a021a7221 */ /* 0x000fe20000010100 */
[----:B------:R-:W-:Y:S01]  /*65b0*/  FMUL.FTZ R114, R114, R7 ;  /* 0x0000000772727220 */ /* 0x000fe20000410000 */
[----:B------:R-:W-:Y:S01]  /*65c0*/  FADD.FTZ R7, -R4, R9 ;  /* 0x0000000904077221 */ /* 0x000fe20000010100 */
[----:B------:R-:W-:Y:S01]  /*65d0*/  FSETP.GE.FTZ.AND P1, PT, R187, RZ, PT ;  /* 0x000000ffbb00720b */ /* 0x000fe20003f36000 */
[----:B------:R-:W-:Y:S01]  /*65e0*/  FMUL.FTZ R16, R123, R16 ;  /* 0x000000107b107220 */ /* 0x000fe20000410000 */
[-C--:B------:R-:W-:Y:S01]  /*65f0*/  FSEL R6, R6, R4.reuse, P0 ;  /* 0x0000000406067208 */ /* 0x080fe20000000000 */
[----:B------:R-:W-:Y:S01]  /*6600*/  FMUL.FTZ R109, R119, R109 ;  /* 0x0000006d776d7220 */ /* 0x000fe20000410000 */
[----:B------:R-:W-:Y:S01]  /*6610*/  FSETP.GE.FTZ.AND P0, PT, R118, RZ, PT ;  /* 0x000000ff7600720b */ /* 0x000fe20003f16000 */
[----:B------:R-:W-:Y:S01]  /*6620*/  IMAD.MOV.U32 R116, RZ, RZ, R203 ;  /* 0x000000ffff747224 */ /* 0x000fe200078e00cb */
[----:B------:R-:W-:Y:S01]  /*6630*/  FSEL R7, R7, R4, P1 ;  /* 0x0000000407077208 */ /* 0x000fe20000800000 */
[----:B------:R-:W-:Y:S01]  /*6640*/  FMUL.FTZ R6, R182, R6 ;  /* 0x00000006b6067220 */ /* 0x000fe20000410000 */
[----:B------:R-:W-:Y:S02]  /*6650*/  FSETP.GE.FTZ.AND P1, PT, R181, RZ, PT ;  /* 0x000000ffb500720b */ /* 0x000fe40003f36000 */
[-C--:B------:R-:W-:Y:S01]  /*6660*/  FSEL R9, R25, R4.reuse, P3 ;  /* 0x0000000419097208 */ /* 0x080fe20001800000 */
[----:B-1----:R-:W-:Y:S01]  /*6670*/  FMUL.FTZ R5, R187, R7 ;  /* 0x00000007bb057220 */ /* 0x002fe20000410000 */
[-C--:B------:R-:W-:Y:S02]  /*6680*/  FSEL R13, R13, R4.reuse, P1 ;  /* 0x000000040d0d7208 */ /* 0x080fe40000800000 */
[----:B------:R-:W-:Y:S01]  /*6690*/  FSETP.GE.FTZ.AND P1, PT, R122, RZ, PT ;  /* 0x000000ff7a00720b */ /* 0x000fe20003f36000 */
[----:B------:R-:W-:Y:S01]  /*66a0*/  FMUL.FTZ R9, R127, R9 ;  /* 0x000000097f097220 */ /* 0x000fe20000410000 */
[-C--:B------:R-:W-:Y:S01]  /*66b0*/  FSEL R24, R24, R4.reuse, P4 ;  /* 0x0000000418187208 */ /* 0x080fe20002000000 */
[----:B------:R-:W-:Y:S01]  /*66c0*/  FMUL.FTZ R7, R181, R13 ;  /* 0x0000000db5077220 */ /* 0x000fe20000410000 */
[----:B------:R-:W-:Y:S01]  /*66d0*/  FSEL R28, R28, R4, P1 ;  /* 0x000000041c1c7208 */ /* 0x000fe20000800000 */
[----:B------:R-:W-:Y:S01]  /*66e0*/  @P0 FADD.FTZ R4, -R4, R29 ;  /* 0x0000001d04040221 */ /* 0x000fe20000010100 */
[----:B------:R-:W-:Y:S01]  /*66f0*/  FSETP.GE.FTZ.AND P1, PT, R190, RZ, PT ;  /* 0x000000ffbe00720b */ /* 0x000fe20003f36000 */
[----:B------:R-:W-:Y:S01]  /*6700*/  FMUL.FTZ R24, R128, R24 ;  /* 0x0000001880187220 */ /* 0x000fe20000410000 */
[----:B------:R-:W-:Y:S01]  /*6710*/  F2FP.F16.F32.PACK_AB R5, R5, R8 ;  /* 0x000000080505723e */ /* 0x000fe200000000ff */
[----:B------:R-:W-:Y:S01]  /*6720*/  FMUL.FTZ R8, R118, R4 ;  /* 0x0000000476087220 */ /* 0x000fe20000410000 */
[----:B------:R-:W-:Y:S01]  /*6730*/  FSETP.GE.FTZ.AND P0, PT, R188, RZ, PT ;  /* 0x000000ffbc00720b */ /* 0x000fe20003f16000 */
[----:B------:R-:W-:Y:S01]  /*6740*/  FMUL.FTZ R28, R122, R28 ;  /* 0x0000001c7a1c7220 */ /* 0x000fe20000410000 */
[-C--:B------:R-:W-:Y:S01]  /*6750*/  FSEL R4, R10, R2.reuse, P1 ;  /* 0x000000020a047208 */ /* 0x080fe20000800000 */
[----:B------:R-:W-:Y:S01]  /*6760*/  FADD.FTZ R10, -R2, R14 ;  /* 0x0000000e020a7221 */ /* 0x000fe20000010100 */
[----:B------:R-:W-:Y:S01]  /*6770*/  FSEL R11, R11, R2, P0 ;  /* 0x000000020b0b7208 */ /* 0x000fe20000000000 */
[----:B------:R1:W-:Y:S01]  /*6780*/  STS [R199+0xb000], R5 ;  /* 0x00b00005c7007388 */ /* 0x0003e20000000800 */
[----:B------:R-:W-:Y:S01]  /*6790*/  FSETP.GE.FTZ.AND P1, PT, R186, RZ, PT ;  /* 0x000000ffba00720b */ /* 0x000fe20003f36000 */
[----:B------:R-:W-:Y:S01]  /*67a0*/  FMUL.FTZ R18, R190, R4 ;  /* 0x00000004be127220 */ /* 0x000fe20000410000 */
[----:B------:R-:W-:Y:S01]  /*67b0*/  FSETP.GE.FTZ.AND P0, PT, R117, RZ, PT ;  /* 0x000000ff7500720b */ /* 0x000fe20003f16000 */
[----:B------:R-:W-:Y:S01]  /*67c0*/  FADD.FTZ R4, -R2, R30 ;  /* 0x0000001e02047221 */ /* 0x000fe20000010100 */
[----:B------:R-:W-:Y:S01]  /*67d0*/  FSEL R10, R10, R2, P1 ;  /* 0x000000020a0a7208 */ /* 0x000fe20000800000 */
[----:B------:R-:W-:Y:S01]  /*67e0*/  FMUL.FTZ R14, R188, R11 ;  /* 0x0000000bbc0e7220 */ /* 0x000fe20000410000 */
[----:B------:R-:W-:Y:S02]  /*67f0*/  FSETP.GE.FTZ.AND P5, PT, R185, RZ, PT ;  /* 0x000000ffb900720b */ /* 0x000fe40003fb6000 */
[----:B------:R-:W-:Y:S01]  /*6800*/  FSETP.GE.FTZ.AND P1, PT, R115, RZ, PT ;  /* 0x000000ff7300720b */ /* 0x000fe20003f36000 */
[----:B------:R-:W-:Y:S01]  /*6810*/  FMUL.FTZ R13, R186, R10 ;  /* 0x0000000aba0d7220 */ /* 0x000fe20000410000 */
[----:B------:R-:W-:Y:S01]  /*6820*/  F2FP.F16.F32.PACK_AB R7, R7, R6 ;  /* 0x000000060707723e */ /* 0x000fe200000000ff */
[----:B------:R-:W-:Y:S01]  /*6830*/  FADD.FTZ R6, -R2, R27 ;  /* 0x0000001b02067221 */ /* 0x000fe20000010100 */
[-C--:B------:R-:W-:Y:S02]  /*6840*/  FSEL R11, R15, R2.reuse, P5 ;  /* 0x000000020f0b7208 */ /* 0x080fe40002800000 */
[----:B------:R-:W-:Y:S02]  /*6850*/  FSETP.GE.FTZ.AND P4, PT, R129, RZ, PT ;  /* 0x000000ff8100720b */ /* 0x000fe40003f96000 */
[-C--:B------:R-:W-:Y:S01]  /*6860*/  FSEL R4, R4, R2.reuse, P1 ;  /* 0x0000000204047208 */ /* 0x080fe20000800000 */
[----:B------:R-:W-:Y:S01]  /*6870*/  FMUL.FTZ R11, R185, R11 ;  /* 0x0000000bb90b7220 */ /* 0x000fe20000410000 */
[----:B------:R-:W-:Y:S02]  /*6880*/  FSETP.GE.FTZ.AND P3, PT, R126, RZ, PT ;  /* 0x000000ff7e00720b */ /* 0x000fe40003f76000 */
[----:B------:R-:W-:Y:S01]  /*6890*/  FSEL R10, R26, R2, P4 ;  /* 0x000000021a0a7208 */ /* 0x000fe20002000000 */
[----:B------:R-:W-:Y:S01]  /*68a0*/  FMUL.FTZ R115, R115, R4 ;  /* 0x0000000473737220 */ /* 0x000fe20000410000 */
[----:B------:R-:W-:Y:S01]  /*68b0*/  FSEL R6, R6, R2, P3 ;  /* 0x0000000206067208 */ /* 0x000fe20001800000 */
[----:B------:R-:W-:Y:S01]  /*68c0*/  @P0 FADD.FTZ R2, -R2, R31 ;  /* 0x0000001f02020221 */ /* 0x000fe20000010100 */
[----:B------:R-:W-:Y:S01]  /*68d0*/  F2FP.F16.F32.PACK_AB R4, R14, R18 ;  /* 0x000000120e04723e */ /* 0x000fe200000000ff */
[----:B------:R-:W-:Y:S01]  /*68e0*/  FMUL.FTZ R10, R129, R10 ;  /* 0x0000000a810a7220 */ /* 0x000fe20000410000 */
[----:B------:R-:W-:Y:S01]  /*68f0*/  F2FP.F16.F32.PACK_AB R16, R16, R124 ;  /* 0x0000007c1010723e */ /* 0x000fe200000000ff */
[----:B------:R-:W-:Y:S01]  /*6900*/  FMUL.FTZ R117, R117, R2 ;  /* 0x0000000275757220 */ /* 0x000fe20000410000 */
[----:B------:R-:W-:Y:S01]  /*6910*/  F2FP.F16.F32.PACK_AB R2, R11, R13 ;  /* 0x0000000d0b02723e */ /* 0x000fe200000000ff */
[----:B------:R-:W-:Y:S01]  /*6920*/  STS [R199+0xb400], R4 ;  /* 0x00b40004c7007388 */ /* 0x000fe20000000800 */
[----:B------:R-:W-:Y:S01]  /*6930*/  FMUL.FTZ R6, R126, R6 ;  /* 0x000000067e067220 */ /* 0x000fe20000410000 */
[----:B------:R-:W-:Y:S02]  /*6940*/  F2FP.F16.F32.PACK_AB R17, R17, R111 ;  /* 0x0000006f1111723e */ /* 0x000fe400000000ff */
[----:B------:R-:W-:Y:S01]  /*6950*/  STS [R200+0xb000], R7 ;  /* 0x00b00007c8007388 */ /* 0x000fe20000000800 */
[----:B------:R-:W-:Y:S02]  /*6960*/  F2FP.F16.F32.PACK_AB R12, R109, R114 ;  /* 0x000000726d0c723e */ /* 0x000fe400000000ff */
[----:B------:R-:W-:Y:S01]  /*6970*/  F2FP.F16.F32.PACK_AB R9, R9, R24 ;  /* 0x000000180909723e */ /* 0x000fe200000000ff */
[----:B------:R2:W-:Y:S01]  /*6980*/  STS [R200+0xb400], R2 ;  /* 0x00b40002c8007388 */ /* 0x0005e20000000800 */
[----:B------:R-:W-:Y:S02]  /*6990*/  F2FP.F16.F32.PACK_AB R6, R6, R10 ;  /* 0x0000000a0606723e */ /* 0x000fe400000000ff */
[----:B------:R-:W-:Y:S01]  /*69a0*/  F2FP.F16.F32.PACK_AB R8, R8, R28 ;  /* 0x0000001c0808723e */ /* 0x000fe200000000ff */
[----:B------:R-:W-:Y:S01]  /*69b0*/  STS [R198+0xa000], R21 ;  /* 0x00a00015c6007388 */ /* 0x000fe20000000800 */
[----:B-1----:R-:W-:Y:S01]  /*69c0*/  F2FP.F16.F32.PACK_AB R5, R117, R115 ;  /* 0x000000737505723e */ /* 0x002fe200000000ff */
[----:B------:R-:W-:Y:S01]  /*69d0*/  IMAD.MOV.U32 R117, RZ, RZ, R202 ;  /* 0x000000ffff757224 */ /* 0x000fe200078e00ca */
[----:B------:R-:W-:Y:S01]  /*69e0*/  LEA R114, R249, UR6, 0x1 ;  /* 0x00000006f9727c11 */ /* 0x000fe2000f8e08ff */
[----:B------:R-:W-:Y:S04]  /*69f0*/  STS [R198+0xa400], R16 ;  /* 0x00a40010c6007388 */ /* 0x000fe80000000800 */
[----:B------:R-:W-:Y:S04]  /*6a00*/  STS [R193+0xa000], R17 ;  /* 0x00a00011c1007388 */ /* 0x000fe80000000800 */
[----:B------:R-:W-:Y:S04]  /*6a10*/  STS [R193+0xa400], R12 ;  /* 0x00a4000cc1007388 */ /* 0x000fe80000000800 */
[----:B------:R-:W-:Y:S04]  /*6a20*/  STS [R198+0xb000], R9 ;  /* 0x00b00009c6007388 */ /* 0x000fe80000000800 */
[----:B------:R-:W-:Y:S01]  /*6a30*/  STS [R198+0xb400], R6 ;  /* 0x00b40006c6007388 */ /* 0x000fe20000000800 */
[C---:B--2---:R-:W-:Y:S02]  /*6a40*/  VIADD R2, R0.reuse, 0x40 ;  /* 0x0000004000027836 */ /* 0x044fe40000000000 */
[----:B------:R-:W-:Y:S01]  /*6a50*/  @P2 VIADD R2, R0, 0xffffffc0 ;  /* 0xffffffc000022836 */ /* 0x000fe20000000000 */
        /* <DEDUP_REMOVED lines=77> */
.L_x_464:
[----:B------:R-:W-:Y:S01]  /*6f30*/  LDSM.16.M88.4 R16, [R167] ;  /* 0x00000000a710783b */ /* 0x000fe20000000200 */
[--C-:B------:R-:W-:Y:S01]  /*6f40*/  IMAD.IADD R2, R176, 0x1, R164.reuse ;  /* 0x00000001b0027824 */ /* 0x100fe200078e02a4 */
[----:B------:R-:W-:Y:S01]  /*6f50*/  LEA R203, P0, R231, R116, 0x2 ;  /* 0x00000074e7cb7211 */ /* 0x000fe200078010ff */
[----:B------:R-:W-:Y:S01]  /*6f60*/  IMAD.IADD R112, R167, 0x1, R164 ;  /* 0x00000001a7707824 */ /* 0x000fe200078e02a4 */
[----:B------:R-:W2:Y:S01]  /*6f70*/  LDSM.16.MT88.4 R8, [R0+0x2000] ;  /* 0x002000000008783b */ /* 0x000ea20000004200 */
[----:B------:R-:W-:Y:S01]  /*6f80*/  IMAD.IADD R113, R164, 0x1, R169 ;  /* 0x00000001a4717824 */ /* 0x000fe200078e02a9 */
[----:B------:R-:W-:Y:S01]  /*6f90*/  LEA.HI.X.SX32 R202, R231, R117, 0x2, P0 ;  /* 0x00000075e7ca7211 */ /* 0x000fe200000f16ff */
[----:B------:R-:W-:Y:S01]  /*6fa0*/  IMAD.IADD R115, R216, 0x1, R246 ;  /* 0x00000001d8737824 */ /* 0x000fe200078e02f6 */
[----:B------:R-:W1:Y:S04]  /*6fb0*/  LDSM.16.MT88.4 R20, [R2] ;  /* 0x000000000214783b */ /* 0x000e680000004200 */
[----:B------:R-:W-:Y:S04]  /*6fc0*/  LDSM.16.M88.4 R24, [R169] ;  /* 0x00000000a918783b */ /* 0x000fe80000000200 */
[----:B------:R-:W3:Y:S04]  /*6fd0*/  LDSM.16.MT88.4 R28, [R0+0x2800] ;  /* 0x00280000001c783b */ /* 0x000ee80000004200 */
[----:B------:R-:W4:Y:S04]  /*6fe0*/  LDSM.16.MT88.4 R32, [R2+0x800] ;  /* 0x000800000220783b */ /* 0x000f280000004200 */
[----:B------:R-:W-:Y:S04]  /*6ff0*/  LDSM.16.MT88.4 R104, [R0+0x3000] ;  /* 0x003000000068783b */ /* 0x000fe80000004200 */
[----:B------:R-:W4:Y:S04]  /*7000*/  LDSM.16.M88.4 R100, [R112] ;  /* 0x000000007064783b */ /* 0x000f280000000200 */
[----:B------:R-:W-:Y:S01]  /*7010*/  LDSM.16.MT88.4 R108, [R0+0x3800] ;  /* 0x00380000006c783b */ /* 0x000fe20000004200 */
[C---:B--2---:R-:W-:Y:S06]  /*7020*/  HMMA.16816.F32 R4, R16.reuse, R8, RZ ;  /* 0x000000081004723c */ /* 0x044fec00000018ff */
[C---:B------:R-:W-:Y:S06]  /*7030*/  HMMA.16816.F32 R8, R16.reuse, R10, RZ ;  /* 0x0000000a1008723c */ /* 0x040fec00000018ff */
[C---:B-1----:R-:W-:Y:S06]  /*7040*/  HMMA.16816.F32 R12, R16.reuse, R20, RZ ;  /* 0x00000014100c723c */ /* 0x042fec00000018ff */
[----:B------:R-:W-:Y:S01]  /*7050*/  HMMA.16816.F32 R16, R16, R22, RZ ;  /* 0x000000161010723c */ /* 0x000fe200000018ff */
[----:B------:R-:W1:Y:S05]  /*7060*/  LDSM.16.MT88.4 R20, [R2+0x1000] ;  /* 0x001000000214783b */ /* 0x000e6a0000004200 */
[C---:B---3--:R-:W-:Y:S06]  /*7070*/  HMMA.16816.F32 R4, R24.reuse, R28, R4 ;  /* 0x0000001c1804723c */ /* 0x048fec0000001804 */
[C---:B------:R-:W-:Y:S01]  /*7080*/  HMMA.16816.F32 R8, R24.reuse, R30, R8 ;  /* 0x0000001e1808723c */ /* 0x040fe20000001808 */
[----:B------:R-:W2:Y:S05]  /*7090*/  LDSM.16.M88.4 R28, [R113] ;  /* 0x00000000711c783b */ /* 0x000eaa0000000200 */
[C---:B----4-:R-:W-:Y:S06]  /*70a0*/  HMMA.16816.F32 R12, R24.reuse, R32, R12 ;  /* 0x00000020180c723c */ /* 0x050fec000000180c */
[----:B------:R-:W-:Y:S01]  /*70b0*/  HMMA.16816.F32 R16, R24, R34, R16 ;  /* 0x000000221810723c */ /* 0x000fe20000001810 */
[----:B------:R-:W3:Y:S04]  /*70c0*/  LDSM.16.MT88.4 R24, [R2+0x1800] ;  /* 0x001800000218783b */ /* 0x000ee80000004200 */
[----:B------:R-:W-:Y:S01]  /*70d0*/  LDSM.16.M88.4 R32, [R167+0x2000] ;  /* 0x00200000a720783b */ /* 0x000fe20000000200 */
[C---:B------:R-:W-:Y:S06]  /*70e0*/  HMMA.16816.F32 R4, R100.reuse, R104, R4 ;  /* 0x000000686404723c */ /* 0x040fec0000001804 */
[C---:B------:R-:W-:Y:S01]  /*70f0*/  HMMA.16816.F32 R8, R100.reuse, R106, R8 ;  /* 0x0000006a6408723c */ /* 0x040fe20000001808 */
[----:B------:R-:W4:Y:S05]  /*7100*/  LDSM.16.MT88.4 R104, [R0+0x4000] ;  /* 0x004000000068783b */ /* 0x000f2a0000004200 */
[C---:B-1----:R-:W-:Y:S06]  /*7110*/  HMMA.16816.F32 R12, R100.reuse, R20, R12 ;  /* 0x00000014640c723c */ /* 0x042fec000000180c */
[----:B------:R-:W-:Y:S01]  /*7120*/  HMMA.16816.F32 R16, R100, R22, R16 ;  /* 0x000000166410723c */ /* 0x000fe20000001810 */
[----:B------:R-:W1:Y:S04]  /*7130*/  LDSM.16.MT88.4 R20, [R2+0x2000] ;  /* 0x002000000214783b */ /* 0x000e680000004200 */
[----:B------:R-:W-:Y:S01]  /*7140*/  LDSM.16.M88.4 R100, [R169+0x2000] ;  /* 0x00200000a964783b */ /* 0x000fe20000000200 */
[C---:B--2---:R-:W-:Y:S06]  /*7150*/  HMMA.16816.F32 R4, R28.reuse, R108, R4 ;  /* 0x0000006c1c04723c */ /* 0x044fec0000001804 */
[C---:B------:R-:W-:Y:S01]  /*7160*/  HMMA.16816.F32 R8, R28.reuse, R110, R8 ;  /* 0x0000006e1c08723c */ /* 0x040fe20000001808 */
[----:B------:R-:W2:Y:S05]  /*7170*/  LDSM.16.MT88.4 R108, [R0+0x4800] ;  /* 0x00480000006c783b */ /* 0x000eaa0000004200 */
[C---:B---3--:R-:W-:Y:S06]  /*7180*/  HMMA.16816.F32 R12, R28.reuse, R24, R12 ;  /* 0x000000181c0c723c */ /* 0x048fec000000180c */
[----:B------:R-:W-:Y:S01]  /*7190*/  HMMA.16816.F32 R16, R28, R26, R16 ;  /* 0x0000001a1c10723c */ /* 0x000fe20000001810 */
[----:B------:R-:W3:Y:S04]  /*71a0*/  LDSM.16.MT88.4 R24, [R2+0x2800] ;  /* 0x002800000218783b */ /* 0x000ee80000004200 */
[----:B------:R-:W-:Y:S01]  /*71b0*/  LDSM.16.M88.4 R28, [R112+0x2000] ;  /* 0x00200000701c783b */ /* 0x000fe20000000200 */
[C---:B----4-:R-:W-:Y:S06]  /*71c0*/  HMMA.16816.F32 R4, R32.reuse, R104, R4 ;  /* 0x000000682004723c */ /* 0x050fec0000001804 */
        /* <DEDUP_REMOVED lines=8> */
[----:B------:R2:W1:Y:S05]  /*7250*/  LDSM.16.MT88.4 R108, [R0+0x5800] ;  /* 0x00580000006c783b */ /* 0x00046a0000004200 */
[C---:B---3--:R-:W-:Y:S06]  /*7260*/  HMMA.16816.F32 R12, R100.reuse, R24, R12 ;  /* 0x00000018640c723c */ /* 0x048fec000000180c */
[----:B------:R-:W-:Y:S01]  /*7270*/  HMMA.16816.F32 R16, R100, R26, R16 ;  /* 0x0000001a6410723c */ /* 0x000fe20000001810 */
[----:B------:R-:W3:Y:S04]  /*7280*/  LDSM.16.MT88.4 R24, [R2+0x3800] ;  /* 0x003800000218783b */ /* 0x000ee80000004200 */
[----:B------:R-:W-:Y:S01]  /*7290*/  LDSM.16.MT88.4 R100, [R3+0xd000] ;  /* 0x00d000000364783b */ /* 0x000fe20000004200 */
[C---:B----4-:R-:W-:Y:S06]  /*72a0*/  HMMA.16816.F32 R4, R28.reuse, R104, R4 ;  /* 0x000000681c04723c */ /* 0x050fec0000001804 */
[C---:B------:R-:W-:Y:S05]  /*72b0*/  HMMA.16816.F32 R8, R28.reuse, R106, R8 ;  /* 0x0000006a1c08723c */ /* 0x040fea0000001808 */
[----:B--2---:R-:W-:Y:S01]  /*72c0*/  IMAD.IADD R0, R164, 0x1, R165 ;  /* 0x00000001a4007824 */ /* 0x004fe200078e02a5 */
[C---:B-1----:R-:W-:Y:S06]  /*72d0*/  HMMA.16816.F32 R12, R28.reuse, R20, R12 ;  /* 0x000000141c0c723c */ /* 0x042fec000000180c */
[----:B------:R-:W-:Y:S01]  /*72e0*/  HMMA.16816.F32 R16, R28, R22, R16 ;  /* 0x000000161c10723c */ /* 0x000fe20000001810 */
[----:B------:R-:W-:Y:S04]  /*72f0*/  LDSM.16.MT88.4 R28, [R3+0xa800] ;  /* 0x00a80000031c783b */ /* 0x000fe80000004200 */
[----:B------:R-:W-:Y:S01]  /*7300*/  IMAD.MOV.U32 R20, RZ, RZ, R203 ;  /* 0x000000ffff147224 */ /* 0x000fe200078e00cb */
[C---:B------:R-:W-:Y:S05]  /*7310*/  HMMA.16816.F32 R4, R32.reuse, R108, R4 ;  /* 0x0000006c2004723c */ /* 0x040fea0000001804 */
[----:B------:R-:W-:Y:S01]  /*7320*/  IMAD.MOV.U32 R21, RZ, RZ, R202 ;  /* 0x000000ffff157224 */ /* 0x000fe200078e00ca */
[C---:B------:R-:W-:Y:S05]  /*7330*/  HMMA.16816.F32 R8, R32.reuse, R110, R8 ;  /* 0x0000006e2008723c */ /* 0x040fea0000001808 */
[----:B------:R-:W-:Y:S01]  /*7340*/  @P6 VIADD R22, R213, 0xffffffc0 ;  /* 0xffffffc0d5166836 */ /* 0x000fe20000000000 */
[C---:B---3--:R-:W-:Y:S05]  /*7350*/  HMMA.16816.F32 R12, R32.reuse, R24, R12 ;  /* 0x00000018200c723c */ /* 0x048fea000000180c */
[----:B------:R-:W-:Y:S01]  /*7360*/  @P6 IMAD.WIDE R22, R22, 0x4, R206 ;  /* 0x0000000416166825 */ /* 0x000fe200078e02ce */
[----:B------:R-:W-:Y:S01]  /*7370*/  HMMA.16816.F32 R16, R32, R26, R16 ;  /* 0x0000001a2010723c */ /* 0x000fe20000001810 */
[----:B------:R-:W-:Y:S04]  /*7380*/  LDSM.16.MT88.4 R32, [R3+0xc800] ;  /* 0x00c800000320783b */ /* 0x000fe80000004200 */
[----:B------:R-:W5:Y:S01]  /*7390*/  @P6 LDG.E R211, desc[UR14][R22.64] ;  /* 0x0000000e16d36981 */ /* 0x000f62000c1e1900 */
[CC--:B------:R-:W-:Y:S03]  /*73a0*/  LEA R24, P1, R216.reuse, R20.reuse, 0x2 ;  /* 0x00000014d8187211 */ /* 0x0c0fe600078210ff */
[----:B------:R-:W5:Y:S02]  /*73b0*/  @P6 LDG.E R212, desc[UR14][R22.64+0x20] ;  /* 0x0000200e16d46981 */ /* 0x000f64000c1e1900 */
[-C--:B------:R-:W-:Y:S02]  /*73c0*/  LEA.HI.X.SX32 R25, R216, R21.reuse, 0x2, P1 ;  /* 0x00000015d8197211 */ /* 0x080fe400008f16ff */
        /* <DEDUP_REMOVED lines=34> */
[-C--:B------:R-:W-:Y:S01]  /*75f0*/  LEA R6, P1, R221, R20.reuse, 0x2 ;  /* 0x00000014dd067211 */ /* 0x080fe200078210ff */
[----:B------:R-:W-:Y:S01]  /*7600*/  REDG.E.ADD.F32.FTZ.RN.STRONG.GPU desc[UR14][R22.64], R15 ;  /* 0x0000000f160079a6 */ /* 0x000fe2000c10f38e */
[----:B------:R-:W-:Y:S02]  /*7610*/  LEA R4, P0, R225, R20, 0x2 ;  /* 0x00000014e1047211 */ /* 0x000fe400078010ff */
[-C--:B------:R-:W-:Y:S01]  /*7620*/  LEA.HI.X.SX32 R7, R221, R21.reuse, 0x2, P1 ;  /* 0x00000015dd077211 */ /* 0x080fe200008f16ff */
[----:B------:R-:W-:Y:S01]  /*7630*/  REDG.E.ADD.F32.FTZ.RN.STRONG.GPU desc[UR14][R10.64], R16 ;  /* 0x000000100a0079a6 */ /* 0x000fe2000c10f38e */
[----:B------:R-:W-:Y:S02]  /*7640*/  LEA.HI.X.SX32 R5, R225, R21, 0x2, P0 ;  /* 0x00000015e1057211 */ /* 0x000fe400000f16ff */
[----:B------:R-:W-:Y:S01]  /*7650*/  ISETP.GT.AND P4, PT, R192, R237, PT ;  /* 0x000000edc000720c */ /* 0x000fe20003f84270 */
[----:B------:R-:W-:Y:S01]  /*7660*/  REDG.E.ADD.F32.FTZ.RN.STRONG.GPU desc[UR14][R8.64], R17 ;  /* 0x00000011080079a6 */ /* 0x000fe2000c10f38e */
[----:B------:R-:W-:Y:S03]  /*7670*/  @P6 IADD3 R215, P1, R215, -0x100, RZ ;  /* 0xffffff00d7d76810 */ /* 0x000fe60007f3e0ff */
[----:B------:R-:W-:Y:S01]  /*7680*/  REDG.E.ADD.F32.FTZ.RN.STRONG.GPU desc[UR14][R6.64], R18 ;  /* 0x00000012060079a6 */ /* 0x000fe2000c10f38e */
[----:B------:R-:W-:Y:S03]  /*7690*/  @P6 IADD3.X R214, R214, -0x1, RZ, P1, !PT ;  /* 0xffffffffd6d66810 */ /* 0x000fe60000ffe4ff */
        /* <DEDUP_REMOVED lines=39> */
[----:B------:R-:W-:Y:S01]  /*7910*/  @P6 IADD3 R4, P3, R206, -0x100, RZ ;  /* 0xffffff00ce046810 */ /* 0x000fe20007f7e0ff */
[----:B------:R-:W-:Y:S05]  /*7920*/  HMMA.16816.F32 R96, R8, R6, R96 ;  /* 0x000000060860723c */ /* 0x000fea0000001860 */
[----:B------:R-:W-:Y:S01]  /*7930*/  @P6 IADD3.X R2, R207, -0x1, RZ, P3, !PT ;  /* 0xffffffffcf026810 */ /* 0x000fe20001ffe4ff */
[-C--:B---3--:R-:W-:Y:S05]  /*7940*/  HMMA.16816.F32 R68, R12, R24.reuse, R68 ;  /* 0x000000180c44723c */ /* 0x088fea0000001844 */
[----:B------:R-:W-:Y:S01]  /*7950*/  VIADD R5, R192, 0xffffffff ;  /* 0xffffffffc0057836 */ /* 0x000fe20000000000 */
[C---:B----4-:R-:W-:Y:S05]  /*7960*/  HMMA.16816.F32 R72, R32.reuse, R24, R72 ;  /* 0x000000182048723c */ /* 0x050fea0000001848 */
[----:B------:R-:W-:Y:S01]  /*7970*/  @P0 VIADD R0, R165, 0x2000 ;  /* 0x00002000a5000836 */ /* 0x000fe20000000000 */
[-C--:B------:R-:W-:Y:S05]  /*7980*/  HMMA.16816.F32 R76, R32, R26.reuse, R76 ;  /* 0x0000001a204c723c */ /* 0x080fea000000184c */
[----:B------:R-:W-:Y:S01]  /*7990*/  IMAD.MOV.U32 R192, RZ, RZ, R5 ;  /* 0x000000ffffc07224 */ /* 0x000fe200078e0005 */
[C---:B------:R-:W-:Y:S05]  /*79a0*/  HMMA.16816.F32 R80, R12.reuse, R26, R80 ;  /* 0x0000001a0c50723c */ /* 0x040fea0000001850 */
[----:B------:R-:W-:Y:S01]  /*79b0*/  IMAD.MOV.U32 R165, RZ, RZ, R0 ;  /* 0x000000ffffa57224 */ /* 0x000fe200078e0000 */
[-C--:B------:R-:W-:Y:S05]  /*79c0*/  HMMA.16816.F32 R84, R12, R16.reuse, R84 ;  /* 0x000000100c54723c */ /* 0x080fea0000001854 */
[----:B------:R-:W-:Y:S01]  /*79d0*/  @P6 IMAD.MOV.U32 R206, RZ, RZ, R4 ;  /* 0x000000ffffce6224 */ /* 0x000fe200078e0004 */
[C---:B------:R-:W-:Y:S05]  /*79e0*/  HMMA.16816.F32 R88, R32.reuse, R16, R88 ;  /* 0x000000102058723c */ /* 0x040fea0000001858 */
[----:B------:R-:W-:Y:S01]  /*79f0*/  @P6 IMAD.MOV.U32 R207, RZ, RZ, R2 ;  /* 0x000000ffffcf6224 */ /* 0x000fe200078e0002 */
[-C--:B------:R-:W-:Y:S06]  /*7a00*/  HMMA.16816.F32 R92, R32, R18.reuse, R92 ;  /* 0x00000012205c723c */ /* 0x080fec000000185c */
[----:B------:R-:W-:Y:S01]  /*7a10*/  HMMA.16816.F32 R96, R12, R18, R96 ;  /* 0x000000120c60723c */ /* 0x000fe20000001860 */
[----:B------:R-:W-:Y:S11]  /*7a20*/  @!UPT UIADD3 URZ, URZ, URZ, URZ ;  /* 0x0000003f3f3ff290 */ /* 0x000ff6000fffe03f */
[----:B------:R-:W-:Y:S01]  /*7a30*/  @!UPT UIADD3 URZ, URZ, URZ, URZ ;  /* 0x0000003f3f3ff290 */ /* 0x000fe2000fffe03f */
[----:B------:R-:W-:Y:S11]  /*7a40*/  @P4 BRA `(.L_x_465) ;  /* 0xffffffc400644947 */ /* 0x000ff6000383ffff */
[----:B------:R-:W2:Y:S01]  /*7a50*/  LDL R106, [R1+0x8] ;  /* 0x00000800016a7983 */ /* 0x000ea20000100800 */
[----:B------:R-:W-:Y:S01]  /*7a60*/  ULDC UR4, c[0x0][0x390] ;  /* 0x0000e40000047ab9 */ /* 0x000fe20000000800 */
[----:B------:R-:W-:Y:S02]  /*7a70*/  ULDC UR5, c[0x0][0x38c] ;  /* 0x0000e30000057ab9 */ /* 0x000fe40000000800 */
[----:B------:R-:W3:Y:S04]  /*7a80*/  LDL R107, [R1+0xc] ;  /* 0x00000c00016b7983 */ /* 0x000ee80000100800 */
[----:B------:R-:W4:Y:S04]  /*7a90*/  LDL R105, [R1] ;  /* 0x0000000001697983 */ /* 0x000f280000100800 */
        /* <DEDUP_REMOVED lines=41> */
[----:B------:R-:W-:Y:S01]  /*7d30*/  STS [R252], R16 ;  /* 0x00000010fc007388 */ /* 0x000fe20000000800 */
[----:B------:R-:W-:-:S03]  /*7d40*/  F2FP.F16.F32.PACK_AB R7, R7, R86 ;  /* 0x000000560707723e */ /* 0x000fc600000000ff */
[----:B------:R-:W-:Y:S01]  /*7d50*/  STS [R252+0x400], R15 ;  /* 0x0004000ffc007388 */ /* 0x000fe20000000800 */
        /* <DEDUP_REMOVED lines=43> */
[----:B------:R-:W-:Y:S01]  /*8010*/  ISETP.NE.AND P0, PT, R251, -0x1, PT ;  /* 0xfffffffffb00780c */ /* 0x000fe20003f05270 */
[----:B------:R-:W-:Y:S01]  /*8020*/  FMUL.FTZ R19, R59, UR5 ;  /* 0x000000053b137c20 */ /* 0x000fe20008410000 */
[----:B------:R-:W-:-:S02]  /*8030*/  F2FP.F16.F32.PACK_AB R22, R22, R52 ;  /* 0x000000341616723e */ /* 0x000fc400000000ff */
[----:B------:R-:W-:Y:S02]  /*8040*/  F2FP.F16.F32.PACK_AB R21, R21, R54 ;  /* 0x000000361515723e */ /* 0x000fe400000000ff */
[----:B------:R-:W-:Y:S02]  /*8050*/  F2FP.F16.F32.PACK_AB R18, R18, R64 ;  /* 0x000000401212723e */ /* 0x000fe400000000ff */
[----:B------:R-:W-:Y:S02]  /*8060*/  F2FP.F16.F32.PACK_AB R17, R17, R66 ;  /* 0x000000421111723e */ /* 0x000fe400000000ff */
[----:B------:R-:W-:Y:S02]  /*8070*/  F2FP.F16.F32.PACK_AB R20, R20, R56 ;  /* 0x000000381414723e */ /* 0x000fe400000000ff */
[----:B------:R-:W-:Y:S01]  /*8080*/  F2FP.F16.F32.PACK_AB R19, R19, R58 ;  /* 0x0000003a1313723e */ /* 0x000fe200000000ff */
[----:B------:R-:W-:Y:S01]  /*8090*/  FMUL.FTZ R60, R60, UR5 ;  /* 0x000000053c3c7c20 */ /* 0x000fe20008410000 */
[----:B------:R-:W-:Y:S01]  /*80a0*/  FMUL.FTZ R61, R61, UR5 ;  /* 0x000000053d3d7c20 */ /* 0x000fe20008410000 */
[----:B------:R-:W-:Y:S01]  /*80b0*/  FMUL.FTZ R62, R62, UR5 ;  /* 0x000000053e3e7c20 */ /* 0x000fe20008410000 */
[----:B------:R-:W-:-:S03]  /*80c0*/  FMUL.FTZ R63, R63, UR5 ;  /* 0x000000053f3f7c20 */ /* 0x000fc60008410000 */
[----:B------:R-:W-:Y:S02]  /*80d0*/  F2FP.F16.F32.PACK_AB R60, R61, R60 ;  /* 0x0000003c3d3c723e */ /* 0x000fe400000000ff */
[----:B------:R-:W-:Y:S01]  /*80e0*/  F2FP.F16.F32.PACK_AB R62, R63, R62 ;  /* 0x0000003e3f3e723e */ /* 0x000fe200000000ff */
[----:B--2---:R-:W-:Y:S04]  /*80f0*/  STS [R106], R12 ;  /* 0x0000000c6a007388 */ /* 0x004fe80000000800 */
[----:B---3--:R-:W-:Y:S04]  /*8100*/  STS [R107], R11 ;  /* 0x0000000b6b007388 */ /* 0x008fe80000000800 */
[----:B------:R-:W-:Y:S04]  /*8110*/  STS [R252+0x2000], R14 ;  /* 0x0020000efc007388 */ /* 0x000fe80000000800 */
[----:B------:R-:W-:Y:S04]  /*8120*/  STS [R252+0x2400], R13 ;  /* 0x0024000dfc007388 */ /* 0x000fe80000000800 */
[----:B------:R-:W-:Y:S04]  /*8130*/  STS [R106+0x2000], R10 ;  /* 0x0020000a6a007388 */ /* 0x000fe80000000800 */
[----:B------:R-:W-:Y:S04]  /*8140*/  STS [R106+0x2400], R9 ;  /* 0x002400096a007388 */ /* 0x000fe80000000800 */
[----:B----4-:R-:W-:Y:S04]  /*8150*/  STS [R105], R8 ;  /* 0x0000000869007388 */ /* 0x010fe80000000800 */
[----:B------:R-:W-:Y:S04]  /*8160*/  STS [R105+0x400], R7 ;  /* 0x0004000769007388 */ /* 0x000fe80000000800 */
[----:B------:R-:W-:Y:S04]  /*8170*/  STS [R104], R4 ;  /* 0x0000000468007388 */ /* 0x000fe80000000800 */
[----:B------:R-:W-:Y:S04]  /*8180*/  STS [R104+0x400], R2 ;  /* 0x0004000268007388 */ /* 0x000fe80000000800 */
[----:B------:R-:W-:Y:S04]  /*8190*/  STS [R105+0x2000], R6 ;  /* 0x0020000669007388 */ /* 0x000fe80000000800 */
[----:B------:R1:W-:Y:S04]  /*81a0*/  STS [R105+0x2400], R5 ;  /* 0x0024000569007388 */ /* 0x0003e80000000800 */
[----:B------:R-:W-:Y:S04]  /*81b0*/  STS [R104+0x2000], R0 ;  /* 0x0020000068007388 */ /* 0x000fe80000000800 */
[----:B------:R2:W-:Y:S04]  /*81c0*/  STS [R104+0x2400], R26 ;  /* 0x0024001a68007388 */ /* 0x0005e80000000800 */
[----:B------:R-:W-:Y:S04]  /*81d0*/  STS [R252+0x4000], R32 ;  /* 0x00400020fc007388 */ /* 0x000fe80000000800 */
[----:B------:R-:W-:Y:S04]  /*81e0*/  STS [R252+0x4400], R31 ;  /* 0x0044001ffc007388 */ /* 0x000fe80000000800 */
[----:B------:R-:W-:Y:S04]  /*81f0*/  STS [R106+0x4000], R28 ;  /* 0x0040001c6a007388 */ /* 0x000fe80000000800 */
[----:B------:R-:W-:Y:S01]  /*8200*/  STS [R107+0x4000], R25 ;  /* 0x004000196b007388 */ /* 0x000fe20000000800 */
[----:B-1----:R-:W1:Y:S03]  /*8210*/  @P0 LDC.64 R4, c[0x0][0x450] ;  /* 0x00011400ff040b82 */ /* 0x002e660000000a00 */
[----:B------:R-:W-:Y:S04]  /*8220*/  STS [R252+0x6000], R30 ;  /* 0x0060001efc007388 */ /* 0x000fe80000000800 */
[----:B------:R-:W-:Y:S01]  /*8230*/  STS [R252+0x6400], R29 ;  /* 0x0064001dfc007388 */ /* 0x000fe20000000800 */
[----:B--2---:R-:W2:Y:S03]  /*8240*/  @P0 LDC.64 R26, c[0x0][0x458] ;  /* 0x00011600ff1a0b82 */ /* 0x004ea60000000a00 */
[----:B------:R-:W-:Y:S04]  /*8250*/  STS [R106+0x6000], R24 ;  /* 0x006000186a007388 */ /* 0x000fe80000000800 */
[----:B------:R-:W-:Y:S04]  /*8260*/  STS [R106+0x6400], R23 ;  /* 0x006400176a007388 */ /* 0x000fe80000000800 */
[----:B------:R-:W-:Y:S04]  /*8270*/  STS [R105+0x4000], R22 ;  /* 0x0040001669007388 */ /* 0x000fe80000000800 */
[----:B------:R-:W-:Y:S04]  /*8280*/  STS [R105+0x4400], R21 ;  /* 0x0044001569007388 */ /* 0x000fe80000000800 */
[----:B------:R-:W-:Y:S04]  /*8290*/  STS [R104+0x4000], R18 ;  /* 0x0040001268007388 */ /* 0x000fe80000000800 */
[----:B------:R-:W-:Y:S04]  /*82a0*/  STS [R104+0x4400], R17 ;  /* 0x0044001168007388 */ /* 0x000fe80000000800 */
[----:B------:R-:W-:Y:S04]  /*82b0*/  STS [R105+0x6000], R20 ;  /* 0x0060001469007388 */ /* 0x000fe80000000800 */
[----:B------:R3:W-:Y:S01]  /*82c0*/  STS [R105+0x6400], R19 ;  /* 0x0064001369007388 */ /* 0x0007e20000000800 */
[----:B------:R-:W-:-:S02]  /*82d0*/  @P0 IADD3 R8, R239, R251, RZ ;  /* 0x000000fbef080210 */ /* 0x000fc40007ffe0ff */
[----:B------:R-:W-:Y:S01]  /*82e0*/  @P0 IADD3 R6, R239, R251, RZ ;  /* 0x000000fbef060210 */ /* 0x000fe20007ffe0ff */
[----:B---3--:R-:W3:Y:S02]  /*82f0*/  S2R R105, SR_CTAID.Y ;  /* 0x0000000000697919 */ /* 0x008ee40000002600 */
[C---:B-1----:R-:W-:Y:S02]  /*8300*/  @P0 IMAD R2, R8.reuse, R5, RZ ;  /* 0x0000000508020224 */ /* 0x042fe400078e02ff */
[----:B------:R-:W-:-:S04]  /*8310*/  @P0 IMAD.WIDE.U32 R8, R8, R4, RZ ;  /* 0x0000000408080225 */ /* 0x000fc800078e00ff */
[C---:B--2---:R-:W-:Y:S02]  /*8320*/  @P0 IMAD R0, R6.reuse, R27, RZ ;  /* 0x0000001b06000224 */ /* 0x044fe400078e02ff */
[----:B------:R-:W-:Y:S01]  /*8330*/  @P0 IMAD.WIDE.U32 R6, R6, R26, RZ ;  /* 0x0000001a06060225 */ /* 0x000fe200078e00ff */
[----:B------:R-:W-:Y:S02]  /*8340*/  @P0 IADD3 R10, R9, R2, RZ ;  /* 0x00000002090a0210 */ /* 0x000fe40007ffe0ff */
[----:B------:R-:W-:Y:S02]  /*8350*/  @P0 MOV R2, R8 ;  /* 0x0000000800020202 */ /* 0x000fe40000000f00 */
[----:B------:R-:W-:Y:S02]  /*8360*/  @P0 IADD3 R28, R7, R0, RZ ;  /* 0x00000000071c0210 */ /* 0x000fe40007ffe0ff */
[----:B------:R-:W-:Y:S02]  /*8370*/  @P0 MOV R25, R6 ;  /* 0x0000000600190202 */ /* 0x000fe40000000f00 */
[----:B---3--:R-:W-:Y:S01]  /*8380*/  SHF.R.S32.HI R11, RZ, 0x1f, R105 ;  /* 0x0000001fff0b7819 */ /* 0x008fe20000011469 */
        /* <DEDUP_REMOVED lines=13> */
.L_x_466:
        /* <DEDUP_REMOVED lines=13> */
.L_x_467:
[----:B------:R1:W-:Y:S01]  /*8530*/  STS [R104+0x6000], R60 ;  /* 0x0060003c68007388 */ /* 0x0003e20000000800 */
[----:B------:R-:W-:Y:S01]  /*8540*/  SHF.R.S32.HI R24, RZ, 0x1f, R247 ;  /* 0x0000001fff187819 */ /* 0x000fe200000114f7 */
[--C-:B------:R-:W-:Y:S01]  /*8550*/  IMAD.MOV.U32 R8, RZ, RZ, R208.reuse ;  /* 0x000000ffff087224 */ /* 0x100fe200078e00d0 */
[----:B------:R-:W-:Y:S01]  /*8560*/  SHF.R.S32.HI R9, RZ, 0x1f, R208 ;  /* 0x0000001fff097819 */ /* 0x000fe200000114d0 */
[----:B------:R1:W-:Y:S01]  /*8570*/  STS [R104+0x6400], R62 ;  /* 0x0064003e68007388 */ /* 0x0003e20000000800 */
[----:B------:R-:W-:Y:S01]  /*8580*/  ULDC UR4, c[0x0][0x2d0] ;  /* 0x0000b40000047ab9 */ /* 0x000fe20000000800 */
[-C--:B------:R-:W-:Y:S01]  /*8590*/  IMAD R0, R24, R4.reuse, RZ ;  /* 0x0000000418007224 */ /* 0x080fe200078e02ff */
[----:B------:R-:W-:Y:S01]  /*85a0*/  BAR.SYNC.DEFER_BLOCKING 0x0 ;  /* 0x0000000000007b1d */ /* 0x000fe20000010000 */
[C---:B------:R-:W-:Y:S01]  /*85b0*/  IMAD.WIDE.U32 R6, R247.reuse, R4, R8 ;  /* 0x00000004f7067225 */ /* 0x040fe200078e0008 */
[----:B------:R-:W-:Y:S02]  /*85c0*/  ISETP.GE.AND P4, PT, R208, UR4, PT ;  /* 0x00000004d0007c0c */ /* 0x000fe4000bf86270 */
[----:B------:R-:W-:Y:S01]  /*85d0*/  IADD3 R11, R220, 0x40, RZ ;  /* 0x00000040dc0b7810 */ /* 0x000fe20007ffe0ff */
[----:B------:R-:W-:Y:S01]  /*85e0*/  IMAD R0, R247, R5, R0 ;  /* 0x00000005f7007224 */ /* 0x000fe200078e0200 */
[----:B------:R-:W-:Y:S01]  /*85f0*/  IADD3 R6, P0, R2, R6, RZ ;  /* 0x0000000602067210 */ /* 0x000fe20007f1e0ff */
[----:B------:R-:W-:Y:S01]  /*8600*/  VIADD R2, R220, 0x20 ;  /* 0x00000020dc027836 */ /* 0x000fe20000000000 */
[----:B------:R-:W2:Y:S01]  /*8610*/  S2R R31, SR_CTAID.Z ;  /* 0x00000000001f7919 */ /* 0x000ea20000002700 */
[----:B------:R-:W-:Y:S01]  /*8620*/  ULDC.64 UR4, c[0x0][0x468] ;  /* 0x00011a0000047ab9 */ /* 0x000fe20000000a00 */
[----:B------:R-:W-:Y:S01]  /*8630*/  IADD3.X R7, R10, R7, R0, P0, !PT ;  /* 0x000000070a077210 */ /* 0x000fe200007fe400 */
[----:B------:R-:W-:Y:S01]  /*8640*/  IMAD R0, R238, -0x80, R201 ;  /* 0xffffff80ee007824 */ /* 0x000fe200078e02c9 */
[----:B------:R-:W-:Y:S01]  /*8650*/  BSSY B0, `(.L_x_468) ;  /* 0x000001c000007945 */ /* 0x000fe20003800000 */
[----:B------:R-:W-:Y:S01]  /*8660*/  VIADD R10, R220, 0x60 ;  /* 0x00000060dc0a7836 */ /* 0x000fe20000000000 */
[----:B------:R-:W-:-:S02]  /*8670*/  SHF.R.S32.HI R29, RZ, 0x1f, R220 ;  /* 0x0000001fff1d7819 */ /* 0x000fc400000114dc */
[-C--:B------:R-:W-:Y:S02]  /*8680*/  ISETP.GE.OR P3, PT, R2, R0.reuse, P4 ;  /* 0x000000000200720c */ /* 0x080fe40002766670 */
[-C--:B------:R-:W-:Y:S02]  /*8690*/  ISETP.GE.OR P2, PT, R11, R0.reuse, P4 ;  /* 0x000000000b00720c */ /* 0x080fe40002746670 */
[-C--:B------:R-:W-:Y:S02]  /*86a0*/  ISETP.GE.OR P1, PT, R10, R0.reuse, P4 ;  /* 0x000000000a00720c */ /* 0x080fe40002726670 */
[----:B------:R-:W-:Y:S01]  /*86b0*/  ISETP.GE.OR P4, PT, R220, R0, P4 ;  /* 0x00000000dc00720c */ /* 0x000fe20002786670 */
[----:B------:R1:W3:Y:S04]  /*86c0*/  LDS.128 R20, [R114+0x7000] ;  /* 0x0070000072147984 */ /* 0x0002e80000000c00 */
[----:B------:R1:W4:Y:S04]  /*86d0*/  LDS.128 R32, [R114+0xb000] ;  /* 0x00b0000072207984 */ /* 0x0003280000000c00 */
[----:B------:R1:W1:Y:S04]  /*86e0*/  LDS.128 R36, [R114+0xc000] ;  /* 0x00c0000072247984 */ /* 0x0002680000000c00 */
[----:B------:R1:W1:Y:S01]  /*86f0*/  LDS.128 R40, [R114+0xd000] ;  /* 0x00d0000072287984 */ /* 0x0002620000000c00 */
[----:B--2---:R-:W-:Y:S01]  /*8700*/  SHF.R.S32.HI R30, RZ, 0x1f, R31 ;  /* 0x0000001fff1e7819 */ /* 0x004fe2000001141f */
[----:B------:R-:W-:-:S04]  /*8710*/  IMAD.WIDE.U32 R6, R31, UR4, R6 ;  /* 0x000000041f067c25 */ /* 0x000fc8000f8e0006 */
[----:B------:R-:W-:-:S04]  /*8720*/  IMAD R2, R30, UR4, RZ ;  /* 0x000000041e027c24 */ /* 0x000fc8000f8e02ff */
[----:B------:R-:W-:-:S05]  /*8730*/  IMAD R0, R31, UR5, R2 ;  /* 0x000000051f007c24 */ /* 0x000fca000f8e0202 */
[----:B------:R-:W-:Y:S01]  /*8740*/  IADD3 R0, R0, R7, RZ ;  /* 0x0000000700007210 */ /* 0x000fe20007ffe0ff */
[----:B------:R-:W-:Y:S06]  /*8750*/  @P4 BRA `(.L_x_469) ;  /* 0x00000000002c4947 */ /* 0x000fec0003800000 */
        /* <DEDUP_REMOVED lines=11> */
.L_x_469:
[----:B------:R-:W-:Y:S05]  /*8810*/  BSYNC B0 ;  /* 0x0000000000007941 */ /* 0x000fea0003800000 */
.L_x_468:
        /* <DEDUP_REMOVED lines=14> */
.L_x_471:
[----:B------:R-:W-:Y:S05]  /*8900*/  BSYNC B0 ;  /* 0x0000000000007941 */ /* 0x000fea0003800000 */
.L_x_470:
        /* <DEDUP_REMOVED lines=15> */
.L_x_473:
[----:B------:R-:W-:Y:S05]  /*8a00*/  BSYNC B0 ;  /* 0x0000000000007941 */ /* 0x000fea0003800000 */
.L_x_472:
        /* <DEDUP_REMOVED lines=14> */
.L_x_475:
[----:B------:R-:W-:Y:S05]  /*8af0*/  BSYNC B0 ;  /* 0x0000000000007941 */ /* 0x000fea0003800000 */
.L_x_474:
[----:B-12---:R-:W1:Y:S01]  /*8b00*/  LDS.128 R112, [R114+0xa000] ;  /* 0x00a0000072707984 */ /* 0x006e620000000c00 */
[-C--:B------:R-:W-:Y:S01]  /*8b10*/  IMAD.WIDE.U32 R4, R247, R26.reuse, R8 ;  /* 0x0000001af7047225 */ /* 0x080fe200078e0008 */
        /* <DEDUP_REMOVED lines=21> */
.L_x_477:
[----:B------:R-:W-:Y:S05]  /*8c70*/  BSYNC B0 ;  /* 0x0000000000007941 */ /* 0x000fea0003800000 */
.L_x_476:
        /* <DEDUP_REMOVED lines=14> */
.L_x_479:
[----:B------:R-:W-:Y:S05]  /*8d60*/  BSYNC B0 ;  /* 0x0000000000007941 */ /* 0x000fea0003800000 */
.L_x_478:
        /* <DEDUP_REMOVED lines=14> */
.L_x_481:
[----:B------:R-:W-:Y:S05]  /*8e50*/  BSYNC B0 ;  /* 0x0000000000007941 */ /* 0x000fea0003800000 */
.L_x_480:
        /* <DEDUP_REMOVED lines=13> */
.L_x_438:
[----:B------:R-:W-:Y:S05]  /*8f30*/  BSYNC B1 ;  /* 0x0000000000017941 */ /* 0x000fea0003800000 */
.L_x_416:
[----:B------:R-:W3:Y:S02]  /*8f40*/  LDC R0, c[0x0][0xc] ;  /* 0x00000300ff007b82 */ /* 0x000ee40000000800 */
[----:B---3--:R-:W-:-:S04]  /*8f50*/  IADD3 R238, R0, R238, RZ ;  /* 0x000000ee00ee7210 */ /* 0x008fc80007ffe0ff */
[----:B------:R-:W-:-:S13]  /*8f60*/  ISETP.GE.AND P0, PT, R238, UR7, PT ;  /* 0x00000007ee007c0c */ /* 0x000fda000bf06270 */
[----:B------:R-:W-:Y:S05]  /*8f70*/  @P0 BRA `(.L_x_482) ;  /* 0x0000000000040947 */ /* 0x000fea0003800000 */
[----:B------:R-:W-:Y:S05]  /*8f80*/  BRA `(.L_x_483) ;  /* 0xffffff7800647947 */ /* 0x000fea000383ffff */
.L_x_482:
[----:B------:R-:W-:Y:S05]  /*8f90*/  EXIT ;  /* 0x000000000000794d */ /* 0x000fea0003800000 */
.L_x_484:
        /* <DEDUP_REMOVED lines=14> */
.L_x_1264:


//--------------------- .text._ZN5flash44flash_bwd_dq_dk_dv_loop_seqk_parallel_kernelI23Flash_bwd_kernel_traitsILi64ELi64ELi128ELi8ELi2ELi4ELi4ELb1ELb0EN7cutlass6half_tE19Flash_kernel_traitsILi64ELi64ELi128ELi8ES3_EELb0ELb1ELb0ELb0ELb0ELb0ELb1EEEvNS_16Flash_bwd_paramsE --------------------------
	.section	.text._ZN5flash44flash_bwd_dq_dk_dv_loop_seqk_parallel_kernelI23Flash_bwd_kernel_traitsILi64ELi64ELi128ELi8ELi2ELi4ELi4ELb1ELb0EN7cutlass6half_tE19Flash_kernel_traitsILi64ELi64ELi128ELi8ES3_EELb0ELb1ELb0ELb0ELb0ELb0ELb1EEEvNS_16Flash_bwd_paramsE,"ax",@progbits
	.align	128
        .global         _ZN5flash44flash_bwd_dq_dk_dv_loop_seqk_parallel_kernelI23Flash_bwd_kernel_traitsILi64ELi64ELi128ELi8ELi2ELi4ELi4ELb1ELb0EN7cutlass6half_tE19Flash_kernel_traitsILi64ELi64ELi128ELi8ES3_EELb0ELb1ELb0ELb0ELb0ELb0ELb1EEEvNS_16Flash_bwd_paramsE
        .type           _ZN5flash44flash_bwd_dq_dk_dv_loop_seqk_parallel_kernelI23Flash_bwd_kernel_traitsILi64ELi64ELi128ELi8ELi2ELi4ELi4ELb1ELb0EN7cutlass6half_tE19Flash_kernel_traitsILi64ELi64ELi128ELi8ES3_EELb0ELb1ELb0ELb0ELb0ELb0ELb1EEEvNS_16Flash_bwd_paramsE,@function
        .size           _ZN5flash44flash_bwd_dq_dk_dv_loop_seqk_parallel_kernelI23Flash_bwd_kernel_traitsILi64ELi64ELi128ELi8ELi2ELi4ELi4ELb1ELb0EN7cutlass6half_tE19Flash_kernel_traitsILi64ELi64ELi128ELi8ES3_EELb0ELb1ELb0ELb0ELb0ELb0ELb1EEEvNS_16Flash_bwd_paramsE,(.L_x_1265 - _ZN5flash44flash_bwd_dq_dk_dv_loop_seqk_parallel_kernelI23Flash_bwd_kernel_traitsILi64ELi64ELi128ELi8ELi2ELi4ELi4ELb1ELb0EN7cutlass6half_tE19Flash_kernel_traitsILi64ELi64ELi128ELi8ES3_EELb0ELb1ELb0ELb0ELb0ELb0ELb1EEEvNS_16Flash_bwd_paramsE)
        .other          _ZN5flash44flash_bwd_dq_dk_dv_loop_seqk_parallel_kernelI23Flash_bwd_kernel_traitsILi64ELi64ELi128ELi8ELi2ELi4ELi4ELb1ELb0EN7cutlass6half_tE19Flash_kernel_traitsILi64ELi64ELi128ELi8ES3_EELb0ELb1ELb0ELb0ELb0ELb0ELb1EEEvNS_16Flash_bwd_paramsE,@"STO_CUDA_ENTRY STV_DEFAULT"
_ZN5flash44flash_bwd_dq_dk_dv_loop_seqk_parallel_kernelI23Flash_bwd_kernel_traitsILi64ELi64ELi128ELi8ELi2ELi4ELi4ELb1ELb0EN7cutlass6half_tE19Flash_kernel_traitsILi64ELi64ELi128ELi8ES3_EELb0ELb1ELb0ELb0ELb0ELb0ELb1EEEvNS_16Flash_bwd_paramsE:
.text._ZN5flash44flash_bwd_dq_dk_dv_loop_seqk_parallel_kernelI23Flash_bwd_kernel_traitsILi64ELi64ELi128ELi8ELi2ELi4ELi4ELb1ELb0EN7cutlass6half_tE19Flash_kernel_traitsILi64ELi64ELi128ELi8ES3_EELb0ELb1ELb0ELb0ELb0ELb0ELb1EEEvNS_16Flash_bwd_paramsE:
        /* <DEDUP_REMOVED lines=10> */
[----:B------:R1:W-:Y:S02]  /*00a0*/  STL [R1], R0 ;  /* 0x0000000001007387 */ /* 0x0003e40000100800 */
[----:B------:R-:W-:-:S13]  /*00b0*/  PLOP3.LUT P0, PT, PT, PT, UP0, 0x80, 0x0 ;  /* 0x000000000000781c */ /* 0x000fda0003f0f008 */
[----:B------:R-:W-:Y:S05]  /*00c0*/  @P0 EXIT ;  /* 0x000000000000094d */ /* 0x000fea0003800000 */
[----:B------:R-:W2:Y:S01]  /*00d0*/  S2R R11, SR_TID.X ;  /* 0x00000000000b7919 */ /* 0x000ea20000002100 */
[----:B------:R-:W3:Y:S01]  /*00e0*/  S2UR UR4, SR_CgaCtaId ;  /* 0x00000000000479c3 */ /* 0x000ee20000008800 */
[----:B------:R-:W-:Y:S01]  /*00f0*/  UMOV UR5, 0x400 ;  /* 0x0000040000057882 */ /* 0x000fe20000000000 */
[----:B------:R-:W-:Y:S01]  /*0100*/  IMAD.MOV.U32 R191, RZ, RZ, -0x10 ;  /* 0xfffffff0ffbf7424 */ /* 0x000fe200078e00ff */
[----:B------:R-:W-:-:S05]  /*0110*/  ULDC.64 UR8, c[0x0][0x208] ;  /* 0x0000820000087ab9 */ /* 0x000fca0000000a00 */
[----:B------:R-:W4:Y:S08]  /*0120*/  S2UR UR59, SR_CTAID.Z ;  /* 0x00000000003b79c3 */ /* 0x000f300000002700 */
[----:B------:R-:W5:Y:S01]  /*0130*/  S2UR UR49, SR_CTAID.Y ;  /* 0x00000000003179c3 */ /* 0x000f620000002600 */
[----:B---3--:R-:W-:-:S04]  /*0140*/  ULEA UR4, UR4, UR5, 0x18 ;  /* 0x0000000504047291 */ /* 0x008fc8000f8ec03f */
[----:B------:R-:W-:Y:S01]  /*0150*/  UIADD3 UR7, UR4, 0x6000, URZ ;  /* 0x0000600004077890 */ /* 0x000fe2000fffe03f */
[----:B--2---:R-:W-:Y:S01]  /*0160*/  SHF.R.S32.HI R17, RZ, 0x1f, R11 ;  /* 0x0000001fff117819 */ /* 0x004fe2000001140b */
[----:B------:R-:W-:Y:S01]  /*0170*/  IMAD.SHL.U32 R244, R11, 0x2, RZ ;  /* 0x000000020bf47824 */ /* 0x000fe200078e00ff */
[----:B----4-:R-:W-:Y:S02]  /*0180*/  USHF.R.S32.HI UR5, URZ, 0x1f, UR59 ;  /* 0x0000001f3f057899 */ /* 0x010fe4000801143b */
[CC--:B------:R-:W-:Y:S02]  /*0190*/  LEA.HI R4, R17.reuse, R11.reuse, RZ, 0x5 ;  /* 0x0000000b11047211 */ /* 0x0c0fe400078f28ff */
[----:B------:R-:W-:Y:S02]  /*01a0*/  LEA.HI R9, R17, R11, RZ, 0x4 ;  /* 0x0000000b11097211 */ /* 0x000fe400078f20ff */
[--C-:B------:R-:W-:Y:S01]  /*01b0*/  SHF.R.S32.HI R5, RZ, 0x5, R4.reuse ;  /* 0x00000005ff057819 */ /* 0x100fe20000011404 */
[----:B-----5:R-:W-:Y:S01]  /*01c0*/  USHF.R.S32.HI UR6, URZ, 0x1f, UR49 ;  /* 0x0000001f3f067899 */ /* 0x020fe20008011431 */
[----:B-1----:R-:W-:-:S02]  /*01d0*/  SHF.R.S32.HI R0, RZ, 0x1f, R4 ;  /* 0x0000001fff007819 */ /* 0x002fc40000011404 */
[-C--:B------:R-:W-:Y:S02]  /*01e0*/  LEA.HI R2, R4, R5.reuse, RZ, 0x1 ;  /* 0x0000000504027211 */ /* 0x080fe400078f08ff */
[----:B------:R-:W-:Y:S02]  /*01f0*/  LEA.HI R0, R0, R5, RZ, 0x2 ;  /* 0x0000000500007211 */ /* 0x000fe400078f10ff */
[----:B------:R-:W-:Y:S02]  /*0200*/  LEA.HI R19, R17, R11, RZ, 0x2 ;  /* 0x0000000b11137211 */ /* 0x000fe400078f10ff */
[----:B------:R-:W-:Y:S02]  /*0210*/  SHF.R.S32.HI R7, RZ, 0x4, R9 ;  /* 0x00000004ff077819 */ /* 0x000fe40000011409 */
[----:B------:R-:W-:Y:S02]  /*0220*/  LOP3.LUT R2, R2, 0xfffffffe, RZ, 0xc0, !PT ;  /* 0xfffffffe02027812 */ /* 0x000fe400078ec0ff */
[----:B------:R-:W-:-:S02]  /*0230*/  LOP3.LUT R0, R0, 0xfffffffc, RZ, 0xc0, !PT ;  /* 0xfffffffc00007812 */ /* 0x000fc400078ec0ff */
[--C-:B------:R-:W-:Y:S01]  /*0240*/  SHF.R.S32.HI R8, RZ, 0x2, R19.reuse ;  /* 0x00000002ff087819 */ /* 0x100fe20000011413 */
[----:B------:R-:W-:Y:S01]  /*0250*/  IMAD.IADD R16, R5, 0x1, -R2 ;  /* 0x0000000105107824 */ /* 0x000fe200078e0a02 */
[----:B------:R-:W-:Y:S01]  /*0260*/  LEA.HI R3, R9, R7, RZ, 0x1 ;  /* 0x0000000709037211 */ /* 0x000fe200078f08ff */
[----:B------:R-:W-:Y:S01]  /*0270*/  IMAD.IADD R174, R5, 0x1, -R0 ;  /* 0x0000000105ae7824 */ /* 0x000fe200078e0a00 */
[----:B------:R-:W-:Y:S02]  /*0280*/  SHF.R.S32.HI R6, RZ, 0x1f, R19 ;  /* 0x0000001fff067819 */ /* 0x000fe40000011413 */
[----:B------:R-:W-:Y:S02]  /*0290*/  LOP3.LUT R2, R3, 0xfffffffe, RZ, 0xc0, !PT ;  /* 0xfffffffe03027812 */ /* 0x000fe400078ec0ff */
[----:B------:R-:W-:Y:S02]  /*02a0*/  LEA.HI R0, R6, R8, RZ, 0x3 ;  /* 0x0000000806007211 */ /* 0x000fe400078f18ff */
[----:B------:R-:W-:Y:S01]  /*02b0*/  LOP3.LUT R3, R4, 0xffffffe0, RZ, 0xc0, !PT ;  /* 0xffffffe004037812 */ /* 0x000fe200078ec0ff */
[----:B------:R-:W-:Y:S01]  /*02c0*/  IMAD.IADD R12, R7, 0x1, -R2 ;  /* 0x00000001070c7824 */ /* 0x000fe200078e0a02 */
[----:B------:R-:W-:-:S02]  /*02d0*/  LEA.HI R14, R17, R11, RZ, 0x3 ;  /* 0x0000000b110e7211 */ /* 0x000fc400078f18ff */
[----:B------:R-:W-:Y:S01]  /*02e0*/  LOP3.LUT R0, R0, 0xfffffff8, RZ, 0xc0, !PT ;  /* 0xfffffff800007812 */ /* 0x000fe200078ec0ff */
[C---:B------:R-:W-:Y:S01]  /*02f0*/  IMAD.IADD R2, R11.reuse, 0x1, -R3 ;  /* 0x000000010b027824 */ /* 0x040fe200078e0a03 */
[----:B------:R-:W-:Y:S01]  /*0300*/  LOP3.LUT R4, R14, 0xfffffff8, RZ, 0xc0, !PT ;  /* 0xfffffff80e047812 */ /* 0x000fe200078ec0ff */
[----:B------:R-:W-:Y:S01]  /*0310*/  IMAD.SHL.U32 R10, R12, 0x200, RZ ;  /* 0x000002000c0a7824 */ /* 0x000fe200078e00ff */
[----:B------:R-:W-:Y:S01]  /*0320*/  SHF.R.S32.HI R3, RZ, 0x3, R14 ;  /* 0x00000003ff037819 */ /* 0x000fe2000001140e */
[----:B------:R-:W-:Y:S01]  /*0330*/  IMAD.IADD R8, R8, 0x1, -R0 ;  /* 0x0000000108087824 */ /* 0x000fe200078e0a00 */
[----:B------:R-:W-:Y:S01]  /*0340*/  SHF.R.S32.HI R5, RZ, 0x1f, R2 ;  /* 0x0000001fff057819 */ /* 0x000fe20000011402 */
[----:B------:R-:W-:Y:S01]  /*0350*/  IMAD.IADD R0, R11, 0x1, -R4 ;  /* 0x000000010b007824 */ /* 0x000fe200078e0a04 */
[----:B------:R-:W-:Y:S01]  /*0360*/  LOP3.LUT R4, R9, 0xfffffff0, RZ, 0xc0, !PT ;  /* 0xfffffff009047812 */ /* 0x000fe200078ec0ff */
[----:B------:R-:W-:Y:S01]  /*0370*/  IMAD.SHL.U32 R3, R3, 0x40, RZ ;  /* 0x0000004003037824 */ /* 0x000fe200078e00ff */
[----:B------:R-:W-:Y:S01]  /*0380*/  LEA.HI R18, R5, R2, RZ, 0x2 ;  /* 0x0000000205127211 */ /* 0x000fe200078f10ff */
[C---:B------:R-:W-:Y:S01]  /*0390*/  IMAD.SHL.U32 R186, R0.reuse, 0x8, RZ ;  /* 0x0000000800ba7824 */ /* 0x040fe200078e00ff */
[----:B------:R-:W-:Y:S01]  /*03a0*/  LOP3.LUT P4, RZ, R0, 0x2, RZ, 0xc0, !PT ;  /* 0x0000000200ff7812 */ /* 0x000fe2000788c0ff */
[----:B------:R-:W-:Y:S01]  /*03b0*/  IMAD.IADD R2, R11, 0x1, -R4 ;  /* 0x000000010b027824 */ /* 0x000fe200078e0a04 */
[----:B------:R-:W-:-:S02]  /*03c0*/  LOP3.LUT R3, R3, 0x1c0, RZ, 0xc0, !PT ;  /* 0x000001c003037812 */ /* 0x000fc400078ec0ff */
[C---:B------:R-:W-:Y:S01]  /*03d0*/  LOP3.LUT P3, RZ, R0.reuse, 0x4, RZ, 0xc0, !PT ;  /* 0x0000000400ff7812 */ /* 0x040fe2000786c0ff */
[----:B------:R-:W-:Y:S01]  /*03e0*/  IMAD.SHL.U32 R0, R0, 0x40, RZ ;  /* 0x0000004000007824 */ /* 0x000fe200078e00ff */
[----:B------:R-:W-:Y:S02]  /*03f0*/  SHF.R.S32.HI R5, RZ, 0x1f, R2 ;  /* 0x0000001fff057819 */ /* 0x000fe40000011402 */
[----:B------:R-:W-:Y:S02]  /*0400*/  SHF.R.U32.HI R4, RZ, 0x3, R3 ;  /* 0x00000003ff047819 */ /* 0x000fe40000011603 */
[----:B------:R-:W-:Y:S02]  /*0410*/  LOP3.LUT R3, R3, 0x38, R186, 0xf8, !PT ;  /* 0x0000003803037812 */ /* 0x000fe400078ef8ba */
[----:B------:R-:W-:Y:S02]  /*0420*/  LEA.HI R13, R5, R2, RZ, 0x3 ;  /* 0x00000002050d7211 */ /* 0x000fe400078f18ff */
[----:B------:R-:W-:-:S02]  /*0430*/  LEA.HI R6, R17, R11, RZ, 0x6 ;  /* 0x0000000b11067211 */ /* 0x000fc400078f30ff */
[----:B------:R-:W-:Y:S02]  /*0440*/  LOP3.LUT R0, R0, 0x1c0, RZ, 0xc0, !PT ;  /* 0x000001c000007812 */ /* 0x000fe400078ec0ff */
[----:B------:R-:W-:Y:S01]  /*0450*/  LOP3.LUT R243, R3, R4, RZ, 0x3c, !PT ;  /* 0x0000000403f37212 */ /* 0x000fe200078e3cff */
[----:B------:R-:W-:Y:S01]  /*0460*/  IMAD.SHL.U32 R3, R174, 0x10, RZ ;  /* 0x00000010ae037824 */ /* 0x000fe200078e00ff */
[----:B------:R-:W-:Y:S02]  /*0470*/  LOP3.LUT R5, R13, 0xfffffff8, RZ, 0xc0, !PT ;  /* 0xfffffff80d057812 */ /* 0x000fe400078ec0ff */
[----:B------:R-:W-:Y:S02]  /*0480*/  SHF.R.S32.HI R6, RZ, 0x6, R6 ;  /* 0x00000006ff067819 */ /* 0x000fe40000011406 */
[----:B------:R-:W-:Y:S01]  /*0490*/  LOP3.LUT R4, R0, 0x8, R14, 0xf8, !PT ;  /* 0x0000000800047812 */ /* 0x000fe200078ef80e */
[----:B------:R-:W-:Y:S01]  /*04a0*/  IMAD.IADD R15, R2, 0x1, -R5 ;  /* 0x00000001020f7824 */ /* 0x000fe200078e0a05 */
[----:B------:R-:W-:Y:S01]  /*04b0*/  SHF.R.U32.HI R9, RZ, 0x3, R0 ;  /* 0x00000003ff097819 */ /* 0x000fe20000011600 */
[----:B------:R-:W-:Y:S01]  /*04c0*/  IMAD R2, R6, 0x800, R10 ;  /* 0x0000080006027824 */ /* 0x000fe200078e020a */
[----:B------:R-:W-:Y:S01]  /*04d0*/  LOP3.LUT R7, R0, 0x30, R3, 0xf8, !PT ;  /* 0x0000003000077812 */ /* 0x000fe200078ef803 */
[----:B------:R-:W-:Y:S01]  /*04e0*/  IMAD R243, R6, 0x200, R243 ;  /* 0x0000020006f37824 */ /* 0x000fe200078e02f3 */
[----:B------:R-:W-:Y:S01]  /*04f0*/  LOP3.LUT R0, R4, R9, RZ, 0x3c, !PT ;  /* 0x0000000904007212 */ /* 0x000fe200078e3cff */
[----:B------:R-:W-:Y:S01]  /*0500*/  IMAD.SHL.U32 R4, R6, 0x20, RZ ;  /* 0x0000002006047824 */ /* 0x000fe200078e00ff */
[----:B------:R-:W-:-:S02]  /*0510*/  LEA.HI R5, R17, R11, RZ, 0x7 ;  /* 0x0000000b11057211 */ /* 0x000fc400078f38ff */
[----:B------:R-:W-:Y:S01]  /*0520*/  LOP3.LUT R3, R8, 0x1, RZ, 0xc0, !PT ;  /* 0x0000000108037812 */ /* 0x000fe200078ec0ff */
[----:B------:R-:W-:Y:S01]  /*0530*/  IMAD.IADD R182, R2, 0x1, R0 ;  /* 0x0000000102b67824 */ /* 0x000fe200078e0200 */
[----:B------:R-:W-:Y:S01]  /*0540*/  LOP3.LUT R0, R19, 0x7ffffffc, RZ, 0xc0, !PT ;  /* 0x7ffffffc13007812 */ /* 0x000fe200078ec0ff */
[C---:B------:R-:W-:Y:S01]  /*0550*/  IMAD.SHL.U32 R2, R8.reuse, 0x40, RZ ;  /* 0x0000004008027824 */ /* 0x040fe200078e00ff */
[----:B------:R-:W-:Y:S02]  /*0560*/  SHF.R.S32.HI R5, RZ, 0x7, R5 ;  /* 0x00000007ff057819 */ /* 0x000fe40000011405 */
[----:B------:R-:W-:Y:S01]  /*0570*/  ISETP.NE.U32.AND P0, PT, R3, 0x1, PT ;  /* 0x000000010300780c */ /* 0x000fe20003f05070 */
[----:B------:R-:W-:Y:S01]  /*0580*/  IMAD.IADD R0, R11, 0x1, -R0 ;  /* 0x000000010b007824 */ /* 0x000fe200078e0a00 */
[----:B------:R-:W-:Y:S01]  /*0590*/  LOP3.LUT R14, R7, 0x8, R14, 0xf8, !PT ;  /* 0x00000008070e7812 */ /* 0x000fe200078ef80e */
[----:B------:R-:W-:Y:S01]  /*05a0*/  IMAD.SHL.U32 R3, R5, 0x8, RZ ;  /* 0x0000000805037824 */ /* 0x000fe200078e00ff */
[----:B------:R-:W-:Y:S01]  /*05b0*/  R2P PR, R8, 0x6 ;  /* 0x0000000608007804 */ /* 0x000fe20000000000 */
[----:B------:R-:W-:Y:S01]  /*05c0*/  IMAD.SHL.U32 R7, R0, 0x2, RZ ;  /* 0x0000000200077824 */ /* 0x000fe200078e00ff */
[----:B------:R-:W-:Y:S01]  /*05d0*/  LOP3.LUT R0, R2, 0x1c0, RZ, 0xc0, !PT ;  /* 0x000001c002007812 */ /* 0x000fe200078ec0ff */
[----:B------:R-:W-:Y:S01]  /*05e0*/  IMAD.SHL.U32 R8, R12, 0x10, RZ ;  /* 0x000000100c087824 */ /* 0x000fe200078e00ff */
[----:B------:R-:W-:-:S02]  /*05f0*/  LOP3.LUT R2, R3, 0x8, RZ, 0xc0, !PT ;  /* 0x0000000803027812 */ /* 0x000fc400078ec0ff */
[----:B------:R-:W-:Y:S02]  /*0600*/  LOP3.LUT R244, R4, 0x6, R244, 0xf8, !PT ;  /* 0x0000000604f47812 */ /* 0x000fe400078ef8f4 */
[----:B------:R-:W-:Y:S02]  /*0610*/  SHF.R.U32.HI R3, RZ, 0x3, R0 ;  /* 0x00000003ff037819 */ /* 0x000fe40000011600 */
[----:B------:R-:W-:Y:S01]  /*0620*/  LOP3.LUT R6, R0, 0x20, R4, 0xf8, !PT ;  /* 0x0000002000067812 */ /* 0x000fe200078ef804 */
[--C-:B------:R-:W-:Y:S01]  /*0630*/  IMAD R4, R5, 0x1000, R7.reuse ;  /* 0x0000100005047824 */ /* 0x100fe200078e0207 */
[----:B------:R-:W-:Y:S02]  /*0640*/  LOP3.LUT R11, R2, 0x10, R8, 0xf8, !PT ;  /* 0x00000010020b7812 */ /* 0x000fe400078ef808 */
[----:B------:R-:W-:Y:S01]  /*0650*/  LOP3.LUT R8, R3, R0, R2, 0x1e, !PT ;  /* 0x0000000003087212 */ /* 0x000fe200078e1e02 */
[----:B------:R-:W-:Y:S01]  /*0660*/  IMAD R0, R16, 0x400, R4 ;  /* 0x0000040010007824 */ /* 0x000fe200078e0204 */
[----:B------:R-:W-:Y:S01]  /*0670*/  LOP3.LUT R6, R6, R3, RZ, 0x3c, !PT ;  /* 0x0000000306067212 */ /* 0x000fe200078e3cff */
[----:B------:R-:W-:Y:S01]  /*0680*/  IMAD.SHL.U32 R3, R15, 0x40, RZ ;  /* 0x000000400f037824 */ /* 0x000fe200078e00ff */
[----:B------:R-:W-:Y:S01]  /*0690*/  SHF.R.S32.HI R4, RZ, 0x2, R18 ;  /* 0x00000002ff047819 */ /* 0x000fe20000011412 */
[----:B------:R-:W-:Y:S01]  /*06a0*/  IMAD R2, R174, 0x400, R7 ;  /* 0x00000400ae027824 */ /* 0x000fe200078e0207 */
[----:B------:R-:W-:Y:S01]  /*06b0*/  SEL R191, R191, 0x10, !P0 ;  /* 0x00000010bfbf7807 */ /* 0x000fe20004000000 */
[----:B------:R-:W-:Y:S01]  /*06c0*/  IMAD.IADD R193, R6, 0x1, R0 ;  /* 0x0000000106c17824 */ /* 0x000fe200078e0200 */
[----:B------:R-:W-:Y:S01]  /*06d0*/  LOP3.LUT R3, R3, 0x1c0, RZ, 0xc0, !PT ;  /* 0x000001c003037812 */ /* 0x000fe200078ec0ff */
[----:B------:R-:W-:Y:S01]  /*06e0*/  IMAD.SHL.U32 R0, R12, 0x8, RZ ;  /* 0x000000080c007824 */ /* 0x000fe200078e00ff */
[----:B------:R-:W-:Y:S01]  /*06f0*/  LOP3.LUT R5, R10, R14, R9, 0xf6, !PT ;  /* 0x0000000e0a057212 */ /* 0x000fe200078ef609 */
[----:B------:R-:W-:Y:S01]  /*0700*/  IMAD.SHL.U32 R6, R13, 0x40, RZ ;  /* 0x000000400d067824 */ /* 0x000fe200078e00ff */
[----:B------:R-:W-:Y:S01]  /*0710*/  LEA R193, R193, UR4, 0x1 ;  /* 0x00000004c1c17c11 */ /* 0x000fe2000f8e08ff */
[----:B------:R-:W-:Y:S01]  /*0720*/  IMAD.IADD R8, R2, 0x1, R8 ;  /* 0x0000000102087824 */ /* 0x000fe200078e0208 */
[----:B------:R-:W-:Y:S01]  /*0730*/  SHF.R.U32.HI R2, RZ, 0x3, R3 ;  /* 0x00000003ff027819 */ /* 0x000fe20000011603 */
[----:B------:R-:W-:Y:S01]  /*0740*/  IMAD R245, R16, 0x10, R4 ;  /* 0x0000001010f57824 */ /* 0x000fe200078e0204 */
[----:B------:R-:W-:Y:S01]  /*0750*/  LOP3.LUT R7, R3, 0x8, R0, 0xf8, !PT ;  /* 0x0000000803077812 */ /* 0x000fe200078ef800 */
[----:B------:R-:W-:Y:S01]  /*0760*/  IMAD.IADD R194, R193, 0x1, R191 ;  /* 0x00000001c1c27824 */ /* 0x000fe200078e02bf */
[----:B------:R-:W-:Y:S01]  /*0770*/  LOP3.LUT R0, R6, 0xfffffe00, RZ, 0xc0, !PT ;  /* 0xfffffe0006007812 */ /* 0x000fe200078ec0ff */
[----:B------:R-:W-:Y:S01]  /*0780*/  IMAD.U32 R6, RZ, RZ, UR5 ;  /* 0x00000005ff067e24 */ /* 0x000fe2000f8e00ff */
[----:B------:R-:W-:Y:S01]  /*0790*/  LOP3.LUT R3, R2, R11, R3, 0x1e, !PT ;  /* 0x0000000b02037212 */ /* 0x000fe200078e1e03 */
[----:B------:R-:W-:Y:S01]  /*07a0*/  USHF.L.U32 UR5, UR49, 0x7, URZ ;  /* 0x0000000731057899 */ /* 0x000fe2000800063f */
[----:B------:R-:W-:Y:S01]  /*07b0*/  LOP3.LUT R2, R7, R2, RZ, 0x3c, !PT ;  /* 0x0000000207027212 */ /* 0x000fe200078e3cff */
[--C-:B------:R-:W-:Y:S01]  /*07c0*/  IMAD R4, R16, 0x400, R0.reuse ;  /* 0x0000040010047824 */ /* 0x100fe200078e0200 */
[----:B------:R-:W-:Y:S01]  /*07d0*/  LOP3.LUT R181, R3, R0, RZ, 0xfc, !PT ;  /* 0x0000000003b57212 */ /* 0x000fe200078efcff */
[----:B------:R-:W-:Y:S01]  /*07e0*/  IMAD R174, R174, 0x400, R0 ;  /* 0x00000400aeae7824 */ /* 0x000fe200078e0200 */
[----:B------:R-:W-:Y:S01]  /*07f0*/  LEA R248, R8, UR7, 0x1 ;  /* 0x0000000708f87c11 */ /* 0x000fe2000f8e08ff */
[----:B------:R-:W-:Y:S01]  /*0800*/  IMAD.IADD R180, R4, 0x1, R2 ;  /* 0x0000000104b47824 */ /* 0x000fe200078e0202 */
[----:B------:R-:W-:Y:S01]  /*0810*/  LEA R3, R5, UR4, 0x1 ;  /* 0x0000000405037c11 */ /* 0x000fe2000f8e08ff */
[----:B------:R-:W-:-:S02]  /*0820*/  IMAD.IADD R174, R2, 0x1, R174 ;  /* 0x0000000102ae7824 */ /* 0x000fc400078e02ae */
[----:B------:R-:W-:Y:S01]  /*0830*/  IMAD.U32 R0, RZ, RZ, UR5 ;  /* 0x00000005ff007e24 */ /* 0x000fe2000f8e00ff */
[----:B------:R-:W-:Y:S01]  /*0840*/  USHF.R.S32.HI UR5, URZ, 0x1f, UR59 ;  /* 0x0000001f3f057899 */ /* 0x000fe2000801143b */
[----:B------:R-:W-:Y:S01]  /*0850*/  IMAD.U32 R2, RZ, RZ, UR6 ;  /* 0x00000006ff027e24 */ /* 0x000fe2000f8e00ff */
[----:B------:R-:W-:Y:S01]  /*0860*/  UIADD3 UR6, UR4, 0xa000, URZ ;  /* 0x0000a00004067890 */ /* 0x000fe2000fffe03f */
[----:B------:R-:W-:Y:S02]  /*0870*/  IMAD.MOV.U32 R4, RZ, RZ, 0x20 ;  /* 0x00000020ff047424 */ /* 0x000fe400078e00ff */
[----:B------:R-:W-:Y:S02]  /*0880*/  IMAD.MOV.U32 R2, RZ, RZ, 0x40 ;  /* 0x00000040ff027424 */ /* 0x000fe400078e00ff */
[----:B------:R-:W-:Y:S01]  /*0890*/  IMAD.U32 R0, RZ, RZ, UR5 ;  /* 0x00000005ff007e24 */ /* 0x000fe2000f8e00ff */
[----:B------:R-:W-:Y:S01]  /*08a0*/  SEL R177, R4, 0xffffffe0, !P4 ;  /* 0xffffffe004b17807 */ /* 0x000fe20006000000 */
[----:B------:R-:W-:Y:S01]  /*08b0*/  VIADD R249, R248, 0x40 ;  /* 0x00000040f8f97836 */ /* 0x000fe20000000000 */
[----:B------:R-:W-:Y:S01]  /*08c0*/  SEL R2, R2, 0xffffffc0, !P3 ;  /* 0xffffffc002027807 */ /* 0x000fe20005800000 */
[----:B------:R-:W-:Y:S01]  /*08d0*/  @P2 VIADD R249, R248, 0xffffffc0 ;  /* 0xffffffc0f8f92836 */ /* 0x000fe20000000000 */
[----:B------:R-:W-:Y:S01]  /*08e0*/  LEA R0, R182, UR6, 0x1 ;  /* 0x00000006b6007c11 */ /* 0x000fe2000f8e08ff */
[----:B------:R-:W-:Y:S01]  /*08f0*/  VIADD R252, R248, 0x420 ;  /* 0x00000420f8fc7836 */ /* 0x000fe20000000000 */
[----:B------:R-:W-:Y:S01]  /*0900*/  SEL R4, R4, 0xffffffe0, !P1 ;  /* 0xffffffe004047807 */ /* 0x000fe20004800000 */
[----:B------:R-:W-:Y:S01]  /*0910*/  @P1 VIADD R252, R248, 0x3e0 ;  /* 0x000003e0f8fc1836 */ /* 0x000fe20000000000 */
[----:B------:R-:W-:Y:S01]  /*0920*/  LEA R174, R174, UR6, 0x1 ;  /* 0x00000006aeae7c11 */ /* 0x000fe2000f8e08ff */
[----:B------:R-:W-:Y:S01]  /*0930*/  IMAD.IADD R176, R0, 0x1, R2 ;  /* 0x0000000100b07824 */ /* 0x000fe200078e0202 */
[----:B------:R-:W-:Y:S01]  /*0940*/  UIADD3 UR5, UR4, 0x6000, URZ ;  /* 0x0000600004057890 */ /* 0x000fe2000fffe03f */
[----:B------:R-:W-:-:S02]  /*0950*/  IMAD.IADD R192, R193, 0x1, R4 ;  /* 0x00000001c1c07824 */ /* 0x000fc400078e0204 */
[----:B------:R-:W-:Y:S02]  /*0960*/  IMAD.IADD R178, R0, 0x1, R177 ;  /* 0x0000000100b27824 */ /* 0x000fe400078e02b1 */
[----:B------:R-:W-:Y:S02]  /*0970*/  IMAD.IADD R177, R177, 0x1, R176 ;  /* 0x00000001b1b17824 */ /* 0x000fe400078e02b0 */
[C---:B------:R-:W-:Y:S02]  /*0980*/  IMAD.IADD R251, R4.reuse, 0x1, R248 ;  /* 0x0000000104fb7824 */ /* 0x040fe400078e02f8 */
[----:B------:R-:W-:Y:S02]  /*0990*/  IMAD.IADD R191, R191, 0x1, R192 ;  /* 0x00000001bfbf7824 */ /* 0x000fe400078e02c0 */
[----:B------:R-:W-:-:S07]  /*09a0*/  IMAD.IADD R250, R4, 0x1, R249 ;  /* 0x0000000104fa7824 */ /* 0x000fce00078e02f9 */
.L_x_553:
        /* <DEDUP_REMOVED lines=30> */
[----:B--2-4-:R-:W2:Y:S05]  /*0b90*/  @P1 LDG.E R8, desc[UR8][R6.64] ;  /* 0x0000000806081981 */ /* 0x014eaa000c1e1900 */
        /* <DEDUP_REMOVED lines=36> */
.L_x_485:
        /* <DEDUP_REMOVED lines=14> */
[----:B------:R-:W-:Y:S01]  /*0ec0*/  ULDC UR61, c[0x0][0x2d4] ;  /* 0x0000b500003d7ab9 */ /* 0x000fe20000000800 */
[----:B------:R-:W-:Y:S01]  /*0ed0*/  ULDC UR25, c[0x0][0x2dc] ;  /* 0x0000b70000197ab9 */ /* 0x000fe20000000800 */
[----:B------:R-:W-:Y:S01]  /*0ee0*/  UIMAD UR21, UR49, UR13, UR12 ;  /* 0x0000000d311572a4 */ /* 0x000fe2000f8e020c */
[----:B------:R-:W-:-:S02]  /*0ef0*/  ULDC UR46, c[0x0][0x270] ;  /* 0x00009c00002e7ab9 */ /* 0x000fc40000000800 */
[----:B------:R-:W-:Y:S01]  /*0f00*/  @!UP1 ULDC.64 UR12, c[0x0][0x418] ;  /* 0x00010600000c9ab9 */ /* 0x000fe20000000a00 */
[----:B------:R-:W-:Y:S02]  /*0f10*/  USHF.R.S32.HI UR44, URZ, 0x1f, UR61 ;  /* 0x0000001f3f2c7899 */ /* 0x000fe4000801143d */
[----:B------:R-:W-:Y:S02]  /*0f20*/  @!UP1 UIMAD.WIDE.U32 UR40, UR49, UR12, URZ ;  /* 0x0000000c312892a5 */ /* 0x000fe4000f8e003f */
[----:B------:R-:W-:Y:S02]  /*0f30*/  UIMAD UR51, UR59, UR25, URZ ;  /* 0x000000193b3372a4 */ /* 0x000fe4000f8e023f */
[----:B------:R-:W-:Y:S02]  /*0f40*/  USHF.L.U32 UR18, UR49, 0x7, URZ ;  /* 0x0000000731127899 */ /* 0x000fe4000800063f */
[----:B------:R-:W-:Y:S01]  /*0f50*/  USHF.L.U64.HI UR11, UR49, 0x7, UR60 ;  /* 0x00000007310b7899 */ /* 0x000fe2000801023c */
[----:B-1----:R-:W-:Y:S01]  /*0f60*/  IABS R6, R7 ;  /* 0x0000000700067213 */ /* 0x002fe20000000000 */
[----:B------:R-:W-:Y:S01]  /*0f70*/  ULDC.U8 UR22, c[0x0][0x3d8] ;  /* 0x0000f60000167ab9 */ /* 0x000fe20000000000 */
[----:B------:R-:W-:Y:S01]  /*0f80*/  ULDC.64 UR30, c[0x0][0x240] ;  /* 0x00009000001e7ab9 */ /* 0x000fe20000000a00 */
[----:B------:R-:W-:Y:S01]  /*0f90*/  USEL UR39, UR18, URZ, UP2 ;  /* 0x0000003f12277287 */ /* 0x000fe20009000000 */
[----:B------:R-:W1:Y:S01]  /*0fa0*/  I2F.RP R4, R6 ;  /* 0x0000000600047306 */ /* 0x000e620000209400 */
[----:B------:R-:W-:Y:S01]  /*0fb0*/  UISETP.NE.AND UP3, UPT, UR22, URZ, UPT ;  /* 0x0000003f1600728c */ /* 0x000fe2000bf65270 */
[----:B------:R-:W-:Y:S01]  /*0fc0*/  ISETP.NE.AND P3, PT, R7, RZ, PT ;  /* 0x000000ff0700720c */ /* 0x000fe20003f65270 */
[----:B------:R-:W-:-:S02]  /*0fd0*/  UIMAD.WIDE.U32 UR18, UR6, UR30, URZ ;  /* 0x0000001e061272a5 */ /* 0x000fc4000f8e003f */
[----:B--2---:R-:W-:Y:S02]  /*0fe0*/  UIMAD.WIDE.U32 UR28, UR7, UR14, URZ ;  /* 0x0000000e071c72a5 */ /* 0x004fe4000f8e003f */
[----:B------:R-:W-:Y:S02]  /*0ff0*/  USEL UR38, UR11, URZ, UP2 ;  /* 0x0000003f0b267287 */ /* 0x000fe40009000000 */
[----:B------:R-:W-:Y:S02]  /*1000*/  UIMAD UR52, UR7, UR15, UR29 ;  /* 0x0000000f073472a4 */ /* 0x000fe4000f8e021d */
[----:B------:R-:W-:Y:S01]  /*1010*/  @!UP1 UIMAD UR7, UR60, UR12, URZ ;  /* 0x0000000c3c0792a4 */ /* 0x000fe2000f8e023f */
[----:B------:R-:W-:Y:S01]  /*1020*/  @UP1 ULDC.64 UR14, c[0x0][0x420] ;  /* 0x00010800000e1ab9 */ /* 0x000fe20000000a00 */
[----:B------:R-:W-:Y:S01]  /*1030*/  USEL UR58, UR16, UR18, !UP1 ;  /* 0x00000012103a7287 */ /* 0x000fe2000c800000 */
[----:B-1----:R-:W1:Y:S01]  /*1040*/  MUFU.RCP R4, R4 ;  /* 0x0000000400047308 */ /* 0x002e620000001000 */
[----:B------:R-:W-:-:S02]  /*1050*/  @!UP1 UIMAD UR37, UR49, UR13, UR7 ;  /* 0x0000000d312592a4 */ /* 0x000fc4000f8e0207 */
[----:B------:R-:W-:Y:S02]  /*1060*/  UIADD3 UR7, UR27, 0x3f, URZ ;  /* 0x0000003f1b077890 */ /* 0x000fe4000fffe03f */
[----:B------:R-:W-:Y:S02]  /*1070*/  UIMAD.WIDE UR12, UR25, UR46, URZ ;  /* 0x0000002e190c72a5 */ /* 0x000fe4000f8e023f */
[----:B------:R-:W-:Y:S02]  /*1080*/  USHF.R.S32.HI UR20, URZ, 0x1f, UR7 ;  /* 0x0000001f3f147899 */ /* 0x000fe40008011407 */
[----:B------:R-:W-:Y:S02]  /*1090*/  @UP1 UIMAD.WIDE.U32 UR42, UR6, UR14, URZ ;  /* 0x0000000e062a12a5 */ /* 0x000fe4000f8e003f */
[----:B------:R-:W-:Y:S02]  /*10a0*/  ULEA.HI UR25, UR20, UR7, URZ, 0x6 ;  /* 0x0000000714197291 */ /* 0x000fe4000f8f303f */
[----:B------:R-:W-:-:S02]  /*10b0*/  UIMAD UR7, UR44, UR49, URZ ;  /* 0x000000312c0772a4 */ /* 0x000fc4000f8e023f */
[----:B------:R-:W-:Y:S01]  /*10c0*/  @UP1 UIMAD UR53, UR6, UR15, UR43 ;  /* 0x0000000f063512a4 */ /* 0x000fe2000f8e022b */
        /* <DEDUP_REMOVED lines=12> */
[----:B------:R-:W-:Y:S01]  /*1190*/  ULDC UR45, c[0x0][0x2c4] ;  /* 0x0000b100002d7ab9 */ /* 0x000fe20000000800 */
[----:B------:R-:W-:Y:S01]  /*11a0*/  IMAD.MOV.U32 R4, RZ, RZ, RZ ;  /* 0x000000ffff047224 */ /* 0x000fe200078e00ff */
[----:B------:R-:W-:Y:S01]  /*11b0*/  UIADD3 UR48, UR17, UR7, URZ ;  /* 0x0000000711307290 */ /* 0x000fe2000fffe03f */
[----:B------:R-:W-:Y:S01]  /*11c0*/  IMAD R0, R0, R6, RZ ;  /* 0x0000000600007224 */ /* 0x000fe200078e02ff */
[----:B------:R-:W-:-:S02]  /*11d0*/  @UP1 UIADD3 UR48, UR15, UR11, URZ ;  /* 0x0000000b0f301290 */ /* 0x000fc4000fffe03f */
[----:B------:R-:W-:Y:S01]  /*11e0*/  @UP3 UIMAD UR7, UR49, UR45, URZ ;  /* 0x0000002d310732a4 */ /* 0x000fe2000f8e023f */
[----:B------:R-:W-:Y:S01]  /*11f0*/  IMAD.HI.U32 R0, R5, R0, R4 ;  /* 0x0000000005007227 */ /* 0x000fe200078e0004 */
[----:B------:R-:W-:Y:S02]  /*1200*/  ULOP3.LUT UR11, UR25, 0xffffffc0, URZ, 0xc0, !UPT ;  /* 0xffffffc0190b7892 */ /* 0x000fe4000f8ec03f */
[----:B------:R-:W-:Y:S02]  /*1210*/  UISETP.NE.AND UP0, UPT, UR36, -0x1, UPT ;  /* 0xffffffff2400788c */ /* 0x000fe4000bf05270 */
[----:B------:R-:W-:Y:S01]  /*1220*/  UIMAD UR32, UR6, UR31, URZ ;  /* 0x0000001f062072a4 */ /* 0x000fe2000f8e023f */
[----:B------:R-:W-:Y:S01]  /*1230*/  IMAD.HI.U32 R0, R0, R2, RZ ;  /* 0x0000000200007227 */ /* 0x000fe200078e00ff */
[----:B------:R-:W-:Y:S02]  /*1240*/  @UP3 USEL UR15, UR7, UR6, !UP1 ;  /* 0x00000006070f3287 */ /* 0x000fe4000c800000 */
[----:B------:R-:W-:-:S02]  /*1250*/  UIADD3 UR7, UR11, -0x40, URZ ;  /* 0xffffffc00b077890 */ /* 0x000fc4000fffe03f */
[----:B------:R-:W-:Y:S01]  /*1260*/  IADD3 R4, -R0, RZ, RZ ;  /* 0x000000ff00047210 */ /* 0x000fe20007ffe1ff */
[----:B------:R-:W-:Y:S02]  /*1270*/  USEL UR57, UR16, UR14, !UP1 ;  /* 0x0000000e10397287 */ /* 0x000fe4000c800000 */
[----:B------:R-:W-:Y:S02]  /*1280*/  @UP1 UIADD3 UR50, UR19, UR32, URZ ;  /* 0x0000002013321290 */ /* 0x000fe4000fffe03f */
[C---:B------:R-:W-:Y:S01]  /*1290*/  IMAD R2, R6.reuse, R4, R2 ;  /* 0x0000000406027224 */ /* 0x040fe200078e0202 */
[----:B------:R-:W-:Y:S01]  /*12a0*/  @!UP3 UIMAD UR14, UR49, UR46, UR59 ;  /* 0x0000002e310eb2a4 */ /* 0x000fe2000f8e023b */
[----:B------:R-:W-:Y:S01]  /*12b0*/  @UP3 ULDC UR18, c[0x0][0x2e4] ;  /* 0x0000b90000123ab9 */ /* 0x000fe20000000800 */
[----:B------:R-:W-:Y:S02]  /*12c0*/  USHF.R.S32.HI UR19, URZ, 0x1f, UR7 ;  /* 0x0000001f3f137899 */ /* 0x000fe40008011407 */
[----:B------:R-:W-:Y:S01]  /*12d0*/  ISETP.GT.U32.AND P1, PT, R6, R2, PT ;  /* 0x000000020600720c */ /* 0x000fe20003f24070 */
[----:B------:R-:W-:-:S02]  /*12e0*/  UIADD3 UR11, UP2, UR7, UR39, URZ ;  /* 0x00000027070b7290 */ /* 0x000fc4000ff5e03f */
[----:B------:R-:W-:Y:S02]  /*12f0*/  @UP3 UIMAD UR47, UR59, UR18, UR15 ;  /* 0x000000123b2f32a4 */ /* 0x000fe4000f8e020f */
[----:B------:R-:W-:Y:S01]  /*1300*/  @!UP3 UIMAD UR47, UR14, UR45, URZ ;  /* 0x0000002d0e2fb2a4 */ /* 0x000fe2000f8e023f */
[----:B------:R-:W-:Y:S01]  /*1310*/  ULDC.U8 UR23, c[0x0][0x480] ;  /* 0x0001200000177ab9 */ /* 0x000fe20000000000 */
[----:B------:R-:W-:Y:S02]  /*1320*/  UIADD3.X UR14, UR19, UR38, URZ, UP2, !UPT ;  /* 0x00000026130e7290 */ /* 0x000fe400097fe43f */
[----:B------:R-:W-:Y:S02]  /*1330*/  UIMAD UR13, UR13, UR11, URZ ;  /* 0x0000000b0d0d72a4 */ /* 0x000fe4000f8e023f */
[----:B------:R-:W-:Y:S02]  /*1340*/  @UP0 UIADD3 UR24, UR33, UR36, URZ ;  /* 0x0000002421180290 */ /* 0x000fe4000fffe03f */
[----:B------:R-:W-:Y:S01]  /*1350*/  @!P1 IMAD.IADD R2, R2, 0x1, -R6 ;  /* 0x0000000102029824 */ /* 0x000fe200078e0a06 */
[----:B------:R-:W-:Y:S01]  /*1360*/  @UP0 UIADD3 UR29, UR33, UR36, URZ ;  /* 0x00000024211d0290 */ /* 0x000fe2000fffe03f */
[----:B------:R-:W-:Y:S01]  /*1370*/  @!P1 VIADD R0, R0, 0x1 ;  /* 0x0000000100009836 */ /* 0x000fe20000000000 */
[----:B------:R-:W-:Y:S01]  /*1380*/  PLOP3.LUT P1, PT, PT, PT, UP0, 0x80, 0x0 ;  /* 0x000000000000781c */ /* 0x000fe20003f2f008 */
[----:B------:R-:W-:Y:S01]  /*1390*/  UISETP.NE.AND UP4, UPT, UR23, URZ, UPT ;  /* 0x0000003f1700728c */ /* 0x000fe2000bf85270 */
[----:B------:R-:W-:Y:S01]  /*13a0*/  ISETP.GE.U32.AND P0, PT, R2, R6, PT ;  /* 0x000000060200720c */ /* 0x000fe20003f06070 */
[----:B------:R-:W-:Y:S01]  /*13b0*/  @UP0 ULDC.64 UR20, c[0x0][0x250] ;  /* 0x0000940000140ab9 */ /* 0x000fe20000000a00 */
[----:B------:R-:W-:Y:S01]  /*13c0*/  LOP3.LUT R2, R7, UR59, RZ, 0x3c, !PT ;  /* 0x0000003b07027c12 */ /* 0x000fe2000f8e3cff */
[----:B------:R-:W-:Y:S01]  /*13d0*/  @UP0 ULDC.64 UR22, c[0x0][0x248] ;  /* 0x0000920000160ab9 */ /* 0x000fe20000000a00 */
[----:B------:R-:W-:-:S02]  /*13e0*/  UIMAD.WIDE.U32 UR38, UR12, UR11, URZ ;  /* 0x0000000b0c2672a5 */ /* 0x000fc4000f8e003f */
[----:B------:R-:W-:Y:S01]  /*13f0*/  ISETP.GE.AND P2, PT, R2, RZ, PT ;  /* 0x000000ff0200720c */ /* 0x000fe20003f46270 */
[----:B------:R-:W-:Y:S02]  /*1400*/  UIMAD UR11, UR12, UR14, UR13 ;  /* 0x0000000e0c0b72a4 */ /* 0x000fe4000f8e020d */
[----:B------:R-:W-:Y:S02]  /*1410*/  @UP0 UIMAD.WIDE.U32 UR16, UR24, UR22, URZ ;  /* 0x00000016181002a5 */ /* 0x000fe4000f8e003f */
[----:B------:R-:W-:Y:S02]  /*1420*/  @UP0 UIMAD.WIDE.U32 UR12, UR29, UR20, URZ ;  /* 0x000000141d0c02a5 */ /* 0x000fe4000f8e003f */
[----:B------:R-:W-:Y:S01]  /*1430*/  @P0 IADD3 R0, R0, 0x1, RZ ;  /* 0x0000000100000810 */ /* 0x000fe20007ffe0ff */
[----:B------:R-:W-:Y:S01]  /*1440*/  @UP0 UIMAD UR15, UR24, UR23, URZ ;  /* 0x00000017180f02a4 */ /* 0x000fe2000f8e023f */
[----:B------:R-:W-:Y:S01]  /*1450*/  PLOP3.LUT P0, PT, PT, PT, UP3, 0x80, 0x0 ;  /* 0x000000000000781c */ /* 0x000fe20003f0f038 */
[----:B------:R-:W-:-:S02]  /*1460*/  @UP0 UIMAD UR14, UR29, UR21, URZ ;  /* 0x000000151d0e02a4 */ /* 0x000fc4000f8e023f */
[----:B------:R-:W-:Y:S01]  /*1470*/  IMAD.MOV.U32 R11, RZ, RZ, R0 ;  /* 0x000000ffff0b7224 */ /* 0x000fe200078e0000 */
[----:B------:R-:W-:Y:S02]  /*1480*/  USEL UR54, UR52, URZ, UP4 ;  /* 0x0000003f34367287 */ /* 0x000fe4000a000000 */
[----:B------:R-:W-:Y:S02]  /*1490*/  USHF.R.S32.HI UR35, URZ, 0x1f, UR34 ;  /* 0x0000001f3f237899 */ /* 0x000fe40008011422 */
[----:B------:R-:W-:Y:S01]  /*14a0*/  @!UP1 UIADD3 UR53, UR41, UR37, URZ ;  /* 0x0000002529359290 */ /* 0x000fe2000fffe03f */
[----:B------:R-:W-:Y:S01]  /*14b0*/  @!P2 IADD3 R11, -R11, RZ, RZ ;  /* 0x000000ff0b0ba210 */ /* 0x000fe20007ffe1ff */
[----:B------:R-:W-:Y:S01]  /*14c0*/  USHF.R.S32.HI UR56, URZ, 0x1f, UR51 ;  /* 0x0000001f3f387899 */ /* 0x000fe20008011433 */
[----:B------:R-:W-:Y:S01]  /*14d0*/  @!P3 LOP3.LUT R11, RZ, R7, RZ, 0x33, !PT ;  /* 0x00000007ff0bb212 */ /* 0x000fe200078e33ff */
        /* <DEDUP_REMOVED lines=20> */
.L_x_487:
        /* <DEDUP_REMOVED lines=13> */
.L_x_488:
        /* <DEDUP_REMOVED lines=11> */
.L_x_489:
[----:B------:R-:W-:Y:S02]  /*17a0*/  ULDC UR6, c[0x0][0x270] ;  /* 0x00009c0000067ab9 */ /* 0x000fe40000000800 */
[----:B------:R-:W-:-:S04]  /*17b0*/  UIMAD UR6, UR49, UR6, UR59 ;  /* 0x00000006310672a4 */ /* 0x000fc8000f8e023b */
[----:B------:R-:W-:-:S12]  /*17c0*/  UIMAD UR6, UR6, UR61, URZ ;  /* 0x0000003d060672a4 */ /* 0x000fd8000f8e023f */
.L_x_490:
[----:B------:R-:W1:Y:S01]  /*17d0*/  S2R R20, SR_TID.X ;  /* 0x0000000000147919 */ /* 0x000e620000002100 */
[----:B------:R-:W2:Y:S01]  /*17e0*/  LDC.64 R12, c[0x0][0x420] ;  /* 0x00010800ff0c7b82 */ /* 0x000ea20000000a00 */
[----:B------:R-:W-:Y:S01]  /*17f0*/  ULDC UR13, c[0x0][0x270] ;  /* 0x00009c00000d7ab9 */ /* 0x000fe20000000800 */
[----:B------:R-:W-:Y:S01]  /*1800*/  ULDC UR12, c[0x0][0x2dc] ;  /* 0x0000b700000c7ab9 */ /* 0x000fe20000000800 */
[----:B------:R-:W-:Y:S01]  /*1810*/  UIADD3 UR37, UR7, UR6, URZ ;  /* 0x0000000607257290 */ /* 0x000fe2000fffe03f */
[----:B------:R-:W-:Y:S01]  /*1820*/  IADD3 R4, P0, R186, UR11, RZ ;  /* 0x0000000bba047c10 */ /* 0x000fe2000ff1e0ff */
[----:B------:R-:W-:Y:S01]  /*1830*/  UIMAD UR28, UR12, UR13, URZ ;  /* 0x0000000d0c1c72a4 */ /* 0x000fe2000f8e023f */
[--C-:B------:R-:W-:Y:S01]  /*1840*/  SHF.R.S32.HI R247, RZ, 0x1f, R186.reuse ;  /* 0x0000001ffff77819 */ /* 0x100fe200000114ba */
[----:B------:R-:W-:Y:S01]  /*1850*/  UIADD3 UR6, -UR10, UR27, UR34 ;  /* 0x0000001b0a067290 */ /* 0x000fe2000fffe122 */
[----:B------:R-:W-:Y:S01]  /*1860*/  IMAD.MOV.U32 R246, RZ, RZ, R186 ;  /* 0x000000fffff67224 */ /* 0x000fe200078e00ba */
[----:B------:R-:W-:Y:S01]  /*1870*/  USHF.L.U32 UR18, UR28, 0x6, URZ ;  /* 0x000000061c127899 */ /* 0x000fe2000800063f */
[----:B------:R-:W-:Y:S01]  /*1880*/  BSSY B1, `(.L_x_486) ;  /* 0x000076f000017945 */ /* 0x000fe20003800000 */
[----:B------:R-:W-:Y:S01]  /*1890*/  ULDC UR12, c[0x0][0x398] ;  /* 0x0000e600000c7ab9 */ /* 0x000fe20000000800 */
[----:B------:R-:W-:Y:S01]  /*18a0*/  ULDC.64 UR24, c[0x0][0x400] ;  /* 0x0001000000187ab9 */ /* 0x000fe20000000a00 */
[----:B------:R-:W-:-:S02]  /*18b0*/  UIADD3 UR6, UR6, -UR12, URZ ;  /* 0x8000000c06067290 */ /* 0x000fc4000fffe03f */
[----:B------:R-:W-:Y:S02]  /*18c0*/  USHF.R.S32.HI UR11, URZ, 0x1f, UR18 ;  /* 0x0000001f3f0b7899 */ /* 0x000fe40008011412 */
[----:B------:R-:W-:Y:S02]  /*18d0*/  UIADD3 UR12, UP2, UP1, UR38, UR18, UR51 ;  /* 0x00000012260c7290 */ /* 0x000fe4000f95e033 */
[----:B------:R-:W-:Y:S02]  /*18e0*/  USHF.R.S32.HI UR40, URZ, 0x1f, UR59 ;  /* 0x0000001f3f287899 */ /* 0x000fe4000801143b */
[----:B------:R-:W-:Y:S02]  /*18f0*/  UIADD3.X UR11, UR52, UR11, UR56, UP2, UP1 ;  /* 0x0000000b340b7290 */ /* 0x000fe400097e2438 */
[----:B------:R-:W-:Y:S01]  /*1900*/  UIADD3 UR12, UP2, UP1, UR55, UR12, UR57 ;  /* 0x0000000c370c7290 */ /* 0x000fe2000f95e039 */
[----:B--2---:R-:W-:Y:S01]  /*1910*/  IMAD R9, R12, UR19, RZ ;  /* 0x000000130c097c24 */ /* 0x004fe2000f8e02ff */
[----:B------:R-:W-:Y:S01]  /*1920*/  ULDC.64 UR16, c[0x0][0x258] ;  /* 0x0000960000107ab9 */ /* 0x000fe20000000a00 */
[----:B------:R-:W-:Y:S01]  /*1930*/  ULDC.64 UR14, c[0x0][0x428] ;  /* 0x00010a00000e7ab9 */ /* 0x000fe20000000a00 */
[----:B------:R-:W-:Y:S01]  /*1940*/  UIADD3.X UR11, UR54, UR11, UR48, UP2, UP1 ;  /* 0x0000000b360b7290 */ /* 0x000fe200097e2430 */
[----:B------:R-:W-:Y:S01]  /*1950*/  IMAD R9, R13, UR7, R9 ;  /* 0x000000070d097c24 */ /* 0x000fe2000f8e0209 */
[----:B------:R-:W-:Y:S01]  /*1960*/  UIMAD UR13, UR40, UR14, URZ ;  /* 0x0000000e280d72a4 */ /* 0x000fe2000f8e023f */
[----:B-1----:R-:W-:Y:S01]  /*1970*/  SHF.R.S32.HI R21, RZ, 0x1f, R20 ;  /* 0x0000001fff157819 */ /* 0x002fe20000011414 */
[----:B------:R-:W-:-:S02]  /*1980*/  ULDC.64 UR38, c[0x0][0x2b0] ;  /* 0x0000ac0000267ab9 */ /* 0x000fc40000000a00 */
[----:B------:R-:W-:Y:S01]  /*1990*/  UIMAD UR15, UR59, UR15, UR13 ;  /* 0x0000000f3b0f72a4 */ /* 0x000fe2000f8e020d */
[CC--:B------:R-:W-:Y:S02]  /*19a0*/  LEA.HI R8, R21.reuse, R20.reuse, RZ, 0x5 ;  /* 0x0000001415087211 */ /* 0x0c0fe400078f28ff */
[----:B------:R-:W-:Y:S02]  /*19b0*/  LEA.HI R0, R21, R20, RZ, 0x3 ;  /* 0x0000001415007211 */ /* 0x000fe400078f18ff */
[----:B------:R-:W-:Y:S02]  /*19c0*/  LOP3.LUT R2, R8, 0xffffffe0, RZ, 0xc0, !PT ;  /* 0xffffffe008027812 */ /* 0x000fe400078ec0ff */
[----:B------:R-:W-:Y:S02]  /*19d0*/  SHF.R.S32.HI R0, RZ, 0x3, R0 ;  /* 0x00000003ff007819 */ /* 0x000fe40000011400 */
[----:B------:R-:W-:Y:S01]  /*19e0*/  SHF.R.S32.HI R8, RZ, 0x5, R8 ;  /* 0x00000005ff087819 */ /* 0x000fe20000011408 */
[----:B------:R-:W-:Y:S01]  /*19f0*/  IMAD.IADD R5, R20, 0x1, -R2 ;  /* 0x0000000114057824 */ /* 0x000fe200078e0a02 */
[----:B------:R-:W-:-:S02]  /*1a00*/  SHF.R.S32.HI R19, RZ, 0x1f, R0 ;  /* 0x0000001fff137819 */ /* 0x000fc40000011400 */
[----:B------:R-:W-:Y:S01]  /*1a10*/  IADD3 R2, P2, R0, UR7, RZ ;  /* 0x0000000700027c10 */ /* 0x000fe2000ff5e0ff */
[----:B------:R-:W-:Y:S01]  /*1a20*/  IMAD R8, R8, UR28, R5 ;  /* 0x0000001c08087c24 */ /* 0x000fe2000f8e0205 */
[----:B------:R-:W-:Y:S02]  /*1a30*/  IADD3.X R5, R247, UR53, RZ, P0, !PT ;  /* 0x00000035f7057c10 */ /* 0x000fe400087fe4ff */
[----:B------:R-:W-:Y:S01]  /*1a40*/  IADD3.X R6, R19, UR19, RZ, P2, !PT ;  /* 0x0000001313067c10 */ /* 0x000fe200097fe4ff */
[----:B------:R-:W-:Y:S01]  /*1a50*/  USHF.R.S32.HI UR19, URZ, 0x1f, UR6 ;  /* 0x0000001f3f137899 */ /* 0x000fe20008011406 */
[----:B------:R-:W-:-:S03]  /*1a60*/  IMAD.WIDE.U32 R4, R12, UR7, R4 ;  /* 0x000000070c047c25 */ /* 0x000fc6000f8e0004 */
[----:B------:R-:W-:Y:S01]  /*1a70*/  ULEA.HI UR19, UR19, UR6, URZ, 0x6 ;  /* 0x0000000613137291 */ /* 0x000fe2000f8f303f */
[----:B------:R-:W-:-:S03]  /*1a80*/  IMAD R6, R6, UR30, RZ ;  /* 0x0000001e06067c24 */ /* 0x000fc6000f8e02ff */
[----:B------:R-:W-:Y:S01]  /*1a90*/  USHF.R.S32.HI UR19, URZ, 0x6, UR19 ;  /* 0x000000063f137899 */ /* 0x000fe20008011413 */
[----:B------:R-:W-:Y:S02]  /*1aa0*/  IMAD.IADD R5, R5, 0x1, R9 ;  /* 0x0000000105057824 */ /* 0x000fe400078e0209 */
[C---:B------:R-:W-:Y:S01]  /*1ab0*/  IMAD R10, R2.reuse, UR31, R6 ;  /* 0x0000001f020a7c24 */ /* 0x040fe2000f8e0206 */
[----:B------:R-:W-:Y:S01]  /*1ac0*/  UISETP.LT.AND UP1, UPT, URZ, UR19, UPT ;  /* 0x000000133f00728c */ /* 0x000fe2000bf21270 */
[----:B------:R-:W-:Y:S01]  /*1ad0*/  IMAD.WIDE.U32 R6, R2, UR30, R246 ;  /* 0x0000001e02067c25 */ /* 0x000fe2000f8e00f6 */
[C---:B------:R-:W-:Y:S01]  /*1ae0*/  IADD3 R2, P0, R8.reuse, UR12, RZ ;  /* 0x0000000c08027c10 */ /* 0x040fe2000ff1e0ff */
[----:B------:R-:W-:Y:S02]  /*1af0*/  UIMAD UR12, UR40, UR16, URZ ;  /* 0x00000010280c72a4 */ /* 0x000fe4000f8e023f */
[----:B------:R-:W-:Y:S01]  /*1b00*/  USEL UR19, URZ, UR19, !UP1 ;  /* 0x000000133f137287 */ /* 0x000fe2000c800000 */
[----:B------:R-:W-:Y:S01]  /*1b10*/  LEA.HI.X.SX32 R8, R8, UR11, 0x1, P0 ;  /* 0x0000000b08087c11 */ /* 0x000fe200080f0eff */
[----:B------:R-:W-:Y:S01]  /*1b20*/  UIMAD UR17, UR59, UR17, UR12 ;  /* 0x000000113b1172a4 */ /* 0x000fe2000f8e020c */
[----:B------:R-:W-:Y:S01]  /*1b30*/  IADD3 R6, P2, R6, UR58, RZ ;  /* 0x0000003a06067c10 */ /* 0x000fe2000ff5e0ff */
[----:B------:R-:W-:Y:S01]  /*1b40*/  UIADD3 UR12, UR7, UR47, URZ ;  /* 0x0000002f070c7290 */ /* 0x000fe2000fffe03f */
[C---:B------:R-:W-:Y:S01]  /*1b50*/  LEA R223, P0, R2.reuse, UR24, 0x2 ;  /* 0x0000001802df7c11 */ /* 0x040fe2000f8010ff */
[----:B------:R-:W-:Y:S01]  /*1b60*/  UISETP.GT.AND UP1, UPT, UR45, UR19, UPT ;  /* 0x000000132d00728c */ /* 0x000fe2000bf24270 */
[----:B------:R-:W-:Y:S01]  /*1b70*/  IADD3.X R7, R7, UR50, R10, P2, !PT ;  /* 0x0000003207077c10 */ /* 0x000fe200097fe40a */
[----:B------:R-:W-:Y:S01]  /*1b80*/  ULDC.64 UR6, c[0x0][0x210] ;  /* 0x0000840000067ab9 */ /* 0x000fe20000000a00 */
[----:B------:R-:W-:Y:S01]  /*1b90*/  LEA.HI.X R222, R2, UR25, R8, 0x2, P0 ;  /* 0x0000001902de7c11 */ /* 0x000fe200080f1408 */
[----:B------:R-:W-:Y:S01]  /*1ba0*/  IMAD.U32 R8, RZ, RZ, UR16 ;  /* 0x00000010ff087e24 */ /* 0x000fe2000f8e00ff */
[----:B------:R-:W-:Y:S01]  /*1bb0*/  ULDC.64 UR24, c[0x0][0x478] ;  /* 0x00011e0000187ab9 */ /* 0x000fe20000000a00 */
[----:B------:R-:W-:Y:S01]  /*1bc0*/  IMAD.U32 R2, RZ, RZ, UR14 ;  /* 0x0000000eff027e24 */ /* 0x000fe2000f8e00ff */
[----:B------:R-:W-:Y:S01]  /*1bd0*/  UIMAD.WIDE UR12, UR12, 0x4, UR38 ;  /* 0x000000040c0c78a5 */ /* 0x000fe2000f8e0226 */
[----:B------:R-:W-:-:S04]  /*1be0*/  IMAD.WIDE.U32 R6, R8, UR59, R6 ;  /* 0x0000003b08067c25 */ /* 0x000fc8000f8e0006 */
[----:B------:R-:W-:Y:S01]  /*1bf0*/  IMAD.WIDE.U32 R4, R2, UR59, R4 ;  /* 0x0000003b02047c25 */ /* 0x000fe2000f8e0004 */
[----:B------:R-:W-:-:S03]  /*1c00*/  LEA R198, P0, R6, UR6, 0x1 ;  /* 0x0000000606c67c11 */ /* 0x000fc6000f8008ff */
[----:B------:R-:W-:Y:S01]  /*1c10*/  VIADD R7, R7, UR17 ;  /* 0x0000001107077c36 */ /* 0x000fe20008000000 */
[----:B------:R-:W-:Y:S01]  /*1c20*/  UIMAD.WIDE UR16, UR37, 0x4, UR24 ;  /* 0x00000004251078a5 */ /* 0x000fe2000f8e0218 */
[----:B------:R-:W-:Y:S01]  /*1c30*/  VIADD R5, R5, UR15 ;  /* 0x0000000f05057c36 */ /* 0x000fe20008000000 */
[----:B------:R-:W-:Y:S01]  /*1c40*/  ULDC.64 UR14, c[0x0][0x3e0] ;  /* 0x0000f800000e7ab9 */ /* 0x000fe20000000a00 */
[-C--:B------:R-:W-:Y:S01]  /*1c50*/  IMAD R2, R19, R12.reuse, RZ ;  /* 0x0000000c13027224 */ /* 0x080fe200078e02ff */
[----:B------:R-:W-:Y:S01]  /*1c60*/  LEA.HI.X R199, R6, UR7, R7, 0x1, P0 ;  /* 0x0000000706c77c11 */ /* 0x000fe200080f0c07 */
[C---:B------:R-:W-:Y:S01]  /*1c70*/  IMAD.WIDE.U32 R4, R0.reuse, R12, R4 ;  /* 0x0000000c00047225 */ /* 0x040fe200078e0004 */
[----:B------:R-:W-:Y:S01]  /*1c80*/  PLOP3.LUT P0, PT, PT, PT, UP1, 0x80, 0x0 ;  /* 0x000000000000781c */ /* 0x000fe20003f0f018 */
[----:B------:R-:W-:Y:S02]  /*1c90*/  UIADD3 UR7, UR45, -0x1, URZ ;  /* 0xffffffff2d077890 */ /* 0x000fe4000fffe03f */
[----:B------:R-:W-:Y:S01]  /*1ca0*/  IMAD R2, R0, R13, R2 ;  /* 0x0000000d00027224 */ /* 0x000fe200078e0202 */
[----:B------:R-:W-:Y:S01]  /*1cb0*/  LEA R196, P2, R4, UR14, 0x1 ;  /* 0x0000000e04c47c11 */ /* 0x000fe2000f8408ff */
[----:B------:R-:W-:-:S02]  /*1cc0*/  UMOV UR14, UR12 ;  /* 0x0000000c000e7c82 */ /* 0x000fc40008000000 */
[----:B------:R-:W-:-:S05]  /*1cd0*/  IMAD.IADD R2, R5, 0x1, R2 ;  /* 0x0000000105027824 */ /* 0x000fca00078e0202 */
[----:B------:R-:W-:Y:S01]  /*1ce0*/  LEA.HI.X R197, R4, UR15, R2, 0x1, P2 ;  /* 0x0000000f04c57c11 */ /* 0x000fe200090f0c02 */
[----:B------:R-:W-:Y:S01]  /*1cf0*/  UMOV UR15, UR17 ;  /* 0x00000011000f7c82 */ /* 0x000fe20008000000 */
        /* <DEDUP_REMOVED lines=20> */
.L_x_492:
        /* <DEDUP_REMOVED lines=20> */
.L_x_493:
        /* <DEDUP_REMOVED lines=35> */
.L_x_495:
[----:B------:R-:W-:Y:S05]  /*21b0*/  BSYNC B0 ;  /* 0x0000000000007941 */ /* 0x000fea0003800000 */
.L_x_494:
        /* <DEDUP_REMOVED lines=14> */
.L_x_497:
[----:B------:R-:W-:Y:S05]  /*22a0*/  BSYNC B0 ;  /* 0x0000000000007941 */ /* 0x000fea0003800000 */
.L_x_496:
        /* <DEDUP_REMOVED lines=14> */
.L_x_499:
[----:B------:R-:W-:Y:S05]  /*2390*/  BSYNC B0 ;  /* 0x0000000000007941 */ /* 0x000fea0003800000 */
.L_x_498:
        /* <DEDUP_REMOVED lines=14> */
.L_x_501:
[----:B------:R-:W-:Y:S05]  /*2480*/  BSYNC B0 ;  /* 0x0000000000007941 */ /* 0x000fea0003800000 */
.L_x_500:
        /* <DEDUP_REMOVED lines=26> */
.L_x_503:
[----:B------:R-:W-:Y:S05]  /*2630*/  BSYNC B0 ;  /* 0x0000000000007941 */ /* 0x000fea0003800000 */
.L_x_502:
[----:B------:R-:W-:Y:S04]  /*2640*/  BSSY B0, `(.L_x_504) ;  /* 0x000000e000007945 */ /* 0x000fe80003800000 */
[----:B------:R-:W-:Y:S05]  /*2650*/  @P2 BRA `(.L_x_505) ;  /* 0x0000000000302947 */ /* 0x000fea0003800000 */
[----:B------:R-:W-:Y:S01]  /*2660*/  IADD3 R2, P2, R0, 0x20, RZ ;  /* 0x0000002000027810 */ /* 0x000fe20007f5e0ff */
[----:B------:R-:W-:Y:S01]  /*2670*/  ULDC.64 UR10, c[0x0][0x3f8] ;  /* 0x0000fe00000a7ab9 */ /* 0x000fe20000000a00 */
[----:B------:R-:W-:-:S03]  /*2680*/  MOV R7, R10 ;  /* 0x0000000a00077202 */ /* 0x000fc60000000f00 */
[----:B------:R-:W-:-:S04]  /*2690*/  IMAD.X R6, RZ, RZ, R19, P2 ;  /* 0x000000ffff067224 */ /* 0x000fc800010e0613 */
[----:B-1234-:R-:W-:Y:S02]  /*26a0*/  IMAD R8, R6, UR6, RZ ;  /* 0x0000000606087c24 */ /* 0x01efe4000f8e02ff */
[----:B------:R-:W-:-:S04]  /*26b0*/  IMAD.MOV.U32 R6, RZ, RZ, R4 ;  /* 0x000000ffff067224 */ /* 0x000fc800078e0004 */
[----:B------:R-:W-:-:S04]  /*26c0*/  IMAD.WIDE.U32 R6, R2, UR6, R6 ;  /* 0x0000000602067c25 */ /* 0x000fc8000f8e0006 */
[----:B------:R-:W-:Y:S01]  /*26d0*/  IMAD R2, R2, UR7, R8 ;  /* 0x0000000702027c24 */ /* 0x000fe2000f8e0208 */
[----:B------:R-:W-:-:S04]  /*26e0*/  LEA R8, P2, R6, UR10, 0x1 ;  /* 0x0000000a06087c11 */ /* 0x000fc8000f8408ff */
[----:B------:R-:W-:-:S04]  /*26f0*/  IADD3 R2, R7, R2, RZ ;  /* 0x0000000207027210 */ /* 0x000fc80007ffe0ff */
[----:B------:R-:W-:-:S05]  /*2700*/  LEA.HI.X R9, R6, UR11, R2, 0x1, P2 ;  /* 0x0000000b06097c11 */ /* 0x000fca00090f0c02 */
[----:B------:R1:W-:Y:S02]  /*2710*/  STG.E.128 desc[UR8][R8.64], RZ ;  /* 0x000000ff08007986 */ /* 0x0003e4000c101d08 */
.L_x_505:
[----:B------:R-:W-:Y:S05]  /*2720*/  BSYNC B0 ;  /* 0x0000000000007941 */ /* 0x000fea0003800000 */
.L_x_504:
        /* <DEDUP_REMOVED lines=14> */
.L_x_507:
[----:B------:R-:W-:Y:S05]  /*2810*/  BSYNC B0 ;  /* 0x0000000000007941 */ /* 0x000fea0003800000 */
.L_x_506:
        /* <DEDUP_REMOVED lines=14> */
.L_x_491:
[----:B------:R-:W-:Y:S01]  /*2900*/  PLOP3.LUT P4, PT, PT, PT, UP4, 0x80, 0x0 ;  /* 0x000000000000781c */ /* 0x000fe20003f8f048 */
[----:B------:R-:W-:Y:S01]  /*2910*/  UIMAD UR6, UR35, UR20, URZ ;  /* 0x00000014230672a4 */ /* 0x000fe2000f8e023f */
[----:B------:R-:W-:Y:S01]  /*2920*/  IMAD.U32 R4, RZ, RZ, UR20 ;  /* 0x00000014ff047e24 */ /* 0x000fe2000f8e00ff */
[----:B------:R-:W-:Y:S01]  /*2930*/  UIMAD UR11, UR26, -0x80, UR10 ;  /* 0xffffff801a0b78a4 */ /* 0x000fe2000f8e020a */
[----:B------:R-:W-:Y:S01]  /*2940*/  VIADD R6, R0, 0x60 ;  /* 0x0000006000067836 */ /* 0x000fe20000000000 */
[----:B------:R-:W-:Y:S01]  /*2950*/  UIMAD UR6, UR34, UR21, UR6 ;  /* 0x00000015220672a4 */ /* 0x000fe2000f8e0206 */
[----:B------:R-:W-:Y:S01]  /*2960*/  IMAD.WIDE.U32 R4, R4, UR34, R246 ;  /* 0x0000002204047c25 */ /* 0x000fe2000f8e00f6 */
[----:B------:R-:W-:Y:S01]  /*2970*/  ULDC.64 UR24, c[0x0][0x268] ;  /* 0x00009a0000187ab9 */ /* 0x000fe20000000a00 */
[----:B------:R-:W-:-:S05]  /*2980*/  ULEA.HI UR12, UR7, UR7, URZ, 0x1 ;  /* 0x00000007070c7291 */ /* 0x000fca000f8f083f */
[----:B------:R-:W-:Y:S01]  /*2990*/  @P4 BAR.SYNC.DEFER_BLOCKING 0x0 ;  /* 0x0000000000004b1d */ /* 0x000fe20000010000 */
[----:B------:R-:W-:Y:S01]  /*29a0*/  IMAD.U32 R2, RZ, RZ, UR6 ;  /* 0x00000006ff027e24 */ /* 0x000fe2000f8e00ff */
[----:B------:R-:W-:Y:S01]  /*29b0*/  IADD3 R4, P0, R4, UR44, RZ ;  /* 0x0000002c04047c10 */ /* 0x000fe2000ff1e0ff */
[----:B------:R-:W-:Y:S01]  /*29c0*/  ULOP3.LUT UR12, UR12, 0xfffffffe, URZ, 0xc0, !UPT ;  /* 0xfffffffe0c0c7892 */ /* 0x000fe2000f8ec03f */
[----:B------:R-:W-:Y:S01]  /*29d0*/  ISETP.GE.AND P1, PT, R6, UR11, PT ;  /* 0x0000000b06007c0c */ /* 0x000fe2000bf26270 */
[----:B------:R-:W-:Y:S01]  /*29e0*/  UIMAD UR6, UR7, -0x40, UR27 ;  /* 0xffffffc0070678a4 */ /* 0x000fe2000f8e021b */
[----:B------:R-:W-:Y:S01]  /*29f0*/  IADD3.X R5, R5, UR46, R2, P0, !PT ;  /* 0x0000002e05057c10 */ /* 0x000fe200087fe402 */
[----:B------:R-:W-:Y:S01]  /*2a00*/  IMAD R2, R15, UR24, RZ ;  /* 0x000000180f027c24 */ /* 0x000fe2000f8e02ff */
[C---:B------:R-:W-:Y:S01]  /*2a10*/  ISETP.GE.AND P0, PT, R0.reuse, UR11, PT ;  /* 0x0000000b00007c0c */ /* 0x040fe2000bf06270 */
[----:B------:R-:W-:Y:S01]  /*2a20*/  UIADD3 UR12, UR7, -UR12, URZ ;  /* 0x8000000c070c7290 */ /* 0x000fe2000fffe03f */
[----:B------:R-:W-:Y:S01]  /*2a30*/  VIADD R6, R0, 0x20 ;  /* 0x0000002000067836 */ /* 0x000fe20000000000 */
[----:B------:R-:W-:Y:S01]  /*2a40*/  BSSY B0, `(.L_x_509) ;  /* 0x0000021000007945 */ /* 0x000fe20003800000 */
[----:B------:R-:W-:Y:S01]  /*2a50*/  IMAD R10, R11, UR25, R2 ;  /* 0x000000190b0a7c24 */ /* 0x000fe2000f8e0202 */
[C---:B------:R-:W-:Y:S01]  /*2a60*/  LEA R2, R243.reuse, UR4, 0x1 ;  /* 0x00000004f3027c11 */ /* 0x040fe2000f8e08ff */
[----:B------:R-:W-:Y:S01]  /*2a70*/  UISETP.NE.AND UP0, UPT, UR12, 0x1, UPT ;  /* 0x000000010c00788c */ /* 0x000fe2000bf05270 */
[----:B------:R-:W-:Y:S01]  /*2a80*/  ISETP.GE.AND P3, PT, R6, UR11, PT ;  /* 0x0000000b06007c0c */ /* 0x000fe2000bf66270 */
[----:B------:R-:W-:Y:S01]  /*2a90*/  VIADD R7, R0, 0x40 ;  /* 0x0000004000077836 */ /* 0x000fe20000000000 */
[----:B------:R-:W-:Y:S01]  /*2aa0*/  ISETP.GE.AND P5, PT, R6, UR6, PT ;  /* 0x0000000606007c0c */ /* 0x000fe2000bfa6270 */
[----:B------:R-:W-:Y:S01]  /*2ab0*/  VIADD R6, R243, 0x1000 ;  /* 0x00001000f3067836 */ /* 0x000fe20000000000 */
[----:B------:R-:W-:Y:S01]  /*2ac0*/  ISETP.GE.AND P6, PT, R0, UR6, PT ;  /* 0x0000000600007c0c */ /* 0x000fe2000bfc6270 */
[----:B------:R-:W-:Y:S01]  /*2ad0*/  IMAD.WIDE.U32 R4, R11, UR24, R4 ;  /* 0x000000180b047c25 */ /* 0x000fe2000f8e0004 */
[----:B------:R-:W-:-:S02]  /*2ae0*/  PLOP3.LUT P4, PT, PT, PT, UP0, 0x40, 0x0 ;  /* 0x000000000000781c */ /* 0x000fc40003f8e808 */
[----:B------:R-:W-:Y:S01]  /*2af0*/  ISETP.GE.AND P2, PT, R7, UR11, PT ;  /* 0x0000000b07007c0c */ /* 0x000fe2000bf46270 */
[----:B------:R1:W-:Y:S01]  /*2b00*/  @P0 STS.128 [R2+0xa000], RZ ;  /* 0x00a000ff02000388 */ /* 0x0003e20000000c00 */
[----:B------:R-:W-:Y:S01]  /*2b10*/  SEL R183, R6, R243, P4 ;  /* 0x000000f306b77207 */ /* 0x000fe20002000000 */
[----:B------:R-:W-:Y:S01]  /*2b20*/  IMAD.IADD R10, R5, 0x1, R10 ;  /* 0x00000001050a7824 */ /* 0x000fe200078e020a */
[----:B------:R-:W-:Y:S09]  /*2b30*/  @P0 BRA `(.L_x_510) ;  /* 0x0000000000440947 */ /* 0x000ff20003800000 */
        /* <DEDUP_REMOVED lines=17> */
.L_x_510:
[----:B------:R-:W-:Y:S05]  /*2c50*/  BSYNC B0 ;  /* 0x0000000000007941 */ /* 0x000fea0003800000 */
.L_x_509:
        /* <DEDUP_REMOVED lines=22> */
.L_x_512:
[----:B------:R-:W-:Y:S05]  /*2dc0*/  BSYNC B0 ;  /* 0x0000000000007941 */ /* 0x000fea0003800000 */
.L_x_511:
        /* <DEDUP_REMOVED lines=22> */
.L_x_514:
[----:B------:R-:W-:Y:S05]  /*2f30*/  BSYNC B0 ;  /* 0x0000000000007941 */ /* 0x000fea0003800000 */
.L_x_513:
        /* <DEDUP_REMOVED lines=11> */
[----:B---3--:R-:W-:Y:S02]  /*2ff0*/  IMAD R8, R6, UR20, RZ ;  /* 0x0000001406087c24 */ /* 0x008fe4000f8e02ff */
        /* <DEDUP_REMOVED lines=10> */
.L_x_516:
[----:B------:R-:W-:Y:S05]  /*30a0*/  BSYNC B0 ;  /* 0x0000000000007941 */ /* 0x000fea0003800000 */
.L_x_515:
[----:B------:R-:W0:Y:S01]  /*30b0*/  LDGDEPBAR ;  /* 0x00000000000079af */ /* 0x000e220000000000 */
[----:B------:R-:W-:Y:S01]  /*30c0*/  BSSY B0, `(.L_x_517) ;  /* 0x000000d000007945 */ /* 0x000fe20003800000 */
[----:B---3--:R-:W-:Y:S02]  /*30d0*/  IADD3 R4, R245, 0x28, RZ ;  /* 0x00000028f5047810 */ /* 0x008fe40007ffe0ff */
[----:B------:R3:W-:Y:S01]  /*30e0*/  @P6 STS.128 [R2+0x4000], RZ ;  /* 0x004000ff02006388 */ /* 0x0007e20000000c00 */
[----:B------:R-:W-:Y:S01]  /*30f0*/  LEA R183, R183, UR4, 0x1 ;  /* 0x00000004b7b77c11 */ /* 0x000fe2000f8e08ff */
        /* <DEDUP_REMOVED lines=9> */
.L_x_518:
[----:B------:R-:W-:Y:S05]  /*3190*/  BSYNC B0 ;  /* 0x0000000000007941 */ /* 0x000fea0003800000 */
.L_x_517:
[----:B------:R1:W-:Y:S01]  /*31a0*/  @P5 STS.128 [R2+0x5000], RZ ;  /* 0x005000ff02005388 */ /* 0x0003e20000000c00 */
[----:B------:R-:W-:Y:S04]  /*31b0*/  BSSY B0, `(.L_x_519) ;  /* 0x000000c000007945 */ /* 0x000fe80003800000 */
[----:B------:R-:W-:Y:S05]  /*31c0*/  @P5 BRA `(.L_x_520) ;  /* 0x0000000000285947 */ /* 0x000fea0003800000 */
        /* <DEDUP_REMOVED lines=10> */
.L_x_520:
[----:B------:R-:W-:Y:S05]  /*3270*/  BSYNC B0 ;  /* 0x0000000000007941 */ /* 0x000fea0003800000 */
.L_x_519:
[----:B------:R1:W-:Y:S01]  /*3280*/  @P6 STS [R183], RZ ;  /* 0x000000ffb7006388 */ /* 0x0003e20000000800 */
[----:B------:R-:W-:Y:S01]  /*3290*/  BSSY B0, `(.L_x_521) ;  /* 0x0000012000007945 */ /* 0x000fe20003800000 */
[----:B------:R-:W-:Y:S02]  /*32a0*/  ISETP.GE.AND P4, PT, R4, UR6, PT ;  /* 0x0000000604007c0c */ /* 0x000fe4000bf86270 */
[----:B------:R1:W-:Y:S01]  /*32b0*/  @P6 STS [R183+0x4], RZ ;  /* 0x000004ffb7006388 */ /* 0x0003e20000000800 */
[----:B------:R-:W-:-:S03]  /*32c0*/  MOV R5, UR22 ;  /* 0x0000001600057c02 */ /* 0x000fc60008000f00 */
        /* <DEDUP_REMOVED lines=14> */
.L_x_522:
[----:B------:R-:W-:Y:S05]  /*33b0*/  BSYNC B0 ;  /* 0x0000000000007941 */ /* 0x000fea0003800000 */
.L_x_521:
        /* <DEDUP_REMOVED lines=13> */
[----:B-1----:R-:W-:Y:S02]  /*3490*/  IMAD.U32 R7, RZ, RZ, UR30 ;  /* 0x0000001eff077e24 */ /* 0x002fe4000f8e00ff */
[----:B------:R-:W-:-:S03]  /*34a0*/  IMAD.U32 R8, RZ, RZ, UR31 ;  /* 0x0000001fff087e24 */ /* 0x000fc6000f8e00ff */
[----:B------:R-:W-:-:S04]  /*34b0*/  LEA R6, P5, R7, R198, 0x6 ;  /* 0x000000c607067211 */ /* 0x000fc800078a30ff */
[----:B------:R-:W-:-:S05]  /*34c0*/  LEA.HI.X R7, R7, R199, R8, 0x6, P5 ;  /* 0x000000c707077211 */ /* 0x000fca00028f3408 */
[----:B------:R-:W-:Y:S01]  /*34d0*/  @!PT LDS RZ, [RZ] ;  /* 0x00000000fffff984 */ /* 0x000fe20000000800 */
[----:B------:R-:W-:Y:S01]  /*34e0*/  @!PT LDS RZ, [RZ] ;  /* 0x00000000fffff984 */ /* 0x000fe20000000800 */
[----:B------:R-:W-:Y:S01]  /*34f0*/  @!PT LDS RZ, [RZ] ;  /* 0x00000000fffff984 */ /* 0x000fe20000000800 */
[----:B------:R1:W-:Y:S04]  /*3500*/  LDGSTS.E.BYPASS.LTC128B.128 [R183+0x1000], desc[UR8][R6.64] ;  /* 0x0100000006b77fae */ /* 0x0003e8000b901d48 */
.L_x_524:
[----:B------:R-:W-:Y:S05]  /*3510*/  BSYNC B0 ;  /* 0x0000000000007941 */ /* 0x000fea0003800000 */
.L_x_523:
[----:B------:R-:W-:Y:S01]  /*3520*/  UIMAD UR11, UR35, UR22, URZ ;  /* 0x00000016230b72a4 */ /* 0x000fe2000f8e023f */
[----:B-1----:R-:W-:Y:S01]  /*3530*/  IMAD.WIDE.U32 R6, R5, UR34, R246 ;  /* 0x0000002205067c25 */ /* 0x002fe2000f8e00f6 */
[----:B------:R1:W-:Y:S01]  /*3540*/  @P0 STS.128 [R2+0x6000], RZ ;  /* 0x006000ff02000388 */ /* 0x0003e20000000c00 */
[----:B------:R-:W-:Y:S01]  /*3550*/  SHF.R.S32.HI R5, RZ, 0x1f, R4 ;  /* 0x0000001fff057819 */ /* 0x000fe20000011404 */
[----:B------:R-:W-:Y:S01]  /*3560*/  UIMAD UR11, UR34, UR23, UR11 ;  /* 0x00000017220b72a4 */ /* 0x000fe2000f8e020b */
[----:B------:R-:W-:Y:S01]  /*3570*/  @!P4 LEA R16, P6, R4, UR14, 0x2 ;  /* 0x0000000e0410cc11 */ /* 0x000fe2000f8c10ff */
[----:B------:R-:W-:Y:S01]  /*3580*/  ULDC.64 UR20, c[0x0][0x260] ;  /* 0x0000980000147ab9 */ /* 0x000fe20000000a00 */
[----:B------:R-:W-:Y:S01]  /*3590*/  IADD3 R8, P5, R6, UR29, RZ ;  /* 0x0000001d06087c10 */ /* 0x000fe2000ffbe0ff */
[----:B------:R-:W-:Y:S01]  /*35a0*/  VIADD R13, R245, 0x8 ;  /* 0x00000008f50d7836 */ /* 0x000fe20000000000 */
[----:B------:R-:W-:Y:S01]  /*35b0*/  @!P4 LEA.HI.X R17, R4, UR13, R5, 0x2, P6 ;  /* 0x0000000d0411cc11 */ /* 0x000fe2000b0f1405 */
[----:B------:R-:W-:Y:S01]  /*35c0*/  IMAD.U32 R6, RZ, RZ, UR11 ;  /* 0x0000000bff067e24 */ /* 0x000fe2000f8e00ff */
[----:B------:R-:W-:Y:S01]  /*35d0*/  SHF.R.S32.HI R18, RZ, 0x1f, R245 ;  /* 0x0000001fff127819 */ /* 0x000fe200000114f5 */
[----:B------:R-:W-:Y:S01]  /*35e0*/  IMAD R4, R15, UR20, RZ ;  /* 0x000000140f047c24 */ /* 0x000fe2000f8e02ff */
[----:B------:R-:W-:Y:S01]  /*35f0*/  P2R R14, PR, RZ, 0x2 ;  /* 0x00000002ff0e7803 */ /* 0x000fe20000000000 */
[----:B------:R-:W-:Y:S01]  /*3600*/  VIADD R10, R245, 0x20 ;  /* 0x00000020f50a7836 */ /* 0x000fe20000000000 */
[----:B------:R-:W-:Y:S01]  /*3610*/  IADD3.X R9, R7, UR32, R6, P5, !PT ;  /* 0x0000002007097c10 */ /* 0x000fe2000affe406 */
[C---:B------:R-:W-:Y:S01]  /*3620*/  IMAD.SHL.U32 R6, R245.reuse, 0x4, RZ ;  /* 0x00000004f5067824 */ /* 0x040fe200078e00ff */
[----:B------:R-:W-:Y:S01]  /*3630*/  SHF.L.U64.HI R7, R245, 0x2, R18 ;  /* 0x00000002f5077819 */ /* 0x000fe20000010212 */
[----:B------:R-:W-:Y:S01]  /*3640*/  IMAD R12, R11, UR21, R4 ;  /* 0x000000150b0c7c24 */ /* 0x000fe2000f8e0204 */
[----:B------:R-:W-:Y:S01]  /*3650*/  ISETP.GE.AND P1, PT, R245, UR6, PT ;  /* 0x00000006f5007c0c */ /* 0x000fe2000bf26270 */
[----:B------:R-:W-:Y:S01]  /*3660*/  IMAD.WIDE.U32 R4, R11, UR20, R8 ;  /* 0x000000140b047c25 */ /* 0x000fe2000f8e0008 */
[----:B------:R-:W-:Y:S01]  /*3670*/  IADD3 R6, P5, R6, UR14, RZ ;  /* 0x0000000e06067c10 */ /* 0x000fe2000ffbe0ff */
[----:B------:R-:W-:Y:S01]  /*3680*/  BSSY B0, `(.L_x_525) ;  /* 0x0000019000007945 */ /* 0x000fe20003800000 */
[----:B------:R-:W-:Y:S01]  /*3690*/  ISETP.GE.AND P6, PT, R13, UR6, PT ;  /* 0x000000060d007c0c */ /* 0x000fe2000bfc6270 */
[----:B------:R-:W-:Y:S01]  /*36a0*/  IMAD.IADD R12, R5, 0x1, R12 ;  /* 0x00000001050c7824 */ /* 0x000fe200078e020c */
[----:B------:R-:W-:-:S02]  /*36b0*/  IADD3.X R7, R7, UR13, RZ, P5, !PT ;  /* 0x0000000d07077c10 */ /* 0x000fc4000affe4ff */
[----:B------:R-:W-:Y:S02]  /*36c0*/  P2R R13, PR, RZ, 0x2 ;  /* 0x00000002ff0d7803 */ /* 0x000fe40000000000 */
[----:B------:R-:W-:Y:S02]  /*36d0*/  ISETP.GE.AND P5, PT, R10, UR6, PT ;  /* 0x000000060a007c0c */ /* 0x000fe4000bfa6270 */
[----:B------:R-:W-:Y:S01]  /*36e0*/  ISETP.NE.AND P1, PT, R14, RZ, PT ;  /* 0x000000ff0e00720c */ /* 0x000fe20003f25270 */
[----:B-1----:R-:W-:-:S12]  /*36f0*/  @P0 BRA `(.L_x_526) ;  /* 0x0000000000440947 */ /* 0x002fd80003800000 */
        /* <DEDUP_REMOVED lines=17> */
.L_x_526:
[----:B------:R-:W-:Y:S05]  /*3810*/  BSYNC B0 ;  /* 0x0000000000007941 */ /* 0x000fea0003800000 */
.L_x_525:
        /* <DEDUP_REMOVED lines=22> */
.L_x_528:
[----:B------:R-:W-:Y:S05]  /*3980*/  BSYNC B0 ;  /* 0x0000000000007941 */ /* 0x000fea0003800000 */
.L_x_527:
        /* <DEDUP_REMOVED lines=22> */
.L_x_530:
[----:B------:R-:W-:Y:S05]  /*3af0*/  BSYNC B0 ;  /* 0x0000000000007941 */ /* 0x000fea0003800000 */
.L_x_529:
        /* <DEDUP_REMOVED lines=22> */
.L_x_532:
[----:B------:R-:W-:Y:S05]  /*3c60*/  BSYNC B0 ;  /* 0x0000000000007941 */ /* 0x000fea0003800000 */
.L_x_531:
[----:B------:R-:W0:Y:S01]  /*3c70*/  LDGDEPBAR ;  /* 0x00000000000079af */ /* 0x000e220000000000 */
[----:B------:R-:W-:Y:S01]  /*3c80*/  ISETP.NE.AND P0, PT, R13, RZ, PT ;  /* 0x000000ff0d00720c */ /* 0x000fe20003f05270 */
[----:B------:R-:W-:Y:S02]  /*3c90*/  IMAD.MOV.U32 R234, RZ, RZ, 0x7f800000 ;  /* 0x7f800000ffea7424 */ /* 0x000fe400078e00ff */
[----:B------:R-:W-:Y:S02]  /*3ca0*/  IMAD.MOV.U32 R235, RZ, RZ, 0x7f800000 ;  /* 0x7f800000ffeb7424 */ /* 0x000fe400078e00ff */
[----:B------:R-:W-:Y:S02]  /*3cb0*/  IMAD.MOV.U32 R236, RZ, RZ, 0x7f800000 ;  /* 0x7f800000ffec7424 */ /* 0x000fe400078e00ff */
[----:B------:R-:W-:Y:S01]  /*3cc0*/  IMAD.MOV.U32 R233, RZ, RZ, 0x7f800000 ;  /* 0x7f800000ffe97424 */ /* 0x000fe200078e00ff */
[----:B------:R2:W5:Y:S01]  /*3cd0*/  @!P4 LDG.E R234, desc[UR8][R16.64] ;  /* 0x0000000810eac981 */ /* 0x000562000c1e1900 */
[----:B------:R-:W-:Y:S01]  /*3ce0*/  LEA.HI R0, R21, R20, RZ, 0x4 ;  /* 0x0000001415007211 */ /* 0x000fe200078f20ff */
[----:B-1----:R-:W-:Y:S01]  /*3cf0*/  VIADD R5, R245, 0x1 ;  /* 0x00000001f5057836 */ /* 0x002fe20000000000 */
[----:B------:R-:W-:Y:S01]  /*3d00*/  LEA R144, R182, UR4, 0x1 ;  /* 0x00000004b6907c11 */ /* 0x000fe2000f8e08ff */
[----:B------:R1:W5:Y:S01]  /*3d10*/  @!P6 LDG.E R236, desc[UR8][R6.64+0x20] ;  /* 0x0000200806ece981 */ /* 0x000362000c1e1900 */
[----:B------:R-:W-:Y:S01]  /*3d20*/  USHF.L.U32 UR25, UR28, 0x4, URZ ;  /* 0x000000041c197899 */ /* 0x000fe2000800063f */
[----:B------:R-:W-:Y:S01]  /*3d30*/  IMAD R237, RZ, RZ, -UR18 ;  /* 0x80000012ffed7e24 */ /* 0x000fe2000f8e02ff */
[----:B------:R-:W-:Y:S01]  /*3d40*/  ULDC UR35, c[0x0][0x2d0] ;  /* 0x0000b40000237ab9 */ /* 0x000fe20000000800 */
[----:B------:R1:W5:Y:S01]  /*3d50*/  @!P0 LDG.E R235, desc[UR8][R6.64] ;  /* 0x0000000806eb8981 */ /* 0x000362000c1e1900 */
[----:B------:R-:W-:Y:S01]  /*3d60*/  IMAD.MOV.U32 R179, RZ, RZ, 0x20 ;  /* 0x00000020ffb37424 */ /* 0x000fe200078e00ff */
[----:B------:R-:W-:Y:S01]  /*3d70*/  PLOP3.LUT P3, PT, PT, PT, UP0, 0x40, 0x0 ;  /* 0x000000000000781c */ /* 0x000fe20003f6e808 */
[----:B------:R-:W-:Y:S01]  /*3d80*/  VIADD R173, R180, 0x1000 ;  /* 0x00001000b4ad7836 */ /* 0x000fe20000000000 */
[----:B------:R1:W5:Y:S01]  /*3d90*/  @!P5 LDG.E R233, desc[UR8][R6.64+0x80] ;  /* 0x0000800806e9d981 */ /* 0x000362000c1e1900 */
[----:B------:R-:W-:Y:S01]  /*3da0*/  VIADD R172, R181, 0x1000 ;  /* 0x00001000b5ac7836 */ /* 0x000fe20000000000 */
[----:B------:R-:W-:Y:S01]  /*3db0*/  PLOP3.LUT P2, PT, PT, PT, UP0, 0x40, 0x0 ;  /* 0x000000000000781c */ /* 0x000fe20003f4e808 */
[----:B------:R-:W-:-:S04]  /*3dc0*/  DEPBAR.LE SB0, 0x1 ;  /* 0x000080400000791a */ /* 0x000fc80000000000 */
[----:B------:R-:W-:Y:S01]  /*3dd0*/  BAR.SYNC.DEFER_BLOCKING 0x0 ;  /* 0x0000000000007b1d */ /* 0x000fe20000010000 */
[----:B------:R-:W-:-:S05]  /*3de0*/  LOP3.LUT R0, R0, 0xfffffff0, RZ, 0xc0, !PT ;  /* 0xfffffff000007812 */ /* 0x000fca00078ec0ff */
[----:B------:R-:W-:Y:S02]  /*3df0*/  IMAD.IADD R0, R20, 0x1, -R0 ;  /* 0x0000000114007824 */ /* 0x000fe400078e0a00 */
[----:B------:R-:W-:Y:S02]  /*3e00*/  IMAD.U32 R4, RZ, RZ, UR27 ;  /* 0x0000001bff047e24 */ /* 0x000fe4000f8e00ff */
[----:B------:R-:W-:Y:S01]  /*3e10*/  IMAD.MOV.U32 R128, RZ, RZ, 0x40 ;  /* 0x00000040ff807424 */ /* 0x000fe200078e00ff */
[----:B--234-:R-:W-:Y:S01]  /*3e20*/  SHF.R.S32.HI R2, RZ, 0x1f, R0 ;  /* 0x0000001fff027819 */ /* 0x01cfe20000011400 */
[----:B------:R-:W-:Y:S01]  /*3e30*/  UIADD3 UR34, UR27, 0x80, UR34 ;  /* 0x000000801b227890 */ /* 0x000fe2000fffe022 */
[----:B------:R-:W-:Y:S01]  /*3e40*/  IMAD.SHL.U32 R241, R245, 0x4, RZ ;  /* 0x00000004f5f17824 */ /* 0x000fe200078e00ff */
        /* <DEDUP_REMOVED lines=10> */
[----:B------:R1:W2:Y:S01]  /*3ef0*/  LDSM.16.M88.4 R140, [R144+0xa000] ;  /* 0x00a00000908c783b */ /* 0x0002a20000000200 */
[----:B------:R-:W-:Y:S02]  /*3f00*/  CS2R R82, SRZ ;  /* 0x0000000000527805 */ /* 0x000fe4000001ff00 */
[----:B------:R-:W-:Y:S02]  /*3f10*/  CS2R R80, SRZ ;  /* 0x0000000000507805 */ /* 0x000fe4000001ff00 */
[----:B------:R-:W-:Y:S01]  /*3f20*/  CS2R R74, SRZ ;  /* 0x00000000004a7805 */ /* 0x000fe2000001ff00 */
[----:B------:R-:W3:Y:S01]  /*3f30*/  LDSM.16.M88.4 R144, [R144+0xa800] ;  /* 0x00a800009090783b */ /* 0x000ee20000000200 */
[----:B------:R-:W-:-:S02]  /*3f40*/  CS2R R72, SRZ ;  /* 0x0000000000487805 */ /* 0x000fc4000001ff00 */
[----:B------:R-:W-:Y:S02]  /*3f50*/  CS2R R70, SRZ ;  /* 0x0000000000467805 */ /* 0x000fe4000001ff00 */
[----:B------:R-:W-:Y:S01]  /*3f60*/  CS2R R68, SRZ ;  /* 0x0000000000447805 */ /* 0x000fe2000001ff00 */
[----:B------:R1:W4:Y:S01]  /*3f70*/  LDSM.16.M88.4 R148, [R178] ;  /* 0x00000000b294783b */ /* 0x0003220000000200 */
[----:B------:R-:W-:Y:S02]  /*3f80*/  CS2R R62, SRZ ;  /* 0x00000000003e7805 */ /* 0x000fe4000001ff00 */
[----:B------:R-:W-:Y:S02]  /*3f90*/  CS2R R60, SRZ ;  /* 0x00000000003c7805 */ /* 0x000fe4000001ff00 */
[----:B------:R-:W-:Y:S01]  /*3fa0*/  CS2R R66, SRZ ;  /* 0x0000000000427805 */ /* 0x000fe2000001ff00 */
[----:B------:R1:W1:Y:S01]  /*3fb0*/  LDSM.16.M88.4 R152, [R178+0x800] ;  /* 0x00080000b298783b */ /* 0x0002620000000200 */
[----:B------:R-:W-:-:S02]  /*3fc0*/  CS2R R64, SRZ ;  /* 0x0000000000407805 */ /* 0x000fc4000001ff00 */
[----:B------:R-:W-:Y:S02]  /*3fd0*/  CS2R R58, SRZ ;  /* 0x00000000003a7805 */ /* 0x000fe4000001ff00 */
[----:B------:R-:W-:Y:S01]  /*3fe0*/  CS2R R56, SRZ ;  /* 0x0000000000387805 */ /* 0x000fe2000001ff00 */
[----:B------:R1:W1:Y:S01]  /*3ff0*/  LDSM.16.M88.4 R156, [R176] ;  /* 0x00000000b09c783b */ /* 0x0002620000000200 */
        /* <DEDUP_REMOVED lines=12> */
[----:B------:R-:W-:Y:S01]  /*40c0*/  LEA.HI R2, R2, R0, RZ, 0x3 ;  /* 0x0000000002027211 */ /* 0x000fe200078f18ff */
[----:B------:R-:W-:Y:S01]  /*40d0*/  USHF.L.U32 UR18, UR28, 0x3, URZ ;  /* 0x000000031c127899 */ /* 0x000fe2000800063f */
[----:B------:R-:W-:-:S02]  /*40e0*/  CS2R R36, SRZ ;  /* 0x0000000000247805 */ /* 0x000fc4000001ff00 */
[----:B------:R-:W-:Y:S01]  /*40f0*/  SHF.L.U64.HI R240, R245, 0x2, R18 ;  /* 0x00000002f5f07819 */ /* 0x000fe20000010212 */
[----:B------:R-:W-:Y:S01]  /*4100*/  IMAD.MOV.U32 R226, RZ, RZ, R183 ;  /* 0x000000ffffe27224 */ /* 0x000fe200078e00b7 */
[----:B------:R-:W-:Y:S01]  /*4110*/  LOP3.LUT R2, R2, 0xfffffff8, RZ, 0xc0, !PT ;  /* 0xfffffff802027812 */ /* 0x000fe200078ec0ff */
[----:B------:R-:W-:Y:S02]  /*4120*/  UIADD3 UR24, UR25, 0x20, URZ ;  /* 0x0000002019187890 */ /* 0x000fe4000fffe03f */
[----:B------:R-:W-:Y:S02]  /*4130*/  UIMAD UR32, UR28, 0x18, URZ ;  /* 0x000000181c2078a4 */ /* 0x000fe4000f8e023f */
[----:B------:R-:W-:Y:S01]  /*4140*/  IMAD.IADD R0, R0, 0x1, -R2 ;  /* 0x0000000100007824 */ /* 0x000fe200078e0a02 */
[----:B------:R-:W-:Y:S02]  /*4150*/  UIADD3 UR23, UR18, UR24, URZ ;  /* 0x0000001812177290 */ /* 0x000fe4000fffe03f */
[----:B------:R-:W-:-:S02]  /*4160*/  USHF.L.U32 UR31, UR28, 0x5, URZ ;  /* 0x000000051c1f7899 */ /* 0x000fc4000800063f */
[C---:B------:R-:W-:Y:S01]  /*4170*/  LOP3.LUT P0, RZ, R0.reuse, 0x2, RZ, 0xc0, !PT ;  /* 0x0000000200ff7812 */ /* 0x040fe2000780c0ff */
[----:B------:R-:W-:Y:S01]  /*4180*/  UIADD3 UR22, UR18, UR23, URZ ;  /* 0x0000001712167290 */ /* 0x000fe2000fffe03f */
[----:B------:R-:W-:Y:S01]  /*4190*/  LOP3.LUT P1, RZ, R0, 0x4, RZ, 0xc0, !PT ;  /* 0x0000000400ff7812 */ /* 0x000fe2000782c0ff */
[----:B------:R-:W-:Y:S01]  /*41a0*/  VIADD R0, R245, 0xffffffc0 ;  /* 0xffffffc0f5007836 */ /* 0x000fe20000000000 */
[----:B------:R-:W-:Y:S01]  /*41b0*/  SEL R179, R179, 0xffffffe0, !P0 ;  /* 0xffffffe0b3b37807 */ /* 0x000fe20004000000 */
[----:B------:R-:W-:Y:S01]  /*41c0*/  UIADD3 UR21, UR18, UR22, URZ ;  /* 0x0000001612157290 */ /* 0x000fe2000fffe03f */
[----:B------:R-:W-:Y:S01]  /*41d0*/  SEL R173, R173, R180, P3 ;  /* 0x000000b4adad7207 */ /* 0x000fe20001800000 */
[----:B------:R-:W-:Y:S01]  /*41e0*/  UIMAD UR30, UR28, 0x28, URZ ;  /* 0x000000281c1e78a4 */ /* 0x000fe2000f8e023f */
[----:B------:R-:W-:Y:S01]  /*41f0*/  SHF.R.S32.HI R2, RZ, 0x1f, R0 ;  /* 0x0000001fff027819 */ /* 0x000fe20000011400 */
[----:B------:R-:W-:Y:S01]  /*4200*/  UIMAD UR29, UR28, 0x30, URZ ;  /* 0x000000301c1d78a4 */ /* 0x000fe2000f8e023f */
[----:B------:R-:W-:Y:S01]  /*4210*/  SEL R172, R172, R181, P2 ;  /* 0x000000b5acac7207 */ /* 0x000fe20001000000 */
[----:B------:R-:W-:Y:S01]  /*4220*/  UIADD3 UR20, UR18, UR21, URZ ;  /* 0x0000001512147290 */ /* 0x000fe2000fffe03f */
[----:B------:R-:W-:Y:S01]  /*4230*/  IADD3 R242, R5, UR10, -R4 ;  /* 0x0000000a05f27c10 */ /* 0x000fe2000fffe804 */
[C---:B------:R-:W-:Y:S01]  /*4240*/  IMAD.SHL.U32 R238, R0.reuse, 0x4, RZ ;  /* 0x0000000400ee7824 */ /* 0x040fe200078e00ff */
[----:B------:R-:W-:Y:S01]  /*4250*/  SHF.L.U64.HI R239, R0, 0x2, R2 ;  /* 0x0000000200ef7819 */ /* 0x000fe20000010202 */
[----:B------:R-:W-:Y:S01]  /*4260*/  IMAD.IADD R175, R174, 0x1, R179 ;  /* 0x00000001aeaf7824 */ /* 0x000fe200078e02b3 */
[----:B------:R-:W-:Y:S01]  /*4270*/  LEA R173, R173, UR4, 0x1 ;  /* 0x00000004adad7c11 */ /* 0x000fe2000f8e08ff */
[----:B------:R-:W-:Y:S01]  /*4280*/  ULDC UR6, c[0x0][0x39c] ;  /* 0x0000e70000067ab9 */ /* 0x000fe20000000800 */
[----:B------:R-:W-:Y:S01]  /*4290*/  LEA R172, R172, UR4, 0x1 ;  /* 0x00000004acac7c11 */ /* 0x000fe2000f8e08ff */
[----:B------:R-:W-:Y:S01]  /*42a0*/  ULDC UR11, c[0x0][0x2ec] ;  /* 0x0000bb00000b7ab9 */ /* 0x000fe20000000800 */
[----:B------:R-:W-:Y:S01]  /*42b0*/  SEL R128, R128, 0xffffffc0, !P1 ;  /* 0xffffffc080807807 */ /* 0x000fe20004800000 */
[----:B------:R-:W-:-:S02]  /*42c0*/  UIMAD UR28, UR28, 0x38, URZ ;  /* 0x000000381c1c78a4 */ /* 0x000fc4000f8e023f */
[----:B------:R-:W-:Y:S02]  /*42d0*/  UIADD3 UR34, UR34, -UR10, URZ ;  /* 0x8000000a22227290 */ /* 0x000fe4000fffe03f */
[----:B-1234-:R-:W-:-:S12]  /*42e0*/  UIADD3 UR27, UR18, UR20, URZ ;  /* 0x00000014121b7290 */ /* 0x01efd8000fffe03f */
.L_x_535:
[----:B------:R-:W0:Y:S01]  /*42f0*/  LDGDEPBAR ;  /* 0x00000000000079af */ /* 0x000e220000000000 */
[----:B------:R-:W-:Y:S01]  /*4300*/  LEA R100, R182, UR4, 0x1 ;  /* 0x00000004b6647c11 */ /* 0x000fe2000f8e08ff */
[----:B------:R-:W-:Y:S01]  /*4310*/  USHF.L.U32 UR12, UR7, 0x6, URZ ;  /* 0x00000006070c7899 */ /* 0x000fe2000800063f */
[C---:B------:R-:W-:Y:S01]  /*4320*/  IADD3 R0, R173.reuse, R179, RZ ;  /* 0x000000b3ad007210 */ /* 0x040fe20007ffe0ff */
[----:B------:R-:W-:Y:S01]  /*4330*/  USHF.L.U32 UR17, UR26, 0x7, URZ ;  /* 0x000000071a117899 */ /* 0x000fe2000800063f */
[-C--:B------:R-:W-:Y:S01]  /*4340*/  IADD3 R2, R173, R128.reuse, RZ ;  /* 0x00000080ad027210 */ /* 0x080fe20007ffe0ff */
[----:B------:R-:W-:Y:S01]  /*4350*/  UISETP.GE.AND UP0, UPT, UR12, UR34, UPT ;  /* 0x000000220c00728c */ /* 0x000fe2000bf06270 */
[----:B-----5:R-:W-:Y:S01]  /*4360*/  FSETP.NEU.FTZ.AND P3, PT, R235, -INF , PT ;  /* 0xff800000eb00780b */ /* 0x020fe20003f7d000 */
[----:B------:R-:W-:Y:S01]  /*4370*/  UIADD3 UR17, UR17, 0x80, URZ ;  /* 0x0000008011117890 */ /* 0x000fe2000fffe03f */
[----:B------:R-:W-:Y:S01]  /*4380*/  MOV R184, 0x8 ;  /* 0x0000000800b87802 */ /* 0x000fe20000000f00 */
[----:B------:R-:W-:Y:S01]  /*4390*/  IMAD.MOV.U32 R185, RZ, RZ, 0x20 ;  /* 0x00000020ffb97424 */ /* 0x000fe200078e00ff */
[----:B------:R-:W-:Y:S01]  /*43a0*/  FSETP.NEU.FTZ.AND P2, PT, R236, -INF , PT ;  /* 0xff800000ec00780b */ /* 0x000fe20003f5d000 */
[----:B------:R-:W-:Y:S02]  /*43b0*/  UISETP.LT.AND UP0, UPT, UR17, UR10, UP0 ;  /* 0x0000000a1100728c */ /* 0x000fe40008701270 */
[----:B------:R-:W-:Y:S04]  /*43c0*/  UISETP.GT.AND UP3, UPT, UR7, UR19, UPT ;  /* 0x000000130700728c */ /* 0x000fe8000bf64270 */
[----:B------:R-:W-:Y:S01]  /*43d0*/  PLOP3.LUT P0, PT, PT, PT, UP0, 0x80, 0x0 ;  /* 0x000000000000781c */ /* 0x000fe20003f0f008 */
        /* <DEDUP_REMOVED lines=17> */
[----:B-1----:R-:W-:Y:S03]  /*44f0*/  IADD3 R0, R0, R128, RZ ;  /* 0x0000008000007210 */ /* 0x002fe60007ffe0ff */
[C---:B------:R-:W-:Y:S01]  /*4500*/  HMMA.16816.F32 R24, R28.reuse, R100, RZ ;  /* 0x000000641c18723c */ /* 0x040fe200000018ff */
[----:B------:R-:W-:Y:S05]  /*4510*/  LDSM.16.M88.4 R128, [R176+-0x3800] ;  /* 0xffc80000b080783b */ /* 0x000fea0000000200 */
[-C--:B------:R-:W-:Y:S03]  /*4520*/  HMMA.16816.F32 R28, R28, R102.reuse, RZ ;  /* 0x000000661c1c723c */ /* 0x080fe600000018ff */
[----:B------:R-:W-:Y:S03]  /*4530*/  LDSM.16.M88.4 R132, [R0] ;  /* 0x000000000084783b */ /* 0x000fe60000000200 */
[----:B------:R-:W-:Y:S05]  /*4540*/  HMMA.16816.F32 R32, R32, R102, RZ ;  /* 0x000000662020723c */ /* 0x000fea00000018ff */
[----:B------:R-:W1:Y:S01]  /*4550*/  LDSM.16.M88.4 R100, [R2+0x1000] ;  /* 0x001000000264783b */ /* 0x000e620000000200 */
[-C--:B----4-:R-:W-:Y:S06]  /*4560*/  HMMA.16816.F32 R4, R104, R108.reuse, R4 ;  /* 0x0000006c6804723c */ /* 0x090fec0000001804 */
[C---:B------:R-:W-:Y:S01]  /*4570*/  HMMA.16816.F32 R8, R112.reuse, R108, R8 ;  /* 0x0000006c7008723c */ /* 0x040fe20000001808 */
[----:B------:R-:W3:Y:S05]  /*4580*/  LDSM.16.M88.4 R136, [R177+-0x4000] ;  /* 0xffc00000b188783b */ /* 0x000eea0000000200 */
[-C--:B------:R-:W-:Y:S01]  /*4590*/  HMMA.16816.F32 R12, R112, R110.reuse, R12 ;  /* 0x0000006e700c723c */ /* 0x080fe2000000180c */
[----:B------:R-:W-:Y:S05]  /*45a0*/  MOV R108, 0x40 ;  /* 0x00000040006c7802 */ /* 0x000fea0000000f00 */
[C---:B------:R-:W-:Y:S06]  /*45b0*/  HMMA.16816.F32 R16, R104.reuse, R110, R16 ;  /* 0x0000006e6810723c */ /* 0x040fec0000001810 */
        /* <DEDUP_REMOVED lines=8> */
[C---:B------:R-:W-:Y:S01]  /*4640*/  HMMA.16816.F32 R16, R120.reuse, R126, R16 ;  /* 0x0000007e7810723c */ /* 0x040fe20000001810 */
[----:B--2---:R-:W-:Y:S04]  /*4650*/  MOV R0, UR26 ;  /* 0x0000001a00007c02 */ /* 0x004fe80008000f00 */
[----:B------:R-:W-:Y:S01]  /*4660*/  @!P0 LEA R0, R0, R244, 0x7 ;  /* 0x000000f400008211 */ /* 0x000fe200078e38ff */
[-C--:B------:R-:W-:Y:S05]  /*4670*/  HMMA.16816.F32 R20, R120, R128.reuse, R20 ;  /* 0x000000807814723c */ /* 0x080fea0000001814 */
[----:B------:R-:W-:Y:S01]  /*4680*/  @!P0 IADD3 R2, R0, 0x1, RZ ;  /* 0x0000000100028810 */ /* 0x000fe20007ffe0ff */
[C---:B------:R-:W-:Y:S06]  /*4690*/  HMMA.16816.F32 R24, R100.reuse, R128, R24 ;  /* 0x000000806418723c */ /* 0x040fec0000001818 */
[-C--:B------:R-:W-:Y:S05]  /*46a0*/  HMMA.16816.F32 R28, R100, R130.reuse, R28 ;  /* 0x00000082641c723c */ /* 0x080fea000000181c */
[----:B------:R-:W-:Y:S01]  /*46b0*/  SEL R128, R108, 0xffffffc0, !P1 ;  /* 0xffffffc06c807807 */ /* 0x000fe20004800000 */
[----:B------:R-:W-:Y:S06]  /*46c0*/  HMMA.16816.F32 R32, R120, R130, R32 ;  /* 0x000000827820723c */ /* 0x000fec0000001820 */
[-C--:B---3--:R-:W-:Y:S06]  /*46d0*/  HMMA.16816.F32 R4, R132, R136.reuse, R4 ;  /* 0x000000888404723c */ /* 0x088fec0000001804 */
[C---:B----4-:R-:W-:Y:S06]  /*46e0*/  HMMA.16816.F32 R8, R104.reuse, R136, R8 ;  /* 0x000000886808723c */ /* 0x050fec0000001808 */
[-C--:B------:R-:W-:Y:S06]  /*46f0*/  HMMA.16816.F32 R12, R104, R138.reuse, R12 ;  /* 0x0000008a680c723c */ /* 0x080fec000000180c */
[C---:B------:R-:W-:Y:S06]  /*4700*/  HMMA.16816.F32 R16, R132.reuse, R138, R16 ;  /* 0x0000008a8410723c */ /* 0x040fec0000001810 */
[----:B------:R-:W-:Y:S01]  /*4710*/  FMUL.FTZ R4, R4, UR6 ;  /* 0x0000000604047c20 */ /* 0x000fe20008410000 */
[----:B------:R-:W-:Y:S01]  /*4720*/  FMUL.FTZ R5, R5, UR6 ;  /* 0x0000000605057c20 */ /* 0x000fe20008410000 */
[----:B------:R-:W-:Y:S02]  /*4730*/  FMUL.FTZ R6, R6, UR6 ;  /* 0x0000000606067c20 */ /* 0x000fe40008410000 */
[----:B------:R-:W-:Y:S01]  /*4740*/  MUFU.TANH R118, R4 ;  /* 0x0000000400767308 */ /* 0x000fe20000002400 */
[----:B------:R-:W-:Y:S01]  /*4750*/  FMUL.FTZ R7, R7, UR6 ;  /* 0x0000000607077c20 */ /* 0x000fe20008410000 */
[----:B------:R-:W-:Y:S01]  /*4760*/  FMUL.FTZ R11, R11, UR6 ;  /* 0x000000060b0b7c20 */ /* 0x000fe20008410000 */
[----:B------:R-:W-:Y:S01]  /*4770*/  FMUL.FTZ R10, R10, UR6 ;  /* 0x000000060a0a7c20 */ /* 0x000fe20008410000 */
[----:B------:R-:W-:Y:S01]  /*4780*/  FMUL.FTZ R9, R9, UR6 ;  /* 0x0000000609097c20 */ /* 0x000fe20008410000 */
[----:B------:R-:W-:Y:S05]  /*4790*/  FMUL.FTZ R8, R8, UR6 ;  /* 0x0000000608087c20 */ /* 0x000fea0008410000 */
[----:B------:R1:W-:Y:S01]  /*47a0*/  MUFU.TANH R137, R10 ;  /* 0x0000000a00897308 */ /* 0x0003e20000002400 */
[----:B------:R-:W-:Y:S01]  /*47b0*/  FMUL.FTZ R12, R12, UR6 ;  /* 0x000000060c0c7c20 */ /* 0x000fe20008410000 */
[----:B------:R-:W-:Y:S01]  /*47c0*/  FMUL.FTZ R13, R13, UR6 ;  /* 0x000000060d0d7c20 */ /* 0x000fe20008410000 */
[----:B------:R-:W-:Y:S01]  /*47d0*/  FMUL.FTZ R14, R14, UR6 ;  /* 0x000000060e0e7c20 */ /* 0x000fe20008410000 */
[----:B------:R-:W-:Y:S01]  /*47e0*/  FMUL.FTZ R15, R15, UR6 ;  /* 0x000000060f0f7c20 */ /* 0x000fe20008410000 */
[----:B------:R-:W-:Y:S01]  /*47f0*/  FMUL.FTZ R16, R16, UR6 ;  /* 0x0000000610107c20 */ /* 0x000fe20008410000 */
[----:B------:R-:W-:Y:S04]  /*4800*/  FMUL.FTZ R17, R17, UR6 ;  /* 0x0000000611117c20 */ /* 0x000fe80008410000 */
[----:B------:R-:W2:Y:S01]  /*4810*/  MUFU.TANH R207, R5 ;  /* 0x0000000500cf7308 */ /* 0x000ea20000002400 */
[----:B------:R-:W-:Y:S01]  /*4820*/  FMUL.FTZ R18, R18, UR6 ;  /* 0x0000000612127c20 */ /* 0x000fe20008410000 */
[----:B------:R-:W-:Y:S08]  /*4830*/  FMUL.FTZ R19, R19, UR6 ;  /* 0x0000000613137c20 */ /* 0x000ff00008410000 */
[----:B------:R-:W-:Y:S01]  /*4840*/  MUFU.TANH R120, R12 ;  /* 0x0000000c00787308 */ /* 0x000fe20000002400 */
[----:B-1----:R-:W-:Y:S05]  /*4850*/  FMUL.FTZ R10, R235, 1.4426950216293334961 ;  /* 0x3fb8aa3beb0a7820 */ /* 0x002fea0000410000 */
[----:B------:R-:W-:Y:S04]  /*4860*/  FSEL R10, R10, RZ, P3 ;  /* 0x000000ff0a0a7208 */ /* 0x000fe80001800000 */
[----:B------:R-:W-:Y:S10]  /*4870*/  MUFU.TANH R215, R6 ;  /* 0x0000000600d77308 */ /* 0x000ff40000002400 */
[----:B------:R1:W-:Y:S10]  /*4880*/  MUFU.TANH R122, R9 ;  /* 0x00000009007a7308 */ /* 0x0003f40000002400 */
[----:B------:R3:W4:Y:S10]  /*4890*/  MUFU.TANH R214, R7 ;  /* 0x0000000700d67308 */ /* 0x0007340000002400 */
[----:B------:R-:W-:Y:S01]  /*48a0*/  MUFU.TANH R136, R11 ;  /* 0x0000000b00887308 */ /* 0x000fe20000002400 */
[----:B-1----:R-:W-:Y:S05]  /*48b0*/  FMUL.FTZ R9, R236, 1.4426950216293334961 ;  /* 0x3fb8aa3bec097820 */ /* 0x002fea0000410000 */
[----:B------:R-:W-:Y:S04]  /*48c0*/  FSEL R9, R9, RZ, P2 ;  /* 0x000000ff09097208 */ /* 0x000fe80001000000 */
[----:B------:R2:W-:Y:S01]  /*48d0*/  MUFU.TANH R119, R13 ;  /* 0x0000000d00777308 */ /* 0x0005e20000002400 */
[----:B---3--:R-:W1:Y:S09]  /*48e0*/  LDSM.16.M88.4 R4, [R177+-0x3800] ;  /* 0xffc80000b104783b */ /* 0x008e720000000200 */
[----:B------:R4:W3:Y:S10]  /*48f0*/  MUFU.TANH R124, R8 ;  /* 0x00000008007c7308 */ /* 0x0008f40000002400 */
[----:B------:R3:W-:Y:S01]  /*4900*/  MUFU.TANH R129, R14 ;  /* 0x0000000e00817308 */ /* 0x0007e20000002400 */
[----:B--2---:R-:W-:Y:S09]  /*4910*/  MOV R13, R207 ;  /* 0x000000cf000d7202 */ /* 0x004ff20000000f00 */
[----:B------:R2:W2:Y:S01]  /*4920*/  MUFU.TANH R127, R15 ;  /* 0x0000000f007f7308 */ /* 0x0004a20000002400 */
[----:B----4-:R-:W-:Y:S09]  /*4930*/  MOV R8, R214 ;  /* 0x000000d600087202 */ /* 0x010ff20000000f00 */
[----:B------:R-:W-:Y:S01]  /*4940*/  MUFU.TANH R206, R16 ;  /* 0x0000001000ce7308 */ /* 0x000fe20000002400 */
[----:B---3--:R-:W-:Y:S09]  /*4950*/  MOV R14, R124 ;  /* 0x0000007c000e7202 */ /* 0x008ff20000000f00 */
[----:B------:R-:W3:Y:S01]  /*4960*/  MUFU.TANH R205, R17 ;  /* 0x0000001100cd7308 */ /* 0x000ee20000002400 */
[-C--:B-1----:R-:W-:Y:S03]  /*4970*/  HMMA.16816.F32 R20, R132, R4.reuse, R20 ;  /* 0x000000048414723c */ /* 0x082fe60000001814 */
[----:B--2---:R-:W-:Y:S03]  /*4980*/  FMUL.FTZ R15, R234, 1.4426950216293334961 ;  /* 0x3fb8aa3bea0f7820 */ /* 0x004fe60000410000 */
[C---:B------:R-:W-:Y:S03]  /*4990*/  HMMA.16816.F32 R24, R104.reuse, R4, R24 ;  /* 0x000000046818723c */ /* 0x040fe60000001818 */
[----:B------:R-:W-:Y:S03]  /*49a0*/  MUFU.TANH R211, R18 ;  /* 0x0000001200d37308 */ /* 0x000fe60000002400 */
[-C--:B------:R-:W-:Y:S07]  /*49b0*/  HMMA.16816.F32 R28, R104, R6.reuse, R28 ;  /* 0x00000006681c723c */ /* 0x080fee000000181c */
[----:B------:R-:W-:Y:S01]  /*49c0*/  MUFU.TANH R210, R19 ;  /* 0x0000001300d27308 */ /* 0x000fe20000002400 */
[----:B------:R-:W-:Y:S01]  /*49d0*/  @!P0 IADD3 R5, R242, UR12, RZ ;  /* 0x0000000cf2058c10 */ /* 0x000fe2000fffe0ff */
[----:B------:R-:W-:Y:S04]  /*49e0*/  HMMA.16816.F32 R32, R132, R6, R32 ;  /* 0x000000068420723c */ /* 0x000fe80000001820 */
[----:B------:R-:W-:Y:S01]  /*49f0*/  @!P0 VIMNMX R12, R5, UR10, PT ;  /* 0x0000000a050c8c48 */ /* 0x000fe2000bfe0100 */
[----:B------:R-:W-:Y:S01]  /*4a00*/  FMUL.FTZ R20, R20, UR6 ;  /* 0x0000000614147c20 */ /* 0x000fe20008410000 */
[----:B------:R-:W-:Y:S01]  /*4a10*/  MOV R4, R118 ;  /* 0x0000007600047202 */ /* 0x000fe20000000f00 */
[----:B------:R-:W-:Y:S01]  /*4a20*/  FMUL.FTZ R21, R21, UR6 ;  /* 0x0000000615157c20 */ /* 0x000fe20008410000 */
[----:B------:R-:W-:Y:S01]  /*4a30*/  @!P0 ISETP.GE.AND P4, PT, R0, R12, PT ;  /* 0x0000000c0000820c */ /* 0x000fe20003f86270 */
[----:B------:R-:W-:Y:S02]  /*4a40*/  MUFU.TANH R204, R20 ;  /* 0x0000001400cc7308 */ /* 0x000fe40000002400 */
[----:B------:R-:W-:Y:S01]  /*4a50*/  @!P0 VIADDMNMX R11, R5, R184, UR10, PT ;  /* 0x0000000a050b8e46 */ /* 0x000fe2000b8001b8 */
[----:B------:R-:W-:Y:S01]  /*4a60*/  FMUL.FTZ R22, R22, UR6 ;  /* 0x0000000616167c20 */ /* 0x000fe20008410000 */
[----:B------:R-:W-:Y:S01]  /*4a70*/  @!P0 FSEL R4, R118, -INF , !P4 ;  /* 0xff80000076048808 */ /* 0x000fe20006000000 */
[----:B------:R-:W-:Y:S01]  /*4a80*/  FMUL.FTZ R23, R23, UR6 ;  /* 0x0000000617177c20 */ /* 0x000fe20008410000 */
[-C--:B------:R-:W-:Y:S01]  /*4a90*/  @!P0 ISETP.GE.AND P2, PT, R0, R11.reuse, PT ;  /* 0x0000000b0000820c */ /* 0x080fe20003f46270 */
[----:B------:R-:W-:Y:S01]  /*4aa0*/  FMUL.FTZ R24, R24, UR6 ;  /* 0x0000000618187c20 */ /* 0x000fe20008410000 */
[----:B------:R-:W-:Y:S02]  /*4ab0*/  @!P0 ISETP.GE.AND P3, PT, R2, R12, PT ;  /* 0x0000000c0200820c */ /* 0x000fe40003f66270 */
[----:B------:R-:W1:Y:S01]  /*4ac0*/  MUFU.TANH R203, R21 ;  /* 0x0000001500cb7308 */ /* 0x000e620000002400 */
[--C-:B------:R-:W-:Y:S01]  /*4ad0*/  FFMA.FTZ R4, R4, UR11, -R10.reuse ;  /* 0x0000000b04047c23 */ /* 0x100fe2000801080a */
[----:B------:R-:W-:Y:S01]  /*4ae0*/  FMUL.FTZ R28, R28, UR6 ;  /* 0x000000061c1c7c20 */ /* 0x000fe20008410000 */
[----:B------:R-:W-:Y:S01]  /*4af0*/  FMUL.FTZ R29, R29, UR6 ;  /* 0x000000061d1d7c20 */ /* 0x000fe20008410000 */
[----:B------:R-:W-:Y:S01]  /*4b00*/  FMUL.FTZ R30, R30, UR6 ;  /* 0x000000061e1e7c20 */ /* 0x000fe20008410000 */
[----:B------:R-:W-:Y:S01]  /*4b10*/  FMUL.FTZ R31, R31, UR6 ;  /* 0x000000061f1f7c20 */ /* 0x000fe20008410000 */
[----:B------:R-:W-:Y:S01]  /*4b20*/  FMUL.FTZ R32, R32, UR6 ;  /* 0x0000000620207c20 */ /* 0x000fe20008410000 */
[----:B------:R-:W-:Y:S03]  /*4b30*/  FMUL.FTZ R33, R33, UR6 ;  /* 0x0000000621217c20 */ /* 0x000fe60008410000 */
[----:B------:R-:W-:Y:S01]  /*4b40*/  MUFU.TANH R113, R28 ;  /* 0x0000001c00717308 */ /* 0x000fe20000002400 */
[----:B------:R-:W-:Y:S01]  /*4b50*/  FMUL.FTZ R34, R34, UR6 ;  /* 0x0000000622227c20 */ /* 0x000fe20008410000 */
[----:B------:R-:W-:Y:S01]  /*4b60*/  FMUL.FTZ R35, R35, UR6 ;  /* 0x0000000623237c20 */ /* 0x000fe20008410000 */
[----:B------:R-:W-:Y:S01]  /*4b70*/  @!P0 FSEL R13, R207, -INF , !P3 ;  /* 0xff800000cf0d8808 */ /* 0x000fe20005800000 */
[----:B------:R-:W-:Y:S01]  /*4b80*/  FMUL.FTZ R25, R25, UR6 ;  /* 0x0000000619197c20 */ /* 0x000fe20008410000 */
[----:B------:R-:W-:Y:S01]  /*4b90*/  @!P0 ISETP.GE.AND P3, PT, R2, R11, PT ;  /* 0x0000000b0200820c */ /* 0x000fe20003f66270 */
[----:B------:R-:W-:Y:S01]  /*4ba0*/  FMUL.FTZ R26, R26, UR6 ;  /* 0x000000061a1a7c20 */ /* 0x000fe20008410000 */
[----:B------:R-:W-:Y:S03]  /*4bb0*/  MOV R184, 0x28 ;  /* 0x0000002800b87802 */ /* 0x000fe60000000f00 */
[----:B------:R2:W-:Y:S01]  /*4bc0*/  MUFU.EX2 R224, R4 ;  /* 0x0000000400e07308 */ /* 0x0005e20000000800 */
[----:B------:R-:W-:Y:S01]  /*4bd0*/  @!P0 FSEL R8, R214, -INF , !P3 ;  /* 0xff800000d6088808 */ /* 0x000fe20005800000 */
[----:B------:R-:W-:Y:S01]  /*4be0*/  FFMA.FTZ R13, R13, UR11, -R10 ;  /* 0x0000000b0d0d7c23 */ /* 0x000fe2000801080a */
[----:B------:R-:W-:Y:S01]  /*4bf0*/  FMUL.FTZ R27, R27, UR6 ;  /* 0x000000061b1b7c20 */ /* 0x000fe20008410000 */
[----:B------:R-:W-:Y:S06]  /*4c00*/  MOV R6, R119 ;  /* 0x0000007700067202 */ /* 0x000fec0000000f00 */
[----:B------:R4:W-:Y:S10]  /*4c10*/  MUFU.EX2 R225, R13 ;  /* 0x0000000d00e17308 */ /* 0x0009f40000000800 */
[----:B------:R-:W1:Y:S01]  /*4c20*/  MUFU.TANH R209, R22 ;  /* 0x0000001600d17308 */ /* 0x000e620000002400 */
[----:B--2---:R-:W-:Y:S02]  /*4c30*/  MOV R4, R215 ;  /* 0x000000d700047202 */ /* 0x004fe40000000f00 */
[----:B------:R-:W-:Y:S02]  /*4c40*/  @!P0 FSEL R4, R215, -INF , !P2 ;  /* 0xff800000d7048808 */ /* 0x000fe40005000000 */
[----:B------:R-:W-:Y:S05]  /*4c50*/  FSETP.NEU.FTZ.AND P2, PT, R233, -INF , PT ;  /* 0xff800000e900780b */ /* 0x000fea0003f5d000 */
[----:B------:R-:W-:Y:S01]  /*4c60*/  MUFU.TANH R112, R29 ;  /* 0x0000001d00707308 */ /* 0x000fe20000002400 */
[--C-:B------:R-:W-:Y:S01]  /*4c70*/  FFMA.FTZ R4, R4, UR11, -R9.reuse ;  /* 0x0000000b04047c23 */ /* 0x100fe20008010809 */
[----:B----4-:R-:W-:Y:S08]  /*4c80*/  MOV R13, R122 ;  /* 0x0000007a000d7202 */ /* 0x010ff00000000f00 */
[----:B------:R-:W2:Y:S10]  /*4c90*/  MUFU.TANH R208, R23 ;  /* 0x0000001700d07308 */ /* 0x000eb40000002400 */
[----:B------:R4:W-:Y:S10]  /*4ca0*/  MUFU.EX2 R231, R4 ;  /* 0x0000000400e77308 */ /* 0x0009f40000000800 */
[----:B------:R-:W2:Y:S10]  /*4cb0*/  MUFU.TANH R115, R24 ;  /* 0x0000001800737308 */ /* 0x000eb40000002400 */
[----:B------:R-:W-:Y:S01]  /*4cc0*/  MUFU.TANH R195, R32 ;  /* 0x0000002000c37308 */ /* 0x000fe20000002400 */
[----:B----4-:R-:W-:Y:S01]  /*4cd0*/  FFMA.FTZ R4, R8, UR11, -R9 ;  /* 0x0000000b08047c23 */ /* 0x010fe20008010809 */
[C---:B------:R-:W-:Y:S02]  /*4ce0*/  @!P0 VIADDMNMX R8, R5.reuse, R185, UR10, PT ;  /* 0x0000000a05088e46 */ /* 0x040fe4000b8001b9 */
[----:B------:R-:W-:Y:S02]  /*4cf0*/  @!P0 VIADDMNMX R5, R5, R184, UR10, PT ;  /* 0x0000000a05058e46 */ /* 0x000fe4000b8001b8 */
[-C--:B------:R-:W-:Y:S04]  /*4d00*/  @!P0 ISETP.GE.AND P4, PT, R0, R8.reuse, PT ;  /* 0x000000080000820c */ /* 0x080fe80003f86270 */
[----:B------:R-:W4:Y:S01]  /*4d10*/  MUFU.TANH R114, R25 ;  /* 0x0000001900727308 */ /* 0x000f220000002400 */
[----:B------:R-:W-:Y:S02]  /*4d20*/  @!P0 ISETP.GE.AND P5, PT, R2, R8, PT ;  /* 0x000000080200820c */ /* 0x000fe40003fa6270 */
[----:B------:R-:W-:Y:S02]  /*4d30*/  @!P0 FSEL R14, R124, -INF , !P4 ;  /* 0xff8000007c0e8808 */ /* 0x000fe40006000000 */
[-C--:B------:R-:W-:Y:S02]  /*4d40*/  @!P0 ISETP.GE.AND P3, PT, R2, R5.reuse, PT ;  /* 0x000000050200820c */ /* 0x080fe40003f66270 */
[----:B------:R-:W-:Y:S03]  /*4d50*/  @!P0 FSEL R13, R122, -INF , !P5 ;  /* 0xff8000007a0d8808 */ /* 0x000fe60006800000 */
[----:B------:R3:W-:Y:S01]  /*4d60*/  MUFU.EX2 R232, R4 ;  /* 0x0000000400e87308 */ /* 0x0007e20000000800 */
[----:B------:R-:W-:Y:S09]  /*4d70*/  @!P0 ISETP.GE.AND P4, PT, R0, R5, PT ;  /* 0x000000050000820c */ /* 0x000ff20003f86270 */
[----:B------:R-:W4:Y:S10]  /*4d80*/  MUFU.TANH R123, R26 ;  /* 0x0000001a007b7308 */ /* 0x000f340000002400 */
[----:B------:R-:W-:Y:S01]  /*4d90*/  MUFU.TANH R200, R33 ;  /* 0x0000002100c87308 */ /* 0x000fe20000002400 */
[----:B---3--:R-:W-:Y:S05]  /*4da0*/  FMUL.FTZ R4, R233, 1.4426950216293334961 ;  /* 0x3fb8aa3be9047820 */ /* 0x008fea0000410000 */
[----:B------:R-:W-:Y:S04]  /*4db0*/  FSEL R4, R4, RZ, P2 ;  /* 0x000000ff04047208 */ /* 0x000fe80001000000 */
[----:B------:R-:W3:Y:S01]  /*4dc0*/  MUFU.TANH R121, R27 ;  /* 0x0000001b00797308 */ /* 0x000ee20000002400 */
[----:B------:R-:W-:Y:S01]  /*4dd0*/  FSETP.NEU.FTZ.AND P2, PT, R234, -INF , PT ;  /* 0xff800000ea00780b */ /* 0x000fe20003f5d000 */
[--C-:B------:R-:W-:Y:S01]  /*4de0*/  FFMA.FTZ R2, R14, UR11, -R4.reuse ;  /* 0x0000000b0e027c23 */ /* 0x100fe20008010804 */
[----:B------:R-:W-:Y:S01]  /*4df0*/  FFMA.FTZ R13, R13, UR11, -R4 ;  /* 0x0000000b0d0d7c23 */ /* 0x000fe20008010804 */
[----:B------:R-:W-:Y:S02]  /*4e00*/  MOV R14, R137 ;  /* 0x00000089000e7202 */ /* 0x000fe40000000f00 */
[----:B------:R-:W-:Y:S04]  /*4e10*/  @!P0 FSEL R14, R137, -INF , !P4 ;  /* 0xff800000890e8808 */ /* 0x000fe80006000000 */
[----:B------:R1:W-:Y:S10]  /*4e20*/  MUFU.EX2 R185, R2 ;  /* 0x0000000200b97308 */ /* 0x0003f40000000800 */
[----:B------:R2:W-:Y:S10]  /*4e30*/  MUFU.EX2 R184, R13 ;  /* 0x0000000d00b87308 */ /* 0x0005f40000000800 */
[----:B------:R-:W-:Y:S01]  /*4e40*/  MUFU.TANH R202, R34 ;  /* 0x0000002200ca7308 */ /* 0x000fe20000002400 */
[----:B-1----:R-:W-:Y:S02]  /*4e50*/  FSEL R2, R15, RZ, P2 ;  /* 0x000000ff0f027208 */ /* 0x002fe40001000000 */
[----:B------:R-:W-:Y:S02]  /*4e60*/  MOV R15, R136 ;  /* 0x00000088000f7202 */ /* 0x000fe40000000f00 */
[----:B------:R-:W-:Y:S05]  /*4e70*/  @!P0 FSEL R15, R136, -INF , !P3 ;  /* 0xff800000880f8808 */ /* 0x000fea0005800000 */
[----:B------:R-:W-:Y:S01]  /*4e80*/  MUFU.TANH R201, R35 ;  /* 0x0000002300c97308 */ /* 0x000fe20000002400 */
[--C-:B--2---:R-:W-:Y:S01]  /*4e90*/  FFMA.FTZ R13, R14, UR11, -R2.reuse ;  /* 0x0000000b0e0d7c23 */ /* 0x104fe20008010802 */
[----:B------:R-:W-:Y:S04]  /*4ea0*/  @!P0 IADD3 R14, R0, 0x8, RZ ;  /* 0x00000008000e8810 */ /* 0x000fe80007ffe0ff */
[C---:B------:R-:W-:Y:S04]  /*4eb0*/  @!P0 ISETP.GE.AND P2, PT, R14.reuse, R8, PT ;  /* 0x000000080e00820c */ /* 0x040fe80003f46270 */
[----:B------:R1:W-:Y:S01]  /*4ec0*/  MUFU.EX2 R190, R13 ;  /* 0x0000000d00be7308 */ /* 0x0003e20000000800 */
[----:B------:R-:W-:Y:S09]  /*4ed0*/  @!P0 ISETP.GE.AND P3, PT, R14, R5, PT ;  /* 0x000000050e00820c */ /* 0x000ff20003f66270 */
[----:B------:R-:W2:Y:S10]  /*4ee0*/  MUFU.TANH R117, R30 ;  /* 0x0000001e00757308 */ /* 0x000eb40000002400 */
[----:B------:R-:W2:Y:S01]  /*4ef0*/  MUFU.TANH R116, R31 ;  /* 0x0000001f00747308 */ /* 0x000ea20000002400 */
[----:B-1----:R-:W-:Y:S01]  /*4f00*/  FFMA.FTZ R13, R15, UR11, -R2 ;  /* 0x0000000b0f0d7c23 */ /* 0x002fe20008010802 */
[----:B------:R-:W-:Y:S02]  /*4f10*/  MOV R15, R120 ;  /* 0x00000078000f7202 */ /* 0x000fe40000000f00 */
[----:B------:R-:W-:Y:S06]  /*4f20*/  @!P0 FSEL R15, R120, -INF , !P2 ;  /* 0xff800000780f8808 */ /* 0x000fec0005000000 */
[----:B------:R1:W-:Y:S01]  /*4f30*/  MUFU.EX2 R189, R13 ;  /* 0x0000000d00bd7308 */ /* 0x0003e20000000800 */
[--C-:B------:R-:W-:Y:S01]  /*4f40*/  FFMA.FTZ R7, R15, UR11, -R4.reuse ;  /* 0x0000000b0f077c23 */ /* 0x100fe20008010804 */
[----:B------:R-:W-:Y:S08]  /*4f50*/  MOV R15, R127 ;  /* 0x0000007f000f7202 */ /* 0x000ff00000000f00 */
[----:B------:R4:W-:Y:S01]  /*4f60*/  MUFU.EX2 R135, R7 ;  /* 0x0000000700877308 */ /* 0x0009e20000000800 */
[----:B-1----:R-:W-:Y:S04]  /*4f70*/  @!P0 IADD3 R13, R0, 0x9, RZ ;  /* 0x00000009000d8810 */ /* 0x002fe80007ffe0ff */
[----:B------:R-:W-:Y:S04]  /*4f80*/  @!P0 ISETP.GE.AND P2, PT, R13, R8, PT ;  /* 0x000000080d00820c */ /* 0x000fe80003f46270 */
[----:B------:R-:W-:Y:S01]  /*4f90*/  @!P0 FSEL R6, R119, -INF , !P2 ;  /* 0xff80000077068808 */ /* 0x000fe20005000000 */
[----:B----4-:R-:W-:Y:S01]  /*4fa0*/  IMAD.MOV.U32 R7, RZ, RZ, R129 ;  /* 0x000000ffff077224 */ /* 0x010fe200078e0081 */
[----:B------:R-:W-:Y:S02]  /*4fb0*/  @!P0 FSEL R7, R129, -INF , !P3 ;  /* 0xff80000081078808 */ /* 0x000fe40005800000 */
[----:B------:R-:W-:Y:S01]  /*4fc0*/  @!P0 ISETP.GE.AND P2, PT, R13, R5, PT ;  /* 0x000000050d00820c */ /* 0x000fe20003f46270 */
[----:B------:R-:W-:Y:S03]  /*4fd0*/  FFMA.FTZ R6, R6, UR11, -R4 ;  /* 0x0000000b06067c23 */ /* 0x000fe60008010804 */
[----:B------:R-:W-:Y:S01]  /*4fe0*/  @!P0 FSEL R15, R127, -INF , !P2 ;  /* 0xff8000007f0f8808 */ /* 0x000fe20005000000 */
[----:B------:R1:W-:Y:S01]  /*4ff0*/  MUFU.EX2 R134, R6 ;  /* 0x0000000600867308 */ /* 0x0003e20000000800 */
[----:B------:R-:W-:Y:S01]  /*5000*/  @!P0 ISETP.GE.AND P2, PT, R14, R12, PT ;  /* 0x0000000c0e00820c */ /* 0x000fe20003f46270 */
[--C-:B-1----:R-:W-:Y:S01]  /*5010*/  FFMA.FTZ R6, R7, UR11, -R2.reuse ;  /* 0x0000000b07067c23 */ /* 0x102fe20008010802 */
[----:B------:R-:W-:Y:S07]  /*5020*/  MOV R7, R205 ;  /* 0x000000cd00077202 */ /* 0x000fee0000000f00 */
[----:B------:R1:W-:Y:S02]  /*5030*/  MUFU.EX2 R188, R6 ;  /* 0x0000000600bc7308 */ /* 0x0003e40000000800 */
[----:B-1----:R-:W-:Y:S01]  /*5040*/  FFMA.FTZ R6, R15, UR11, -R2 ;  /* 0x0000000b0f067c23 */ /* 0x002fe20008010802 */
[----:B------:R-:W-:Y:S07]  /*5050*/  MOV R15, R203 ;  /* 0x000000cb000f7202 */ /* 0x000fee0000000f00 */
[----:B------:R1:W-:Y:S02]  /*5060*/  MUFU.EX2 R187, R6 ;  /* 0x0000000600bb7308 */ /* 0x0003e40000000800 */
[----:B-1----:R-:W-:Y:S02]  /*5070*/  MOV R6, R206 ;  /* 0x000000ce00067202 */ /* 0x002fe40000000f00 */
[----:B------:R-:W-:Y:S02]  /*5080*/  @!P0 FSEL R6, R206, -INF , !P2 ;  /* 0xff800000ce068808 */ /* 0x000fe40005000000 */
[----:B------:R-:W-:Y:S03]  /*5090*/  @!P0 ISETP.GE.AND P2, PT, R13, R12, PT ;  /* 0x0000000c0d00820c */ /* 0x000fe60003f46270 */
[--C-:B------:R-:W-:Y:S01]  /*50a0*/  FFMA.FTZ R6, R6, UR11, -R10.reuse ;  /* 0x0000000b06067c23 */ /* 0x100fe2000801080a */
[----:B------:R-:W-:Y:S02]  /*50b0*/  @!P0 FSEL R7, R205, -INF , !P2 ;  /* 0xff800000cd078808 */ /* 0x000fe40005000000 */
[----:B------:R-:W-:Y:S01]  /*50c0*/  @!P0 ISETP.GE.AND P2, PT, R14, R11, PT ;  /* 0x0000000b0e00820c */ /* 0x000fe20003f46270 */
[----:B------:R1:W-:Y:S01]  /*50d0*/  MUFU.EX2 R219, R6 ;  /* 0x0000000600db7308 */ /* 0x0003e20000000800 */
[----:B------:R-:W-:Y:S01]  /*50e0*/  MOV R14, R204 ;  /* 0x000000cc000e7202 */ /* 0x000fe20000000f00 */
[--C-:B------:R-:W-:Y:S08]  /*50f0*/  FFMA.FTZ R7, R7, UR11, -R10.reuse ;  /* 0x0000000b07077c23 */ /* 0x100ff0000801080a */
[----:B------:R4:W2:Y:S01]  /*5100*/  MUFU.EX2 R218, R7 ;  /* 0x0000000700da7308 */ /* 0x0008a20000000800 */
[----:B-1----:R-:W-:Y:S02]  /*5110*/  MOV R6, R211 ;  /* 0x000000d300067202 */ /* 0x002fe40000000f00 */
[----:B------:R-:W-:Y:S02]  /*5120*/  @!P0 FSEL R6, R211, -INF , !P2 ;  /* 0xff800000d3068808 */ /* 0x000fe40005000000 */
[-C--:B------:R-:W-:Y:S02]  /*5130*/  @!P0 ISETP.GE.AND P2, PT, R13, R11.reuse, PT ;  /* 0x0000000b0d00820c */ /* 0x080fe40003f46270 */
[----:B------:R-:W-:Y:S01]  /*5140*/  MOV R13, R210 ;  /* 0x000000d2000d7202 */ /* 0x000fe20000000f00 */
[--C-:B------:R-:W-:Y:S01]  /*5150*/  FFMA.FTZ R6, R6, UR11, -R9.reuse ;  /* 0x0000000b06067c23 */ /* 0x100fe20008010809 */
[----:B------:R-:W-:Y:S02]  /*5160*/  @!P0 FSEL R13, R210, -INF , !P2 ;  /* 0xff800000d20d8808 */ /* 0x000fe40005000000 */
[----:B----4-:R-:W-:Y:S01]  /*5170*/  @!P0 IADD3 R7, R0, 0x10, RZ ;  /* 0x0000001000078810 */ /* 0x010fe20007ffe0ff */
[----:B------:R1:W-:Y:S02]  /*5180*/  MUFU.EX2 R230, R6 ;  /* 0x0000000600e67308 */ /* 0x0003e40000000800 */
[----:B------:R-:W-:Y:S01]  /*5190*/  FFMA.FTZ R13, R13, UR11, -R9 ;  /* 0x0000000b0d0d7c23 */ /* 0x000fe20008010809 */
[-C--:B------:R-:W-:Y:S04]  /*51a0*/  @!P0 ISETP.GE.AND P2, PT, R7, R12.reuse, PT ;  /* 0x0000000c0700820c */ /* 0x080fe80003f46270 */
[----:B------:R-:W-:Y:S03]  /*51b0*/  @!P0 FSEL R14, R204, -INF , !P2 ;  /* 0xff800000cc0e8808 */ /* 0x000fe60005000000 */
[----:B------:R4:W2:Y:S01]  /*51c0*/  MUFU.EX2 R229, R13 ;  /* 0x0000000d00e57308 */ /* 0x0008a20000000800 */
[----:B-1----:R-:W-:Y:S04]  /*51d0*/  @!P0 IADD3 R6, R0, 0x11, RZ ;  /* 0x0000001100068810 */ /* 0x002fe80007ffe0ff */
[----:B------:R-:W-:Y:S01]  /*51e0*/  @!P0 ISETP.GE.AND P2, PT, R6, R12, PT ;  /* 0x0000000c0600820c */ /* 0x000fe20003f46270 */
[--C-:B----4-:R-:W-:Y:S03]  /*51f0*/  FFMA.FTZ R13, R14, UR11, -R10.reuse ;  /* 0x0000000b0e0d7c23 */ /* 0x110fe6000801080a */
[----:B------:R-:W-:Y:S02]  /*5200*/  @!P0 FSEL R15, R203, -INF , !P2 ;  /* 0xff800000cb0f8808 */ /* 0x000fe40005000000 */
[-C--:B------:R-:W-:Y:S01]  /*5210*/  @!P0 ISETP.GE.AND P2, PT, R7, R11.reuse, PT ;  /* 0x0000000b0700820c */ /* 0x080fe20003f46270 */
[----:B------:R1:W-:Y:S02]  /*5220*/  MUFU.EX2 R216, R13 ;  /* 0x0000000d00d87308 */ /* 0x0003e40000000800 */
[----:B------:R-:W-:Y:S08]  /*5230*/  FFMA.FTZ R14, R15, UR11, -R10 ;  /* 0x0000000b0f0e7c23 */ /* 0x000ff0000801080a */
[----:B------:R4:W-:Y:S01]  /*5240*/  MUFU.EX2 R217, R14 ;  /* 0x0000000e00d97308 */ /* 0x0009e20000000800 */
[----:B-1----:R-:W-:Y:S01]  /*5250*/  IMAD.MOV.U32 R13, RZ, RZ, R209 ;  /* 0x000000ffff0d7224 */ /* 0x002fe200078e00d1 */
[----:B------:R-:W-:Y:S02]  /*5260*/  @!P0 FSEL R13, R209, -INF , !P2 ;  /* 0xff800000d10d8808 */ /* 0x000fe40005000000 */
[----:B------:R-:W-:Y:S03]  /*5270*/  @!P0 ISETP.GE.AND P2, PT, R6, R11, PT ;  /* 0x0000000b0600820c */ /* 0x000fe60003f46270 */
[--C-:B------:R-:W-:Y:S01]  /*5280*/  FFMA.FTZ R13, R13, UR11, -R9.reuse ;  /* 0x0000000b0d0d7c23 */ /* 0x100fe20008010809 */
[----:B----4-:R-:W-:Y:S03]  /*5290*/  MOV R14, R208 ;  /* 0x000000d0000e7202 */ /* 0x010fe60000000f00 */
[----:B------:R1:W-:Y:S01]  /*52a0*/  MUFU.EX2 R227, R13 ;  /* 0x0000000d00e37308 */ /* 0x0003e20000000800 */
[----:B------:R-:W-:Y:S02]  /*52b0*/  @!P0 FSEL R14, R208, -INF , !P2 ;  /* 0xff800000d00e8808 */ /* 0x000fe40005000000 */
[-C--:B------:R-:W-:Y:S03]  /*52c0*/  @!P0 ISETP.GE.AND P2, PT, R7, R8.reuse, PT ;  /* 0x000000080700820c */ /* 0x080fe60003f46270 */
[----:B------:R-:W-:Y:S04]  /*52d0*/  FFMA.FTZ R14, R14, UR11, -R9 ;  /* 0x0000000b0e0e7c23 */ /* 0x000fe80008010809 */
[----:B------:R4:W-:Y:S01]  /*52e0*/  MUFU.EX2 R228, R14 ;  /* 0x0000000e00e47308 */ /* 0x0009e20000000800 */
[----:B-1----:R-:W-:Y:S02]  /*52f0*/  MOV R13, R115 ;  /* 0x00000073000d7202 */ /* 0x002fe40000000f00 */
[----:B------:R-:W-:Y:S02]  /*5300*/  @!P0 FSEL R13, R115, -INF , !P2 ;  /* 0xff800000730d8808 */ /* 0x000fe40005000000 */
[----:B------:R-:W-:Y:S03]  /*5310*/  @!P0 ISETP.GE.AND P2, PT, R6, R8, PT ;  /* 0x000000080600820c */ /* 0x000fe60003f46270 */
[----:B------:R-:W-:Y:S01]  /*5320*/  FFMA.FTZ R13, R13, UR11, -R4 ;  /* 0x0000000b0d0d7c23 */ /* 0x000fe20008010804 */
[----:B----4-:R-:W-:Y:S03]  /*5330*/  MOV R14, R114 ;  /* 0x00000072000e7202 */ /* 0x010fe60000000f00 */
[----:B------:R1:W-:Y:S01]  /*5340*/  MUFU.EX2 R131, R13 ;  /* 0x0000000d00837308 */ /* 0x0003e20000000800 */
[----:B------:R-:W-:Y:S02]  /*5350*/  @!P0 FSEL R14, R114, -INF , !P2 ;  /* 0xff800000720e8808 */ /* 0x000fe40005000000 */
[----:B------:R-:W-:Y:S02]  /*5360*/  @!P0 ISETP.GE.AND P2, PT, R7, R5, PT ;  /* 0x000000050700820c */ /* 0x000fe40003f46270 */
[----:B------:R-:W-:Y:S02]  /*5370*/  MOV R7, R123 ;  /* 0x0000007b00077202 */ /* 0x000fe40000000f00 */
[----:B------:R-:W-:Y:S02]  /*5380*/  @!P0 FSEL R7, R123, -INF , !P2 ;  /* 0xff8000007b078808 */ /* 0x000fe40005000000 */
[-C--:B------:R-:W-:Y:S02]  /*5390*/  @!P0 ISETP.GE.AND P2, PT, R6, R5.reuse, PT ;  /* 0x000000050600820c */ /* 0x080fe40003f46270 */
[C---:B------:R-:W-:Y:S01]  /*53a0*/  @!P0 IADD3 R6, R0.reuse, 0x18, RZ ;  /* 0x0000001800068810 */ /* 0x040fe20007ffe0ff */
[----:B------:R-:W-:Y:S01]  /*53b0*/  FFMA.FTZ R7, R7, UR11, -R2 ;  /* 0x0000000b07077c23 */ /* 0x000fe20008010802 */
[----:B------:R-:W-:Y:S02]  /*53c0*/  @!P0 IADD3 R0, R0, 0x19, RZ ;  /* 0x0000001900008810 */ /* 0x000fe40007ffe0ff */
[----:B------:R-:W-:Y:S01]  /*53d0*/  @!P0 ISETP.GE.AND P3, PT, R6, R5, PT ;  /* 0x000000050600820c */ /* 0x000fe20003f66270 */
[----:B------:R-:W-:Y:S01]  /*53e0*/  MUFU.EX2 R139, R7 ;  /* 0x00000007008b7308 */ /* 0x000fe20000000800 */
[----:B-1----:R-:W-:Y:S01]  /*53f0*/  FFMA.FTZ R13, R14, UR11, -R4 ;  /* 0x0000000b0e0d7c23 */ /* 0x002fe20008010804 */
[----:B------:R-:W-:Y:S08]  /*5400*/  MOV R14, R113 ;  /* 0x00000071000e7202 */ /* 0x000ff00000000f00 */
[----:B------:R3:W-:Y:S02]  /*5410*/  MUFU.EX2 R130, R13 ;  /* 0x0000000d00827308 */ /* 0x0007e40000000800 */
[----:B---3--:R-:W-:Y:S02]  /*5420*/  MOV R13, R121 ;  /* 0x00000079000d7202 */ /* 0x008fe40000000f00 */
[----:B------:R-:W-:Y:S02]  /*5430*/  @!P0 FSEL R13, R121, -INF , !P2 ;  /* 0xff800000790d8808 */ /* 0x000fe40005000000 */
[-C--:B------:R-:W-:Y:S03]  /*5440*/  @!P0 ISETP.GE.AND P2, PT, R6, R8.reuse, PT ;  /* 0x000000080600820c */ /* 0x080fe60003f46270 */
[----:B------:R-:W-:Y:S01]  /*5450*/  FFMA.FTZ R7, R13, UR11, -R2 ;  /* 0x0000000b0d077c23 */ /* 0x000fe20008010802 */
[----:B------:R-:W-:Y:S02]  /*5460*/  @!P0 FSEL R14, R113, -INF , !P2 ;  /* 0xff800000710e8808 */ /* 0x000fe40005000000 */
[----:B------:R-:W-:Y:S01]  /*5470*/  @!P0 ISETP.GE.AND P2, PT, R0, R8, PT ;  /* 0x000000080000820c */ /* 0x000fe20003f46270 */
[----:B------:R1:W-:Y:S02]  /*5480*/  MUFU.EX2 R138, R7 ;  /* 0x00000007008a7308 */ /* 0x0003e40000000800 */
[--C-:B------:R-:W-:Y:S08]  /*5490*/  FFMA.FTZ R8, R14, UR11, -R4.reuse ;  /* 0x0000000b0e087c23 */ /* 0x100ff00008010804 */
[----:B------:R3:W-:Y:S01]  /*54a0*/  MUFU.EX2 R126, R8 ;  /* 0x00000008007e7308 */ /* 0x0007e20000000800 */
[----:B-1----:R-:W-:Y:S02]  /*54b0*/  MOV R7, R112 ;  /* 0x0000007000077202 */ /* 0x002fe40000000f00 */
[----:B------:R-:W-:Y:S02]  /*54c0*/  @!P0 FSEL R7, R112, -INF , !P2 ;  /* 0xff80000070078808 */ /* 0x000fe40005000000 */
[-C--:B------:R-:W-:Y:S03]  /*54d0*/  @!P0 ISETP.GE.AND P2, PT, R6, R12.reuse, PT ;  /* 0x0000000c0600820c */ /* 0x080fe60003f46270 */
[----:B------:R-:W-:Y:S01]  /*54e0*/  FFMA.FTZ R4, R7, UR11, -R4 ;  /* 0x0000000b07047c23 */ /* 0x000fe20008010804 */
[----:B---3--:R-:W-:Y:S01]  /*54f0*/  IMAD.MOV.U32 R8, RZ, RZ, R195 ;  /* 0x000000ffff087224 */ /* 0x008fe200078e00c3 */
[----:B------:R-:W-:Y:S02]  /*5500*/  @!P0 FSEL R8, R195, -INF , !P2 ;  /* 0xff800000c3088808 */ /* 0x000fe40005000000 */
[----:B------:R1:W-:Y:S01]  /*5510*/  MUFU.EX2 R125, R4 ;  /* 0x00000004007d7308 */ /* 0x0003e20000000800 */
[----:B------:R-:W-:Y:S02]  /*5520*/  @!P0 ISETP.GE.AND P2, PT, R0, R12, PT ;  /* 0x0000000c0000820c */ /* 0x000fe40003f46270 */
[--C-:B------:R-:W-:Y:S07]  /*5530*/  FFMA.FTZ R7, R8, UR11, -R10.reuse ;  /* 0x0000000b08077c23 */ /* 0x100fee000801080a */
[----:B------:R3:W-:Y:S01]  /*5540*/  MUFU.EX2 R213, R7 ;  /* 0x0000000700d57308 */ /* 0x0007e20000000800 */
[----:B-1----:R-:W-:Y:S02]  /*5550*/  MOV R4, R200 ;  /* 0x000000c800047202 */ /* 0x002fe40000000f00 */
[----:B------:R-:W-:Y:S02]  /*5560*/  @!P0 FSEL R4, R200, -INF , !P2 ;  /* 0xff800000c8048808 */ /* 0x000fe40005000000 */
[----:B------:R-:W-:Y:S02]  /*5570*/  @!P0 ISETP.GE.AND P2, PT, R6, R11, PT ;  /* 0x0000000b0600820c */ /* 0x000fe40003f46270 */
[----:B--2---:R-:W-:Y:S01]  /*5580*/  MOV R6, R117 ;  /* 0x0000007500067202 */ /* 0x004fe20000000f00 */
[----:B------:R-:W-:Y:S01]  /*5590*/  FFMA.FTZ R10, R4, UR11, -R10 ;  /* 0x0000000b040a7c23 */ /* 0x000fe2000801080a */
[----:B---3--:R-:W-:Y:S02]  /*55a0*/  MOV R7, R202 ;  /* 0x000000ca00077202 */ /* 0x008fe40000000f00 */
[----:B------:R-:W-:Y:S01]  /*55b0*/  @!P0 FSEL R7, R202, -INF , !P2 ;  /* 0xff800000ca078808 */ /* 0x000fe20005000000 */
[----:B------:R-:W1:Y:S01]  /*55c0*/  MUFU.EX2 R212, R10 ;  /* 0x0000000a00d47308 */ /* 0x000e620000000800 */
[C---:B------:R-:W-:Y:S02]  /*55d0*/  @!P0 ISETP.GE.AND P2, PT, R0.reuse, R11, PT ;  /* 0x0000000b0000820c */ /* 0x040fe40003f46270 */
[----:B------:R-:W-:Y:S01]  /*55e0*/  MOV R4, R201 ;  /* 0x000000c900047202 */ /* 0x000fe20000000f00 */
[--C-:B------:R-:W-:Y:S01]  /*55f0*/  FFMA.FTZ R7, R7, UR11, -R9.reuse ;  /* 0x0000000b07077c23 */ /* 0x100fe20008010809 */
[----:B------:R-:W-:Y:S02]  /*5600*/  @!P0 FSEL R4, R201, -INF , !P2 ;  /* 0xff800000c9048808 */ /* 0x000fe40005000000 */
[----:B------:R-:W-:Y:S03]  /*5610*/  @!P0 ISETP.GE.AND P2, PT, R0, R5, PT ;  /* 0x000000050000820c */ /* 0x000fe60003f46270 */
[----:B------:R-:W-:Y:S01]  /*5620*/  MUFU.EX2 R221, R7 ;  /* 0x0000000700dd7308 */ /* 0x000fe20000000800 */
[----:B------:R-:W-:Y:S01]  /*5630*/  F2FP.F16.F32.PACK_AB R0, R225, R224 ;  /* 0x000000e0e100723e */ /* 0x000fe200000000ff */
[----:B------:R-:W-:Y:S01]  /*5640*/  FFMA.FTZ R9, R4, UR11, -R9 ;  /* 0x0000000b04097c23 */ /* 0x000fe20008010809 */
[----:B------:R-:W-:Y:S02]  /*5650*/  F2FP.F16.F32.PACK_AB R4, R232, R231 ;  /* 0x000000e7e804723e */ /* 0x000fe400000000ff */
[----:B------:R-:W-:Y:S01]  /*5660*/  @!P0 FSEL R6, R117, -INF , !P3 ;  /* 0xff80000075068808 */ /* 0x000fe20005800000 */
[----:B------:R2:W-:Y:S01]  /*5670*/  STS [R193+0xe000], R0 ;  /* 0x00e00000c1007388 */ /* 0x0005e20000000800 */
[----:B------:R-:W-:Y:S03]  /*5680*/  MOV R5, R116 ;  /* 0x0000007400057202 */ /* 0x000fe60000000f00 */
[----:B------:R-:W3:Y:S01]  /*5690*/  MUFU.EX2 R220, R9 ;  /* 0x0000000900dc7308 */ /* 0x000ee20000000800 */
[----:B------:R-:W-:Y:S01]  /*56a0*/  @!P0 FSEL R5, R116, -INF , !P2 ;  /* 0xff80000074058808 */ /* 0x000fe20005000000 */
[----:B------:R4:W-:Y:S01]  /*56b0*/  STS [R193+0xe400], R4 ;  /* 0x00e40004c1007388 */ /* 0x0009e20000000800 */
[--C-:B------:R-:W-:Y:S01]  /*56c0*/  FFMA.FTZ R6, R6, UR11, -R2.reuse ;  /* 0x0000000b06067c23 */ /* 0x100fe20008010802 */
[----:B------:R-:W-:Y:S02]  /*56d0*/  IADD3 R110, P0, R241, UR16, RZ ;  /* 0x00000010f16e7c10 */ /* 0x000fe4000ff1e0ff */
[----:B------:R-:W-:Y:S01]  /*56e0*/  FFMA.FTZ R2, R5, UR11, -R2 ;  /* 0x0000000b05027c23 */ /* 0x000fe20008010802 */
[----:B------:R-:W-:Y:S03]  /*56f0*/  F2FP.F16.F32.PACK_AB R5, R184, R185 ;  /* 0x000000b9b805723e */ /* 0x000fe600000000ff */
[----:B------:R1:W-:Y:S01]  /*5700*/  MUFU.EX2 R133, R6 ;  /* 0x0000000600857308 */ /* 0x0003e20000000800 */
[----:B------:R-:W-:Y:S02]  /*5710*/  IADD3.X R111, R240, UR15, RZ, P0, !PT ;  /* 0x0000000ff06f7c10 */ /* 0x000fe400087fe4ff */
[----:B------:R-:W-:Y:S03]  /*5720*/  PLOP3.LUT P2, PT, PT, PT, UP3, 0x80, 0x0 ;  /* 0x000000000000781c */ /* 0x000fe60003f4f038 */
[----:B------:R-:W3:Y:S04]  /*5730*/  LDG.E R108, desc[UR8][R110.64] ;  /* 0x000000086e6c7981 */ /* 0x000ee8000c1e1900 */
[----:B------:R4:W3:Y:S01]  /*5740*/  MUFU.EX2 R132, R2 ;  /* 0x0000000200847308 */ /* 0x0008e20000000800 */
[----:B--2---:R-:W-:Y:S02]  /*5750*/  F2FP.F16.F32.PACK_AB R0, R218, R219 ;  /* 0x000000dbda00723e */ /* 0x004fe400000000ff */
[----:B-1----:R-:W-:Y:S02]  /*5760*/  F2FP.F16.F32.PACK_AB R6, R229, R230 ;  /* 0x000000e6e506723e */ /* 0x002fe400000000ff */
[----:B----4-:R-:W-:Y:S01]  /*5770*/  F2FP.F16.F32.PACK_AB R4, R189, R190 ;  /* 0x000000bebd04723e */ /* 0x010fe200000000ff */
[----:B------:R1:W-:Y:S04]  /*5780*/  STS [R194+0xe000], R0 ;  /* 0x00e00000c2007388 */ /* 0x0003e80000000800 */
        /* <DEDUP_REMOVED lines=11> */
[----:B------:R4:W-:Y:S04]  /*5840*/  STS [R192+0xe400], R4 ;  /* 0x00e40004c0007388 */ /* 0x0009e80000000800 */
[----:B------:R4:W-:Y:S01]  /*5850*/  STS [R191+0xe000], R2 ;  /* 0x00e00002bf007388 */ /* 0x0009e20000000800 */
[----:B---3--:R-:W-:Y:S02]  /*5860*/  F2FP.F16.F32.PACK_AB R0, R220, R221 ;  /* 0x000000dddc00723e */ /* 0x008fe400000000ff */
[----:B-1----:R-:W-:Y:S03]  /*5870*/  F2FP.F16.F32.PACK_AB R6, R130, R131 ;  /* 0x000000838206723e */ /* 0x002fe600000000ff */
[----:B------:R1:W-:Y:S01]  /*5880*/  STS [R191+0xe400], R0 ;  /* 0x00e40000bf007388 */ /* 0x0003e20000000800 */
[----:B--2---:R-:W-:Y:S03]  /*5890*/  F2FP.F16.F32.PACK_AB R5, R138, R139 ;  /* 0x0000008b8a05723e */ /* 0x004fe600000000ff */
[----:B------:R-:W-:Y:S01]  /*58a0*/  STS [R192+0xf000], R6 ;  /* 0x00f00006c0007388 */ /* 0x000fe20000000800 */
[----:B----4-:R-:W-:Y:S03]  /*58b0*/  F2FP.F16.F32.PACK_AB R4, R125, R126 ;  /* 0x0000007e7d04723e */ /* 0x010fe600000000ff */
[----:B------:R-:W-:Y:S01]  /*58c0*/  STS [R192+0xf400], R5 ;  /* 0x00f40005c0007388 */ /* 0x000fe20000000800 */
[----:B------:R-:W-:Y:S03]  /*58d0*/  F2FP.F16.F32.PACK_AB R2, R132, R133 ;  /* 0x000000858402723e */ /* 0x000fe600000000ff */
[----:B------:R-:W-:Y:S04]  /*58e0*/  STS [R191+0xf000], R4 ;  /* 0x00f00004bf007388 */ /* 0x000fe80000000800 */
[----:B------:R2:W-:Y:S01]  /*58f0*/  STS [R191+0xf400], R2 ;  /* 0x00f40002bf007388 */ /* 0x0005e20000000800 */
[----:B-1----:R-:W-:Y:S05]  /*5900*/  LEA R0, R180, UR4, 0x1 ;  /* 0x00000004b4007c11 */ /* 0x002fea000f8e08ff */
[----:B------:R-:W1:Y:S08]  /*5910*/  LDSM.16.M88.4 R32, [R0+0x4000] ;  /* 0x004000000020783b */ /* 0x000e700000000200 */
[----:B------:R3:W4:Y:S01]  /*5920*/  LDSM.16.M88.4 R28, [R0+0x5000] ;  /* 0x00500000001c783b */ /* 0x0007220000000200 */
[-C--:B--2---:R-:W-:Y:S07]  /*5930*/  IADD3 R2, R179, R0.reuse, RZ ;  /* 0x00000000b3027210 */ /* 0x084fee0007ffe0ff */
[----:B------:R-:W2:Y:S08]  /*5940*/  LDSM.16.M88.4 R100, [R2+0x4000] ;  /* 0x004000000264783b */ /* 0x000eb00000000200 */
[----:B------:R-:W2:Y:S01]  /*5950*/  LDSM.16.M88.4 R104, [R2+0x5000] ;  /* 0x005000000268783b */ /* 0x000ea20000000200 */
[----:B---3--:R-:W-:Y:S01]  /*5960*/  IADD3 R0, R128, R0, RZ ;  /* 0x0000000080007210 */ /* 0x008fe20007ffe0ff */
[-C--:B-1----:R-:W-:Y:S06]  /*5970*/  HMMA.16816.F32 R4, R32, R140.reuse, RZ ;  /* 0x0000008c2004723c */ /* 0x082fec00000018ff */
[C---:B----4-:R-:W-:Y:S06]  /*5980*/  HMMA.16816.F32 R8, R28.reuse, R140, RZ ;  /* 0x0000008c1c08723c */ /* 0x050fec00000018ff */
[-C--:B------:R-:W-:Y:S06]  /*5990*/  HMMA.16816.F32 R12, R28, R142.reuse, RZ ;  /* 0x0000008e1c0c723c */ /* 0x080fec00000018ff */
[C---:B------:R-:W-:Y:S06]  /*59a0*/  HMMA.16816.F32 R16, R32.reuse, R142, RZ ;  /* 0x0000008e2010723c */ /* 0x040fec00000018ff */
[-C--:B------:R-:W-:Y:S06]  /*59b0*/  HMMA.16816.F32 R20, R32, R144.reuse, RZ ;  /* 0x000000902014723c */ /* 0x080fec00000018ff */
[C---:B------:R-:W-:Y:S06]  /*59c0*/  HMMA.16816.F32 R24, R28.reuse, R144, RZ ;  /* 0x000000901c18723c */ /* 0x040fec00000018ff */
[-C--:B------:R-:W-:Y:S06]  /*59d0*/  HMMA.16816.F32 R28, R28, R146.reuse, RZ ;  /* 0x000000921c1c723c */ /* 0x080fec00000018ff */
[----:B------:R-:W-:Y:S06]  /*59e0*/  HMMA.16816.F32 R32, R32, R146, RZ ;  /* 0x000000922020723c */ /* 0x000fec00000018ff */
[-C--:B--2---:R-:W-:Y:S06]  /*59f0*/  HMMA.16816.F32 R4, R100, R148.reuse, R4 ;  /* 0x000000946404723c */ /* 0x084fec0000001804 */
[C---:B------:R-:W-:Y:S06]  /*5a00*/  HMMA.16816.F32 R8, R104.reuse, R148, R8 ;  /* 0x000000946808723c */ /* 0x040fec0000001808 */
[-C--:B------:R-:W-:Y:S06]  /*5a10*/  HMMA.16816.F32 R12, R104, R150.reuse, R12 ;  /* 0x00000096680c723c */ /* 0x080fec000000180c */
[C---:B------:R-:W-:Y:S06]  /*5a20*/  HMMA.16816.F32 R16, R100.reuse, R150, R16 ;  /* 0x000000966410723c */ /* 0x040fec0000001810 */
[-C--:B------:R-:W-:Y:S06]  /*5a30*/  HMMA.16816.F32 R20, R100, R152.reuse, R20 ;  /* 0x000000986414723c */ /* 0x080fec0000001814 */
[C---:B------:R-:W-:Y:S06]  /*5a40*/  HMMA.16816.F32 R24, R104.reuse, R152, R24 ;  /* 0x000000986818723c */ /* 0x040fec0000001818 */
[-C--:B------:R-:W-:Y:S01]  /*5a50*/  HMMA.16816.F32 R28, R104, R154.reuse, R28 ;  /* 0x0000009a681c723c */ /* 0x080fe2000000181c */
[----:B------:R-:W-:Y:S05]  /*5a60*/  LDSM.16.M88.4 R104, [R0+0x5000] ;  /* 0x005000000068783b */ /* 0x000fea0000000200 */
[----:B------:R-:W-:Y:S03]  /*5a70*/  HMMA.16816.F32 R32, R100, R154, R32 ;  /* 0x0000009a6420723c */ /* 0x000fe60000001820 */
[----:B------:R1:W2:Y:S02]  /*5a80*/  LDSM.16.M88.4 R100, [R0+0x4000] ;  /* 0x004000000064783b */ /* 0x0002a40000000200 */
[----:B-1----:R-:W-:Y:S06]  /*5a90*/  FFMA.FTZ R0, -R118, R118, 1 ;  /* 0x3f80000076007423 */ /* 0x002fec0000010176 */
[----:B------:R-:W-:Y:S01]  /*5aa0*/  FMUL.FTZ R0, R0, UR6 ;  /* 0x0000000600007c20 */ /* 0x000fe20008410000 */
[-C--:B--2---:R-:W-:Y:S06]  /*5ab0*/  HMMA.16816.F32 R4, R100, R156.reuse, R4 ;  /* 0x0000009c6404723c */ /* 0x084fec0000001804 */
[C---:B------:R-:W-:Y:S06]  /*5ac0*/  HMMA.16816.F32 R8, R104.reuse, R156, R8 ;  /* 0x0000009c6808723c */ /* 0x040fec0000001808 */
[-C--:B------:R-:W-:Y:S06]  /*5ad0*/  HMMA.16816.F32 R12, R104, R158.reuse, R12 ;  /* 0x0000009e680c723c */ /* 0x080fec000000180c */
[C---:B------:R-:W-:Y:S06]  /*5ae0*/  HMMA.16816.F32 R16, R100.reuse, R158, R16 ;  /* 0x0000009e6410723c */ /* 0x040fec0000001810 */
[-C--:B------:R-:W-:Y:S06]  /*5af0*/  HMMA.16816.F32 R20, R100, R160.reuse, R20 ;  /* 0x000000a06414723c */ /* 0x080fec0000001814 */
[C---:B------:R-:W-:Y:S06]  /*5b00*/  HMMA.16816.F32 R24, R104.reuse, R160, R24 ;  /* 0x000000a06818723c */ /* 0x040fec0000001818 */
[-C--:B------:R-:W-:Y:S06]  /*5b10*/  HMMA.16816.F32 R28, R104, R162.reuse, R28 ;  /* 0x000000a2681c723c */ /* 0x080fec000000181c */
[----:B------:R-:W-:Y:S05]  /*5b20*/  HMMA.16816.F32 R32, R100, R162, R32 ;  /* 0x000000a26420723c */ /* 0x000fea0000001820 */
[----:B------:R-:W-:Y:S02]  /*5b30*/  IADD3 R104, R128, R2, RZ ;  /* 0x0000000280687210 */ /* 0x000fe40007ffe0ff */
[----:B------:R1:W5:Y:S04]  /*5b40*/  LDG.E R2, desc[UR8][R110.64+0x80] ;  /* 0x000080086e027981 */ /* 0x000368000c1e1900 */
[----:B------:R-:W2:Y:S08]  /*5b50*/  LDSM.16.M88.4 R100, [R104+0x4000] ;  /* 0x004000006864783b */ /* 0x000eb00000000200 */
[----:B------:R-:W3:Y:S01]  /*5b60*/  LDSM.16.M88.4 R104, [R104+0x5000] ;  /* 0x005000006868783b */ /* 0x000ee20000000200 */
[-C--:B--2---:R-:W-:Y:S06]  /*5b70*/  HMMA.16816.F32 R4, R100, R164.reuse, R4 ;  /* 0x000000a46404723c */ /* 0x084fec0000001804 */
[C---:B---3--:R-:W-:Y:S06]  /*5b80*/  HMMA.16816.F32 R8, R104.reuse, R164, R8 ;  /* 0x000000a46808723c */ /* 0x048fec0000001808 */
[-C--:B------:R-:W-:Y:S06]  /*5b90*/  HMMA.16816.F32 R12, R104, R166.reuse, R12 ;  /* 0x000000a6680c723c */ /* 0x080fec000000180c */
[C---:B------:R-:W-:Y:S06]  /*5ba0*/  HMMA.16816.F32 R16, R100.reuse, R166, R16 ;  /* 0x000000a66410723c */ /* 0x040fec0000001810 */
[----:B------:R-:W-:Y:S01]  /*5bb0*/  FADD.FTZ R109, -R108, R4 ;  /* 0x000000046c6d7221 */ /* 0x000fe20000010100 */
[-C--:B------:R-:W-:Y:S01]  /*5bc0*/  HMMA.16816.F32 R20, R100, R168.reuse, R20 ;  /* 0x000000a86414723c */ /* 0x080fe20000001814 */
[----:B------:R-:W2:Y:S03]  /*5bd0*/  LDG.E R4, desc[UR8][R110.64+0x20] ;  /* 0x000020086e047981 */ /* 0x000ea6000c1e1900 */
[----:B------:R-:W-:Y:S02]  /*5be0*/  FMUL.FTZ R109, R224, R109 ;  /* 0x0000006de06d7220 */ /* 0x000fe40000410000 */
[C---:B------:R-:W-:Y:S05]  /*5bf0*/  HMMA.16816.F32 R24, R104.reuse, R168, R24 ;  /* 0x000000a86818723c */ /* 0x040fea0000001818 */
[----:B------:R-:W-:Y:S01]  /*5c00*/  FMUL.FTZ R109, R109, R0 ;  /* 0x000000006d6d7220 */ /* 0x000fe20000410000 */
[-C--:B------:R-:W-:Y:S01]  /*5c10*/  HMMA.16816.F32 R28, R104, R170.reuse, R28 ;  /* 0x000000aa681c723c */ /* 0x080fe2000000181c */
[----:B------:R1:W5:Y:S04]  /*5c20*/  LDG.E R0, desc[UR8][R110.64+0xa0] ;  /* 0x0000a0086e007981 */ /* 0x000368000c1e1900 */
[C---:B------:R-:W-:Y:S01]  /*5c30*/  FADD.FTZ R5, -R108.reuse, R5 ;  /* 0x000000056c057221 */ /* 0x040fe20000010100 */
[----:B------:R-:W-:Y:S05]  /*5c40*/  HMMA.16816.F32 R32, R100, R170, R32 ;  /* 0x000000aa6420723c */ /* 0x000fea0000001820 */
[----:B------:R-:W-:Y:S01]  /*5c50*/  FMUL.FTZ R118, R225, R5 ;  /* 0x00000005e1767220 */ /* 0x000fe20000410000 */
[----:B------:R-:W-:Y:S01]  /*5c60*/  FFMA.FTZ R5, -R207, R207, 1 ;  /* 0x3f800000cf057423 */ /* 0x000fe200000101cf */
[C---:B------:R-:W-:Y:S01]  /*5c70*/  FADD.FTZ R20, -R108.reuse, R20 ;  /* 0x000000146c147221 */ /* 0x040fe20000010100 */
[----:B------:R-:W-:Y:S03]  /*5c80*/  FADD.FTZ R100, -R108, R16 ;  /* 0x000000106c647221 */ /* 0x000fe60000010100 */
[----:B------:R-:W-:Y:S01]  /*5c90*/  FMUL.FTZ R5, R5, UR6 ;  /* 0x0000000605057c20 */ /* 0x000fe20008410000 */
[----:B------:R-:W-:Y:S01]  /*5ca0*/  FMUL.FTZ R102, R216, R20 ;  /* 0x00000014d8667220 */ /* 0x000fe20000410000 */
[----:B------:R-:W-:Y:S01]  /*5cb0*/  FFMA.FTZ R20, -R206, R206, 1 ;  /* 0x3f800000ce147423 */ /* 0x000fe200000101ce */
[----:B------:R-:W-:Y:S01]  /*5cc0*/  FADD.FTZ R101, -R108, R17 ;  /* 0x000000116c657221 */ /* 0x000fe20000010100 */
[----:B------:R-:W-:Y:S01]  /*5cd0*/  FMUL.FTZ R5, R118, R5 ;  /* 0x0000000576057220 */ /* 0x000fe20000410000 */
[----:B------:R-:W-:Y:S01]  /*5ce0*/  FMUL.FTZ R17, R219, R100 ;  /* 0x00000064db117220 */ /* 0x000fe20000410000 */
[----:B------:R-:W-:Y:S01]  /*5cf0*/  FMUL.FTZ R20, R20, UR6 ;  /* 0x0000000614147c20 */ /* 0x000fe20008410000 */
[----:B------:R-:W-:Y:S01]  /*5d00*/  FMUL.FTZ R101, R218, R101 ;  /* 0x00000065da657220 */ /* 0x000fe20000410000 */
[----:B------:R-:W-:Y:S01]  /*5d10*/  FADD.FTZ R21, -R108, R21 ;  /* 0x000000156c157221 */ /* 0x000fe20000010100 */
[----:B------:R-:W-:Y:S01]  /*5d20*/  F2FP.F16.F32.PACK_AB R16, R5, R109 ;  /* 0x0000006d0510723e */ /* 0x000fe200000000ff */
[----:B------:R-:W-:Y:S01]  /*5d30*/  FFMA.FTZ R5, -R205, R205, 1 ;  /* 0x3f800000cd057423 */ /* 0x000fe200000101cd */
[----:B------:R-:W-:Y:S01]  /*5d40*/  FMUL.FTZ R20, R17, R20 ;  /* 0x0000001411147220 */ /* 0x000fe20000410000 */
[----:B------:R-:W-:Y:S01]  /*5d50*/  FMUL.FTZ R103, R217, R21 ;  /* 0x00000015d9677220 */ /* 0x000fe20000410000 */
[----:B------:R-:W-:Y:S01]  /*5d60*/  FFMA.FTZ R17, -R203, R203, 1 ;  /* 0x3f800000cb117423 */ /* 0x000fe200000101cb */
[----:B------:R-:W-:Y:S01]  /*5d70*/  FMUL.FTZ R5, R5, UR6 ;  /* 0x0000000605057c20 */ /* 0x000fe20008410000 */
[----:B------:R-:W-:Y:S01]  /*5d80*/  FFMA.FTZ R21, -R195, R195, 1 ;  /* 0x3f800000c3157423 */ /* 0x000fe200000101c3 */
[----:B------:R-:W-:Y:S01]  /*5d90*/  FFMA.FTZ R100, -R204, R204, 1 ;  /* 0x3f800000cc647423 */ /* 0x000fe200000101cc */
[C---:B------:R-:W-:Y:S01]  /*5da0*/  FADD.FTZ R33, -R108.reuse, R33 ;  /* 0x000000216c217221 */ /* 0x040fe20000010100 */
[----:B------:R-:W-:Y:S01]  /*5db0*/  FMUL.FTZ R5, R101, R5 ;  /* 0x0000000565057220 */ /* 0x000fe20000410000 */
[----:B------:R-:W-:Y:S01]  /*5dc0*/  FADD.FTZ R101, -R108, R32 ;  /* 0x000000206c657221 */ /* 0x000fe20000010100 */
[----:B------:R-:W-:Y:S01]  /*5dd0*/  FMUL.FTZ R32, R17, UR6 ;  /* 0x0000000611207c20 */ /* 0x000fe20008410000 */
[----:B------:R-:W-:Y:S01]  /*5de0*/  FMUL.FTZ R21, R21, UR6 ;  /* 0x0000000615157c20 */ /* 0x000fe20008410000 */
[----:B------:R-:W-:Y:S01]  /*5df0*/  FMUL.FTZ R100, R100, UR6 ;  /* 0x0000000664647c20 */ /* 0x000fe20008410000 */
[----:B------:R-:W-:Y:S01]  /*5e00*/  FMUL.FTZ R17, R213, R101 ;  /* 0x00000065d5117220 */ /* 0x000fe20000410000 */
[----:B------:R-:W-:Y:S01]  /*5e10*/  FMUL.FTZ R32, R103, R32 ;  /* 0x0000002067207220 */ /* 0x000fe20000410000 */
[----:B------:R-:W-:Y:S01]  /*5e20*/  FMUL.FTZ R103, R212, R33 ;  /* 0x00000021d4677220 */ /* 0x000fe20000410000 */
[----:B------:R-:W-:Y:S01]  /*5e30*/  FMUL.FTZ R100, R102, R100 ;  /* 0x0000006466647220 */ /* 0x000fe20000410000 */
[----:B------:R-:W-:Y:S01]  /*5e40*/  FMUL.FTZ R21, R17, R21 ;  /* 0x0000001511157220 */ /* 0x000fe20000410000 */
[----:B------:R-:W-:Y:S01]  /*5e50*/  FFMA.FTZ R17, -R200, R200, 1 ;  /* 0x3f800000c8117423 */ /* 0x000fe200000101c8 */
[----:B------:R-:W-:Y:S02]  /*5e60*/  FFMA.FTZ R33, -R214, R214, 1 ;  /* 0x3f800000d6217423 */ /* 0x000fe400000101d6 */
[----:B------:R-:W-:Y:S01]  /*5e70*/  F2FP.F16.F32.PACK_AB R32, R32, R100 ;  /* 0x000000642020723e */ /* 0x000fe200000000ff */
[----:B------:R-:W-:Y:S01]  /*5e80*/  FMUL.FTZ R17, R17, UR6 ;  /* 0x0000000611117c20 */ /* 0x000fe20008410000 */
[----:B------:R-:W-:Y:S03]  /*5e90*/  FMUL.FTZ R33, R33, UR6 ;  /* 0x0000000621217c20 */ /* 0x000fe60008410000 */
[----:B------:R-:W-:Y:S05]  /*5ea0*/  FMUL.FTZ R17, R103, R17 ;  /* 0x0000001167117220 */ /* 0x000fea0000410000 */
[----:B------:R-:W-:Y:S01]  /*5eb0*/  F2FP.F16.F32.PACK_AB R21, R17, R21 ;  /* 0x000000151115723e */ /* 0x000fe200000000ff */
[----:B------:R-:W-:Y:S04]  /*5ec0*/  FFMA.FTZ R17, -R210, R210, 1 ;  /* 0x3f800000d2117423 */ /* 0x000fe800000101d2 */
[----:B------:R-:W-:Y:S01]  /*5ed0*/  FMUL.FTZ R17, R17, UR6 ;  /* 0x0000000611117c20 */ /* 0x000fe20008410000 */
[C---:B--2---:R-:W-:Y:S01]  /*5ee0*/  FADD.FTZ R6, -R4.reuse, R6 ;  /* 0x0000000604067221 */ /* 0x044fe20000010100 */
[C---:B------:R-:W-:Y:S01]  /*5ef0*/  FADD.FTZ R7, -R4.reuse, R7 ;  /* 0x0000000704077221 */ /* 0x040fe20000010100 */
[C---:B------:R-:W-:Y:S01]  /*5f00*/  FADD.FTZ R18, -R4.reuse, R18 ;  /* 0x0000001204127221 */ /* 0x040fe20000010100 */
[----:B------:R-:W-:Y:S01]  /*5f10*/  FADD.FTZ R19, -R4, R19 ;  /* 0x0000001304137221 */ /* 0x000fe20000010100 */
[----:B------:R-:W-:Y:S01]  /*5f20*/  FMUL.FTZ R102, R231, R6 ;  /* 0x00000006e7667220 */ /* 0x000fe20000410000 */
[----:B------:R-:W-:Y:S01]  /*5f30*/  FFMA.FTZ R6, -R215, R215, 1 ;  /* 0x3f800000d7067423 */ /* 0x000fe200000101d7 */
[----:B------:R-:W-:Y:S01]  /*5f40*/  FMUL.FTZ R101, R232, R7 ;  /* 0x00000007e8657220 */ /* 0x000fe20000410000 */
[----:B------:R-:W-:Y:S01]  /*5f50*/  F2FP.F16.F32.PACK_AB R7, R5, R20 ;  /* 0x000000140507723e */ /* 0x000fe200000000ff */
[----:B------:R-:W-:Y:S01]  /*5f60*/  FADD.FTZ R22, -R4, R22 ;  /* 0x0000001604167221 */ /* 0x000fe20000010100 */
[----:B------:R-:W-:Y:S01]  /*5f70*/  FMUL.FTZ R6, R6, UR6 ;  /* 0x0000000606067c20 */ /* 0x000fe20008410000 */
[----:B------:R-:W-:Y:S01]  /*5f80*/  FMUL.FTZ R19, R229, R19 ;  /* 0x00000013e5137220 */ /* 0x000fe20000410000 */
[C---:B------:R-:W-:Y:S01]  /*5f90*/  FADD.FTZ R23, -R4.reuse, R23 ;  /* 0x0000001704177221 */ /* 0x040fe20000010100 */
[----:B------:R-:W-:Y:S01]  /*5fa0*/  FADD.FTZ R34, -R4, R34 ;  /* 0x0000002204227221 */ /* 0x000fe20000010100 */
[----:B------:R-:W-:Y:S01]  /*5fb0*/  FMUL.FTZ R5, R102, R6 ;  /* 0x0000000666057220 */ /* 0x000fe20000410000 */
[----:B------:R-:W-:Y:S01]  /*5fc0*/  FMUL.FTZ R6, R101, R33 ;  /* 0x0000002165067220 */ /* 0x000fe20000410000 */
[----:B------:R-:W-:Y:S01]  /*5fd0*/  FMUL.FTZ R33, R227, R22 ;  /* 0x00000016e3217220 */ /* 0x000fe20000410000 */
[----:B------:R-:W-:Y:S01]  /*5fe0*/  FMUL.FTZ R100, R228, R23 ;  /* 0x00000017e4647220 */ /* 0x000fe20000410000 */
[----:B------:R-:W-:Y:S01]  /*5ff0*/  FMUL.FTZ R17, R19, R17 ;  /* 0x0000001113117220 */ /* 0x000fe20000410000 */
[----:B------:R-:W-:Y:S01]  /*6000*/  FADD.FTZ R35, -R4, R35 ;  /* 0x0000002304237221 */ /* 0x000fe20000010100 */
[----:B------:R-:W-:Y:S01]  /*6010*/  F2FP.F16.F32.PACK_AB R6, R6, R5 ;  /* 0x000000050606723e */ /* 0x000fe200000000ff */
[----:B------:R-:W-:Y:S01]  /*6020*/  FMUL.FTZ R5, R230, R18 ;  /* 0x00000012e6057220 */ /* 0x000fe20000410000 */
[----:B------:R-:W-:Y:S01]  /*6030*/  FFMA.FTZ R18, -R211, R211, 1 ;  /* 0x3f800000d3127423 */ /* 0x000fe200000101d3 */
[----:B------:R-:W-:Y:S01]  /*6040*/  FFMA.FTZ R20, -R209, R209, 1 ;  /* 0x3f800000d1147423 */ /* 0x000fe200000101d1 */
[----:B------:R-:W-:Y:S01]  /*6050*/  FFMA.FTZ R19, -R208, R208, 1 ;  /* 0x3f800000d0137423 */ /* 0x000fe200000101d0 */
[----:B------:R-:W-:Y:S01]  /*6060*/  FFMA.FTZ R23, -R202, R202, 1 ;  /* 0x3f800000ca177423 */ /* 0x000fe200000101ca */
[----:B------:R-:W-:Y:S01]  /*6070*/  FMUL.FTZ R18, R18, UR6 ;  /* 0x0000000612127c20 */ /* 0x000fe20008410000 */
[----:B------:R-:W-:Y:S01]  /*6080*/  FFMA.FTZ R22, -R201, R201, 1 ;  /* 0x3f800000c9167423 */ /* 0x000fe200000101c9 */
[----:B------:R-:W-:Y:S01]  /*6090*/  FMUL.FTZ R4, R221, R34 ;  /* 0x00000022dd047220 */ /* 0x000fe20000410000 */
[----:B------:R-:W-:Y:S01]  /*60a0*/  FMUL.FTZ R20, R20, UR6 ;  /* 0x0000000614147c20 */ /* 0x000fe20008410000 */
[----:B------:R-:W-:Y:S01]  /*60b0*/  FMUL.FTZ R18, R5, R18 ;  /* 0x0000001205127220 */ /* 0x000fe20000410000 */
[----:B------:R-:W-:Y:S01]  /*60c0*/  FMUL.FTZ R5, R220, R35 ;  /* 0x00000023dc057220 */ /* 0x000fe20000410000 */
[----:B------:R-:W-:Y:S01]  /*60d0*/  FMUL.FTZ R19, R19, UR6 ;  /* 0x0000000613137c20 */ /* 0x000fe20008410000 */
[----:B------:R-:W-:Y:S01]  /*60e0*/  FMUL.FTZ R23, R23, UR6 ;  /* 0x0000000617177c20 */ /* 0x000fe20008410000 */
[----:B------:R-:W-:Y:S01]  /*60f0*/  FMUL.FTZ R22, R22, UR6 ;  /* 0x0000000616167c20 */ /* 0x000fe20008410000 */
[----:B------:R-:W-:Y:S01]  /*6100*/  FMUL.FTZ R20, R33, R20 ;  /* 0x0000001421147220 */ /* 0x000fe20000410000 */
[----:B------:R-:W-:Y:S01]  /*6110*/  FMUL.FTZ R19, R100, R19 ;  /* 0x0000001364137220 */ /* 0x000fe20000410000 */
[----:B------:R-:W-:Y:S01]  /*6120*/  FMUL.FTZ R23, R4, R23 ;  /* 0x0000001704177220 */ /* 0x000fe20000410000 */
[----:B------:R-:W-:Y:S01]  /*6130*/  FMUL.FTZ R22, R5, R22 ;  /* 0x0000001605167220 */ /* 0x000fe20000410000 */
[----:B-1----:R-:W-:Y:S06]  /*6140*/  @!P2 BRA `(.L_x_533) ;  /* 0x000000000088a947 */ /* 0x002fec0003800000 */
[----:B------:R-:W1:Y:S01]  /*6150*/  LDC R34, c[0x0][0x240] ;  /* 0x00009000ff227b82 */ /* 0x000e620000000800 */
[----:B------:R-:W-:Y:S01]  /*6160*/  ISETP.GE.AND P3, PT, R186, UR35, PT ;  /* 0x00000023ba007c0c */ /* 0x000fe2000bf66270 */
[----:B------:R-:W-:Y:S01]  /*6170*/  ULOP3.LUT UR12, UR7, 0x1, URZ, 0xc0, !UPT ;  /* 0x00000001070c7892 */ /* 0x000fe2000f8ec03f */
[----:B------:R-:W-:Y:S03]  /*6180*/  UMOV UR17, 0xffffe000 ;  /* 0xffffe00000117882 */ /* 0x000fe60000000000 */
[----:B------:R-:W-:Y:S04]  /*6190*/  UISETP.NE.U32.AND UP0, UPT, UR12, 0x1, UPT ;  /* 0x000000010c00788c */ /* 0x000fe8000bf05070 */
[----:B------:R-:W-:Y:S04]  /*61a0*/  USEL UR12, UR17, 0x2000, !UP0 ;  /* 0x00002000110c7887 */ /* 0x000fe8000c000000 */
[----:B------:R-:W2:Y:S02]  /*61b0*/  @!P3 LDC R33, c[0x0][0x244] ;  /* 0x00009100ff21bb82 */ /* 0x000ea40000000800 */
[----:B------:R-:W-:Y:S01]  /*61c0*/  VIADD R183, R183, UR12 ;  /* 0x0000000cb7b77c36 */ /* 0x000fe20008000000 */
[----:B------:R-:W-:Y:S01]  /*61d0*/  IADD3 R173, R173, UR12, RZ ;  /* 0x0000000cadad7c10 */ /* 0x000fe2000fffe0ff */
[----:B------:R-:W-:Y:S03]  /*61e0*/  VIADD R226, R226, UR12 ;  /* 0x0000000ce2e27c36 */ /* 0x000fe60008000000 */
[----:B------:R3:W-:Y:S04]  /*61f0*/  @P3 STS [R183], RZ ;  /* 0x000000ffb7003388 */ /* 0x0007e80000000800 */
[----:B------:R3:W-:Y:S04]  /*6200*/  @P3 STS [R183+0x4], RZ ;  /* 0x000004ffb7003388 */ /* 0x0007e80000000800 */
[----:B------:R3:W-:Y:S04]  /*6210*/  @P3 STS [R183+0x8], RZ ;  /* 0x000008ffb7003388 */ /* 0x0007e80000000800 */
[----:B------:R3:W-:Y:S01]  /*6220*/  @P3 STS [R183+0xc], RZ ;  /* 0x00000cffb7003388 */ /* 0x0007e20000000800 */
[----:B-1----:R-:W-:Y:S05]  /*6230*/  IMAD.U32 R4, R34, -0x40, RZ ;  /* 0xffffffc022047824 */ /* 0x002fea00078e00ff */
[C---:B------:R-:W-:Y:S04]  /*6240*/  LEA R5, P0, R4.reuse, R198, 0x1 ;  /* 0x000000c604057211 */ /* 0x040fe800078008ff */
[----:B------:R-:W-:Y:S02]  /*6250*/  LEA.HI.X.SX32 R4, R4, R199, 0x1, P0 ;  /* 0x000000c704047211 */ /* 0x000fe400000f0eff */
[----:B------:R-:W-:Y:S03]  /*6260*/  MOV R198, R5 ;  /* 0x0000000500c67202 */ /* 0x000fe60000000f00 */
        /* <DEDUP_REMOVED lines=16> */
.L_x_533:
[----:B------:R1:W-:Y:S01]  /*6370*/  STS [R193+0xa000], R16 ;  /* 0x00a00010c1007388 */ /* 0x0003e20000000800 */
[----:B---3--:R-:W-:Y:S01]  /*6380*/  F2FP.F16.F32.PACK_AB R4, R17, R18 ;  /* 0x000000121104723e */ /* 0x008fe200000000ff */
[C---:B-----5:R-:W-:Y:S01]  /*6390*/  FADD.FTZ R8, -R2.reuse, R8 ;  /* 0x0000000802087221 */ /* 0x060fe20000010100 */
[C---:B------:R-:W-:Y:S01]  /*63a0*/  FADD.FTZ R9, -R2.reuse, R9 ;  /* 0x0000000902097221 */ /* 0x040fe20000010100 */
[----:B------:R2:W-:Y:S01]  /*63b0*/  STS [R193+0xa400], R6 ;  /* 0x00a40006c1007388 */ /* 0x0005e20000000800 */
[----:B------:R-:W-:Y:S01]  /*63c0*/  FADD.FTZ R25, -R2, R25 ;  /* 0x0000001902197221 */ /* 0x000fe20000010100 */
[----:B------:R-:W-:Y:S01]  /*63d0*/  FMUL.FTZ R18, R185, R8 ;  /* 0x00000008b9127220 */ /* 0x000fe20000410000 */
[----:B------:R-:W-:Y:S01]  /*63e0*/  FFMA.FTZ R8, -R124, R124, 1 ;  /* 0x3f8000007c087423 */ /* 0x000fe2000001017c */
[----:B------:R3:W-:Y:S01]  /*63f0*/  STS [R194+0xa000], R7 ;  /* 0x00a00007c2007388 */ /* 0x0007e20000000800 */
[C---:B------:R-:W-:Y:S01]  /*6400*/  FADD.FTZ R29, -R2.reuse, R29 ;  /* 0x0000001d021d7221 */ /* 0x040fe20000010100 */
[----:B------:R-:W-:Y:S01]  /*6410*/  FADD.FTZ R13, -R2, R13 ;  /* 0x0000000d020d7221 */ /* 0x000fe20000010100 */
[----:B------:R-:W-:Y:S01]  /*6420*/  FMUL.FTZ R8, R8, UR6 ;  /* 0x0000000608087c20 */ /* 0x000fe20008410000 */
[----:B------:R4:W-:Y:S01]  /*6430*/  STS [R194+0xa400], R4 ;  /* 0x00a40004c2007388 */ /* 0x0009e20000000800 */
[C---:B------:R-:W-:Y:S01]  /*6440*/  FADD.FTZ R24, -R2.reuse, R24 ;  /* 0x0000001802187221 */ /* 0x040fe20000010100 */
[C---:B------:R-:W-:Y:S01]  /*6450*/  FADD.FTZ R28, -R2.reuse, R28 ;  /* 0x0000001c021c7221 */ /* 0x040fe20000010100 */
[----:B------:R-:W-:Y:S01]  /*6460*/  FADD.FTZ R12, -R2, R12 ;  /* 0x0000000c020c7221 */ /* 0x000fe20000010100 */
[----:B------:R-:W-:Y:S01]  /*6470*/  FMUL.FTZ R9, R184, R9 ;  /* 0x00000009b8097220 */ /* 0x000fe20000410000 */
[----:B------:R-:W-:Y:S01]  /*6480*/  FFMA.FTZ R2, -R112, R112, 1 ;  /* 0x3f80000070027423 */ /* 0x000fe20000010170 */
[----:B------:R-:W-:Y:S01]  /*6490*/  FMUL.FTZ R29, R125, R29 ;  /* 0x0000001d7d1d7220 */ /* 0x000fe20000410000 */
[----:B------:R-:W-:Y:S01]  /*64a0*/  FFMA.FTZ R5, -R119, R119, 1 ;  /* 0x3f80000077057423 */ /* 0x000fe20000010177 */
[----:B------:R-:W-:Y:S01]  /*64b0*/  FMUL.FTZ R12, R135, R12 ;  /* 0x0000000c870c7220 */ /* 0x000fe20000410000 */
[----:B------:R-:W-:Y:S01]  /*64c0*/  FMUL.FTZ R2, R2, UR6 ;  /* 0x0000000602027c20 */ /* 0x000fe20008410000 */
[----:B------:R-:W-:Y:S01]  /*64d0*/  FMUL.FTZ R13, R134, R13 ;  /* 0x0000000d860d7220 */ /* 0x000fe20000410000 */
[----:B------:R-:W-:Y:S01]  /*64e0*/  FMUL.FTZ R5, R5, UR6 ;  /* 0x0000000605057c20 */ /* 0x000fe20008410000 */
[----:B------:R-:W-:Y:S01]  /*64f0*/  FMUL.FTZ R24, R131, R24 ;  /* 0x0000001883187220 */ /* 0x000fe20000410000 */
[----:B-1----:R-:W-:Y:S01]  /*6500*/  F2FP.F16.F32.PACK_AB R16, R19, R20 ;  /* 0x000000141310723e */ /* 0x002fe200000000ff */
[----:B------:R-:W-:Y:S01]  /*6510*/  FMUL.FTZ R19, R18, R8 ;  /* 0x0000000812137220 */ /* 0x000fe20000410000 */
[----:B------:R-:W-:Y:S01]  /*6520*/  FMUL.FTZ R8, R29, R2 ;  /* 0x000000021d087220 */ /* 0x000fe20000410000 */
[----:B------:R-:W-:Y:S01]  /*6530*/  FMUL.FTZ R13, R13, R5 ;  /* 0x000000050d0d7220 */ /* 0x000fe20000410000 */
[----:B--2---:R-:W-:Y:S01]  /*6540*/  FFMA.FTZ R6, -R120, R120, 1 ;  /* 0x3f80000078067423 */ /* 0x004fe20000010178 */
[----:B------:R-:W-:Y:S01]  /*6550*/  FMUL.FTZ R25, R130, R25 ;  /* 0x0000001982197220 */ /* 0x000fe20000410000 */
[----:B------:R-:W-:Y:S01]  /*6560*/  FADD.FTZ R10, -R0, R10 ;  /* 0x0000000a000a7221 */ /* 0x000fe20000010100 */
[----:B------:R-:W-:Y:S01]  /*6570*/  FFMA.FTZ R5, -R113, R113, 1 ;  /* 0x3f80000071057423 */ /* 0x000fe20000010171 */
[----:B---3--:R-:W-:Y:S01]  /*6580*/  FFMA.FTZ R7, -R122, R122, 1 ;  /* 0x3f8000007a077423 */ /* 0x008fe2000001017a */
[----:B------:R-:W-:Y:S01]  /*6590*/  FMUL.FTZ R6, R6, UR6 ;  /* 0x0000000606067c20 */ /* 0x000fe20008410000 */
[----:B------:R-:W-:Y:S01]  /*65a0*/  FADD.FTZ R15, -R0, R15 ;  /* 0x0000000f000f7221 */ /* 0x000fe20000010100 */
[----:B------:R-:W-:Y:S01]  /*65b0*/  FMUL.FTZ R28, R126, R28 ;  /* 0x0000001c7e1c7220 */ /* 0x000fe20000410000 */
[----:B------:R-:W-:Y:S01]  /*65c0*/  FMUL.FTZ R7, R7, UR6 ;  /* 0x0000000607077c20 */ /* 0x000fe20008410000 */
[----:B------:R-:W-:Y:S01]  /*65d0*/  FMUL.FTZ R12, R12, R6 ;  /* 0x000000060c0c7220 */ /* 0x000fe20000410000 */
[----:B------:R-:W-:Y:S01]  /*65e0*/  FFMA.FTZ R6, -R114, R114, 1 ;  /* 0x3f80000072067423 */ /* 0x000fe20000010172 */
[----:B----4-:R-:W-:Y:S01]  /*65f0*/  FFMA.FTZ R4, -R127, R127, 1 ;  /* 0x3f8000007f047423 */ /* 0x010fe2000001017f */
[----:B------:R-:W-:Y:S01]  /*6600*/  FMUL.FTZ R18, R9, R7 ;  /* 0x0000000709127220 */ /* 0x000fe20000410000 */
[----:B------:R-:W-:Y:S01]  /*6610*/  FFMA.FTZ R7, -R115, R115, 1 ;  /* 0x3f80000073077423 */ /* 0x000fe20000010173 */
[----:B------:R-:W-:Y:S01]  /*6620*/  FMUL.FTZ R6, R6, UR6 ;  /* 0x0000000606067c20 */ /* 0x000fe20008410000 */
[----:B------:R-:W-:Y:S01]  /*6630*/  FMUL.FTZ R5, R5, UR6 ;  /* 0x0000000605057c20 */ /* 0x000fe20008410000 */
[----:B------:R-:W-:Y:S01]  /*6640*/  FMUL.FTZ R15, R187, R15 ;  /* 0x0000000fbb0f7220 */ /* 0x000fe20000410000 */
[----:B------:R-:W-:Y:S01]  /*6650*/  F2FP.F16.F32.PACK_AB R2, R18, R19 ;  /* 0x000000131202723e */ /* 0x000fe200000000ff */
[----:B------:R-:W-:Y:S01]  /*6660*/  FMUL.FTZ R7, R7, UR6 ;  /* 0x0000000607077c20 */ /* 0x000fe20008410000 */
[----:B------:R-:W-:Y:S01]  /*6670*/  FMUL.FTZ R9, R25, R6 ;  /* 0x0000000619097220 */ /* 0x000fe20000410000 */
[----:B------:R-:W-:Y:S01]  /*6680*/  FMUL.FTZ R4, R4, UR6 ;  /* 0x0000000604047c20 */ /* 0x000fe20008410000 */
[----:B------:R-:W-:Y:S01]  /*6690*/  FADD.FTZ R11, -R0, R11 ;  /* 0x0000000b000b7221 */ /* 0x000fe20000010100 */
[----:B------:R1:W-:Y:S01]  /*66a0*/  STS [R193+0xb000], R2 ;  /* 0x00b00002c1007388 */ /* 0x0003e20000000800 */
[----:B------:R-:W-:Y:S01]  /*66b0*/  FMUL.FTZ R24, R24, R7 ;  /* 0x0000000718187220 */ /* 0x000fe20000410000 */
[----:B------:R-:W-:Y:S01]  /*66c0*/  F2FP.F16.F32.PACK_AB R7, R13, R12 ;  /* 0x0000000c0d07723e */ /* 0x000fe200000000ff */
[----:B------:R-:W-:Y:S01]  /*66d0*/  FMUL.FTZ R12, R190, R10 ;  /* 0x0000000abe0c7220 */ /* 0x000fe20000410000 */
[----:B------:R-:W-:Y:S01]  /*66e0*/  FFMA.FTZ R10, -R137, R137, 1 ;  /* 0x3f800000890a7423 */ /* 0x000fe20000010189 */
[----:B------:R-:W-:Y:S01]  /*66f0*/  FFMA.FTZ R6, -R136, R136, 1 ;  /* 0x3f80000088067423 */ /* 0x000fe20000010188 */
[----:B------:R-:W-:Y:S01]  /*6700*/  FMUL.FTZ R28, R28, R5 ;  /* 0x000000051c1c7220 */ /* 0x000fe20000410000 */
[----:B------:R-:W-:Y:S01]  /*6710*/  FMUL.FTZ R15, R15, R4 ;  /* 0x000000040f0f7220 */ /* 0x000fe20000410000 */
[----:B------:R-:W-:Y:S01]  /*6720*/  FMUL.FTZ R11, R189, R11 ;  /* 0x0000000bbd0b7220 */ /* 0x000fe20000410000 */
[----:B------:R-:W-:Y:S01]  /*6730*/  FMUL.FTZ R10, R10, UR6 ;  /* 0x000000060a0a7c20 */ /* 0x000fe20008410000 */
[----:B------:R-:W-:Y:S01]  /*6740*/  FMUL.FTZ R6, R6, UR6 ;  /* 0x0000000606067c20 */ /* 0x000fe20008410000 */
[C---:B------:R-:W-:Y:S01]  /*6750*/  FADD.FTZ R14, -R0.reuse, R14 ;  /* 0x0000000e000e7221 */ /* 0x040fe20000010100 */
[----:B------:R-:W-:Y:S01]  /*6760*/  FFMA.FTZ R5, -R129, R129, 1 ;  /* 0x3f80000081057423 */ /* 0x000fe20000010181 */
[----:B------:R-:W-:Y:S01]  /*6770*/  FADD.FTZ R30, -R0, R30 ;  /* 0x0000001e001e7221 */ /* 0x000fe20000010100 */
[----:B------:R-:W-:Y:S01]  /*6780*/  FFMA.FTZ R4, -R117, R117, 1 ;  /* 0x3f80000075047423 */ /* 0x000fe20000010175 */
[----:B------:R-:W-:Y:S01]  /*6790*/  FMUL.FTZ R10, R12, R10 ;  /* 0x0000000a0c0a7220 */ /* 0x000fe20000410000 */
[----:B------:R-:W-:Y:S01]  /*67a0*/  FMUL.FTZ R11, R11, R6 ;  /* 0x000000060b0b7220 */ /* 0x000fe20000410000 */
[----:B------:R-:W-:Y:S01]  /*67b0*/  FMUL.FTZ R14, R188, R14 ;  /* 0x0000000ebc0e7220 */ /* 0x000fe20000410000 */
[----:B------:R-:W-:Y:S01]  /*67c0*/  FMUL.FTZ R5, R5, UR6 ;  /* 0x0000000605057c20 */ /* 0x000fe20008410000 */
[----:B------:R-:W-:Y:S01]  /*67d0*/  FMUL.FTZ R30, R133, R30 ;  /* 0x0000001e851e7220 */ /* 0x000fe20000410000 */
[----:B------:R-:W-:Y:S01]  /*67e0*/  FMUL.FTZ R4, R4, UR6 ;  /* 0x0000000604047c20 */ /* 0x000fe20008410000 */
[----:B------:R-:W-:Y:S01]  /*67f0*/  FADD.FTZ R26, -R0, R26 ;  /* 0x0000001a001a7221 */ /* 0x000fe20000010100 */
[----:B------:R-:W-:Y:S01]  /*6800*/  FMUL.FTZ R14, R14, R5 ;  /* 0x000000050e0e7220 */ /* 0x000fe20000410000 */
[----:B------:R-:W-:Y:S01]  /*6810*/  FFMA.FTZ R6, -R123, R123, 1 ;  /* 0x3f8000007b067423 */ /* 0x000fe2000001017b */
[----:B------:R-:W-:Y:S01]  /*6820*/  FMUL.FTZ R30, R30, R4 ;  /* 0x000000041e1e7220 */ /* 0x000fe20000410000 */
[----:B------:R-:W-:Y:S01]  /*6830*/  F2FP.F16.F32.PACK_AB R4, R11, R10 ;  /* 0x0000000a0b04723e */ /* 0x000fe200000000ff */
[C---:B------:R-:W-:Y:S01]  /*6840*/  FADD.FTZ R27, -R0.reuse, R27 ;  /* 0x0000001b001b7221 */ /* 0x040fe20000010100 */
[----:B------:R-:W-:Y:S01]  /*6850*/  FFMA.FTZ R5, -R121, R121, 1 ;  /* 0x3f80000079057423 */ /* 0x000fe20000010179 */
[----:B-1----:R-:W-:Y:S01]  /*6860*/  F2FP.F16.F32.PACK_AB R2, R15, R14 ;  /* 0x0000000e0f02723e */ /* 0x002fe200000000ff */
[----:B------:R-:W-:Y:S01]  /*6870*/  FADD.FTZ R31, -R0, R31 ;  /* 0x0000001f001f7221 */ /* 0x000fe20000010100 */
[----:B------:R-:W-:Y:S01]  /*6880*/  STS [R193+0xb400], R4 ;  /* 0x00b40004c1007388 */ /* 0x000fe20000000800 */
[----:B------:R-:W-:Y:S01]  /*6890*/  FMUL.FTZ R26, R139, R26 ;  /* 0x0000001a8b1a7220 */ /* 0x000fe20000410000 */
[----:B------:R-:W-:Y:S01]  /*68a0*/  FMUL.FTZ R6, R6, UR6 ;  /* 0x0000000606067c20 */ /* 0x000fe20008410000 */
[----:B------:R-:W-:Y:S01]  /*68b0*/  FMUL.FTZ R27, R138, R27 ;  /* 0x0000001b8a1b7220 */ /* 0x000fe20000410000 */
[----:B------:R-:W-:Y:S01]  /*68c0*/  FMUL.FTZ R5, R5, UR6 ;  /* 0x0000000605057c20 */ /* 0x000fe20008410000 */
[----:B------:R-:W-:Y:S01]  /*68d0*/  FFMA.FTZ R0, -R116, R116, 1 ;  /* 0x3f80000074007423 */ /* 0x000fe20000010174 */
[----:B------:R-:W-:Y:S01]  /*68e0*/  STS [R194+0xb000], R7 ;  /* 0x00b00007c2007388 */ /* 0x000fe20000000800 */
[----:B------:R-:W-:Y:S01]  /*68f0*/  FMUL.FTZ R26, R26, R6 ;  /* 0x000000061a1a7220 */ /* 0x000fe20000410000 */
[----:B------:R-:W-:Y:S01]  /*6900*/  FMUL.FTZ R31, R132, R31 ;  /* 0x0000001f841f7220 */ /* 0x000fe20000410000 */
[----:B------:R-:W-:Y:S01]  /*6910*/  FMUL.FTZ R6, R27, R5 ;  /* 0x000000051b067220 */ /* 0x000fe20000410000 */
[----:B------:R1:W-:Y:S01]  /*6920*/  STS [R194+0xb400], R2 ;  /* 0x00b40002c2007388 */ /* 0x0003e20000000800 */
[----:B------:R-:W-:Y:S01]  /*6930*/  FMUL.FTZ R0, R0, UR6 ;  /* 0x0000000600007c20 */ /* 0x000fe20008410000 */
[----:B------:R-:W-:Y:S02]  /*6940*/  F2FP.F16.F32.PACK_AB R17, R22, R23 ;  /* 0x000000171611723e */ /* 0x000fe400000000ff */
[----:B------:R-:W-:Y:S01]  /*6950*/  STS [R192+0xa000], R32 ;  /* 0x00a00020c0007388 */ /* 0x000fe20000000800 */
[----:B------:R-:W-:Y:S01]  /*6960*/  FMUL.FTZ R5, R31, R0 ;  /* 0x000000001f057220 */ /* 0x000fe20000410000 */
[----:B------:R-:W-:Y:S02]  /*6970*/  F2FP.F16.F32.PACK_AB R9, R9, R24 ;  /* 0x000000180909723e */ /* 0x000fe400000000ff */
[----:B------:R-:W-:Y:S01]  /*6980*/  STS [R192+0xa400], R16 ;  /* 0x00a40010c0007388 */ /* 0x000fe20000000800 */
[----:B------:R-:W-:Y:S02]  /*6990*/  F2FP.F16.F32.PACK_AB R6, R6, R26 ;  /* 0x0000001a0606723e */ /* 0x000fe400000000ff */
[----:B------:R-:W-:Y:S01]  /*69a0*/  F2FP.F16.F32.PACK_AB R8, R8, R28 ;  /* 0x0000001c0808723e */ /* 0x000fe200000000ff */
[----:B------:R-:W-:Y:S01]  /*69b0*/  STS [R191+0xa000], R21 ;  /* 0x00a00015bf007388 */ /* 0x000fe20000000800 */
[----:B------:R-:W-:Y:S02]  /*69c0*/  F2FP.F16.F32.PACK_AB R5, R5, R30 ;  /* 0x0000001e0505723e */ /* 0x000fe400000000ff */
[----:B------:R-:W-:Y:S01]  /*69d0*/  SHF.L.U32 R100, R181, 0x1, RZ ;  /* 0x00000001b5647819 */ /* 0x000fe200000006ff */
[----:B------:R-:W-:Y:S01]  /*69e0*/  STS [R191+0xa400], R17 ;  /* 0x00a40011bf007388 */ /* 0x000fe20000000800 */
[----:B------:R-:W-:Y:S02]  /*69f0*/  MOV R0, UR4 ;  /* 0x0000000400007c02 */ /* 0x000fe40008000f00 */
[----:B------:R-:W-:Y:S01]  /*6a00*/  LEA R116, R243, UR4, 0x1 ;  /* 0x00000004f3747c11 */ /* 0x000fe2000f8e08ff */
[----:B------:R-:W-:Y:S01]  /*6a10*/  STS [R192+0xb000], R9 ;  /* 0x00b00009c0007388 */ /* 0x000fe20000000800 */
[----:B------:R-:W-:Y:S02]  /*6a20*/  IADD3 R0, R100, 0x4000, R0 ;  /* 0x0000400064007810 */ /* 0x000fe40007ffe000 */
[----:B------:R-:W-:Y:S01]  /*6a30*/  MOV R114, R223 ;  /* 0x000000df00727202 */ /* 0x000fe20000000f00 */
[----:B------:R-:W-:Y:S01]  /*6a40*/  STS [R192+0xb400], R6 ;  /* 0x00b40006c0007388 */ /* 0x000fe20000000800 */
[C---:B-1----:R-:W-:Y:S02]  /*6a50*/  IADD3 R2, R0.reuse, 0x40, RZ ;  /* 0x0000004000027810 */ /* 0x042fe40007ffe0ff */
[----:B------:R-:W-:Y:S01]  /*6a60*/  @P1 IADD3 R2, R0, -0x40, RZ ;  /* 0xffffffc000021810 */ /* 0x000fe20007ffe0ff */
[----:B------:R-:W-:Y:S01]  /*6a70*/  STS [R191+0xb000], R8 ;  /* 0x00b00008bf007388 */ /* 0x000fe20000000800 */
[----:B------:R-:W-:Y:S03]  /*6a80*/  MOV R115, R222 ;  /* 0x000000de00737202 */ /* 0x000fe60000000f00 */
        /* <DEDUP_REMOVED lines=76> */
.L_x_534:
[----:B------:R-:W-:Y:S01]  /*6f50*/  LDSM.16.M88.4 R16, [R174] ;  /* 0x00000000ae10783b */ /* 0x000fe20000000200 */
[----:B------:R-:W-:Y:S01]  /*6f60*/  VIADD R2, R100, UR5 ;  /* 0x0000000564027c36 */ /* 0x000fe20008000000 */
[C---:B------:R-:W-:Y:S01]  /*6f70*/  LEA R223, P0, R237.reuse, R114, 0x2 ;  /* 0x00000072eddf7211 */ /* 0x040fe200078010ff */
[--C-:B------:R-:W-:Y:S01]  /*6f80*/  IMAD.IADD R112, R174, 0x1, R128.reuse ;  /* 0x00000001ae707824 */ /* 0x100fe200078e0280 */
[----:B------:R-:W2:Y:S01]  /*6f90*/  LDSM.16.MT88.4 R8, [R0+0x2000] ;  /* 0x002000000008783b */ /* 0x000ea20000004200 */
[----:B------:R-:W-:Y:S01]  /*6fa0*/  IMAD.IADD R2, R2, 0x1, R128 ;  /* 0x0000000102027824 */ /* 0x000fe200078e0280 */
[----:B------:R-:W-:Y:S01]  /*6fb0*/  LEA.HI.X.SX32 R222, R237, R115, 0x2, P0 ;  /* 0x00000073edde7211 */ /* 0x000fe200000f16ff */
[----:B------:R-:W-:Y:S01]  /*6fc0*/  IMAD.IADD R113, R128, 0x1, R175 ;  /* 0x0000000180717824 */ /* 0x000fe200078e02af */
[----:B------:R-:W-:Y:S01]  /*6fd0*/  LDSM.16.M88.4 R24, [R175] ;  /* 0x00000000af18783b */ /* 0x000fe20000000200 */
[----:B------:R-:W-:Y:S02]  /*6fe0*/  ULOP3.LUT UR12, UR7, 0x1, URZ, 0xc0, !UPT ;  /* 0x00000001070c7892 */ /* 0x000fe4000f8ec03f */
[----:B------:R-:W-:Y:S01]  /*6ff0*/  UISETP.GT.AND UP2, UPT, UR7, UR19, UPT ;  /* 0x000000130700728c */ /* 0x000fe2000bf44270 */
[----:B------:R-:W1:Y:S01]  /*7000*/  LDSM.16.MT88.4 R20, [R2] ;  /* 0x000000000214783b */ /* 0x000e620000004200 */
[----:B------:R-:W-:Y:S02]  /*7010*/  UISETP.NE.U32.AND UP0, UPT, UR12, 0x1, UPT ;  /* 0x000000010c00788c */ /* 0x000fe4000bf05070 */
[----:B------:R-:W-:Y:S01]  /*7020*/  UIADD3 UR7, UR7, -0x1, URZ ;  /* 0xffffffff07077890 */ /* 0x000fe2000fffe03f */
        /* <DEDUP_REMOVED lines=43> */
[----:B------:R3:W3:Y:S04]  /*72e0*/  LDSM.16.MT88.4 R24, [R2+0x3800] ;  /* 0x003800000218783b */ /* 0x0006e80000004200 */
[----:B------:R-:W-:Y:S01]  /*72f0*/  LDSM.16.MT88.4 R100, [R172+0x1000] ;  /* 0x00100000ac64783b */ /* 0x000fe20000004200 */
[C---:B----4-:R-:W-:Y:S06]  /*7300*/  HMMA.16816.F32 R4, R28.reuse, R104, R4 ;  /* 0x000000681c04723c */ /* 0x050fec0000001804 */
[C---:B------:R-:W-:Y:S01]  /*7310*/  HMMA.16816.F32 R8, R28.reuse, R106, R8 ;  /* 0x0000006a1c08723c */ /* 0x040fe20000001808 */
[----:B------:R-:W-:Y:S01]  /*7320*/  LDSM.16.MT88.4 R104, [R3+0xd000] ;  /* 0x00d000000368783b */ /* 0x000fe20000004200 */
[----:B--2---:R-:W-:Y:S04]  /*7330*/  IMAD.U32 R0, RZ, RZ, UR18 ;  /* 0x00000012ff007e24 */ /* 0x004fe8000f8e00ff */
[C---:B-1----:R-:W-:Y:S06]  /*7340*/  HMMA.16816.F32 R12, R28.reuse, R20, R12 ;  /* 0x000000141c0c723c */ /* 0x042fec000000180c */
[----:B------:R-:W-:Y:S01]  /*7350*/  HMMA.16816.F32 R16, R28, R22, R16 ;  /* 0x000000161c10723c */ /* 0x000fe20000001810 */
[----:B---3--:R-:W-:Y:S04]  /*7360*/  IMAD.U32 R2, RZ, RZ, UR32 ;  /* 0x00000020ff027e24 */ /* 0x008fe8000f8e00ff */
[----:B------:R-:W-:Y:S01]  /*7370*/  @P2 IADD3 R20, P3, R238, UR14, RZ ;  /* 0x0000000eee142c10 */ /* 0x000fe2000ff7e0ff */
[C---:B------:R-:W-:Y:S01]  /*7380*/  HMMA.16816.F32 R4, R32.reuse, R108, R4 ;  /* 0x0000006c2004723c */ /* 0x040fe20000001804 */
[----:B------:R-:W-:Y:S01]  /*7390*/  IMAD.U32 R22, RZ, RZ, UR18 ;  /* 0x00000012ff167e24 */ /* 0x000fe2000f8e00ff */
[----:B------:R-:W-:Y:S03]  /*73a0*/  @UP3 UIADD3 UR14, UP1, UR14, -0x100, URZ ;  /* 0xffffff000e0e3890 */ /* 0x000fe6000ff3e03f */
[----:B------:R-:W-:Y:S01]  /*73b0*/  @P2 IADD3.X R21, R239, UR13, RZ, P3, !PT ;  /* 0x0000000def152c10 */ /* 0x000fe20009ffe4ff */
[C---:B------:R-:W-:Y:S01]  /*73c0*/  HMMA.16816.F32 R8, R32.reuse, R110, R8 ;  /* 0x0000006e2008723c */ /* 0x040fe20000001808 */
[----:B------:R-:W-:Y:S01]  /*73d0*/  IMAD.U32 R28, RZ, RZ, UR25 ;  /* 0x00000019ff1c7e24 */ /* 0x000fe2000f8e00ff */
[----:B------:R-:W-:Y:S02]  /*73e0*/  @UP3 UIADD3.X UR13, UR13, -0x1, URZ, UP1, !UPT ;  /* 0xffffffff0d0d3890 */ /* 0x000fe40008ffe43f */
[----:B------:R-:W5:Y:S02]  /*73f0*/  @P2 LDG.E R235, desc[UR8][R20.64] ;  /* 0x0000000814eb2981 */ /* 0x000f64000c1e1900 */
[C---:B------:R-:W-:Y:S02]  /*7400*/  HMMA.16816.F32 R12, R32.reuse, R24, R12 ;  /* 0x00000018200c723c */ /* 0x040fe4000000180c */
[----:B------:R-:W5:Y:S04]  /*7410*/  @P2 LDG.E R236, desc[UR8][R20.64+0x20] ;  /* 0x0000200814ec2981 */ /* 0x000f68000c1e1900 */
[----:B------:R-:W-:Y:S01]  /*7420*/  HMMA.16816.F32 R16, R32, R26, R16 ;  /* 0x0000001a2010723c */ /* 0x000fe20000001810 */
[----:B------:R-:W5:Y:S01]  /*7430*/  @P2 LDG.E R233, desc[UR8][R20.64+0x80] ;  /* 0x0000800814e92981 */ /* 0x000f62000c1e1900 */
[----:B------:R-:W-:Y:S03]  /*7440*/  IMAD.U32 R24, RZ, RZ, UR32 ;  /* 0x00000020ff187e24 */ /* 0x000fe6000f8e00ff */
[----:B------:R1:W5:Y:S01]  /*7450*/  @P2 LDG.E R234, desc[UR8][R20.64+0xa0] ;  /* 0x0000a00814ea2981 */ /* 0x000362000c1e1900 */
[----:B------:R-:W-:Y:S01]  /*7460*/  IMAD.U32 R25, RZ, RZ, UR25 ;  /* 0x00000019ff197e24 */ /* 0x000fe2000f8e00ff */
[----:B------:R-:W-:Y:S02]  /*7470*/  MOV R26, UR31 ;  /* 0x0000001f001a7c02 */ /* 0x000fe40008000f00 */
[----:B------:R-:W-:Y:S02]  /*7480*/  LDSM.16.MT88.4 R32, [R3+0xc800] ;  /* 0x00c800000320783b */ /* 0x000fe40000004200 */
[----:B-1----:R-:W-:Y:S02]  /*7490*/  IMAD.MOV.U32 R20, RZ, RZ, R223 ;  /* 0x000000ffff147224 */ /* 0x002fe400078e00df */
[----:B------:R-:W-:Y:S03]  /*74a0*/  IMAD.MOV.U32 R21, RZ, RZ, R222 ;  /* 0x000000ffff157224 */ /* 0x000fe600078e00de */
[-C--:B------:R-:W-:Y:S02]  /*74b0*/  LEA R22, P3, R22, R20.reuse, 0x2 ;  /* 0x0000001416167211 */ /* 0x080fe400078610ff */
[-C--:B------:R-:W-:Y:S01]  /*74c0*/  LEA R28, P2, R28, R20.reuse, 0x2 ;  /* 0x000000141c1c7211 */ /* 0x080fe200078410ff */
[----:B------:R1:W-:Y:S01]  /*74d0*/  REDG.E.ADD.F32.FTZ.RN.STRONG.GPU desc[UR8][R20.64], R4 ;  /* 0x00000004140079a6 */ /* 0x0003e2000c10f388 */
[-C--:B------:R-:W-:Y:S01]  /*74e0*/  LEA.HI.X.SX32 R23, R0, R21.reuse, 0x2, P3 ;  /* 0x0000001500177211 */ /* 0x080fe200018f16ff */
[----:B------:R-:W-:Y:S01]  /*74f0*/  IMAD.U32 R0, RZ, RZ, UR31 ;  /* 0x0000001fff007e24 */ /* 0x000fe2000f8e00ff */
[-C--:B------:R-:W-:Y:S02]  /*7500*/  LEA R24, P0, R24, R20.reuse, 0x2 ;  /* 0x0000001418187211 */ /* 0x080fe400078010ff */
[-C--:B------:R-:W-:Y:S01]  /*7510*/  LEA.HI.X.SX32 R29, R25, R21.reuse, 0x2, P2 ;  /* 0x00000015191d7211 */ /* 0x080fe200010f16ff */
[----:B------:R2:W-:Y:S01]  /*7520*/  REDG.E.ADD.F32.FTZ.RN.STRONG.GPU desc[UR8][R22.64], R5 ;  /* 0x00000005160079a6 */ /* 0x0005e2000c10f388 */
[-C--:B------:R-:W-:Y:S01]  /*7530*/  LEA.HI.X.SX32 R25, R2, R21.reuse, 0x2, P0 ;  /* 0x0000001502197211 */ /* 0x080fe200000f16ff */
[----:B------:R-:W-:Y:S01]  /*7540*/  IMAD.U32 R2, RZ, RZ, UR29 ;  /* 0x0000001dff027e24 */ /* 0x000fe2000f8e00ff */
[-C--:B------:R-:W-:Y:S01]  /*7550*/  LEA R26, P0, R26, R20.reuse, 0x2 ;  /* 0x000000141a1a7211 */ /* 0x080fe200078010ff */
[----:B------:R3:W-:Y:S03]  /*7560*/  REDG.E.ADD.F32.FTZ.RN.STRONG.GPU desc[UR8][R28.64], R6 ;  /* 0x000000061c0079a6 */ /* 0x0007e6000c10f388 */
[-C--:B------:R-:W-:Y:S01]  /*7570*/  LEA.HI.X.SX32 R27, R0, R21.reuse, 0x2, P0 ;  /* 0x00000015001b7211 */ /* 0x080fe200000f16ff */
[----:B------:R4:W-:Y:S01]  /*7580*/  REDG.E.ADD.F32.FTZ.RN.STRONG.GPU desc[UR8][R24.64], R7 ;  /* 0x00000007180079a6 */ /* 0x0009e2000c10f388 */
[----:B------:R-:W-:Y:S03]  /*7590*/  IMAD.U32 R0, RZ, RZ, UR28 ;  /* 0x0000001cff007e24 */ /* 0x000fe6000f8e00ff */
[----:B------:R4:W-:Y:S04]  /*75a0*/  REDG.E.ADD.F32.FTZ.RN.STRONG.GPU desc[UR8][R26.64], R8 ;  /* 0x000000081a0079a6 */ /* 0x0009e8000c10f388 */
[----:B------:R-:W-:Y:S01]  /*75b0*/  LDSM.16.MT88.4 R28, [R3+0xa800] ;  /* 0x00a80000031c783b */ /* 0x000fe20000004200 */
[----:B-1----:R-:W-:Y:S05]  /*75c0*/  IMAD.U32 R4, RZ, RZ, UR28 ;  /* 0x0000001cff047e24 */ /* 0x002fea000f8e00ff */
[-C--:B------:R-:W-:Y:S01]  /*75d0*/  LEA R4, P0, R4, R20.reuse, 0x2 ;  /* 0x0000001404047211 */ /* 0x080fe200078010ff */
[----:B--2---:R-:W-:Y:S02]  /*75e0*/  IMAD.U32 R5, RZ, RZ, UR30 ;  /* 0x0000001eff057e24 */ /* 0x004fe4000f8e00ff */
[----:B---3--:R-:W-:Y:S02]  /*75f0*/  IMAD.U32 R6, RZ, RZ, UR29 ;  /* 0x0000001dff067e24 */ /* 0x008fe4000f8e00ff */
[----:B----4-:R-:W-:Y:S03]  /*7600*/  IMAD.U32 R24, RZ, RZ, UR30 ;  /* 0x0000001eff187e24 */ /* 0x010fe6000f8e00ff */
[-C--:B------:R-:W-:Y:S01]  /*7610*/  LEA R6, P2, R6, R20.reuse, 0x2 ;  /* 0x0000001406067211 */ /* 0x080fe200078410ff */
[----:B------:R-:W-:Y:S01]  /*7620*/  IMAD.U32 R26, RZ, RZ, UR24 ;  /* 0x00000018ff1a7e24 */ /* 0x000fe2000f8e00ff */
[-C--:B------:R-:W-:Y:S01]  /*7630*/  LEA R24, P3, R24, R20.reuse, 0x2 ;  /* 0x0000001418187211 */ /* 0x080fe200078610ff */
[----:B------:R-:W-:Y:S01]  /*7640*/  IMAD.U32 R8, RZ, RZ, UR21 ;  /* 0x00000015ff087e24 */ /* 0x000fe2000f8e00ff */
[-C--:B------:R-:W-:Y:S01]  /*7650*/  LEA.HI.X.SX32 R7, R2, R21.reuse, 0x2, P2 ;  /* 0x0000001502077211 */ /* 0x080fe200010f16ff */
[----:B------:R-:W-:Y:S01]  /*7660*/  IMAD.U32 R2, RZ, RZ, UR20 ;  /* 0x00000014ff027e24 */ /* 0x000fe2000f8e00ff */
[-C--:B------:R-:W-:Y:S02]  /*7670*/  LEA.HI.X.SX32 R25, R5, R21.reuse, 0x2, P3 ;  /* 0x0000001505197211 */ /* 0x080fe400018f16ff */
[-C--:B------:R-:W-:Y:S01]  /*7680*/  LEA.HI.X.SX32 R5, R0, R21.reuse, 0x2, P0 ;  /* 0x0000001500057211 */ /* 0x080fe200000f16ff */
[----:B------:R-:W-:Y:S01]  /*7690*/  IMAD.U32 R0, RZ, RZ, UR27 ;  /* 0x0000001bff007e24 */ /* 0x000fe2000f8e00ff */
[-C--:B------:R-:W-:Y:S01]  /*76a0*/  LEA R26, P6, R26, R20.reuse, 0x2 ;  /* 0x000000141a1a7211 */ /* 0x080fe200078c10ff */
[----:B------:R1:W-:Y:S01]  /*76b0*/  REDG.E.ADD.F32.FTZ.RN.STRONG.GPU desc[UR8][R24.64], R9 ;  /* 0x00000009180079a6 */ /* 0x0003e2000c10f388 */
[-C--:B------:R-:W-:Y:S03]  /*76c0*/  LEA R8, P3, R8, R20.reuse, 0x2 ;  /* 0x0000001408087211 */ /* 0x080fe600078610ff */
[----:B------:R2:W-:Y:S04]  /*76d0*/  REDG.E.ADD.F32.FTZ.RN.STRONG.GPU desc[UR8][R6.64], R10 ;  /* 0x0000000a060079a6 */ /* 0x0005e8000c10f388 */
[----:B------:R3:W-:Y:S04]  /*76e0*/  REDG.E.ADD.F32.FTZ.RN.STRONG.GPU desc[UR8][R4.64], R11 ;  /* 0x0000000b040079a6 */ /* 0x0007e8000c10f388 */
[----:B------:R-:W-:Y:S04]  /*76f0*/  REDG.E.ADD.F32.FTZ.RN.STRONG.GPU desc[UR8][R20.64+0x80], R12 ;  /* 0x0000800c140079a6 */ /* 0x000fe8000c10f388 */
[----:B------:R-:W-:Y:S01]  /*7700*/  REDG.E.ADD.F32.FTZ.RN.STRONG.GPU desc[UR8][R22.64+0x80], R13 ;  /* 0x0000800d160079a6 */ /* 0x000fe2000c10f388 */
[----:B-1----:R-:W-:Y:S01]  /*7710*/  MOV R24, UR23 ;  /* 0x0000001700187c02 */ /* 0x002fe20008000f00 */
[----:B------:R-:W-:Y:S02]  /*7720*/  IMAD.U32 R9, RZ, RZ, UR23 ;  /* 0x00000017ff097e24 */ /* 0x000fe4000f8e00ff */
[----:B--2---:R-:W-:Y:S01]  /*7730*/  IMAD.U32 R10, RZ, RZ, UR22 ;  /* 0x00000016ff0a7e24 */ /* 0x004fe2000f8e00ff */
[-C--:B------:R-:W-:Y:S01]  /*7740*/  LEA R24, P5, R24, R20.reuse, 0x2 ;  /* 0x0000001418187211 */ /* 0x080fe200078a10ff */
[----:B------:R-:W-:Y:S02]  /*7750*/  IMAD.U32 R7, RZ, RZ, UR22 ;  /* 0x00000016ff077e24 */ /* 0x000fe4000f8e00ff */
[----:B---3--:R-:W-:Y:S01]  /*7760*/  IMAD.U32 R11, RZ, RZ, UR24 ;  /* 0x00000018ff0b7e24 */ /* 0x008fe2000f8e00ff */
[-C--:B------:R-:W-:Y:S01]  /*7770*/  LEA R10, P4, R10, R20.reuse, 0x2 ;  /* 0x000000140a0a7211 */ /* 0x080fe200078810ff */
[----:B------:R-:W-:Y:S01]  /*7780*/  IMAD.U32 R6, RZ, RZ, UR20 ;  /* 0x00000014ff067e24 */ /* 0x000fe2000f8e00ff */
[-C--:B------:R-:W-:Y:S01]  /*7790*/  LEA.HI.X.SX32 R25, R9, R21.reuse, 0x2, P5 ;  /* 0x0000001509197211 */ /* 0x080fe200028f16ff */
[----:B------:R-:W-:Y:S01]  /*77a0*/  IMAD.U32 R4, RZ, RZ, UR27 ;  /* 0x0000001bff047e24 */ /* 0x000fe2000f8e00ff */
[-C--:B------:R-:W-:Y:S02]  /*77b0*/  LEA.HI.X.SX32 R27, R11, R21.reuse, 0x2, P6 ;  /* 0x000000150b1b7211 */ /* 0x080fe400030f16ff */
[-C--:B------:R-:W-:Y:S02]  /*77c0*/  LEA.HI.X.SX32 R11, R7, R21.reuse, 0x2, P4 ;  /* 0x00000015070b7211 */ /* 0x080fe400020f16ff */
[----:B------:R-:W-:Y:S01]  /*77d0*/  MOV R5, UR21 ;  /* 0x0000001500057c02 */ /* 0x000fe20008000f00 */
[----:B------:R-:W-:Y:S01]  /*77e0*/  REDG.E.ADD.F32.FTZ.RN.STRONG.GPU desc[UR8][R26.64], R14 ;  /* 0x0000000e1a0079a6 */ /* 0x000fe2000c10f388 */
        /* <DEDUP_REMOVED lines=66> */
[----:B------:R-:W-:Y:S01]  /*7c10*/  F2FP.F16.F32.PACK_AB R36, R37, R36 ;  /* 0x000000242524723e */ /* 0x000fe200000000ff */
[----:B------:R-:W-:Y:S01]  /*7c20*/  UISETP.NE.AND UP0, UPT, UR36, -0x1, UPT ;  /* 0xffffffff2400788c */ /* 0x000fe2000bf05270 */
        /* <DEDUP_REMOVED lines=41> */
[----:B------:R-:W-:Y:S01]  /*7ec0*/  STS [R248], R17 ;  /* 0x00000011f8007388 */ /* 0x000fe20000000800 */
[----:B------:R-:W-:Y:S01]  /*7ed0*/  F2FP.F16.F32.PACK_AB R14, R14, R74 ;  /* 0x0000004a0e0e723e */ /* 0x000fe200000000ff */
[----:B------:R-:W-:Y:S01]  /*7ee0*/  @UP0 UIADD3 UR11, UR33, UR36, URZ ;  /* 0x00000024210b0290 */ /* 0x000fe2000fffe03f */
[----:B------:R-:W-:Y:S01]  /*7ef0*/  F2FP.F16.F32.PACK_AB R11, R11, R76 ;  /* 0x0000004c0b0b723e */ /* 0x000fe200000000ff */
[----:B------:R-:W-:Y:S01]  /*7f00*/  STS [R248+0x400], R16 ;  /* 0x00040010f8007388 */ /* 0x000fe20000000800 */
[----:B------:R-:W-:Y:S01]  /*7f10*/  F2FP.F16.F32.PACK_AB R10, R10, R78 ;  /* 0x0000004e0a0a723e */ /* 0x000fe200000000ff */
[----:B------:R-:W-:Y:S01]  /*7f20*/  @UP0 ULDC.64 UR6, c[0x0][0x450] ;  /* 0x0001140000060ab9 */ /* 0x000fe20000000a00 */
[----:B------:R-:W-:Y:S01]  /*7f30*/  F2FP.F16.F32.PACK_AB R9, R9, R84 ;  /* 0x000000540909723e */ /* 0x000fe200000000ff */
[----:B------:R-:W-:Y:S01]  /*7f40*/  STS [R251], R13 ;  /* 0x0000000dfb007388 */ /* 0x000fe20000000800 */
[----:B------:R-:W-:Y:S01]  /*7f50*/  F2FP.F16.F32.PACK_AB R8, R8, R86 ;  /* 0x000000560808723e */ /* 0x000fe200000000ff */
[----:B------:R-:W-:Y:S01]  /*7f60*/  @UP0 UIMAD.WIDE.U32 UR12, UR11, UR6, URZ ;  /* 0x000000060b0c02a5 */ /* 0x000fe2000f8e003f */
[----:B------:R-:W-:Y:S01]  /*7f70*/  F2FP.F16.F32.PACK_AB R5, R5, R96 ;  /* 0x000000600505723e */ /* 0x000fe200000000ff */
[----:B------:R-:W-:Y:S01]  /*7f80*/  STS [R252], R12 ;  /* 0x0000000cfc007388 */ /* 0x000fe20000000800 */
[----:B------:R-:W-:Y:S01]  /*7f90*/  F2FP.F16.F32.PACK_AB R4, R4, R98 ;  /* 0x000000620404723e */ /* 0x000fe200000000ff */
[----:B------:R-:W-:Y:S01]  /*7fa0*/  @UP0 UIMAD UR11, UR11, UR7, URZ ;  /* 0x000000070b0b02a4 */ /* 0x000fe2000f8e023f */
[----:B------:R-:W-:Y:S01]  /*7fb0*/  F2FP.F16.F32.PACK_AB R7, R7, R88 ;  /* 0x000000580707723e */ /* 0x000fe200000000ff */
[----:B------:R-:W-:Y:S01]  /*7fc0*/  STS [R248+0x2000], R15 ;  /* 0x0020000ff8007388 */ /* 0x000fe20000000800 */
[----:B------:R-:W-:Y:S01]  /*7fd0*/  F2FP.F16.F32.PACK_AB R6, R6, R90 ;  /* 0x0000005a0606723e */ /* 0x000fe200000000ff */
[----:B------:R-:W-:Y:S01]  /*7fe0*/  @UP0 UIADD3 UR21, UR13, UR11, URZ ;  /* 0x0000000b0d150290 */ /* 0x000fe2000fffe03f */
[----:B------:R-:W-:Y:S01]  /*7ff0*/  F2FP.F16.F32.PACK_AB R2, R2, R92 ;  /* 0x0000005c0202723e */ /* 0x000fe200000000ff */
[----:B------:R-:W-:Y:S01]  /*8000*/  STS [R248+0x2400], R14 ;  /* 0x0024000ef8007388 */ /* 0x000fe20000000800 */
[----:B------:R-:W-:Y:S01]  /*8010*/  F2FP.F16.F32.PACK_AB R0, R0, R94 ;  /* 0x0000005e0000723e */ /* 0x000fe200000000ff */
[----:B------:R-:W-:Y:S01]  /*8020*/  @UP0 UMOV UR20, UR12 ;  /* 0x0000000c00140c82 */ /* 0x000fe20008000000 */
        /* <DEDUP_REMOVED lines=14> */
[----:B------:R-:W-:Y:S02]  /*8110*/  F2FP.F16.F32.PACK_AB R58, R59, R58 ;  /* 0x0000003a3b3a723e */ /* 0x000fe400000000ff */
[----:B------:R-:W-:Y:S01]  /*8120*/  F2FP.F16.F32.PACK_AB R60, R61, R60 ;  /* 0x0000003c3d3c723e */ /* 0x000fe200000000ff */
[----:B------:R1:W-:Y:S01]  /*8130*/  STS [R250+0x400], R4 ;  /* 0x00040004fa007388 */ /* 0x0003e20000000800 */
[----:B------:R-:W-:Y:S02]  /*8140*/  F2FP.F16.F32.PACK_AB R62, R63, R62 ;  /* 0x0000003e3f3e723e */ /* 0x000fe400000000ff */
[----:B------:R-:W-:Y:S01]  /*8150*/  PLOP3.LUT P0, PT, PT, PT, UP0, 0x80, 0x0 ;  /* 0x000000000000781c */ /* 0x000fe20003f0f008 */
        /* <DEDUP_REMOVED lines=35> */
.L_x_536:
        /* <DEDUP_REMOVED lines=23> */
.L_x_537:
[----:B------:R-:W-:Y:S01]  /*8500*/  BAR.SYNC.DEFER_BLOCKING 0x0 ;  /* 0x0000000000007b1d */ /* 0x000fe20000010000 */
[----:B------:R-:W-:Y:S01]  /*8510*/  LEA.HI R2, R2, R4, RZ, 0x3 ;  /* 0x0000000402027211 */ /* 0x000fe200078f18ff */
[----:B------:R-:W-:Y:S01]  /*8520*/  IMAD.MOV.U32 R17, RZ, RZ, R0 ;  /* 0x000000ffff117224 */ /* 0x000fe200078e0000 */
[----:B------:R-:W-:Y:S01]  /*8530*/  USHF.R.S32.HI UR14, URZ, 0x1f, UR11 ;  /* 0x0000001f3f0e7899 */ /* 0x000fe2000801140b */
[----:B------:R-:W-:Y:S01]  /*8540*/  IMAD.MOV.U32 R16, RZ, RZ, R186 ;  /* 0x000000ffff107224 */ /* 0x000fe200078e00ba */
[----:B------:R-:W-:Y:S01]  /*8550*/  SHF.R.S32.HI R0, RZ, 0x3, R2 ;  /* 0x00000003ff007819 */ /* 0x000fe20000011402 */
[----:B------:R-:W-:Y:S01]  /*8560*/  UIMAD UR10, UR26, -0x80, UR10 ;  /* 0xffffff801a0a78a4 */ /* 0x000fe2000f8e020a */
[----:B------:R-:W-:Y:S01]  /*8570*/  IMAD.U32 R2, RZ, RZ, UR6 ;  /* 0x00000006ff027e24 */ /* 0x000fe2000f8e00ff */
[----:B------:R-:W-:Y:S01]  /*8580*/  UIMAD UR15, UR14, UR6, URZ ;  /* 0x000000060e0f72a4 */ /* 0x000fe2000f8e023f */
[C---:B------:R-:W-:Y:S01]  /*8590*/  IADD3 R7, R0.reuse, 0x40, RZ ;  /* 0x0000004000077810 */ /* 0x040fe20007ffe0ff */
[----:B------:R-:W-:Y:S01]  /*85a0*/  ULDC UR16, c[0x0][0x2d0] ;  /* 0x0000b40000107ab9 */ /* 0x000fe20000000800 */
[----:B------:R-:W-:Y:S01]  /*85b0*/  VIADD R6, R0, 0x20 ;  /* 0x0000002000067836 */ /* 0x000fe20000000000 */
[----:B------:R-:W-:Y:S01]  /*85c0*/  ISETP.GE.AND P4, PT, R186, UR16, PT ;  /* 0x00000010ba007c0c */ /* 0x000fe2000bf86270 */
[----:B------:R-:W-:Y:S01]  /*85d0*/  UIMAD UR15, UR11, UR7, UR15 ;  /* 0x000000070b0f72a4 */ /* 0x000fe2000f8e020f */
[----:B------:R-:W-:Y:S01]  /*85e0*/  IMAD.WIDE.U32 R4, R2, UR11, R16 ;  /* 0x0000000b02047c25 */ /* 0x000fe2000f8e0010 */
[----:B------:R-:W-:Y:S01]  /*85f0*/  USHF.R.S32.HI UR22, URZ, 0x1f, UR59 ;  /* 0x0000001f3f167899 */ /* 0x000fe2000801143b */
[----:B------:R-:W-:Y:S01]  /*8600*/  ISETP.GE.OR P3, PT, R6, UR10, P4 ;  /* 0x0000000a06007c0c */ /* 0x000fe2000a766670 */
[----:B------:R-:W-:Y:S01]  /*8610*/  ULDC.64 UR16, c[0x0][0x468] ;  /* 0x00011a0000107ab9 */ /* 0x000fe20000000a00 */
[----:B------:R-:W-:Y:S01]  /*8620*/  VIADD R6, R0, 0x60 ;  /* 0x0000006000067836 */ /* 0x000fe20000000000 */
[----:B------:R-:W-:Y:S01]  /*8630*/  IADD3 R4, P0, R4, UR20, RZ ;  /* 0x0000001404047c10 */ /* 0x000fe2000ff1e0ff */
[----:B------:R-:W-:Y:S01]  /*8640*/  IMAD.U32 R2, RZ, RZ, UR15 ;  /* 0x0000000fff027e24 */ /* 0x000fe2000f8e00ff */
[----:B------:R-:W-:Y:S01]  /*8650*/  ISETP.GE.OR P2, PT, R7, UR10, P4 ;  /* 0x0000000a07007c0c */ /* 0x000fe2000a746670 */
[----:B------:R-:W-:Y:S01]  /*8660*/  UIMAD UR15, UR22, UR16, URZ ;  /* 0x00000010160f72a4 */ /* 0x000fe2000f8e023f */
[----:B------:R-:W-:Y:S01]  /*8670*/  ISETP.GE.OR P1, PT, R6, UR10, P4 ;  /* 0x0000000a06007c0c */ /* 0x000fe2000a726670 */
[----:B------:R1:W2:Y:S01]  /*8680*/  LDS.128 R20, [R116+0x7000] ;  /* 0x0070000074147984 */ /* 0x0002a20000000c00 */
[----:B------:R-:W-:Y:S01]  /*8690*/  ISETP.GE.OR P4, PT, R0, UR10, P4 ;  /* 0x0000000a00007c0c */ /* 0x000fe2000a786670 */
[----:B------:R-:W-:Y:S01]  /*86a0*/  UIMAD UR17, UR59, UR17, UR15 ;  /* 0x000000113b1172a4 */ /* 0x000fe2000f8e020f */
[----:B------:R-:W-:Y:S01]  /*86b0*/  IADD3.X R5, R5, UR21, R2, P0, !PT ;  /* 0x0000001505057c10 */ /* 0x000fe200087fe402 */
[----:B------:R1:W3:Y:S01]  /*86c0*/  LDS.128 R24, [R116+0xb000] ;  /* 0x00b0000074187984 */ /* 0x0002e20000000c00 */
[----:B------:R-:W-:Y:S01]  /*86d0*/  MOV R2, UR16 ;  /* 0x0000001000027c02 */ /* 0x000fe20008000f00 */
[----:B------:R-:W-:Y:S01]  /*86e0*/  BSSY B0, `(.L_x_538) ;  /* 0x0000012000007945 */ /* 0x000fe20003800000 */
        /* <DEDUP_REMOVED lines=17> */
.L_x_539:
[----:B------:R-:W-:Y:S05]  /*8800*/  BSYNC B0 ;  /* 0x0000000000007941 */ /* 0x000fea0003800000 */
.L_x_538:
[----:B------:R-:W-:Y:S04]  /*8810*/  BSSY B0, `(.L_x_540) ;  /* 0x000000e000007945 */ /* 0x000fe80003800000 */
[----:B------:R-:W-:Y:S05]  /*8820*/  @P3 BRA `(.L_x_541) ;  /* 0x0000000000303947 */ /* 0x000fea0003800000 */
[----:B------:R-:W-:Y:S01]  /*8830*/  IADD3 R2, P0, R0, 0x20, RZ ;  /* 0x0000002000027810 */ /* 0x000fe20007f1e0ff */
[----:B------:R-:W-:Y:S01]  /*8840*/  ULDC.64 UR16, c[0x0][0x3f0] ;  /* 0x0000fc0000107ab9 */ /* 0x000fe20000000a00 */
[----:B------:R-:W-:-:S03]  /*8850*/  MOV R7, R10 ;  /* 0x0000000a00077202 */ /* 0x000fc60000000f00 */
[----:B------:R-:W-:-:S04]  /*8860*/  IMAD.X R6, RZ, RZ, R11, P0 ;  /* 0x000000ffff067224 */ /* 0x000fc800000e060b */
[----:B--2---:R-:W-:Y:S02]  /*8870*/  IMAD R8, R6, UR6, RZ ;  /* 0x0000000606087c24 */ /* 0x004fe4000f8e02ff */
[----:B------:R-:W-:-:S04]  /*8880*/  IMAD.MOV.U32 R6, RZ, RZ, R4 ;  /* 0x000000ffff067224 */ /* 0x000fc800078e0004 */
[----:B------:R-:W-:-:S04]  /*8890*/  IMAD.WIDE.U32 R6, R2, UR6, R6 ;  /* 0x0000000602067c25 */ /* 0x000fc8000f8e0006 */
[----:B------:R-:W-:Y:S01]  /*88a0*/  IMAD R2, R2, UR7, R8 ;  /* 0x0000000702027c24 */ /* 0x000fe2000f8e0208 */
[----:B------:R-:W-:-:S04]  /*88b0*/  LEA R8, P0, R6, UR16, 0x1 ;  /* 0x0000001006087c11 */ /* 0x000fc8000f8008ff */
[----:B------:R-:W-:-:S04]  /*88c0*/  IADD3 R2, R2, R7, RZ ;  /* 0x0000000702027210 */ /* 0x000fc80007ffe0ff */
[----:B------:R-:W-:-:S05]  /*88d0*/  LEA.HI.X R9, R6, UR17, R2, 0x1, P0 ;  /* 0x0000001106097c11 */ /* 0x000fca00080f0c02 */
[----:B------:R2:W-:Y:S02]  /*88e0*/  STG.E.128 desc[UR8][R8.64], R20 ;  /* 0x0000001408007986 */ /* 0x0005e4000c101d08 */
.L_x_541:
[----:B------:R-:W-:Y:S05]  /*88f0*/  BSYNC B0 ;  /* 0x0000000000007941 */ /* 0x000fea0003800000 */
.L_x_540:
        /* <DEDUP_REMOVED lines=8> */
[----:B------:R-:W-:-:S04]  /*8980*/  IMAD.MOV.U32 R6, RZ, RZ, R4 ;  /* 0x000000ffff067224 */ /* 0x000fc800078e0004 */
[----:B------:R-:W-:-:S04]  /*8990*/  IMAD.WIDE.U32 R6, R2, UR6, R6 ;  /* 0x0000000602067c25 */ /* 0x000fc8000f8e0006 */
[----:B------:R-:W-:Y:S01]  /*89a0*/  IMAD R2, R2, UR7, R8 ;  /* 0x0000000702027c24 */ /* 0x000fe2000f8e0208 */
[----:B------:R-:W-:-:S04]  /*89b0*/  LEA R8, P0, R6, UR16, 0x1 ;  /* 0x0000001006087c11 */ /* 0x000fc8000f8008ff */
[----:B------:R-:W-:-:S04]  /*89c0*/  IADD3 R2, R2, R7, RZ ;  /* 0x0000000702027210 */ /* 0x000fc80007ffe0ff */
[----:B------:R-:W-:-:S05]  /*89d0*/  LEA.HI.X R9, R6, UR17, R2, 0x1, P0 ;  /* 0x0000001106097c11 */ /* 0x000fca00080f0c02 */
[----:B-1----:R1:W-:Y:S02]  /*89e0*/  STG.E.128 desc[UR8][R8.64], R12 ;  /* 0x0000000c08007986 */ /* 0x0023e4000c101d08 */
.L_x_543:
[----:B------:R-:W-:Y:S05]  /*89f0*/  BSYNC B0 ;  /* 0x0000000000007941 */ /* 0x000fea0003800000 */
.L_x_542:
[----:B-1----:R1:W1:Y:S01]  /*8a00*/  LDS.128 R12, [R116+0x9000] ;  /* 0x00900000740c7984 */ /* 0x0022620000000c00 */
        /* <DEDUP_REMOVED lines=13> */
[----:B-1----:R1:W-:Y:S02]  /*8ae0*/  STG.E.128 desc[UR8][R4.64], R12 ;  /* 0x0000000c04007986 */ /* 0x0023e4000c101d08 */
.L_x_545:
[----:B------:R-:W-:Y:S05]  /*8af0*/  BSYNC B0 ;  /* 0x0000000000007941 */ /* 0x000fea0003800000 */
.L_x_544:
        /* <DEDUP_REMOVED lines=8> */
[----:B------:R-:W-:Y:S01]  /*8b80*/  IADD3 R4, P0, R4, UR18, RZ ;  /* 0x0000001204047c10 */ /* 0x000fe2000ff1e0ff */
[----:B------:R-:W-:-:S03]  /*8b90*/  UIMAD UR10, UR10, UR6, URZ ;  /* 0x000000060a0a72a4 */ /* 0x000fc6000f8e023f */
[----:B------:R-:W-:Y:S01]  /*8ba0*/  IMAD.U32 R2, RZ, RZ, UR11 ;  /* 0x0000000bff027e24 */ /* 0x000fe2000f8e00ff */
[----:B------:R-:W-:-:S04]  /*8bb0*/  UIMAD UR7, UR59, UR7, UR10 ;  /* 0x000000073b0772a4 */ /* 0x000fc8000f8e020a */
[----:B------:R-:W-:Y:S02]  /*8bc0*/  IADD3.X R5, R5, UR19, R2, P0, !PT ;  /* 0x0000001305057c10 */ /* 0x000fe400087fe402 */
        /* <DEDUP_REMOVED lines=14> */
.L_x_547:
[----:B------:R-:W-:Y:S05]  /*8cb0*/  BSYNC B0 ;  /* 0x0000000000007941 */ /* 0x000fea0003800000 */
.L_x_546:
        /* <DEDUP_REMOVED lines=13> */
[----:B---3--:R2:W-:Y:S02]  /*8d90*/  STG.E.128 desc[UR8][R8.64], R24 ;  /* 0x0000001808007986 */ /* 0x0085e4000c101d08 */
.L_x_549:
[----:B------:R-:W-:Y:S05]  /*8da0*/  BSYNC B0 ;  /* 0x0000000000007941 */ /* 0x000fea0003800000 */
.L_x_548:
        /* <DEDUP_REMOVED lines=13> */
[----:B----4-:R2:W-:Y:S02]  /*8e80*/  STG.E.128 desc[UR8][R8.64], R28 ;  /* 0x0000001c08007986 */ /* 0x0105e4000c101d08 */
.L_x_551:
[----:B------:R-:W-:Y:S05]  /*8e90*/  BSYNC B0 ;  /* 0x0000000000007941 */ /* 0x000fea0003800000 */
.L_x_550:
        /* <DEDUP_REMOVED lines=13> */
.L_x_508:
[----:B------:R-:W-:Y:S05]  /*8f70*/  BSYNC B1 ;  /* 0x0000000000017941 */ /* 0x000fea0003800000 */
.L_x_486:
[----:B------:R-:W3:Y:S01]  /*8f80*/  LDL R2, [R1] ;  /* 0x0000000001027983 */ /* 0x000ee20000100800 */
[----:B------:R-:W-:Y:S02]  /*8f90*/  ULDC UR6, c[0x0][0xc] ;  /* 0x0000030000067ab9 */ /* 0x000fe40000000800 */
[----:B------:R-:W-:Y:S01]  /*8fa0*/  UIADD3 UR26, UR6, UR26, URZ ;  /* 0x0000001a061a7290 */ /* 0x000fe2000fffe03f */
[----:B---3--:R-:W-:-:S13]  /*8fb0*/  R2UR UR7, R2 ;  /* 0x00000000020772ca */ /* 0x008fda00000e0000 */
[----:B------:R-:W-:-:S06]  /*8fc0*/  UISETP.GE.AND UP0, UPT, UR26, UR7, UPT ;  /* 0x000000071a00728c */ /* 0x000fcc000bf06270 */
[----:B------:R-:W-:-:S13]  /*8fd0*/  PLOP3.LUT P0, PT, PT, PT, UP0, 0x80, 0x0 ;  /* 0x000000000000781c */ /* 0x000fda0003f0f008 */
[----:B------:R-:W-:Y:S05]  /*8fe0*/  @P0 BRA `(.L_x_552) ;  /* 0x0000000000040947 */ /* 0x000fea0003800000 */
[----:B------:R-:W-:Y:S05]  /*8ff0*/  BRA `(.L_x_553) ;  /* 0xffffff78006c7947 */ /* 0x000fea000383ffff */
.L_x_552:
[----:B------:R-:W-:Y:S05]  /*9000*/  EXIT ;  /* 0x000000000000794d */ /* 0x000fea0003800000 */
.L_x_554:
        /* <DEDUP_REMOVED lines=15> */
.L_x_1265:


//--------------------- .text._ZN5flash44flash_bwd_dq_dk_dv_loop_seqk_parallel_kernelI23Flash_bwd_kernel_traitsILi64ELi64ELi128ELi8ELi2ELi4ELi4ELb1ELb0EN7cutlass6half_tE19Flash_kernel_traitsILi64ELi64ELi128ELi8ES3_EELb1ELb1ELb0ELb0ELb1ELb1ELb0EEEvNS_16Flash_bwd_paramsE --------------------------
	.section	.text._ZN5flash44flash_bwd_dq_dk_dv_loop_seqk_parallel_kernelI23Flash_bwd_kernel_traitsILi64ELi64ELi128ELi8ELi2ELi4ELi4ELb1ELb0EN7cutlass6half_tE19Flash_kernel_traitsILi64ELi64ELi128ELi8ES3_EELb1ELb1ELb0ELb0ELb1ELb1ELb0EEEvNS_16Flash_bwd_paramsE,"ax",@progbits
	.align	128
        .global         _ZN5flash44flash_bwd_dq_dk_dv_loop_seqk_parallel_kernelI23Flash_bwd_kernel_traitsILi64ELi64ELi128ELi8ELi2ELi4ELi4ELb1ELb0EN7cutlass6half_tE19Flash_kernel_traitsILi64ELi64ELi128ELi8ES3_EELb1ELb1ELb0ELb0ELb1ELb1ELb0EEEvNS_16Flash_bwd_paramsE
        .type           _ZN5flash44flash_bwd_dq_dk_dv_loop_seqk_parallel_kernelI23Flash_bwd_kernel_traitsILi64ELi64ELi128ELi8ELi2ELi4ELi4ELb1ELb0EN7cutlass6half_tE19Flash_kernel_traitsILi64ELi64ELi128ELi8ES3_EELb1ELb1ELb0ELb0ELb1ELb1ELb0EEEvNS_16Flash_bwd_paramsE,@function
        .size           _ZN5flash44flash_bwd_dq_dk_dv_loop_seqk_parallel_kernelI23Flash_bwd_kernel_traitsILi64ELi64ELi128ELi8ELi2ELi4ELi4ELb1ELb0EN7cutlass6half_tE19Flash_kernel_traitsILi64ELi64ELi128ELi8ES3_EELb1ELb1ELb0ELb0ELb1ELb1ELb0EEEvNS_16Flash_bwd_paramsE,(.L_x_1266 - _ZN5flash44flash_bwd_dq_dk_dv_loop_seqk_parallel_kernelI23Flash_bwd_kernel_traitsILi64ELi64ELi128ELi8ELi2ELi4ELi4ELb1ELb0EN7cutlass6half_tE19Flash_kernel_traitsILi64ELi64ELi128ELi8ES3_EELb1ELb1ELb0ELb0ELb1ELb1ELb0EEEvNS_16Flash_bwd_paramsE)
        .other          _ZN5flash44flash_bwd_dq_dk_dv_loop_seqk_parallel_kernelI23Flash_bwd_kernel_traitsILi64ELi64ELi128ELi8ELi2ELi4ELi4ELb1ELb0EN7cutlass6half_tE19Flash_kernel_traitsILi64ELi64ELi128ELi8ES3_EELb1ELb1ELb0ELb0ELb1ELb1ELb0EEEvNS_16Flash_bwd_paramsE,@"STO_CUDA_ENTRY STV_DEFAULT"
_ZN5flash44flash_bwd_dq_dk_dv_loop_seqk_parallel_kernelI23Flash_bwd_kernel_traitsILi64ELi64ELi128ELi8ELi2ELi4ELi4ELb1ELb0EN7cutlass6half_tE19Flash_kernel_traitsILi64ELi64ELi128ELi8ES3_EELb1ELb1ELb0ELb0ELb1ELb1ELb0EEEvNS_16Flash_bwd_paramsE:
.text._ZN5flash44flash_bwd_dq_dk_dv_loop_seqk_parallel_kernelI23Flash_bwd_kernel_traitsILi64ELi64ELi128ELi8ELi2ELi4ELi4ELb1ELb0EN7cutlass6half_tE19Flash_kernel_traitsILi64ELi64ELi128ELi8ES3_EELb1ELb1ELb0ELb0ELb1ELb1ELb0EEEvNS_16Flash_bwd_paramsE:
        /* <DEDUP_REMOVED lines=13> */
[----:B------:R-:W-:Y:S01]  /*00d0*/  IMAD.MOV.U32 R209, RZ, RZ, 0x20 ;  /* 0x00000020ffd17424 */ /* 0x000fe200078e00ff */
[----:B------:R-:W-:Y:S01]  /*00e0*/  ULDC.64 UR40, c[0x0][0x208] ;  /* 0x0000820000287ab9 */ /* 0x000fe20000000a00 */
[----:B------:R-:W-:-:S04]  /*00f0*/  UMOV UR25, 0xffffe000 ;  /* 0xffffe00000197882 */ /* 0x000fc80000000000 */
        /* <DEDUP_REMOVED lines=8> */
[----:B------:R-:W-:Y:S01]  /*0180*/  IMAD.U32 R179, RZ, RZ, UR6 ;  /* 0x00000006ffb37e24 */ /* 0x000fe2000f8e00ff */
[CC--:B------:R-:W-:Y:S01]  /*0190*/  LEA.HI R188, R0.reuse, R15.reuse, RZ, 0x5 ;  /* 0x0000000f00bc7211 */ /* 0x0c0fe200078f28ff */
[----:B---3--:R-:W-:Y:S01]  /*01a0*/  USHF.R.S32.HI UR21, URZ, 0x1f, UR15 ;  /* 0x0000001f3f157899 */ /* 0x008fe2000801140f */
[CC--:B------:R-:W-:Y:S01]  /*01b0*/  LEA.HI R7, R0.reuse, R15.reuse, RZ, 0x2 ;  /* 0x0000000f00077211 */ /* 0x0c0fe200078f10ff */
[----:B------:R-:W-:Y:S01]  /*01c0*/  UIMAD.WIDE UR22, UR15, 0x80, URZ ;  /* 0x000000800f1678a5 */ /* 0x000fe2000f8e023f */
[CC--:B------:R-:W-:Y:S01]  /*01d0*/  LEA.HI R17, R0.reuse, R15.reuse, RZ, 0x3 ;  /* 0x0000000f00117211 */ /* 0x0c0fe200078f18ff */
[----:B----4-:R-:W-:Y:S01]  /*01e0*/  USHF.R.S32.HI UR20, URZ, 0x1f, UR16 ;  /* 0x0000001f3f147899 */ /* 0x010fe20008011410 */
[----:B------:R-:W-:-:S02]  /*01f0*/  LEA.HI R3, R0, R15, RZ, 0x4 ;  /* 0x0000000f00037211 */ /* 0x000fc400078f20ff */
[----:B------:R-:W-:Y:S02]  /*0200*/  LOP3.LUT R2, R188, 0xffffffe0, RZ, 0xc0, !PT ;  /* 0xffffffe0bc027812 */ /* 0x000fe400078ec0ff */
[CC--:B------:R-:W-:Y:S02]  /*0210*/  LEA.HI R190, R0.reuse, R15.reuse, RZ, 0x6 ;  /* 0x0000000f00be7211 */ /* 0x0c0fe400078f30ff */
[----:B------:R-:W-:Y:S01]  /*0220*/  LEA.HI R5, R0, R15, RZ, 0x7 ;  /* 0x0000000f00057211 */ /* 0x000fe200078f38ff */
[----:B------:R-:W-:Y:S01]  /*0230*/  IMAD.IADD R9, R15, 0x1, -R2 ;  /* 0x000000010f097824 */ /* 0x000fe200078e0a02 */
[----:B------:R-:W-:Y:S01]  /*0240*/  LOP3.LUT R6, R7, 0x7ffffffc, RZ, 0xc0, !PT ;  /* 0x7ffffffc07067812 */ /* 0x000fe200078ec0ff */
[----:B-----5:R-:W-:Y:S01]  /*0250*/  USHF.R.S32.HI UR19, URZ, 0x1f, UR14 ;  /* 0x0000001f3f137899 */ /* 0x020fe2000801140e */
[----:B------:R-:W-:Y:S02]  /*0260*/  LOP3.LUT R8, R17, 0xfffffff8, RZ, 0xc0, !PT ;  /* 0xfffffff811087812 */ /* 0x000fe400078ec0ff */
[----:B------:R-:W-:Y:S01]  /*0270*/  LOP3.LUT R0, R3, 0xfffffff0, RZ, 0xc0, !PT ;  /* 0xfffffff003007812 */ /* 0x000fe200078ec0ff */
[C---:B------:R-:W-:Y:S01]  /*0280*/  IMAD.IADD R6, R15.reuse, 0x1, -R6 ;  /* 0x000000010f067824 */ /* 0x040fe200078e0a06 */
[----:B------:R-:W-:Y:S01]  /*0290*/  SHF.R.S32.HI R2, RZ, 0x4, R3 ;  /* 0x00000004ff027819 */ /* 0x000fe20000011403 */
[C---:B------:R-:W-:Y:S01]  /*02a0*/  IMAD.IADD R8, R15.reuse, 0x1, -R8 ;  /* 0x000000010f087824 */ /* 0x040fe200078e0a08 */
[--C-:B------:R-:W-:Y:S01]  /*02b0*/  SHF.R.S32.HI R4, RZ, 0x2, R7.reuse ;  /* 0x00000002ff047819 */ /* 0x100fe20000011407 */
[----:B------:R-:W-:Y:S01]  /*02c0*/  IMAD.IADD R15, R15, 0x1, -R0 ;  /* 0x000000010f0f7824 */ /* 0x000fe200078e0a00 */
[--C-:B------:R-:W-:Y:S01]  /*02d0*/  SHF.R.S32.HI R13, RZ, 0x5, R188.reuse ;  /* 0x00000005ff0d7819 */ /* 0x100fe200000114bc */
[----:B------:R-:W-:Y:S01]  /*02e0*/  IMAD.SHL.U32 R192, R8, 0x8, RZ ;  /* 0x0000000808c07824 */ /* 0x000fe200078e00ff */
[----:B------:R-:W-:Y:S01]  /*02f0*/  SHF.R.S32.HI R0, RZ, 0x1f, R188 ;  /* 0x0000001fff007819 */ /* 0x000fe200000114bc */
[----:B-1----:R-:W-:Y:S01]  /*0300*/  USHF.R.S32.HI UR18, URZ, 0x1f, UR7 ;  /* 0x0000001f3f127899 */ /* 0x002fe20008011407 */
[----:B------:R-:W-:-:S02]  /*0310*/  SHF.R.S32.HI R7, RZ, 0x1f, R7 ;  /* 0x0000001fff077819 */ /* 0x000fc40000011407 */
[----:B------:R-:W-:Y:S02]  /*0320*/  LEA.HI R3, R3, R2, RZ, 0x1 ;  /* 0x0000000203037211 */ /* 0x000fe400078f08ff */
[----:B------:R-:W-:Y:S02]  /*0330*/  LEA.HI R0, R0, R13, RZ, 0x2 ;  /* 0x0000000d00007211 */ /* 0x000fe400078f10ff */
[----:B------:R-:W-:Y:S02]  /*0340*/  SHF.R.S32.HI R191, RZ, 0x3, R17 ;  /* 0x00000003ffbf7819 */ /* 0x000fe40000011411 */
[----:B------:R-:W-:Y:S02]  /*0350*/  LEA.HI R7, R7, R4, RZ, 0x3 ;  /* 0x0000000407077211 */ /* 0x000fe400078f18ff */
[----:B------:R-:W-:Y:S01]  /*0360*/  LOP3.LUT R3, R3, 0xfffffffe, RZ, 0xc0, !PT ;  /* 0xfffffffe03037812 */ /* 0x000fe200078ec0ff */
[----:B------:R-:W-:Y:S01]  /*0370*/  IMAD.SHL.U32 R11, R191, 0x40, RZ ;  /* 0x00000040bf0b7824 */ /* 0x000fe200078e00ff */
[----:B------:R-:W-:-:S02]  /*0380*/  LOP3.LUT R0, R0, 0xfffffffc, RZ, 0xc0, !PT ;  /* 0xfffffffc00007812 */ /* 0x000fc400078ec0ff */
[----:B------:R-:W-:Y:S01]  /*0390*/  LOP3.LUT R7, R7, 0xfffffff8, RZ, 0xc0, !PT ;  /* 0xfffffff807077812 */ /* 0x000fe200078ec0ff */
[----:B------:R-:W-:Y:S01]  /*03a0*/  IMAD.IADD R3, R2, 0x1, -R3 ;  /* 0x0000000102037824 */ /* 0x000fe200078e0a03 */
[----:B------:R-:W-:Y:S01]  /*03b0*/  LOP3.LUT P4, RZ, R8, 0x2, RZ, 0xc0, !PT ;  /* 0x0000000208ff7812 */ /* 0x000fe2000788c0ff */
[----:B------:R-:W-:Y:S01]  /*03c0*/  IMAD.IADD R0, R13, 0x1, -R0 ;  /* 0x000000010d007824 */ /* 0x000fe200078e0a00 */
[----:B------:R-:W-:Y:S01]  /*03d0*/  SHF.R.S32.HI R2, RZ, 0x1f, R9 ;  /* 0x0000001fff027819 */ /* 0x000fe20000011409 */
[----:B------:R-:W-:Y:S01]  /*03e0*/  IMAD.IADD R7, R4, 0x1, -R7 ;  /* 0x0000000104077824 */ /* 0x000fe200078e0a07 */
[C---:B------:R-:W-:Y:S01]  /*03f0*/  LOP3.LUT P3, RZ, R8.reuse, 0x4, RZ, 0xc0, !PT ;  /* 0x0000000408ff7812 */ /* 0x040fe2000786c0ff */
[----:B------:R-:W-:Y:S01]  /*0400*/  IMAD.SHL.U32 R8, R8, 0x40, RZ ;  /* 0x0000004008087824 */ /* 0x000fe200078e00ff */
[----:B------:R-:W-:Y:S02]  /*0410*/  LOP3.LUT R11, R11, 0x1c0, RZ, 0xc0, !PT ;  /* 0x000001c00b0b7812 */ /* 0x000fe400078ec0ff */
[----:B------:R-:W-:Y:S01]  /*0420*/  LEA.HI R2, R2, R9, RZ, 0x2 ;  /* 0x0000000902027211 */ /* 0x000fe200078f10ff */
[----:B------:R-:W-:Y:S01]  /*0430*/  IMAD.SHL.U32 R9, R0, 0x10, RZ ;  /* 0x0000001000097824 */ /* 0x000fe200078e00ff */
[----:B------:R-:W-:-:S02]  /*0440*/  LOP3.LUT R8, R8, 0x1c0, RZ, 0xc0, !PT ;  /* 0x000001c008087812 */ /* 0x000fc400078ec0ff */
[----:B------:R-:W-:Y:S02]  /*0450*/  SHF.R.U32.HI R189, RZ, 0x3, R11 ;  /* 0x00000003ffbd7819 */ /* 0x000fe4000001160b */
[----:B------:R-:W-:Y:S01]  /*0460*/  LOP3.LUT R4, R11, 0x38, R192, 0xf8, !PT ;  /* 0x000000380b047812 */ /* 0x000fe200078ef8c0 */
[----:B------:R-:W-:Y:S01]  /*0470*/  IMAD.SHL.U32 R11, R3, 0x200, RZ ;  /* 0x00000200030b7824 */ /* 0x000fe200078e00ff */
[----:B------:R-:W-:Y:S02]  /*0480*/  LOP3.LUT R10, R7, 0x1, RZ, 0xc0, !PT ;  /* 0x00000001070a7812 */ /* 0x000fe400078ec0ff */
[----:B------:R-:W-:Y:S02]  /*0490*/  LOP3.LUT R180, R8, 0x30, R9, 0xf8, !PT ;  /* 0x0000003008b47812 */ /* 0x000fe400078ef809 */
[----:B------:R-:W-:Y:S02]  /*04a0*/  LOP3.LUT R189, R4, R189, RZ, 0x3c, !PT ;  /* 0x000000bd04bd7212 */ /* 0x000fe400078e3cff */
[----:B------:R-:W-:Y:S01]  /*04b0*/  ISETP.NE.U32.AND P0, PT, R10, 0x1, PT ;  /* 0x000000010a00780c */ /* 0x000fe20003f05070 */
[----:B------:R-:W-:Y:S01]  /*04c0*/  IMAD.SHL.U32 R10, R6, 0x2, RZ ;  /* 0x00000002060a7824 */ /* 0x000fe200078e00ff */
[----:B------:R-:W-:-:S02]  /*04d0*/  SHF.R.S32.HI R4, RZ, 0x1f, R15 ;  /* 0x0000001fff047819 */ /* 0x000fc4000001140f */
[--C-:B------:R-:W-:Y:S02]  /*04e0*/  LOP3.LUT R174, R8, 0x8, R17.reuse, 0xf8, !PT ;  /* 0x0000000808ae7812 */ /* 0x100fe400078ef811 */
[----:B------:R-:W-:Y:S02]  /*04f0*/  SHF.R.U32.HI R9, RZ, 0x3, R8 ;  /* 0x00000003ff097819 */ /* 0x000fe40000011608 */
[----:B------:R-:W-:Y:S02]  /*0500*/  LOP3.LUT R180, R180, 0x8, R17, 0xf8, !PT ;  /* 0x00000008b4b47812 */ /* 0x000fe400078ef811 */
[----:B------:R-:W-:Y:S02]  /*0510*/  SHF.R.S32.HI R5, RZ, 0x7, R5 ;  /* 0x00000007ff057819 */ /* 0x000fe40000011405 */
[C---:B------:R-:W-:Y:S01]  /*0520*/  R2P PR, R7.reuse, 0x6 ;  /* 0x0000000607007804 */ /* 0x040fe20000000000 */
[----:B------:R-:W-:Y:S01]  /*0530*/  IMAD.SHL.U32 R7, R7, 0x40, RZ ;  /* 0x0000004007077824 */ /* 0x000fe200078e00ff */
[----:B------:R-:W-:-:S02]  /*0540*/  LEA.HI R4, R4, R15, RZ, 0x3 ;  /* 0x0000000f04047211 */ /* 0x000fc400078f18ff */
[----:B------:R-:W-:Y:S02]  /*0550*/  LOP3.LUT R174, R174, R9, RZ, 0x3c, !PT ;  /* 0x00000009aeae7212 */ /* 0x000fe400078e3cff */
[----:B------:R-:W-:Y:S01]  /*0560*/  LOP3.LUT R180, R11, R180, R9, 0xf6, !PT ;  /* 0x000000b40bb47212 */ /* 0x000fe200078ef609 */
[----:B------:R-:W-:Y:S01]  /*0570*/  IMAD.SHL.U32 R9, R5, 0x8, RZ ;  /* 0x0000000805097824 */ /* 0x000fe200078e00ff */
[----:B------:R-:W-:Y:S01]  /*0580*/  SHF.R.S32.HI R190, RZ, 0x6, R190 ;  /* 0x00000006ffbe7819 */ /* 0x000fe200000114be */
[C---:B------:R-:W-:Y:S01]  /*0590*/  IMAD.SHL.U32 R187, R4.reuse, 0x40, RZ ;  /* 0x0000004004bb7824 */ /* 0x040fe200078e00ff */
[----:B------:R-:W-:Y:S02]  /*05a0*/  LOP3.LUT R8, R4, 0xfffffff8, RZ, 0xc0, !PT ;  /* 0xfffffff804087812 */ /* 0x000fe400078ec0ff */
[----:B------:R-:W-:Y:S01]  /*05b0*/  LOP3.LUT R7, R7, 0x1c0, RZ, 0xc0, !PT ;  /* 0x000001c007077812 */ /* 0x000fe200078ec0ff */
[----:B------:R-:W-:Y:S01]  /*05c0*/  IMAD.SHL.U32 R12, R190, 0x20, RZ ;  /* 0x00000020be0c7824 */ /* 0x000fe200078e00ff */
[----:B------:R-:W-:Y:S01]  /*05d0*/  LEA.HI R188, R188, R13, RZ, 0x1 ;  /* 0x0000000dbcbc7211 */ /* 0x000fe200078f08ff */
[----:B------:R-:W-:Y:S01]  /*05e0*/  IMAD.IADD R8, R15, 0x1, -R8 ;  /* 0x000000010f087824 */ /* 0x000fe200078e0a08 */
[----:B------:R-:W-:Y:S01]  /*05f0*/  LOP3.LUT R6, R9, 0x8, RZ, 0xc0, !PT ;  /* 0x0000000809067812 */ /* 0x000fe200078ec0ff */
[----:B------:R-:W-:Y:S01]  /*0600*/  IMAD R189, R190, 0x200, R189 ;  /* 0x00000200bebd7824 */ /* 0x000fe200078e02bd */
[----:B------:R-:W-:Y:S01]  /*0610*/  SHF.R.U32.HI R9, RZ, 0x3, R7 ;  /* 0x00000003ff097819 */ /* 0x000fe20000011607 */
[----:B------:R-:W-:Y:S01]  /*0620*/  IMAD.SHL.U32 R8, R8, 0x40, RZ ;  /* 0x0000004008087824 */ /* 0x000fe200078e00ff */
[----:B------:R-:W-:-:S02]  /*0630*/  LOP3.LUT R188, R188, 0xfffffffe, RZ, 0xc0, !PT ;  /* 0xfffffffebcbc7812 */ /* 0x000fc400078ec0ff */
[----:B------:R-:W-:Y:S02]  /*0640*/  LOP3.LUT R12, R7, 0x20, R12, 0xf8, !PT ;  /* 0x00000020070c7812 */ /* 0x000fe400078ef80c */
[----:B------:R-:W-:Y:S01]  /*0650*/  LOP3.LUT R194, R9, R7, R6, 0x1e, !PT ;  /* 0x0000000709c27212 */ /* 0x000fe200078e1e06 */
[----:B------:R-:W-:Y:S01]  /*0660*/  IMAD R7, R0, 0x400, R10 ;  /* 0x0000040000077824 */ /* 0x000fe200078e020a */
[----:B------:R-:W-:Y:S01]  /*0670*/  LOP3.LUT R8, R8, 0x1c0, RZ, 0xc0, !PT ;  /* 0x000001c008087812 */ /* 0x000fe200078ec0ff */
[----:B------:R-:W-:Y:S01]  /*0680*/  IMAD.IADD R188, R13, 0x1, -R188 ;  /* 0x000000010dbc7824 */ /* 0x000fe200078e0abc */
[----:B------:R-:W-:Y:S01]  /*0690*/  LOP3.LUT R187, R187, 0xfffffe00, RZ, 0xc0, !PT ;  /* 0xfffffe00bbbb7812 */ /* 0x000fe200078ec0ff */
[----:B------:R-:W-:Y:S01]  /*06a0*/  IMAD R13, R190, 0x800, R11 ;  /* 0x00000800be0d7824 */ /* 0x000fe200078e020b */
[----:B------:R-:W-:Y:S01]  /*06b0*/  LOP3.LUT R12, R12, R9, RZ, 0x3c, !PT ;  /* 0x000000090c0c7212 */ /* 0x000fe200078e3cff */
[----:B------:R-:W-:Y:S01]  /*06c0*/  IMAD.SHL.U32 R11, R3, 0x10, RZ ;  /* 0x00000010030b7824 */ /* 0x000fe200078e00ff */
[----:B------:R-:W-:Y:S01]  /*06d0*/  LEA R180, R180, UR6, 0x1 ;  /* 0x00000006b4b47c11 */ /* 0x000fe2000f8e08ff */
[----:B------:R-:W-:-:S02]  /*06e0*/  IMAD.IADD R194, R7, 0x1, R194 ;  /* 0x0000000107c27824 */ /* 0x000fc400078e02c2 */
[----:B------:R-:W-:Y:S01]  /*06f0*/  IMAD.SHL.U32 R7, R3, 0x8, RZ ;  /* 0x0000000803077824 */ /* 0x000fe200078e00ff */
[----:B------:R-:W-:Y:S01]  /*0700*/  SHF.R.U32.HI R3, RZ, 0x3, R8 ;  /* 0x00000003ff037819 */ /* 0x000fe20000011608 */
[----:B------:R-:W-:Y:S01]  /*0710*/  IMAD.IADD R174, R13, 0x1, R174 ;  /* 0x000000010dae7824 */ /* 0x000fe200078e02ae */
[----:B------:R-:W-:Y:S01]  /*0720*/  LEA R194, R194, UR4, 0x1 ;  /* 0x00000004c2c27c11 */ /* 0x000fe2000f8e08ff */
[----:B------:R-:W-:Y:S01]  /*0730*/  IMAD R13, R5, 0x1000, R10 ;  /* 0x00001000050d7824 */ /* 0x000fe200078e020a */
[----:B------:R-:W-:Y:S01]  /*0740*/  LOP3.LUT R5, R6, 0x10, R11, 0xf8, !PT ;  /* 0x0000001006057812 */ /* 0x000fe200078ef80b */
[----:B------:R-:W-:Y:S01]  /*0750*/  IMAD R182, R0, 0x400, R187 ;  /* 0x0000040000b67824 */ /* 0x000fe200078e02bb */
[----:B------:R-:W-:Y:S01]  /*0760*/  LOP3.LUT R4, R8, 0x8, R7, 0xf8, !PT ;  /* 0x0000000808047812 */ /* 0x000fe200078ef807 */
[----:B------:R-:W-:Y:S01]  /*0770*/  IMAD R13, R188, 0x400, R13 ;  /* 0x00000400bc0d7824 */ /* 0x000fe200078e020d */
[----:B------:R-:W-:Y:S01]  /*0780*/  LOP3.LUT R5, R3, R5, R8, 0x1e, !PT ;  /* 0x0000000503057212 */ /* 0x000fe200078e1e08 */
[----:B------:R-:W-:Y:S01]  /*0790*/  IMAD.MOV.U32 R0, RZ, RZ, -0x10 ;  /* 0xfffffff0ff007424 */ /* 0x000fe200078e00ff */
[----:B------:R-:W-:Y:S01]  /*07a0*/  LOP3.LUT R3, R4, R3, RZ, 0x3c, !PT ;  /* 0x0000000304037212 */ /* 0x000fe200078e3cff */
[----:B------:R-:W-:Y:S01]  /*07b0*/  IMAD R4, R188, 0x400, R187 ;  /* 0x00000400bc047824 */ /* 0x000fe200078e02bb */
[----:B------:R-:W-:Y:S01]  /*07c0*/  LOP3.LUT R187, R5, R187, RZ, 0xfc, !PT ;  /* 0x000000bb05bb7212 */ /* 0x000fe200078efcff */
[----:B------:R-:W-:Y:S01]  /*07d0*/  IMAD.IADD R195, R12, 0x1, R13 ;  /* 0x000000010cc37824 */ /* 0x000fe200078e020d */
[----:B------:R-:W-:Y:S01]  /*07e0*/  LEA R174, R174, UR6, 0x1 ;  /* 0x00000006aeae7c11 */ /* 0x000fe2000f8e08ff */
[----:B------:R-:W-:Y:S01]  /*07f0*/  IMAD.MOV.U32 R5, RZ, RZ, 0x40 ;  /* 0x00000040ff057424 */ /* 0x000fe200078e00ff */
[----:B------:R-:W-:Y:S01]  /*0800*/  SHF.R.S32.HI R7, RZ, 0x2, R2 ;  /* 0x00000002ff077819 */ /* 0x000fe20000011402 */
[----:B------:R-:W-:Y:S01]  /*0810*/  IMAD.IADD R181, R4, 0x1, R3 ;  /* 0x0000000104b57824 */ /* 0x000fe200078e0203 */
[----:B------:R-:W-:Y:S01]  /*0820*/  LEA R195, R195, UR6, 0x1 ;  /* 0x00000006c3c37c11 */ /* 0x000fe2000f8e08ff */
[----:B------:R-:W-:Y:S01]  /*0830*/  IMAD.IADD R182, R3, 0x1, R182 ;  /* 0x0000000103b67824 */ /* 0x000fe200078e02b6 */
[----:B------:R-:W-:Y:S01]  /*0840*/  SEL R3, R209, 0xffffffe0, !P4 ;  /* 0xffffffe0d1037807 */ /* 0x000fe20006000000 */
[----:B------:R-:W-:Y:S01]  /*0850*/  IMAD.SHL.U32 R178, R187, 0x2, RZ ;  /* 0x00000002bbb27824 */ /* 0x000fe200078e00ff */
[----:B------:R-:W-:Y:S01]  /*0860*/  SEL R5, R5, 0xffffffc0, !P3 ;  /* 0xffffffc005057807 */ /* 0x000fe20005800000 */
[C---:B------:R-:W-:Y:S01]  /*0870*/  VIADD R196, R194.reuse, 0x40 ;  /* 0x00000040c2c47836 */ /* 0x040fe20000000000 */
[----:B------:R-:W-:Y:S01]  /*0880*/  SEL R209, R209, 0xffffffe0, !P1 ;  /* 0xffffffe0d1d17807 */ /* 0x000fe20004800000 */
[----:B------:R-:W-:Y:S01]  /*0890*/  @P2 VIADD R196, R194, 0xffffffc0 ;  /* 0xffffffc0c2c42836 */ /* 0x000fe20000000000 */
[----:B------:R-:W-:Y:S01]  /*08a0*/  SEL R0, R0, 0x10, !P0 ;  /* 0x0000001000007807 */ /* 0x000fe20004000000 */
[--C-:B------:R-:W-:Y:S01]  /*08b0*/  IMAD.IADD R172, R5, 0x1, R174.reuse ;  /* 0x0000000105ac7824 */ /* 0x100fe200078e02ae */
[----:B------:R-:W-:Y:S01]  /*08c0*/  IADD3 R179, R178, 0x4000, R179 ;  /* 0x00004000b2b37810 */ /* 0x000fe20007ffe0b3 */
[----:B------:R-:W-:Y:S01]  /*08d0*/  IMAD.IADD R199, R195, 0x1, R209 ;  /* 0x00000001c3c77824 */ /* 0x000fe200078e02d1 */
[----:B------:R-:W-:Y:S01]  /*08e0*/  LEA R182, R182, UR5, 0x1 ;  /* 0x00000005b6b67c11 */ /* 0x000fe2000f8e08ff */
[----:B------:R-:W-:-:S02]  /*08f0*/  IMAD.IADD R173, R3, 0x1, R174 ;  /* 0x0000000103ad7824 */ /* 0x000fc400078e02ae */
[----:B------:R-:W-:Y:S02]  /*0900*/  VIADD R197, R194, 0x420 ;  /* 0x00000420c2c57836 */ /* 0x000fe40000000000 */
[----:B------:R-:W-:Y:S02]  /*0910*/  IMAD.IADD R198, R209, 0x1, R194 ;  /* 0x00000001d1c67824 */ /* 0x000fe400078e02c2 */
[----:B------:R-:W-:Y:S02]  /*0920*/  IMAD R186, R188, 0x10, R7 ;  /* 0x00000010bcba7824 */ /* 0x000fe400078e0207 */
[----:B------:R-:W-:Y:S02]  /*0930*/  IMAD.IADD R3, R3, 0x1, R172 ;  /* 0x0000000103037824 */ /* 0x000fe400078e02ac */
[----:B------:R-:W-:Y:S02]  /*0940*/  IMAD.IADD R200, R195, 0x1, R0 ;  /* 0x00000001c3c87824 */ /* 0x000fe400078e0200 */
[----:B------:R-:W-:-:S02]  /*0950*/  @P1 VIADD R197, R194, 0x3e0 ;  /* 0x000003e0c2c51836 */ /* 0x000fc40000000000 */
[----:B------:R-:W-:Y:S02]  /*0960*/  IMAD.IADD R201, R0, 0x1, R199 ;  /* 0x0000000100c97824 */ /* 0x000fe400078e02c7 */
[----:B------:R-:W-:Y:S02]  /*0970*/  VIADD R178, R178, UR4 ;  /* 0x00000004b2b27c36 */ /* 0x000fe40008000000 */
[----:B------:R-:W-:-:S07]  /*0980*/  IMAD.IADD R209, R209, 0x1, R196 ;  /* 0x00000001d1d17824 */ /* 0x000fce00078e02c4 */
.L_x_563:
        /* <DEDUP_REMOVED lines=12> */
[----:B--2---:R-:W-:-:S05]  /*0a50*/  @P1 IMAD.WIDE R6, R2, 0x4, R4 ;  /* 0x0000000402061825 */ /* 0x004fca00078e0204 */
[----:B------:R-:W2:Y:S07]  /*0a60*/  @P1 LDG.E R2, desc[UR40][R6.64] ;  /* 0x0000002806021981 */ /* 0x000eae000c1e1900 */
        /* <DEDUP_REMOVED lines=22> */
[----:B------:R-:W-:Y:S02]  /*0bd0*/  UISETP.NE.U32.AND UP1, UPT, UR4, URZ, UPT ;  /* 0x0000003f0400728c */ /* 0x000fe4000bf25070 */
        /* <DEDUP_REMOVED lines=35> */
[----:B------:R-:W-:Y:S02]  /*0e10*/  IMAD.HI.U32 R9, R9, R4, R8 ;  /* 0x0000000409097227 */ /* 0x000fe400078e0008 */
[----:B------:R-:W1:Y:S04]  /*0e20*/  LDC.64 R4, c[0x0][0x488] ;  /* 0x00012200ff047b82 */ /* 0x000e680000000a00 */
[----:B------:R-:W-:-:S04]  /*0e30*/  IMAD.HI.U32 R15, R9, R2, RZ ;  /* 0x00000002090f7227 */ /* 0x000fc800078e00ff */
[----:B------:R-:W-:-:S04]  /*0e40*/  IMAD.MOV R7, RZ, RZ, -R15 ;  /* 0x000000ffff077224 */ /* 0x000fc800078e0a0f */
[C---:B------:R-:W-:Y:S02]  /*0e50*/  IMAD R7, R6.reuse, R7, R2 ;  /* 0x0000000706077224 */ /* 0x040fe400078e0202 */
[----:B------:R-:W1:Y:S03]  /*0e60*/  S2R R2, SR_CTAID.X ;  /* 0x0000000000027919 */ /* 0x000e660000002500 */
[----:B------:R-:W-:-:S13]  /*0e70*/  ISETP.GT.U32.AND P2, PT, R6, R7, PT ;  /* 0x000000070600720c */ /* 0x000fda0003f44070 */
[----:B------:R-:W-:Y:S01]  /*0e80*/  @!P2 IADD3 R7, R7, -R6, RZ ;  /* 0x800000060707a210 */ /* 0x000fe20007ffe0ff */
[----:B------:R-:W-:-:S03]  /*0e90*/  @!P2 VIADD R15, R15, 0x1 ;  /* 0x000000010f0fa836 */ /* 0x000fc60000000000 */
[----:B------:R-:W-:Y:S02]  /*0ea0*/  ISETP.GE.U32.AND P3, PT, R7, R6, PT ;  /* 0x000000060700720c */ /* 0x000fe40003f66070 */
[----:B------:R-:W-:-:S04]  /*0eb0*/  LOP3.LUT R6, R0, UR16, RZ, 0x3c, !PT ;  /* 0x0000001000067c12 */ /* 0x000fc8000f8e3cff */
[----:B------:R-:W-:Y:S01]  /*0ec0*/  ISETP.GE.AND P0, PT, R6, RZ, PT ;  /* 0x000000ff0600720c */ /* 0x000fe20003f06270 */
[----:B-1----:R-:W-:-:S06]  /*0ed0*/  IMAD.WIDE.U32 R6, R2, R4, RZ ;  /* 0x0000000402067225 */ /* 0x002fcc00078e00ff */
[----:B------:R-:W-:Y:S01]  /*0ee0*/  @P3 VIADD R15, R15, 0x1 ;  /* 0x000000010f0f3836 */ /* 0x000fe20000000000 */
[----:B------:R-:W-:Y:S01]  /*0ef0*/  ISETP.NE.AND P3, PT, RZ, UR5, PT ;  /* 0x00000005ff007c0c */ /* 0x000fe2000bf65270 */
[----:B------:R-:W-:-:S04]  /*0f00*/  IMAD R2, R2, R5, R7 ;  /* 0x0000000502027224 */ /* 0x000fc800078e0207 */
[----:B------:R-:W-:Y:S02]  /*0f10*/  @!P0 IADD3 R15, -R15, RZ, RZ ;  /* 0x000000ff0f0f8210 */ /* 0x000fe40007ffe1ff */
[----:B------:R-:W-:Y:S02]  /*0f20*/  PLOP3.LUT P0, PT, PT, PT, UP0, 0x80, 0x0 ;  /* 0x000000000000781c */ /* 0x000fe40003f0f008 */
[----:B------:R-:W-:Y:S02]  /*0f30*/  @!P1 LOP3.LUT R15, RZ, R0, RZ, 0x33, !PT ;  /* 0x00000000ff0f9212 */ /* 0x000fe400078e33ff */
[----:B------:R-:W-:Y:S02]  /*0f40*/  SEL R14, R6, RZ, P3 ;  /* 0x000000ff060e7207 */ /* 0x000fe40001800000 */
[----:B------:R-:W-:Y:S02]  /*0f50*/  SEL R2, R2, RZ, P3 ;  /* 0x000000ff02027207 */ /* 0x000fe40001800000 */
[----:B------:R-:W-:-:S05]  /*0f60*/  SHF.R.S32.HI R0, RZ, 0x1f, R15 ;  /* 0x0000001fff007819 */ /* 0x000fca000001140f */
        /* <DEDUP_REMOVED lines=9> */
.L_x_556:
[----:B------:R-:W-:Y:S01]  /*1000*/  UIMAD UR34, UR15, UR28, UR16 ;  /* 0x0000001c0f2272a4 */ /* 0x000fe2000f8e0210 */
[----:B------:R-:W-:-:S03]  /*1010*/  ULDC UR26, c[0x0][0x2d4] ;  /* 0x0000b500001a7ab9 */ /* 0x000fc60000000800 */
[----:B------:R-:W-:-:S12]  /*1020*/  UIMAD UR34, UR34, UR26, URZ ;  /* 0x0000001a222272a4 */ /* 0x000fd8000f8e023f */
.L_x_557:
        /* <DEDUP_REMOVED lines=11> */
[----:B------:R-:W-:Y:S01]  /*10e0*/  IMAD.WIDE.U32 R26, R191, UR4, RZ ;  /* 0x00000004bf1a7c25 */ /* 0x000fe2000f8e00ff */
[----:B------:R-:W-:Y:S01]  /*10f0*/  UIMAD UR45, UR20, UR10, URZ ;  /* 0x0000000a142d72a4 */ /* 0x000fe2000f8e023f */
[----:B------:R-:W-:Y:S01]  /*1100*/  LEA R215, R189, UR6, 0x1 ;  /* 0x00000006bdd77c11 */ /* 0x000fe2000f8e08ff */
[----:B------:R-:W-:Y:S01]  /*1110*/  UIADD3 UR24, UP0, UR38, UR24, URZ ;  /* 0x0000001826187290 */ /* 0x000fe2000ff1e03f */
[C---:B------:R-:W-:Y:S01]  /*1120*/  IMAD R17, R191.reuse, UR5, R4 ;  /* 0x00000005bf117c24 */ /* 0x040fe2000f8e0204 */
[----:B------:R-:W3:Y:S01]  /*1130*/  LDC.64 R12, c[0x0][0x228] ;  /* 0x00008a00ff0c7b82 */ /* 0x000ee20000000a00 */
[----:B------:R-:W-:Y:S01]  /*1140*/  IMAD.WIDE.U32 R28, R191, UR8, RZ ;  /* 0x00000008bf1c7c25 */ /* 0x000fe2000f8e00ff */
[----:B------:R-:W-:Y:S01]  /*1150*/  UIMAD UR45, UR16, UR11, UR45 ;  /* 0x0000000b102d72a4 */ /* 0x000fe2000f8e022d */
[----:B------:R-:W-:-:S02]  /*1160*/  ULDC.64 UR12, c[0x0][0x428] ;  /* 0x00010a00000c7ab9 */ /* 0x000fc40000000a00 */
[----:B------:R-:W-:Y:S01]  /*1170*/  IMAD R24, R191, UR9, R24 ;  /* 0x00000009bf187c24 */ /* 0x000fe2000f8e0218 */
[----:B------:R-:W-:Y:S01]  /*1180*/  UIMAD UR46, UR20, UR12, URZ ;  /* 0x0000000c142e72a4 */ /* 0x000fe2000f8e023f */
[----:B------:R-:W-:Y:S01]  /*1190*/  IMAD.IADD R17, R27, 0x1, R17 ;  /* 0x000000011b117824 */ /* 0x000fe200078e0211 */
[----:B------:R-:W4:Y:S01]  /*11a0*/  LDC.64 R6, c[0x0][0x420] ;  /* 0x00010800ff067b82 */ /* 0x000f220000000a00 */
[-C--:B-1----:R-:W-:Y:S01]  /*11b0*/  IMAD R16, R21, R8.reuse, RZ ;  /* 0x0000000815107224 */ /* 0x082fe200078e02ff */
[----:B------:R-:W-:Y:S01]  /*11c0*/  UIADD3.X UR44, UR47, UR44, URZ, UP0, !UPT ;  /* 0x0000002c2f2c7290 */ /* 0x000fe200087fe43f */
[C---:B------:R-:W-:Y:S01]  /*11d0*/  IMAD.WIDE.U32 R30, R23.reuse, R8, R192 ;  /* 0x00000008171e7225 */ /* 0x040fe200078e00c0 */
[----:B------:R-:W-:Y:S02]  /*11e0*/  UIMAD UR46, UR16, UR13, UR46 ;  /* 0x0000000d102e72a4 */ /* 0x000fe4000f8e022e */
[----:B------:R-:W-:Y:S01]  /*11f0*/  UIMAD UR47, UR44, UR8, URZ ;  /* 0x000000082c2f72a4 */ /* 0x000fe2000f8e023f */
[----:B------:R-:W-:Y:S01]  /*1200*/  IMAD R19, R23, R9, R16 ;  /* 0x0000000917137224 */ /* 0x000fe200078e0210 */
[----:B------:R-:W1:Y:S01]  /*1210*/  LDC.64 R4, c[0x0][0x238] ;  /* 0x00008e00ff047b82 */ /* 0x000e620000000a00 */
[C---:B--2---:R-:W-:Y:S01]  /*1220*/  IMAD R18, R10.reuse, UR21, RZ ;  /* 0x000000150a127c24 */ /* 0x044fe2000f8e02ff */
[----:B------:R-:W-:Y:S01]  /*1230*/  UIMAD UR47, UR24, UR9, UR47 ;  /* 0x00000009182f72a4 */ /* 0x000fe2000f8e022f */
[----:B------:R-:W-:Y:S01]  /*1240*/  IMAD.MOV.U32 R16, RZ, RZ, R26 ;  /* 0x000000ffff107224 */ /* 0x000fe200078e001a */
[----:B------:R-:W-:Y:S01]  /*1250*/  UIADD3 UR35, UR42, UR35, URZ ;  /* 0x000000232a237290 */ /* 0x000fe2000fffe03f */
[----:B------:R-:W-:-:S04]  /*1260*/  IMAD.WIDE.U32 R26, R10, UR15, R192 ;  /* 0x0000000f0a1a7c25 */ /* 0x000fc8000f8e00c0 */
        /* <DEDUP_REMOVED lines=13> */
[----:B------:R-:W-:Y:S01]  /*1340*/  IMAD.U32 R20, RZ, RZ, UR10 ;  /* 0x0000000aff147e24 */ /* 0x000fe2000f8e00ff */
[----:B------:R-:W-:Y:S01]  /*1350*/  ULDC.64 UR10, c[0x0][0x268] ;  /* 0x00009a00000a7ab9 */ /* 0x000fe20000000a00 */
[----:B------:R-:W-:Y:S02]  /*1360*/  IMAD R5, R5, UR15, R10 ;  /* 0x0000000f05057c24 */ /* 0x000fe4000f8e020a */
[----:B------:R-:W-:Y:S02]  /*1370*/  IMAD.IADD R27, R27, 0x1, R11 ;  /* 0x000000011b1b7824 */ /* 0x000fe400078e020b */
[----:B------:R-:W-:-:S04]  /*1380*/  IMAD.WIDE.U32 R10, R4, UR15, R192 ;  /* 0x0000000f040a7c25 */ /* 0x000fc8000f8e00c0 */
[----:B------:R-:W-:Y:S02]  /*1390*/  IMAD R4, R0, UR10, RZ ;  /* 0x0000000a00047c24 */ /* 0x000fe4000f8e02ff */
[----:B------:R-:W-:Y:S02]  /*13a0*/  IMAD.IADD R11, R11, 0x1, R5 ;  /* 0x000000010b0b7824 */ /* 0x000fe400078e0205 */
[----:B------:R-:W-:Y:S02]  /*13b0*/  IMAD R13, R15, UR11, R4 ;  /* 0x0000000b0f0d7c24 */ /* 0x000fe4000f8e0204 */
[----:B------:R-:W1:Y:S01]  /*13c0*/  LDC.64 R4, c[0x0][0x230] ;  /* 0x00008c00ff047b82 */ /* 0x000e620000000a00 */
[----:B------:R-:W-:Y:S02]  /*13d0*/  IMAD.U32 R19, RZ, RZ, UR8 ;  /* 0x00000008ff137e24 */ /* 0x000fe4000f8e00ff */
[----:B------:R-:W-:Y:S01]  /*13e0*/  IMAD.U32 R22, RZ, RZ, UR12 ;  /* 0x0000000cff167e24 */ /* 0x000fe2000f8e00ff */
[----:B------:R-:W-:Y:S01]  /*13f0*/  ULDC.64 UR12, c[0x0][0x210] ;  /* 0x00008400000c7ab9 */ /* 0x000fe20000000a00 */
[----:B------:R-:W-:-:S04]  /*1400*/  IMAD.WIDE.U32 R24, R19, UR24, R24 ;  /* 0x0000001813187c25 */ /* 0x000fc8000f8e0018 */
[----:B------:R-:W-:-:S04]  /*1410*/  IMAD.WIDE.U32 R20, R20, UR16, R28 ;  /* 0x0000001014147c25 */ /* 0x000fc8000f8e001c */
[----:B------:R-:W-:Y:S01]  /*1420*/  IMAD.WIDE.U32 R22, R22, UR16, R26 ;  /* 0x0000001016167c25 */ /* 0x000fe2000f8e001a */
[----:B------:R-:W-:Y:S01]  /*1430*/  LEA R224, P2, R20, UR12, 0x1 ;  /* 0x0000000c14e07c11 */ /* 0x000fe2000f8408ff */
[----:B------:R-:W-:Y:S02]  /*1440*/  UIADD3 UR12, UR37, -0x1, URZ ;  /* 0xffffffff250c7890 */ /* 0x000fe4000fffe03f */
[----:B------:R-:W-:Y:S01]  /*1450*/  IMAD.WIDE.U32 R18, R15, UR10, R10 ;  /* 0x0000000a0f127c25 */ /* 0x000fe2000f8e000a */
[----:B------:R-:W-:Y:S02]  /*1460*/  ULDC.64 UR10, c[0x0][0x3e0] ;  /* 0x0000f800000a7ab9 */ /* 0x000fe40000000a00 */
[----:B------:R-:W-:Y:S01]  /*1470*/  LEA R222, P1, R22, UR10, 0x1 ;  /* 0x0000000a16de7c11 */ /* 0x000fe2000f8208ff */
[----:B------:R-:W-:Y:S01]  /*1480*/  VIADD R12, R23, UR46 ;  /* 0x0000002e170c7c36 */ /* 0x000fe20008000000 */
[----:B------:R-:W-:Y:S01]  /*1490*/  IADD3 R18, P0, R18, R24, RZ ;  /* 0x0000001812127210 */ /* 0x000fe20007f1e0ff */
[----:B------:R-:W-:Y:S01]  /*14a0*/  VIADD R10, R21, UR45 ;  /* 0x0000002d150a7c36 */ /* 0x000fe20008000000 */
[----:B------:R-:W-:Y:S01]  /*14b0*/  USHF.L.U64.HI UR45, UR8, 0x6, UR9 ;  /* 0x00000006082d7899 */ /* 0x000fe20008010209 */
[----:B------:R-:W-:Y:S01]  /*14c0*/  IMAD.IADD R13, R19, 0x1, R13 ;  /* 0x00000001130d7824 */ /* 0x000fe200078e020d */
[----:B------:R-:W-:Y:S01]  /*14d0*/  LEA.HI.X R223, R22, UR11, R12, 0x1, P1 ;  /* 0x0000000b16df7c11 */ /* 0x000fe200088f0c0c */
[----:B------:R-:W-:Y:S01]  /*14e0*/  IMAD.U32 R11, RZ, RZ, UR4 ;  /* 0x00000004ff0b7e24 */ /* 0x000fe2000f8e00ff */
[----:B------:R-:W-:Y:S01]  /*14f0*/  LEA.HI.X R225, R20, UR13, R10, 0x1, P2 ;  /* 0x0000000d14e17c11 */ /* 0x000fe200090f0c0a */
[----:B------:R-:W-:Y:S01]  /*1500*/  ULDC.64 UR10, c[0x0][0x220] ;  /* 0x00008800000a7ab9 */ /* 0x000fe20000000a00 */
[----:B------:R-:W-:Y:S01]  /*1510*/  IADD3.X R13, R13, UR47, R25, P0, !PT ;  /* 0x0000002f0d0d7c10 */ /* 0x000fe200087fe419 */
[----:B------:R-:W-:Y:S01]  /*1520*/  USHF.L.U32 UR13, UR8, 0x6, URZ ;  /* 0x00000006080d7899 */ /* 0x000fe2000800063f */
[----:B------:R-:W-:Y:S01]  /*1530*/  LEA R10, P0, R8, R224, 0x6 ;  /* 0x000000e0080a7211 */ /* 0x000fe200078030ff */
[----:B------:R-:W-:Y:S01]  /*1540*/  IMAD.WIDE.U32 R16, R11, UR24, R16 ;  /* 0x000000180b107c25 */ /* 0x000fe2000f8e0010 */
[----:B------:R-:W-:Y:S01]  /*1550*/  LEA R20, P1, R6, R222, 0x6 ;  /* 0x000000de06147211 */ /* 0x000fe200078230ff */
[----:B------:R-:W-:Y:S01]  /*1560*/  ULEA.HI UR46, UR12, UR12, URZ, 0x1 ;  /* 0x0000000c0c2e7291 */ /* 0x000fe2000f8f083f */
[----:B------:R-:W-:Y:S01]  /*1570*/  LEA R12, P2, R18, UR10, 0x1 ;  /* 0x0000000a120c7c11 */ /* 0x000fe2000f8408ff */
[----:B------:R-:W-:Y:S01]  /*1580*/  ULDC.64 UR8, c[0x0][0x218] ;  /* 0x0000860000087ab9 */ /* 0x000fe20000000a00 */
[----:B------:R-:W-:Y:S01]  /*1590*/  LEA.HI.X R11, R8, R225, R9, 0x6, P0 ;  /* 0x000000e1080b7211 */ /* 0x000fe200000f3409 */
[----:B------:R-:W-:Y:S01]  /*15a0*/  ULOP3.LUT UR46, UR46, 0xfffffffe, URZ, 0xc0, !UPT ;  /* 0xfffffffe2e2e7892 */ /* 0x000fe2000f8ec03f */
[----:B------:R-:W-:Y:S01]  /*15b0*/  LEA.HI.X R21, R6, R223, R7, 0x6, P1 ;  /* 0x000000df06157211 */ /* 0x000fe200008f3407 */
[----:B-1----:R-:W-:Y:S01]  /*15c0*/  IMAD R6, R4, UR21, RZ ;  /* 0x0000001504067c24 */ /* 0x002fe2000f8e02ff */
[----:B------:R-:W-:Y:S01]  /*15d0*/  LEA.HI.X R13, R18, UR11, R13, 0x1, P2 ;  /* 0x0000000b120d7c11 */ /* 0x000fe200090f0c0d */
[----:B------:R-:W-:Y:S01]  /*15e0*/  @P3 BAR.SYNC.DEFER_BLOCKING 0x0 ;  /* 0x0000000000003b1d */ /* 0x000fe20000010000 */
[----:B------:R-:W-:Y:S01]  /*15f0*/  IADD3 R8, P0, R12, UR13, RZ ;  /* 0x0000000d0c087c10 */ /* 0x000fe2000ff1e0ff */
[----:B------:R-:W-:Y:S01]  /*1600*/  IMAD R5, R5, UR15, R6 ;  /* 0x0000000f05057c24 */ /* 0x000fe2000f8e0206 */
[----:B------:R-:W-:Y:S01]  /*1610*/  UIADD3 UR46, UR12, -UR46, URZ ;  /* 0x8000002e0c2e7290 */ /* 0x000fe2000fffe03f */
[----:B------:R-:W-:Y:S01]  /*1620*/  IMAD.WIDE.U32 R18, R4, UR15, R192 ;  /* 0x0000000f04127c25 */ /* 0x000fe2000f8e00c0 */
[----:B------:R-:W-:Y:S01]  /*1630*/  IADD3.X R9, R13, UR45, RZ, P0, !PT ;  /* 0x0000002d0d097c10 */ /* 0x000fe200087fe4ff */
[----:B------:R-:W-:Y:S01]  /*1640*/  ULDC.64 UR10, c[0x0][0x260] ;  /* 0x00009800000a7ab9 */ /* 0x000fe20000000a00 */
[----:B------:R-:W-:Y:S01]  /*1650*/  IADD3 R6, P0, R8, UR13, RZ ;  /* 0x0000000d08067c10 */ /* 0x000fe2000ff1e0ff */
[----:B------:R-:W-:Y:S01]  /*1660*/  IMAD.IADD R19, R19, 0x1, R5 ;  /* 0x0000000113137824 */ /* 0x000fe200078e0205 */
[----:B------:R-:W-:Y:S01]  /*1670*/  UISETP.NE.AND UP0, UPT, UR46, 0x1, UPT ;  /* 0x000000012e00788c */ /* 0x000fe2000bf05270 */
[----:B------:R-:W-:Y:S01]  /*1680*/  IMAD R0, R0, UR10, RZ ;  /* 0x0000000a00007c24 */ /* 0x000fe2000f8e02ff */
[----:B------:R-:W-:Y:S01]  /*1690*/  IADD3.X R7, R9, UR45, RZ, P0, !PT ;  /* 0x0000002d09077c10 */ /* 0x000fe200087fe4ff */
[----:B------:R-:W-:Y:S01]  /*16a0*/  IMAD.WIDE.U32 R18, R15, UR10, R18 ;  /* 0x0000000a0f127c25 */ /* 0x000fe2000f8e0012 */
[----:B------:R-:W-:-:S02]  /*16b0*/  UIMAD UR10, UR44, UR4, URZ ;  /* 0x000000042c0a72a4 */ /* 0x000fc4000f8e023f */
[----:B------:R-:W-:Y:S01]  /*16c0*/  PLOP3.LUT P2, PT, PT, PT, UP0, 0x80, 0x0 ;  /* 0x000000000000781c */ /* 0x000fe20003f4f008 */
[----:B------:R-:W-:Y:S01]  /*16d0*/  IMAD R0, R15, UR11, R0 ;  /* 0x0000000b0f007c24 */ /* 0x000fe2000f8e0200 */
[----:B------:R-:W-:Y:S01]  /*16e0*/  UIMAD UR10, UR24, UR5, UR10 ;  /* 0x00000005180a72a4 */ /* 0x000fe2000f8e020a */
[----:B------:R-:W-:Y:S02]  /*16f0*/  VIADD R214, R189, 0x1000 ;  /* 0x00001000bdd67836 */ /* 0x000fe40000000000 */
[----:B------:R-:W-:-:S03]  /*1700*/  IMAD.IADD R5, R19, 0x1, R0 ;  /* 0x0000000113057824 */ /* 0x000fc600078e0200 */
[----:B------:R-:W-:Y:S01]  /*1710*/  SEL R214, R214, R189, !P2 ;  /* 0x000000bdd6d67207 */ /* 0x000fe20005000000 */
[----:B------:R-:W-:Y:S01]  /*1720*/  @!PT LDS RZ, [RZ] ;  /* 0x00000000fffff984 */ /* 0x000fe20000000800 */
[----:B------:R-:W-:Y:S01]  /*1730*/  @!PT LDS RZ, [RZ] ;  /* 0x00000000fffff984 */ /* 0x000fe20000000800 */
[----:B------:R-:W-:Y:S01]  /*1740*/  @!PT LDS RZ, [RZ] ;  /* 0x00000000fffff984 */ /* 0x000fe20000000800 */
[----:B------:R1:W-:Y:S03]  /*1750*/  LDGSTS.E.BYPASS.LTC128B.128 [R215+0xa000], desc[UR40][R12.64] ;  /* 0x0a0000000cd77fae */ /* 0x0003e6000b901d68 */
[----:B------:R-:W-:Y:S01]  /*1760*/  LEA R214, R214, UR6, 0x1 ;  /* 0x00000006d6d67c11 */ /* 0x000fe2000f8e08ff */
[----:B------:R-:W-:Y:S04]  /*1770*/  LDGSTS.E.BYPASS.LTC128B.128 [R215+0xb000], desc[UR40][R8.64] ;  /* 0x0b00000008d77fae */ /* 0x000fe8000b901d68 */
[----:B------:R2:W-:Y:S01]  /*1780*/  LDGSTS.E.BYPASS.LTC128B.128 [R215+0xc000], desc[UR40][R6.64] ;  /* 0x0c00000006d77fae */ /* 0x0005e2000b901d68 */
[----:B-1----:R-:W-:Y:S01]  /*1790*/  IADD3 R12, P0, R6, UR13, RZ ;  /* 0x0000000d060c7c10 */ /* 0x002fe2000ff1e0ff */
[----:B------:R-:W-:-:S02]  /*17a0*/  USHF.L.U32 UR13, UR4, 0x6, URZ ;  /* 0x00000006040d7899 */ /* 0x000fc4000800063f */
[----:B------:R-:W-:Y:S01]  /*17b0*/  USHF.L.U64.HI UR4, UR4, 0x6, UR5 ;  /* 0x0000000604047899 */ /* 0x000fe20008010205 */
[----:B------:R-:W-:Y:S02]  /*17c0*/  IADD3.X R13, R7, UR45, RZ, P0, !PT ;  /* 0x0000002d070d7c10 */ /* 0x000fe400087fe4ff */
[----:B------:R-:W-:Y:S01]  /*17d0*/  IADD3 R0, P0, R18, R16, RZ ;  /* 0x0000001012007210 */ /* 0x000fe20007f1e0ff */
[----:B--2---:R-:W1:Y:S03]  /*17e0*/  S2R R7, SR_TID.X ;  /* 0x0000000000077919 */ /* 0x004e660000002100 */
[----:B------:R-:W-:Y:S01]  /*17f0*/  IADD3.X R5, R5, UR10, R17, P0, !PT ;  /* 0x0000000a05057c10 */ /* 0x000fe200087fe411 */
[----:B------:R-:W-:Y:S01]  /*1800*/  ULDC.64 UR10, c[0x0][0x2b0] ;  /* 0x0000ac00000a7ab9 */ /* 0x000fe20000000a00 */
[C---:B------:R-:W-:Y:S01]  /*1810*/  LEA R8, P0, R0.reuse, UR8, 0x1 ;  /* 0x0000000800087c11 */ /* 0x040fe2000f8008ff */
[----:B------:R-:W-:Y:S01]  /*1820*/  UIMAD.WIDE UR10, UR35, 0x4, UR10 ;  /* 0x00000004230a78a5 */ /* 0x000fe2000f8e020a */
[----:B------:R2:W-:Y:S02]  /*1830*/  LDGSTS.E.BYPASS.LTC128B.128 [R215+0xd000], desc[UR40][R12.64] ;  /* 0x0d0000000cd77fae */ /* 0x0005e4000b901d68 */
[----:B------:R-:W-:Y:S01]  /*1840*/  LEA.HI.X R9, R0, UR9, R5, 0x1, P0 ;  /* 0x0000000900097c11 */ /* 0x000fe200080f0c05 */
[----:B------:R-:W-:Y:S01]  /*1850*/  IMAD.MOV.U32 R5, RZ, RZ, 0x4 ;  /* 0x00000004ff057424 */ /* 0x000fe200078e00ff */
[----:B------:R-:W0:Y:S03]  /*1860*/  LDGDEPBAR ;  /* 0x00000000000079af */ /* 0x000e260000000000 */
[----:B------:R-:W-:Y:S01]  /*1870*/  IMAD.WIDE R18, R186, R5, UR10 ;  /* 0x0000000aba127e25 */ /* 0x000fe2000f8e0205 */
[----:B------:R-:W-:Y:S04]  /*1880*/  LDGSTS.E.BYPASS.LTC128B.128 [R215+0x4000], desc[UR40][R222.64] ;  /* 0x04000000ded77fae */ /* 0x000fe8000b901d68 */
[----:B------:R3:W-:Y:S04]  /*1890*/  LDGSTS.E.BYPASS.LTC128B.128 [R215+0x5000], desc[UR40][R20.64] ;  /* 0x0500000014d77fae */ /* 0x0007e8000b901d68 */
[----:B------:R-:W-:Y:S04]  /*18a0*/  LDGSTS.E.BYPASS.LTC128B.128 [R214], desc[UR40][R224.64] ;  /* 0x00000000e0d67fae */ /* 0x000fe8000b901d68 */
[----:B------:R-:W-:Y:S04]  /*18b0*/  LDGSTS.E.BYPASS.LTC128B.128 [R214+0x1000], desc[UR40][R10.64] ;  /* 0x010000000ad67fae */ /* 0x000fe8000b901d68 */
[----:B------:R4:W-:Y:S01]  /*18c0*/  LDGSTS.E.BYPASS.LTC128B.128 [R215+0x6000], desc[UR40][R8.64] ;  /* 0x0600000008d77fae */ /* 0x0009e2000b901d68 */
[----:B-1----:R-:W-:-:S02]  /*18d0*/  SHF.R.S32.HI R0, RZ, 0x1f, R7 ;  /* 0x0000001fff007819 */ /* 0x002fc40000011407 */
[----:B--2---:R-:W-:Y:S01]  /*18e0*/  IADD3 R12, P0, R8, UR13, RZ ;  /* 0x0000000d080c7c10 */ /* 0x004fe2000ff1e0ff */
[----:B------:R-:W-:Y:S01]  /*18f0*/  UIMAD UR8, UR28, UR27, URZ ;  /* 0x0000001b1c0872a4 */ /* 0x000fe2000f8e023f */
[----:B------:R-:W-:Y:S01]  /*1900*/  LEA.HI R5, R0, R7, RZ, 0x5 ;  /* 0x0000000700057211 */ /* 0x000fe200078f28ff */
[----:B------:R-:W-:Y:S01]  /*1910*/  IMAD.U32 R4, RZ, RZ, UR32 ;  /* 0x00000020ff047e24 */ /* 0x000fe2000f8e00ff */
[----:B------:R-:W-:Y:S01]  /*1920*/  IADD3.X R13, R9, UR4, RZ, P0, !PT ;  /* 0x00000004090d7c10 */ /* 0x000fe200087fe4ff */
[----:B------:R-:W-:Y:S01]  /*1930*/  UIMAD.WIDE UR46, UR15, UR26, UR42 ;  /* 0x0000001a0f2e72a5 */ /* 0x000fe2000f8e022a */
[----:B------:R-:W-:Y:S01]  /*1940*/  IADD3 R16, P0, R12, UR13, RZ ;  /* 0x0000000d0c107c10 */ /* 0x000fe2000ff1e0ff */
[----:B------:R-:W-:Y:S01]  /*1950*/  UIMAD.WIDE.U32 UR48, UR27, UR28, URZ ;  /* 0x0000001c1b3072a5 */ /* 0x000fe2000f8e003f */
[----:B------:R-:W-:Y:S01]  /*1960*/  LOP3.LUT R218, R5, 0xffffffe0, RZ, 0xc0, !PT ;  /* 0xffffffe005da7812 */ /* 0x000fe200078ec0ff */
[----:B------:R-:W-:Y:S01]  /*1970*/  USHF.L.U32 UR5, UR8, 0x6, URZ ;  /* 0x0000000608057899 */ /* 0x000fe2000800063f */
[----:B------:R-:W-:Y:S01]  /*1980*/  IADD3.X R17, R13, UR4, RZ, P0, !PT ;  /* 0x000000040d117c10 */ /* 0x000fe200087fe4ff */
[----:B------:R1:W-:Y:S01]  /*1990*/  LDGSTS.E.BYPASS.LTC128B.128 [R215+0x7000], desc[UR40][R12.64] ;  /* 0x070000000cd77fae */ /* 0x0003e2000b901d68 */
[----:B---3--:R-:W-:Y:S01]  /*19a0*/  IADD3 R20, P0, R16, UR13, RZ ;  /* 0x0000000d10147c10 */ /* 0x008fe2000ff1e0ff */
[----:B------:R-:W-:Y:S01]  /*19b0*/  IMAD.IADD R218, R7, 0x1, -R218 ;  /* 0x0000000107da7824 */ /* 0x000fe200078e0ada */
[----:B------:R-:W-:Y:S01]  /*19c0*/  SHF.R.S32.HI R5, RZ, 0x5, R5 ;  /* 0x00000005ff057819 */ /* 0x000fe20000011405 */
[----:B------:R-:W-:Y:S01]  /*19d0*/  USHF.R.S32.HI UR9, URZ, 0x1f, UR5 ;  /* 0x0000001f3f097899 */ /* 0x000fe20008011405 */
[----:B------:R-:W-:Y:S01]  /*19e0*/  IADD3.X R21, R17, UR4, RZ, P0, !PT ;  /* 0x0000000411157c10 */ /* 0x000fe200087fe4ff */
[----:B------:R-:W-:Y:S01]  /*19f0*/  USHF.R.S32.HI UR4, URZ, 0x1f, UR27 ;  /* 0x0000001f3f047899 */ /* 0x000fe2000801141b */
[----:B------:R1:W-:Y:S01]  /*1a00*/  LDGSTS.E.BYPASS.LTC128B.128 [R215+0x8000], desc[UR40][R16.64] ;  /* 0x0800000010d77fae */ /* 0x0003e2000b901d68 */
[----:B------:R-:W-:-:S02]  /*1a10*/  IMAD R6, R5, UR8, R218 ;  /* 0x0000000805067c24 */ /* 0x000fc4000f8e02da */
[----:B------:R-:W-:Y:S01]  /*1a20*/  IMAD.U32 R5, RZ, RZ, UR36 ;  /* 0x00000024ff057e24 */ /* 0x000fe2000f8e00ff */
[----:B------:R-:W-:Y:S01]  /*1a30*/  UIMAD UR4, UR4, UR28, URZ ;  /* 0x0000001c040472a4 */ /* 0x000fe2000f8e023f */
[----:B------:R1:W-:Y:S01]  /*1a40*/  LDGSTS.E.BYPASS.LTC128B.128 [R215+0x9000], desc[UR40][R20.64] ;  /* 0x0900000014d77fae */ /* 0x0003e2000b901d68 */
[----:B----4-:R-:W-:Y:S02]  /*1a50*/  SHF.R.S32.HI R9, RZ, 0x1f, R6 ;  /* 0x0000001fff097819 */ /* 0x010fe40000011406 */
[----:B------:R-:W-:Y:S01]  /*1a60*/  IADD3 R5, P1, P0, R6, UR5, R5 ;  /* 0x0000000506057c10 */ /* 0x000fe2000f83e005 */
[----:B------:R-:W-:Y:S01]  /*1a70*/  UIMAD UR4, UR33, UR27, UR4 ;  /* 0x0000001b210472a4 */ /* 0x000fe2000f8e0204 */
[----:B------:R-:W0:Y:S01]  /*1a80*/  LDGDEPBAR ;  /* 0x00000000000079af */ /* 0x000e220000000000 */
[----:B------:R-:W-:Y:S01]  /*1a90*/  UIADD3 UR31, UP0, UR46, UR31, URZ ;  /* 0x0000001f2e1f7290 */ /* 0x000fe2000ff1e03f */
[----:B------:R-:W-:Y:S01]  /*1aa0*/  IADD3.X R9, R9, UR9, R4, P1, P0 ;  /* 0x0000000909097c10 */ /* 0x000fe20008fe0404 */
[----:B------:R-:W-:Y:S01]  /*1ab0*/  UIADD3 UR4, UR49, UR4, URZ ;  /* 0x0000000431047290 */ /* 0x000fe2000fffe03f */
[----:B------:R-:W-:Y:S01]  /*1ac0*/  IADD3 R14, P0, R5, R14, RZ ;  /* 0x0000000e050e7210 */ /* 0x000fe20007f1e0ff */
[----:B------:R-:W-:Y:S01]  /*1ad0*/  UIADD3.X UR30, UR47, UR30, URZ, UP0, !UPT ;  /* 0x0000001e2f1e7290 */ /* 0x000fe200087fe43f */
[----:B------:R1:W5:Y:S01]  /*1ae0*/  LDG.E R213, desc[UR40][R18.64] ;  /* 0x0000002812d57981 */ /* 0x000362000c1e1900 */
[----:B------:R-:W-:Y:S01]  /*1af0*/  UIMAD UR4, UR4, UR31, URZ ;  /* 0x0000001f040472a4 */ /* 0x000fe2000f8e023f */
[----:B------:R-:W-:Y:S01]  /*1b00*/  IMAD.U32 R4, RZ, RZ, UR48 ;  /* 0x00000030ff047e24 */ /* 0x000fe2000f8e00ff */
[----:B------:R-:W-:Y:S01]  /*1b10*/  UIADD3 UR34, UR42, UR34, URZ ;  /* 0x000000222a227290 */ /* 0x000fe2000fffe03f */
[----:B------:R-:W-:Y:S01]  /*1b20*/  IMAD.X R15, R9, 0x1, R2, P0 ;  /* 0x00000001090f7824 */ /* 0x000fe200000e0602 */
[----:B------:R-:W-:Y:S01]  /*1b30*/  UIMAD UR30, UR30, UR48, UR4 ;  /* 0x000000301e1e72a4 */ /* 0x000fe2000f8e0204 */
[----:B------:R1:W5:Y:S01]  /*1b40*/  LDG.E R212, desc[UR40][R18.64+0x20] ;  /* 0x0000202812d47981 */ /* 0x000362000c1e1900 */
[----:B------:R-:W-:Y:S01]  /*1b50*/  ULDC.64 UR26, c[0x0][0x478] ;  /* 0x00011e00001a7ab9 */ /* 0x000fe20000000a00 */
[----:B------:R-:W-:Y:S01]  /*1b60*/  IMAD.WIDE.U32 R14, R4, UR31, R14 ;  /* 0x0000001f040e7c25 */ /* 0x000fe2000f8e000e */
[----:B------:R-:W-:Y:S01]  /*1b70*/  ULDC.64 UR4, c[0x0][0x400] ;  /* 0x0001000000047ab9 */ /* 0x000fe20000000a00 */
[----:B------:R1:W5:Y:S02]  /*1b80*/  LDG.E R211, desc[UR40][R18.64+0x80] ;  /* 0x0000802812d37981 */ /* 0x000364000c1e1900 */
[----:B------:R-:W-:Y:S01]  /*1b90*/  VIADD R2, R15, UR30 ;  /* 0x0000001e0f027c36 */ /* 0x000fe20008000000 */
[C---:B------:R-:W-:Y:S01]  /*1ba0*/  LEA R220, P0, R14.reuse, UR4, 0x2 ;  /* 0x000000040edc7c11 */ /* 0x040fe2000f8010ff */
[----:B------:R-:W-:Y:S01]  /*1bb0*/  UIADD3 UR4, -UR39, UR29, UR38 ;  /* 0x0000001d27047290 */ /* 0x000fe2000fffe126 */
[----:B------:R1:W5:Y:S01]  /*1bc0*/  LDG.E R210, desc[UR40][R18.64+0xa0] ;  /* 0x0000a02812d27981 */ /* 0x000362000c1e1900 */
[----:B------:R-:W-:Y:S01]  /*1bd0*/  IMAD.U32 R5, RZ, RZ, UR49 ;  /* 0x00000031ff057e24 */ /* 0x000fe2000f8e00ff */
[----:B------:R-:W-:Y:S01]  /*1be0*/  LEA.HI.X R221, R14, UR5, R2, 0x2, P0 ;  /* 0x000000050edd7c11 */ /* 0x000fe200080f1402 */
[----:B------:R-:W-:Y:S01]  /*1bf0*/  ULDC UR5, c[0x0][0x398] ;  /* 0x0000e60000057ab9 */ /* 0x000fe20000000800 */
[----:B------:R-:W-:-:S04]  /*1c00*/  DEPBAR.LE SB0, 0x1 ;  /* 0x000080400000791a */ /* 0x000fc80000000000 */
[----:B------:R-:W-:Y:S01]  /*1c10*/  UIADD3 UR5, UR4, -UR5, URZ ;  /* 0x8000000504057290 */ /* 0x000fe2000fffe03f */
[----:B------:R-:W-:Y:S01]  /*1c20*/  BAR.SYNC.DEFER_BLOCKING 0x0 ;  /* 0x0000000000007b1d */ /* 0x000fe20000010000 */
[----:B------:R-:W-:Y:S01]  /*1c30*/  UIMAD.WIDE UR34, UR34, 0x4, UR26 ;  /* 0x00000004222278a5 */ /* 0x000fe2000f8e021a */
[----:B------:R-:W-:Y:S01]  /*1c40*/  CS2R R94, SRZ ;  /* 0x00000000005e7805 */ /* 0x000fe2000001ff00 */
[----:B------:R-:W-:Y:S01]  /*1c50*/  USHF.R.S32.HI UR4, URZ, 0x1f, UR5 ;  /* 0x0000001f3f047899 */ /* 0x000fe20008011405 */
[----:B------:R-:W-:Y:S02]  /*1c60*/  CS2R R92, SRZ ;  /* 0x00000000005c7805 */ /* 0x000fe4000001ff00 */
[----:B------:R-:W-:Y:S02]  /*1c70*/  CS2R R98, SRZ ;  /* 0x0000000000627805 */ /* 0x000fe4000001ff00 */
[----:B------:R-:W-:Y:S01]  /*1c80*/  CS2R R96, SRZ ;  /* 0x0000000000607805 */ /* 0x000fe2000001ff00 */
[----:B------:R-:W-:Y:S01]  /*1c90*/  ULEA.HI UR4, UR4, UR5, URZ, 0x6 ;  /* 0x0000000504047291 */ /* 0x000fe2000f8f303f */
[----:B------:R-:W-:-:S02]  /*1ca0*/  CS2R R90, SRZ ;  /* 0x00000000005a7805 */ /* 0x000fc4000001ff00 */
[----:B------:R-:W-:Y:S02]  /*1cb0*/  CS2R R88, SRZ ;  /* 0x0000000000587805 */ /* 0x000fe4000001ff00 */
[----:B------:R-:W-:Y:S01]  /*1cc0*/  CS2R R86, SRZ ;  /* 0x0000000000567805 */ /* 0x000fe2000001ff00 */
[----:B------:R-:W-:Y:S01]  /*1cd0*/  USHF.R.S32.HI UR4, URZ, 0x6, UR4 ;  /* 0x000000063f047899 */ /* 0x000fe20008011404 */
[----:B------:R-:W-:Y:S02]  /*1ce0*/  CS2R R84, SRZ ;  /* 0x0000000000547805 */ /* 0x000fe4000001ff00 */
[----:B------:R-:W-:Y:S02]  /*1cf0*/  CS2R R78, SRZ ;  /* 0x00000000004e7805 */ /* 0x000fe4000001ff00 */
[----:B------:R-:W-:Y:S01]  /*1d00*/  CS2R R76, SRZ ;  /* 0x00000000004c7805 */ /* 0x000fe2000001ff00 */
[----:B------:R-:W-:Y:S01]  /*1d10*/  UISETP.LT.AND UP0, UPT, URZ, UR4, UPT ;  /* 0x000000043f00728c */ /* 0x000fe2000bf01270 */
[----:B------:R-:W-:-:S02]  /*1d20*/  CS2R R82, SRZ ;  /* 0x0000000000527805 */ /* 0x000fc4000001ff00 */
[----:B------:R-:W-:Y:S02]  /*1d30*/  CS2R R80, SRZ ;  /* 0x0000000000507805 */ /* 0x000fe4000001ff00 */
[----:B------:R-:W-:Y:S01]  /*1d40*/  CS2R R74, SRZ ;  /* 0x00000000004a7805 */ /* 0x000fe2000001ff00 */
[----:B------:R-:W-:Y:S01]  /*1d50*/  USEL UR4, URZ, UR4, !UP0 ;  /* 0x000000043f047287 */ /* 0x000fe2000c000000 */
[----:B------:R-:W-:Y:S02]  /*1d60*/  CS2R R72, SRZ ;  /* 0x0000000000487805 */ /* 0x000fe4000001ff00 */
[----:B------:R-:W-:Y:S02]  /*1d70*/  CS2R R70, SRZ ;  /* 0x0000000000467805 */ /* 0x000fe4000001ff00 */
[----:B------:R-:W-:Y:S01]  /*1d80*/  CS2R R68, SRZ ;  /* 0x0000000000447805 */ /* 0x000fe2000001ff00 */
[----:B------:R-:W-:Y:S01]  /*1d90*/  UISETP.GT.AND UP0, UPT, UR37, UR4, UPT ;  /* 0x000000042500728c */ /* 0x000fe2000bf04270 */
[----:B------:R1:W2:Y:S01]  /*1da0*/  LDSM.16.M88.4 R140, [R174+0xa000] ;  /* 0x00a00000ae8c783b */ /* 0x0002a20000000200 */
[----:B------:R-:W-:-:S02]  /*1db0*/  CS2R R62, SRZ ;  /* 0x00000000003e7805 */ /* 0x000fc4000001ff00 */
[----:B------:R-:W-:Y:S02]  /*1dc0*/  CS2R R60, SRZ ;  /* 0x00000000003c7805 */ /* 0x000fe4000001ff00 */
[----:B------:R-:W-:Y:S01]  /*1dd0*/  CS2R R66, SRZ ;  /* 0x0000000000427805 */ /* 0x000fe2000001ff00 */
[----:B------:R1:W3:Y:S01]  /*1de0*/  LDSM.16.M88.4 R144, [R174+0xa800] ;  /* 0x00a80000ae90783b */ /* 0x0002e20000000200 */
[----:B------:R-:W-:Y:S02]  /*1df0*/  PLOP3.LUT P0, PT, PT, PT, UP0, 0x80, 0x0 ;  /* 0x000000000000781c */ /* 0x000fe40003f0f008 */
        /* <DEDUP_REMOVED lines=8> */
[----:B------:R-:W-:Y:S02]  /*1e80*/  CS2R R44, SRZ ;  /* 0x00000000002c7805 */ /* 0x000fe4000001ff00 */
[----:B------:R-:W-:Y:S01]  /*1e90*/  CS2R R50, SRZ ;  /* 0x0000000000327805 */ /* 0x000fe2000001ff00 */
[----:B------:R1:W1:Y:S01]  /*1ea0*/  LDSM.16.M88.4 R156, [R172+0xa000] ;  /* 0x00a00000ac9c783b */ /* 0x0002620000000200 */
[----:B------:R-:W-:-:S02]  /*1eb0*/  CS2R R48, SRZ ;  /* 0x0000000000307805 */ /* 0x000fc4000001ff00 */
[----:B------:R-:W-:Y:S02]  /*1ec0*/  CS2R R42, SRZ ;  /* 0x00000000002a7805 */ /* 0x000fe4000001ff00 */
[----:B------:R-:W-:Y:S01]  /*1ed0*/  CS2R R40, SRZ ;  /* 0x0000000000287805 */ /* 0x000fe2000001ff00 */
[----:B------:R1:W1:Y:S01]  /*1ee0*/  LDSM.16.M88.4 R160, [R172+0xa800] ;  /* 0x00a80000aca0783b */ /* 0x0002620000000200 */
[----:B------:R-:W-:Y:S02]  /*1ef0*/  CS2R R38, SRZ ;  /* 0x0000000000267805 */ /* 0x000fe4000001ff00 */
[----:B------:R-:W-:Y:S01]  /*1f00*/  CS2R R36, SRZ ;  /* 0x0000000000247805 */ /* 0x000fe2000001ff00 */
[----:B------:R1:W1:Y:S04]  /*1f10*/  LDSM.16.M88.4 R164, [R3+0xa000] ;  /* 0x00a0000003a4783b */ /* 0x0002680000000200 */
[----:B------:R1:W1:Y:S01]  /*1f20*/  LDSM.16.M88.4 R168, [R3+0xa800] ;  /* 0x00a8000003a8783b */ /* 0x0002620000000200 */
[----:B------:R-:W-:Y:S05]  /*1f30*/  @!P0 BRA `(.L_x_558) ;  /* 0x0000003c00b48947 */ /* 0x000fea0003800000 */
[----:B------:R-:W2:Y:S01]  /*1f40*/  LDC.64 R8, c[0x0][0x3b8] ;  /* 0x0000ee00ff087b82 */ /* 0x000ea20000000a00 */
[----:B------:R-:W-:Y:S01]  /*1f50*/  LEA.HI R0, R0, R7, RZ, 0x4 ;  /* 0x0000000700007211 */ /* 0x000fe200078f20ff */
[----:B------:R-:W-:-:S06]  /*1f60*/  UIMAD UR5, UR15, UR28, UR16 ;  /* 0x0000001c0f0572a4 */ /* 0x000fcc000f8e0210 */
[----:B------:R-:W1:Y:S01]  /*1f70*/  LDC R207, c[0x0][0x2dc] ;  /* 0x0000b700ffcf7b82 */ /* 0x000e620000000800 */
[----:B--2---:R-:W2:Y:S04]  /*1f80*/  LDG.E.64 R4, desc[UR40][R8.64] ;  /* 0x0000002808047981 */ /* 0x004ea8000c1e1b00 */
[----:B------:R-:W3:Y:S01]  /*1f90*/  LDG.E.64 R216, desc[UR40][R8.64+0x8] ;  /* 0x0000082808d87981 */ /* 0x000ee2000c1e1b00 */
[----:B------:R-:W-:Y:S01]  /*1fa0*/  LOP3.LUT R0, R0, 0xfffffff0, RZ, 0xc0, !PT ;  /* 0xfffffff000007812 */ /* 0x000fe200078ec0ff */
[----:B------:R-:W-:Y:S01]  /*1fb0*/  USHF.L.U32 UR5, UR5, 0x5, URZ ;  /* 0x0000000505057899 */ /* 0x000fe2000800063f */
[----:B------:R-:W-:Y:S01]  /*1fc0*/  VIADD R2, R187, 0x1000 ;  /* 0x00001000bb027836 */ /* 0x000fe20000000000 */
[----:B------:R-:W-:Y:S01]  /*1fd0*/  USHF.L.U32 UR31, UR8, 0x4, URZ ;  /* 0x00000004081f7899 */ /* 0x000fe2000800063f */
[----:B------:R-:W-:Y:S01]  /*1fe0*/  VIADD R176, R181, 0x1000 ;  /* 0x00001000b5b07836 */ /* 0x000fe20000000000 */
[----:B------:R-:W-:Y:S01]  /*1ff0*/  USHF.R.S32.HI UR27, URZ, 0x1f, UR5 ;  /* 0x0000001f3f1b7899 */ /* 0x000fe20008011405 */
[----:B------:R-:W-:Y:S01]  /*2000*/  IMAD.IADD R7, R7, 0x1, -R0 ;  /* 0x0000000107077824 */ /* 0x000fe200078e0a00 */
[----:B------:R-:W-:Y:S01]  /*2010*/  USHF.L.U32 UR32, UR8, 0x3, URZ ;  /* 0x0000000308207899 */ /* 0x000fe2000800063f */
[----:B------:R-:W-:Y:S01]  /*2020*/  IMAD.MOV.U32 R175, RZ, RZ, 0x20 ;  /* 0x00000020ffaf7424 */ /* 0x000fe200078e00ff */
[----:B------:R-:W-:Y:S01]  /*2030*/  UIADD3 UR47, UR31, 0x20, URZ ;  /* 0x000000201f2f7890 */ /* 0x000fe2000fffe03f */
[----:B------:R-:W-:Y:S01]  /*2040*/  IMAD.MOV.U32 R183, RZ, RZ, 0x40 ;  /* 0x00000040ffb77424 */ /* 0x000fe200078e00ff */
[----:B------:R-:W-:Y:S01]  /*2050*/  SHF.R.S32.HI R0, RZ, 0x1f, R7 ;  /* 0x0000001fff007819 */ /* 0x000fe20000011407 */
[----:B------:R-:W-:Y:S01]  /*2060*/  UIADD3 UR37, UR38, UR29, URZ ;  /* 0x0000001d26257290 */ /* 0x000fe2000fffe03f */
[----:B------:R-:W-:Y:S01]  /*2070*/  SHF.L.U32 R206, R190, 0x5, RZ ;  /* 0x00000005bece7819 */ /* 0x000fe200000006ff */
[----:B------:R-:W-:Y:S01]  /*2080*/  UIADD3 UR46, UR32, UR47, URZ ;  /* 0x0000002f202e7290 */ /* 0x000fe2000fffe03f */
[----:B------:R-:W-:Y:S01]  /*2090*/  LEA.HI R0, R0, R7, RZ, 0x3 ;  /* 0x0000000700007211 */ /* 0x000fe200078f18ff */
[----:B------:R-:W-:Y:S01]  /*20a0*/  IMAD.MOV.U32 R205, RZ, RZ, 0x8 ;  /* 0x00000008ffcd7424 */ /* 0x000fe200078e00ff */
[----:B------:R-:W-:Y:S01]  /*20b0*/  MOV R202, 0x4 ;  /* 0x0000000400ca7802 */ /* 0x000fe20000000f00 */
[----:B------:R-:W-:Y:S01]  /*20c0*/  UIADD3 UR45, UR32, UR46, URZ ;  /* 0x0000002e202d7290 */ /* 0x000fe2000fffe03f */
[----:B------:R-:W-:Y:S01]  /*20d0*/  LOP3.LUT R0, R0, 0xfffffff8, RZ, 0xc0, !PT ;  /* 0xfffffff800007812 */ /* 0x000fe200078ec0ff */
[----:B------:R-:W-:Y:S01]  /*20e0*/  IMAD.MOV.U32 R204, RZ, RZ, 0x20 ;  /* 0x00000020ffcc7424 */ /* 0x000fe200078e00ff */
[----:B------:R-:W-:Y:S01]  /*20f0*/  SEL R177, R2, R187, !P2 ;  /* 0x000000bb02b17207 */ /* 0x000fe20005000000 */
[----:B------:R-:W-:Y:S01]  /*2100*/  IMAD.MOV.U32 R203, RZ, RZ, 0x28 ;  /* 0x00000028ffcb7424 */ /* 0x000fe200078e00ff */
[----:B------:R-:W-:Y:S01]  /*2110*/  SEL R176, R176, R181, !P2 ;  /* 0x000000b5b0b07207 */ /* 0x000fe20005000000 */
[----:B------:R-:W-:Y:S01]  /*2120*/  IMAD.IADD R0, R7, 0x1, -R0 ;  /* 0x0000000107007824 */ /* 0x000fe200078e0a00 */
[----:B------:R-:W-:Y:S01]  /*2130*/  UMOV UR26, UR34 ;  /* 0x00000022001a7c82 */ /* 0x000fe20008000000 */
[----:B------:R-:W-:Y:S01]  /*2140*/  IMAD.MOV.U32 R208, RZ, RZ, 0x40 ;  /* 0x00000040ffd07424 */ /* 0x000fe200078e00ff */
[----:B------:R-:W-:Y:S01]  /*2150*/  UIMAD UR30, UR8, 0x18, URZ ;  /* 0x00000018081e78a4 */ /* 0x000fe2000f8e023f */
[----:B------:R-:W-:Y:S01]  /*2160*/  IMAD.MOV.U32 R95, RZ, RZ, RZ ;  /* 0x000000ffff5f7224 */ /* 0x000fe200078e00ff */
[C---:B------:R-:W-:Y:S01]  /*2170*/  LOP3.LUT P0, RZ, R0.reuse, 0x2, RZ, 0xc0, !PT ;  /* 0x0000000200ff7812 */ /* 0x040fe2000780c0ff */
[----:B------:R-:W-:Y:S01]  /*2180*/  USHF.L.U32 UR29, UR8, 0x5, URZ ;  /* 0x00000005081d7899 */ /* 0x000fe2000800063f */
[----:B------:R-:W-:Y:S01]  /*2190*/  LOP3.LUT P1, RZ, R0, 0x4, RZ, 0xc0, !PT ;  /* 0x0000000400ff7812 */ /* 0x000fe2000782c0ff */
[----:B------:R-:W-:Y:S01]  /*21a0*/  IMAD.SHL.U32 R0, R181, 0x2, RZ ;  /* 0x00000002b5007824 */ /* 0x000fe200078e00ff */
[----:B------:R-:W-:-:S02]  /*21b0*/  UIMAD UR28, UR8, 0x28, URZ ;  /* 0x00000028081c78a4 */ /* 0x000fc4000f8e023f */
[----:B------:R-:W-:Y:S01]  /*21c0*/  UIMAD UR48, UR8, 0x38, URZ ;  /* 0x00000038083078a4 */ /* 0x000fe2000f8e023f */
[----:B------:R-:W-:Y:S01]  /*21d0*/  ULDC UR34, c[0x0][0x270] ;  /* 0x00009c0000227ab9 */ /* 0x000fe20000000800 */
[----:B------:R-:W-:Y:S02]  /*21e0*/  UIADD3 UR37, -UR39, 0x80, UR37 ;  /* 0x0000008027257890 */ /* 0x000fe4000fffe125 */
[----:B------:R-:W-:Y:S01]  /*21f0*/  UIADD3 UR43, UR32, UR45, URZ ;  /* 0x0000002d202b7290 */ /* 0x000fe2000fffe03f */
[----:B--2---:R-:W-:Y:S02]  /*2200*/  R2UR UR9, R5 ;  /* 0x00000000050972ca */ /* 0x004fe400000e0000 */
[--C-:B------:R-:W-:Y:S02]  /*2210*/  SHF.R.S32.HI R5, RZ, 0x1f, R218.reuse ;  /* 0x0000001fff057819 */ /* 0x100fe400000114da */
[----:B---3--:R-:W-:Y:S01]  /*2220*/  IADD3 R218, P4, P3, R216, UR5, R218 ;  /* 0x00000005d8da7c10 */ /* 0x008fe2000fb9e0da */
[----:B------:R-:W-:Y:S01]  /*2230*/  UMOV UR5, UR35 ;  /* 0x0000002300057c82 */ /* 0x000fe20008000000 */
[----:B------:R-:W-:-:S02]  /*2240*/  R2UR UR13, R4 ;  /* 0x00000000040d72ca */ /* 0x000fc400000e0000 */
[----:B------:R-:W-:Y:S01]  /*2250*/  IADD3.X R216, R217, UR27, R5, P4, P3 ;  /* 0x0000001bd9d87c10 */ /* 0x000fe2000a7e6405 */
[----:B------:R-:W-:Y:S01]  /*2260*/  IMAD.U32 R5, RZ, RZ, UR17 ;  /* 0x00000011ff057e24 */ /* 0x000fe2000f8e00ff */
[----:B------:R-:W-:Y:S01]  /*2270*/  UIMAD UR27, UR8, 0x30, URZ ;  /* 0x00000030081b78a4 */ /* 0x000fe2000f8e023f */
[----:B------:R-:W-:-:S04]  /*2280*/  IMAD.WIDE.U32 R218, R218, -0x2daee0ad, RZ ;  /* 0xd2511f53dada7825 */ /* 0x000fc800078e00ff */
[----:B------:R-:W-:-:S05]  /*2290*/  IMAD R5, R5, 0x4, R190 ;  /* 0x0000000405057824 */ /* 0x000fca00078e02be */
[----:B------:R-:W-:-:S04]  /*22a0*/  LOP3.LUT R5, R5, UR9, RZ, 0x3c, !PT ;  /* 0x0000000905057c12 */ /* 0x000fc8000f8e3cff */
[----:B------:R-:W-:Y:S01]  /*22b0*/  LOP3.LUT R226, R219, R5, RZ, 0x3c, !PT ;  /* 0x00000005dbe27212 */ /* 0x000fe200078e3cff */
[----:B------:R-:W-:Y:S01]  /*22c0*/  UIADD3 UR33, UR32, UR43, URZ ;  /* 0x0000002b20217290 */ /* 0x000fe2000fffe03f */
[----:B------:R-:W-:Y:S01]  /*22d0*/  SEL R175, R175, 0xffffffe0, !P0 ;  /* 0xffffffe0afaf7807 */ /* 0x000fe20004000000 */
[----:B------:R-:W-:Y:S01]  /*22e0*/  ULDC.U8 UR42, c[0x0][0x388] ;  /* 0x0000e200002a7ab9 */ /* 0x000fe20000000000 */
[----:B------:R-:W-:Y:S01]  /*22f0*/  LEA R177, R177, UR6, 0x1 ;  /* 0x00000006b1b17c11 */ /* 0x000fe2000f8e08ff */
[----:B------:R-:W-:Y:S01]  /*2300*/  IMAD.WIDE.U32 R226, R226, -0x326172a9, RZ ;  /* 0xcd9e8d57e2e27825 */ /* 0x000fe200078e00ff */
[----:B------:R-:W-:Y:S01]  /*2310*/  LEA R176, R176, UR6, 0x1 ;  /* 0x00000006b0b07c11 */ /* 0x000fe2000f8e08ff */
[----:B------:R-:W-:Y:S01]  /*2320*/  UIADD3 UR8, UR32, UR33, URZ ;  /* 0x0000002120087290 */ /* 0x000fe2000fffe03f */
[----:B------:R-:W-:Y:S01]  /*2330*/  LOP3.LUT R216, R216, UR13, RZ, 0x3c, !PT ;  /* 0x0000000dd8d87c12 */ /* 0x000fe2000f8e3cff */
[----:B------:R-:W-:Y:S01]  /*2340*/  IMAD.IADD R2, R182, 0x1, R175 ;  /* 0x00000001b6027824 */ /* 0x000fe200078e02af */
[----:B------:R-:W-:Y:S01]  /*2350*/  SEL R183, R183, 0xffffffc0, !P1 ;  /* 0xffffffc0b7b77807 */ /* 0x000fe20004800000 */
[----:B-1----:R-:W-:-:S08]  /*2360*/  ULDC UR38, c[0x0][0x2ec] ;  /* 0x0000bb0000267ab9 */ /* 0x002fd00000000800 */
.L_x_561:
[----:B-----5:R-:W-:Y:S01]  /*2370*/  FSETP.NEU.FTZ.AND P5, PT, R213, -INF , PT ;  /* 0xff800000d500780b */ /* 0x020fe20003fbd000 */
[----:B------:R-:W0:Y:S01]  /*2380*/  LDGDEPBAR ;  /* 0x00000000000079af */ /* 0x000e220000000000 */
[----:B------:R-:W-:Y:S01]  /*2390*/  FSETP.NEU.FTZ.AND P4, PT, R212, -INF , PT ;  /* 0xff800000d400780b */ /* 0x000fe20003f9d000 */
[C---:B------:R-:W-:Y:S01]  /*23a0*/  IMAD.IADD R184, R176.reuse, 0x1, R175 ;  /* 0x00000001b0b87824 */ /* 0x040fe200078e02af */
[----:B------:R-:W-:Y:S01]  /*23b0*/  FSETP.NEU.FTZ.AND P3, PT, R211, -INF , PT ;  /* 0xff800000d300780b */ /* 0x000fe20003f7d000 */
[--C-:B------:R-:W-:Y:S01]  /*23c0*/  IMAD.IADD R185, R176, 0x1, R183.reuse ;  /* 0x00000001b0b97824 */ /* 0x100fe200078e02b7 */
[----:B------:R-:W-:Y:S01]  /*23d0*/  USHF.L.U32 UR36, UR12, 0x6, URZ ;  /* 0x000000060c247899 */ /* 0x000fe2000800063f */
[----:B------:R-:W-:Y:S01]  /*23e0*/  IMAD.IADD R183, R184, 0x1, R183 ;  /* 0x00000001b8b77824 */ /* 0x000fe200078e02b7 */
[----:B------:R-:W-:Y:S01]  /*23f0*/  UIADD3 UR49, UR13, -0x61c88647, URZ ;  /* 0x9e3779b90d317890 */ /* 0x000fe2000fffe03f */
[----:B------:R-:W-:Y:S01]  /*2400*/  IMAD.U32 R228, RZ, RZ, UR26 ;  /* 0x0000001affe47e24 */ /* 0x000fe2000f8e00ff */
[----:B------:R-:W-:Y:S01]  /*2410*/  UISETP.GE.AND UP0, UPT, UR36, UR37, UPT ;  /* 0x000000252400728c */ /* 0x000fe2000bf06270 */
[----:B------:R-:W-:Y:S01]  /*2420*/  IMAD.U32 R229, RZ, RZ, UR5 ;  /* 0x00000005ffe57e24 */ /* 0x000fe2000f8e00ff */
[----:B------:R-:W-:Y:S01]  /*2430*/  UIADD3 UR51, UR9, 0x76cf5d0a, URZ ;  /* 0x76cf5d0a09337890 */ /* 0x000fe2000fffe03f */
[----:B------:R-:W-:Y:S01]  /*2440*/  IMAD.U32 R232, RZ, RZ, UR36 ;  /* 0x00000024ffe87e24 */ /* 0x000fe2000f8e00ff */
[C---:B------:R-:W-:Y:S01]  /*2450*/  LEA R244, P2, R186.reuse, R228, 0x2 ;  /* 0x000000e4baf47211 */ /* 0x040fe200078410ff */
[----:B------:R-:W-:Y:S01]  /*2460*/  IMAD.U32 R217, RZ, RZ, UR12 ;  /* 0x0000000cffd97e24 */ /* 0x000fe2000f8e00ff */
[----:B------:R-:W-:Y:S01]  /*2470*/  PLOP3.LUT P0, PT, PT, PT, UP0, 0x80, 0x0 ;  /* 0x000000000000781c */ /* 0x000fe20003f0f008 */
[----:B------:R-:W-:Y:S01]  /*2480*/  UIADD3 UR36, UR13, -0x255992d5, URZ ;  /* 0xdaa66d2b0d247890 */ /* 0x000fe2000fffe03f */
[----:B------:R-:W-:Y:S01]  /*2490*/  LEA.HI.X.SX32 R245, R186, R229, 0x2, P2 ;  /* 0x000000e5baf57211 */ /* 0x000fe200010f16ff */
[----:B------:R-:W-:Y:S01]  /*24a0*/  IMAD R217, R217, 0x4, R188 ;  /* 0x00000004d9d97824 */ /* 0x000fe200078e02bc */
[----:B------:R-:W-:Y:S01]  /*24b0*/  FSETP.NEU.FTZ.AND P2, PT, R210, -INF , PT ;  /* 0xff800000d200780b */ /* 0x000fe20003f5d000 */
[----:B------:R-:W-:Y:S02]  /*24c0*/  @!UP0 ULDC UR35, c[0x0][0x2c4] ;  /* 0x0000b10000238ab9 */ /* 0x000fe40000000800 */
[----:B------:R-:W-:Y:S01]  /*24d0*/  IMAD.WIDE.U32 R236, R217, -0x326172a9, RZ ;  /* 0xcd9e8d57d9ec7825 */ /* 0x000fe200078e00ff */
[----:B------:R-:W-:Y:S04]  /*24e0*/  DEPBAR.LE SB0, 0x0 ;  /* 0x000080000000791a */ /* 0x000fe80000000000 */
[-C--:B------:R-:W-:Y:S01]  /*24f0*/  LOP3.LUT R228, R237, R216.reuse, RZ, 0x3c, !PT ;  /* 0x000000d8ede47212 */ /* 0x080fe200078e3cff */
[----:B------:R-:W-:Y:S01]  /*2500*/  BAR.SYNC.DEFER_BLOCKING 0x0 ;  /* 0x0000000000007b1d */ /* 0x000fe20000010000 */
[----:B------:R-:W-:Y:S01]  /*2510*/  LOP3.LUT R236, R227, UR49, R236, 0x96, !PT ;  /* 0x00000031e3ec7c12 */ /* 0x000fe2000f8e96ec */
[----:B------:R-:W-:Y:S01]  /*2520*/  IMAD.U32 R229, RZ, RZ, UR35 ;  /* 0x00000023ffe57e24 */ /* 0x000fe2000f8e00ff */
[----:B------:R-:W-:Y:S01]  /*2530*/  UIADD3 UR50, UR9, -0x4498517b, URZ ;  /* 0xbb67ae8509327890 */ /* 0x000fe2000fffe03f */
[----:B------:R-:W-:Y:S01]  /*2540*/  VIADD R217, R217, 0x2 ;  /* 0x00000002d9d97836 */ /* 0x000fe20000000000 */
[----:B------:R-:W-:Y:S01]  /*2550*/  UIADD3 UR35, UR13, 0x3c6ef372, URZ ;  /* 0x3c6ef3720d237890 */ /* 0x000fe2000fffe03f */
[----:B------:R-:W-:Y:S01]  /*2560*/  IMAD.WIDE.U32 R240, R228, -0x2daee0ad, RZ ;  /* 0xd2511f53e4f07825 */ /* 0x000fe200078e00ff */
[----:B------:R-:W-:Y:S02]  /*2570*/  UISETP.GT.AND UP3, UPT, UR12, UR4, UPT ;  /* 0x000000040c00728c */ /* 0x000fe4000bf64270 */
[----:B------:R-:W-:Y:S01]  /*2580*/  LOP3.LUT R234, R218, UR50, RZ, 0x3c, !PT ;  /* 0x00000032daea7c12 */ /* 0x000fe2000f8e3cff */
[----:B------:R-:W-:Y:S01]  /*2590*/  IMAD.WIDE.U32 R242, R217, -0x326172a9, RZ ;  /* 0xcd9e8d57d9f27825 */ /* 0x000fe200078e00ff */
[----:B------:R-:W-:Y:S02]  /*25a0*/  @!P0 IADD3 R217, R186, 0x1, -R229 ;  /* 0x00000001bad98810 */ /* 0x000fe40007ffe8e5 */
[----:B------:R-:W-:Y:S01]  /*25b0*/  LOP3.LUT R233, R234, R241, RZ, 0x3c, !PT ;  /* 0x000000f1eae97212 */ /* 0x000fe200078e3cff */
[----:B------:R-:W-:Y:S01]  /*25c0*/  IMAD.WIDE.U32 R236, R236, -0x2daee0ad, RZ ;  /* 0xd2511f53ecec7825 */ /* 0x000fe200078e00ff */
[----:B------:R-:W-:Y:S02]  /*25d0*/  @!P0 IADD3 R232, R232, UR39, R217 ;  /* 0x00000027e8e88c10 */ /* 0x000fe4000fffe0d9 */
[----:B------:R-:W-:Y:S01]  /*25e0*/  LOP3.LUT R238, R243, R216, RZ, 0x3c, !PT ;  /* 0x000000d8f3ee7212 */ /* 0x000fe200078e3cff */
[----:B------:R-:W-:Y:S01]  /*25f0*/  IMAD.WIDE.U32 R248, R233, -0x326172a9, RZ ;  /* 0xcd9e8d57e9f87825 */ /* 0x000fe200078e00ff */
[----:B------:R-:W-:Y:S02]  /*2600*/  LOP3.LUT R240, R237, UR51, R240, 0x96, !PT ;  /* 0x00000033edf07c12 */ /* 0x000fe4000f8e96f0 */
[----:B------:R-:W-:Y:S01]  /*2610*/  LOP3.LUT R242, R227, UR49, R242, 0x96, !PT ;  /* 0x00000031e3f27c12 */ /* 0x000fe2000f8e96f2 */
[----:B------:R-:W-:Y:S01]  /*2620*/  IMAD.WIDE.U32 R238, R238, -0x2daee0ad, RZ ;  /* 0xd2511f53eeee7825 */ /* 0x000fe200078e00ff */
[----:B------:R-:W-:Y:S01]  /*2630*/  @!P0 VIADDMNMX R250, R232, R204, UR39, PT ;  /* 0x00000027e8fa8e46 */ /* 0x000fe2000b8001cc */
[----:B------:R-:W-:Y:S01]  /*2640*/  LDSM.16.M88.4 R100, [R176] ;  /* 0x00000000b064783b */ /* 0x000fe20000000200 */
[----:B------:R-:W-:Y:S01]  /*2650*/  LOP3.LUT R235, R226, UR35, RZ, 0x3c, !PT ;  /* 0x00000023e2eb7c12 */ /* 0x000fe2000f8e3cff */
[----:B------:R-:W-:Y:S01]  /*2660*/  IMAD.WIDE.U32 R242, R242, -0x2daee0ad, RZ ;  /* 0xd2511f53f2f27825 */ /* 0x000fe200078e00ff */
[----:B------:R-:W-:Y:S01]  /*2670*/  LOP3.LUT R234, R234, R239, RZ, 0x3c, !PT ;  /* 0x000000efeaea7212 */ /* 0x000fe200078e3cff */
[----:B------:R-:W-:Y:S01]  /*2680*/  UIADD3 UR35, UR9, 0x32370b8f, URZ ;  /* 0x32370b8f09237890 */ /* 0x000fe2000fffe03f */
[----:B------:R-:W-:Y:S01]  /*2690*/  LOP3.LUT R239, R235, R249, RZ, 0x3c, !PT ;  /* 0x000000f9ebef7212 */ /* 0x000fe200078e3cff */
[----:B------:R-:W-:Y:S01]  /*26a0*/  IMAD.WIDE.U32 R240, R240, -0x326172a9, RZ ;  /* 0xcd9e8d57f0f07825 */ /* 0x000fe200078e00ff */
[----:B------:R-:W-:Y:S01]  /*26b0*/  UIADD3 UR49, UR9, -0x126145ec, URZ ;  /* 0xed9eba1409317890 */ /* 0x000fe2000fffe03f */
        /* <DEDUP_REMOVED lines=14> */
[C---:B------:R-:W-:Y:S01]  /*27a0*/  HMMA.16816.F32 R24, R108.reuse, R112, RZ ;  /* 0x000000706c18723c */ /* 0x040fe200000018ff */
[----:B------:R-:W3:Y:S05]  /*27b0*/  LDSM.16.M88.4 R136, [R185+0x1000] ;  /* 0x00100000b988783b */ /* 0x000eea0000000200 */
[-C--:B------:R-:W-:Y:S03]  /*27c0*/  HMMA.16816.F32 R28, R108, R114.reuse, RZ ;  /* 0x000000726c1c723c */ /* 0x080fe600000018ff */
[----:B------:R-:W-:Y:S03]  /*27d0*/  LDSM.16.M88.4 R108, [R183] ;  /* 0x00000000b76c783b */ /* 0x000fe60000000200 */
[----:B------:R-:W-:Y:S05]  /*27e0*/  HMMA.16816.F32 R32, R100, R114, RZ ;  /* 0x000000726420723c */ /* 0x000fea00000018ff */
[----:B------:R-:W3:Y:S01]  /*27f0*/  LDSM.16.M88.4 R100, [R172+0x6800] ;  /* 0x00680000ac64783b */ /* 0x000ee20000000200 */
[-C--:B----4-:R-:W-:Y:S06]  /*2800*/  HMMA.16816.F32 R4, R116, R120.reuse, R4 ;  /* 0x000000787404723c */ /* 0x090fec0000001804 */
[C---:B-1----:R-:W-:Y:S01]  /*2810*/  HMMA.16816.F32 R8, R124.reuse, R120, R8 ;  /* 0x000000787c08723c */ /* 0x042fe20000001808 */
[----:B------:R-:W1:Y:S05]  /*2820*/  LDSM.16.M88.4 R112, [R3+0x6000] ;  /* 0x006000000370783b */ /* 0x000e6a0000000200 */
[-C--:B------:R-:W-:Y:S01]  /*2830*/  HMMA.16816.F32 R12, R124, R122.reuse, R12 ;  /* 0x0000007a7c0c723c */ /* 0x080fe2000000180c */
[----:B------:R-:W4:Y:S05]  /*2840*/  @!P0 S2R R231, SR_TID.X ;  /* 0x0000000000e78919 */ /* 0x000f2a0000002100 */
[C---:B------:R-:W-:Y:S01]  /*2850*/  HMMA.16816.F32 R16, R116.reuse, R122, R16 ;  /* 0x0000007a7410723c */ /* 0x040fe20000001810 */
[----:B------:R-:W3:Y:S04]  /*2860*/  LDG.E R230, desc[UR40][R244.64] ;  /* 0x00000028f4e67981 */ /* 0x000ee8000c1e1900 */
[----:B------:R-:W3:Y:S01]  /*2870*/  LDG.E R229, desc[UR40][R244.64+0x20] ;  /* 0x00002028f4e57981 */ /* 0x000ee2000c1e1900 */
[-C--:B--2---:R-:W-:Y:S03]  /*2880*/  HMMA.16816.F32 R20, R116, R128.reuse, R20 ;  /* 0x000000807414723c */ /* 0x084fe60000001814 */
[----:B------:R-:W5:Y:S03]  /*2890*/  LDG.E R228, desc[UR40][R244.64+0x80] ;  /* 0x00008028f4e47981 */ /* 0x000f66000c1e1900 */
[C---:B------:R-:W-:Y:S01]  /*28a0*/  HMMA.16816.F32 R24, R124.reuse, R128, R24 ;  /* 0x000000807c18723c */ /* 0x040fe20000001818 */
[----:B------:R2:W5:Y:S05]  /*28b0*/  LDG.E R217, desc[UR40][R244.64+0xa0] ;  /* 0x0000a028f4d97981 */ /* 0x00056a000c1e1900 */
[-C--:B------:R-:W-:Y:S06]  /*28c0*/  HMMA.16816.F32 R28, R124, R130.reuse, R28 ;  /* 0x000000827c1c723c */ /* 0x080fec000000181c */
[----:B------:R-:W-:Y:S01]  /*28d0*/  HMMA.16816.F32 R32, R116, R130, R32 ;  /* 0x000000827420723c */ /* 0x000fe20000001820 */
[----:B------:R1:W1:Y:S04]  /*28e0*/  LDSM.16.M88.4 R116, [R183+0x1000] ;  /* 0x00100000b774783b */ /* 0x0002680000000200 */
[----:B----4-:R-:W-:Y:S01]  /*28f0*/  @!P0 IMAD.SHL.U32 R237, R231, 0x2, RZ ;  /* 0x00000002e7ed8824 */ /* 0x010fe200078e00ff */
[-C--:B------:R-:W-:Y:S01]  /*2900*/  HMMA.16816.F32 R4, R104, R132.reuse, R4 ;  /* 0x000000846804723c */ /* 0x080fe20000001804 */
[----:B------:R-:W-:Y:S04]  /*2910*/  IMAD.U32 R231, RZ, RZ, UR17 ;  /* 0x00000011ffe77e24 */ /* 0x000fe8000f8e00ff */
[----:B------:R-:W-:Y:S01]  /*2920*/  @!P0 LOP3.LUT R246, R206, 0x6, R237, 0xf8, !PT ;  /* 0x00000006cef68812 */ /* 0x000fe200078ef8ed */
[C---:B---3--:R-:W-:Y:S05]  /*2930*/  HMMA.16816.F32 R8, R136.reuse, R132, R8 ;  /* 0x000000848808723c */ /* 0x048fea0000001808 */
[----:B------:R-:W-:Y:S01]  /*2940*/  LOP3.LUT R237, R243, UR51, R238, 0x96, !PT ;  /* 0x00000033f3ed7c12 */ /* 0x000fe2000f8e96ee */
[-C--:B------:R-:W-:Y:S05]  /*2950*/  HMMA.16816.F32 R12, R136, R134.reuse, R12 ;  /* 0x00000086880c723c */ /* 0x080fea000000180c */
[----:B------:R-:W-:Y:S01]  /*2960*/  LOP3.LUT R238, R241, UR36, R248, 0x96, !PT ;  /* 0x00000024f1ee7c12 */ /* 0x000fe2000f8e96f8 */
[C---:B------:R-:W-:Y:S05]  /*2970*/  HMMA.16816.F32 R16, R104.reuse, R134, R16 ;  /* 0x000000866810723c */ /* 0x040fea0000001810 */
[C---:B------:R-:W-:Y:S01]  /*2980*/  @!P0 VIADDMNMX R248, R232.reuse, R203, UR39, PT ;  /* 0x00000027e8f88e46 */ /* 0x040fe2000b8001cb */
[-C--:B------:R-:W-:Y:S05]  /*2990*/  HMMA.16816.F32 R20, R104, R100.reuse, R20 ;  /* 0x000000646814723c */ /* 0x080fea0000001814 */
[----:B------:R-:W-:Y:S01]  /*29a0*/  @!P0 IMAD R233, R231, 0x80, R246 ;  /* 0x00000080e7e98824 */ /* 0x000fe200078e02f6 */
[----:B------:R-:W-:Y:S01]  /*29b0*/  @!P0 VIMNMX R246, R232, UR39, PT ;  /* 0x00000027e8f68c48 */ /* 0x000fe2000bfe0100 */
[C---:B------:R-:W-:Y:S04]  /*29c0*/  HMMA.16816.F32 R24, R136.reuse, R100, R24 ;  /* 0x000000648818723c */ /* 0x040fe80000001818 */
[----:B------:R-:W-:Y:S01]  /*29d0*/  FMUL.FTZ R231, R210, 1.4426950216293334961 ;  /* 0x3fb8aa3bd2e77820 */ /* 0x000fe20000410000 */
[----:B--2---:R-:W-:Y:S01]  /*29e0*/  FMUL.FTZ R244, R213, 1.4426950216293334961 ;  /* 0x3fb8aa3bd5f47820 */ /* 0x004fe20000410000 */
[-C--:B------:R-:W-:Y:S05]  /*29f0*/  HMMA.16816.F32 R28, R136, R102.reuse, R28 ;  /* 0x00000066881c723c */ /* 0x080fea000000181c */
[----:B-1----:R-:W-:Y:S01]  /*2a00*/  FSEL R183, R231, RZ, P2 ;  /* 0x000000ffe7b77208 */ /* 0x002fe20001000000 */
[----:B------:R-:W-:Y:S01]  /*2a10*/  HMMA.16816.F32 R32, R104, R102, R32 ;  /* 0x000000666820723c */ /* 0x000fe20000001820 */
[----:B------:R-:W1:Y:S04]  /*2a20*/  LDSM.16.M88.4 R100, [R3+0x6800] ;  /* 0x006800000364783b */ /* 0x000e680000000200 */
[----:B------:R-:W-:Y:S01]  /*2a30*/  FSEL R137, R244, RZ, P5 ;  /* 0x000000fff4897208 */ /* 0x000fe20002800000 */
[-C--:B------:R-:W-:Y:S01]  /*2a40*/  HMMA.16816.F32 R4, R108, R112.reuse, R4 ;  /* 0x000000706c04723c */ /* 0x080fe20000001804 */
[----:B------:R-:W-:Y:S04]  /*2a50*/  IMAD.U32 R105, RZ, RZ, UR6 ;  /* 0x00000006ff697e24 */ /* 0x000fe8000f8e00ff */
[----:B------:R-:W-:Y:S01]  /*2a60*/  @!P0 VIADDMNMX R244, R232, R205, UR39, PT ;  /* 0x00000027e8f48e46 */ /* 0x000fe2000b8001cd */
[C---:B------:R-:W-:Y:S04]  /*2a70*/  HMMA.16816.F32 R8, R116.reuse, R112, R8 ;  /* 0x000000707408723c */ /* 0x040fe80000001808 */
[----:B------:R-:W-:Y:S01]  /*2a80*/  @!P0 ISETP.GE.AND P5, PT, R233, R246, PT ;  /* 0x000000f6e900820c */ /* 0x000fe20003fa6270 */
[----:B------:R-:W-:Y:S01]  /*2a90*/  FMUL.FTZ R243, R212, 1.4426950216293334961 ;  /* 0x3fb8aa3bd4f37820 */ /* 0x000fe20000410000 */
[-C--:B------:R-:W-:Y:S05]  /*2aa0*/  HMMA.16816.F32 R12, R116, R114.reuse, R12 ;  /* 0x00000072740c723c */ /* 0x080fea000000180c */
[----:B------:R-:W-:Y:S01]  /*2ab0*/  FSEL R129, R243, RZ, P4 ;  /* 0x000000fff3817208 */ /* 0x000fe20002000000 */
[C---:B------:R-:W-:Y:S05]  /*2ac0*/  HMMA.16816.F32 R16, R108.reuse, R114, R16 ;  /* 0x000000726c10723c */ /* 0x040fea0000001810 */
[----:B------:R-:W-:Y:S01]  /*2ad0*/  @!P0 VIADD R231, R233, 0x1 ;  /* 0x00000001e9e78836 */ /* 0x000fe20000000000 */
[----:B------:R-:W-:Y:S01]  /*2ae0*/  @!P0 FSEL R4, R4, -INF , !P5 ;  /* 0xff80000004048808 */ /* 0x000fe20006800000 */
[----:B------:R-:W-:Y:S01]  /*2af0*/  FMUL.FTZ R241, R211, 1.4426950216293334961 ;  /* 0x3fb8aa3bd3f17820 */ /* 0x000fe20000410000 */
[----:B------:R-:W-:Y:S02]  /*2b00*/  @!P0 ISETP.GE.AND P5, PT, R233, R244, PT ;  /* 0x000000f4e900820c */ /* 0x000fe40003fa6270 */
[----:B------:R-:W-:Y:S01]  /*2b10*/  @!P0 ISETP.GE.AND P4, PT, R231, R246, PT ;  /* 0x000000f6e700820c */ /* 0x000fe20003f86270 */
[----:B------:R-:W-:Y:S01]  /*2b20*/  @!P0 VIADD R243, R233, 0x18 ;  /* 0x00000018e9f38836 */ /* 0x000fe20000000000 */
[----:B------:R-:W-:Y:S01]  /*2b30*/  FSEL R134, R241, RZ, P3 ;  /* 0x000000fff1867208 */ /* 0x000fe20001800000 */
[----:B------:R-:W-:Y:S01]  /*2b40*/  @!P0 VIADD R241, R233, 0x8 ;  /* 0x00000008e9f18836 */ /* 0x000fe20000000000 */
[----:B------:R-:W-:Y:S01]  /*2b50*/  @!P0 ISETP.GE.AND P3, PT, R231, R244, PT ;  /* 0x000000f4e700820c */ /* 0x000fe20003f66270 */
[----:B------:R-:W-:Y:S01]  /*2b60*/  IMAD.WIDE.U32 R130, R237, -0x326172a9, RZ ;  /* 0xcd9e8d57ed827825 */ /* 0x000fe200078e00ff */
[C---:B------:R-:W-:Y:S01]  /*2b70*/  @!P0 ISETP.GE.AND P6, PT, R231.reuse, R250, PT ;  /* 0x000000fae700820c */ /* 0x040fe20003fc6270 */
[-C--:B-1----:R-:W-:Y:S03]  /*2b80*/  HMMA.16816.F32 R20, R108, R100.reuse, R20 ;  /* 0x000000646c14723c */ /* 0x082fe60000001814 */
[----:B------:R-:W-:Y:S01]  /*2b90*/  @!P0 ISETP.GE.AND P2, PT, R231, R248, PT ;  /* 0x000000f8e700820c */ /* 0x000fe20003f46270 */
[----:B------:R-:W-:Y:S01]  /*2ba0*/  @!P0 VIADD R231, R233, 0x9 ;  /* 0x00000009e9e78836 */ /* 0x000fe20000000000 */
[----:B------:R-:W-:Y:S01]  /*2bb0*/  @!P0 FSEL R5, R5, -INF , !P4 ;  /* 0xff80000005058808 */ /* 0x000fe20006000000 */
[C---:B------:R-:W-:Y:S04]  /*2bc0*/  HMMA.16816.F32 R24, R116.reuse, R100, R24 ;  /* 0x000000647418723c */ /* 0x040fe80000001818 */
[----:B------:R-:W-:Y:S01]  /*2bd0*/  @!P0 ISETP.GE.AND P4, PT, R233, R250, PT ;  /* 0x000000fae900820c */ /* 0x000fe20003f86270 */
[----:B------:R-:W-:Y:S01]  /*2be0*/  FFMA.FTZ R232, R5, UR38, -R137 ;  /* 0x0000002605e87c23 */ /* 0x000fe20008010889 */
[----:B------:R-:W-:Y:S01]  /*2bf0*/  @!P0 FSEL R6, R6, -INF , !P5 ;  /* 0xff80000006068808 */ /* 0x000fe20006800000 */
[-C--:B------:R-:W-:Y:S03]  /*2c00*/  HMMA.16816.F32 R28, R116, R102.reuse, R28 ;  /* 0x00000066741c723c */ /* 0x080fe6000000181c */
[----:B------:R-:W-:Y:S01]  /*2c10*/  @!P0 ISETP.GE.AND P5, PT, R233, R248, PT ;  /* 0x000000f8e900820c */ /* 0x000fe20003fa6270 */
[----:B------:R-:W-:Y:S01]  /*2c20*/  MUFU.EX2 R232, R232 ;  /* 0x000000e800e87308 */ /* 0x000fe20000000800 */
[----:B------:R-:W-:Y:S01]  /*2c30*/  @!P0 FSEL R7, R7, -INF , !P3 ;  /* 0xff80000007078808 */ /* 0x000fe20005800000 */
[----:B------:R-:W-:Y:S04]  /*2c40*/  HMMA.16816.F32 R32, R108, R102, R32 ;  /* 0x000000666c20723c */ /* 0x000fe80000001820 */
[-C--:B------:R-:W-:Y:S01]  /*2c50*/  @!P0 ISETP.GE.AND P3, PT, R241, R250.reuse, PT ;  /* 0x000000faf100820c */ /* 0x080fe20003f66270 */
[----:B------:R-:W-:Y:S01]  /*2c60*/  FFMA.FTZ R245, R7, UR38, -R129 ;  /* 0x0000002607f57c23 */ /* 0x000fe20008010881 */
[----:B------:R-:W-:Y:S02]  /*2c70*/  @!P0 FSEL R8, R8, -INF , !P4 ;  /* 0xff80000008088808 */ /* 0x000fe40006000000 */
[----:B------:R-:W-:Y:S02]  /*2c80*/  @!P0 FSEL R9, R9, -INF , !P6 ;  /* 0xff80000009098808 */ /* 0x000fe40007000000 */
[----:B------:R-:W-:Y:S02]  /*2c90*/  @!P0 ISETP.GE.AND P4, PT, R231, R250, PT ;  /* 0x000000fae700820c */ /* 0x000fe40003f86270 */
[----:B------:R-:W-:Y:S02]  /*2ca0*/  @!P0 ISETP.GE.AND P6, PT, R241, R248, PT ;  /* 0x000000f8f100820c */ /* 0x000fe40003fc6270 */
[----:B------:R-:W-:Y:S02]  /*2cb0*/  @!P0 FSEL R10, R10, -INF , !P5 ;  /* 0xff8000000a0a8808 */ /* 0x000fe40006800000 */
[----:B------:R-:W-:Y:S02]  /*2cc0*/  @!P0 FSEL R11, R11, -INF , !P2 ;  /* 0xff8000000b0b8808 */ /* 0x000fe40005000000 */
[----:B------:R-:W-:Y:S02]  /*2cd0*/  @!P0 FSEL R12, R12, -INF , !P3 ;  /* 0xff8000000c0c8808 */ /* 0x000fe40005800000 */
[----:B------:R-:W-:Y:S02]  /*2ce0*/  @!P0 FSEL R13, R13, -INF , !P4 ;  /* 0xff8000000d0d8808 */ /* 0x000fe40006000000 */
[----:B------:R-:W-:Y:S02]  /*2cf0*/  @!P0 FSEL R14, R14, -INF , !P6 ;  /* 0xff8000000e0e8808 */ /* 0x000fe40007000000 */
[C---:B------:R-:W-:Y:S02]  /*2d00*/  @!P0 ISETP.GE.AND P5, PT, R241.reuse, R246, PT ;  /* 0x000000f6f100820c */ /* 0x040fe40003fa6270 */
[----:B------:R-:W-:Y:S01]  /*2d10*/  @!P0 ISETP.GE.AND P2, PT, R241, R244, PT ;  /* 0x000000f4f100820c */ /* 0x000fe20003f46270 */
[----:B------:R-:W-:Y:S01]  /*2d20*/  @!P0 VIADD R241, R233, 0x11 ;  /* 0x00000011e9f18836 */ /* 0x000fe20000000000 */
[C---:B------:R-:W-:Y:S02]  /*2d30*/  @!P0 ISETP.GE.AND P3, PT, R231.reuse, R248, PT ;  /* 0x000000f8e700820c */ /* 0x040fe40003f66270 */
[C---:B------:R-:W-:Y:S02]  /*2d40*/  @!P0 ISETP.GE.AND P4, PT, R231.reuse, R246, PT ;  /* 0x000000f6e700820c */ /* 0x040fe40003f86270 */
[----:B------:R-:W-:Y:S01]  /*2d50*/  @!P0 ISETP.GE.AND P6, PT, R231, R244, PT ;  /* 0x000000f4e700820c */ /* 0x000fe20003fc6270 */
[----:B------:R-:W-:Y:S01]  /*2d60*/  @!P0 VIADD R231, R233, 0x10 ;  /* 0x00000010e9e78836 */ /* 0x000fe20000000000 */
[----:B------:R-:W-:Y:S02]  /*2d70*/  @!P0 FSEL R15, R15, -INF , !P3 ;  /* 0xff8000000f0f8808 */ /* 0x000fe40005800000 */
[----:B------:R-:W-:Y:S02]  /*2d80*/  @!P0 FSEL R16, R16, -INF , !P5 ;  /* 0xff80000010108808 */ /* 0x000fe40006800000 */
[----:B------:R-:W-:Y:S02]  /*2d90*/  @!P0 FSEL R19, R19, -INF , !P6 ;  /* 0xff80000013138808 */ /* 0x000fe40007000000 */
[C---:B------:R-:W-:Y:S02]  /*2da0*/  @!P0 ISETP.GE.AND P3, PT, R231.reuse, R246, PT ;  /* 0x000000f6e700820c */ /* 0x040fe40003f66270 */
[----:B------:R-:W-:Y:S02]  /*2db0*/  @!P0 ISETP.GE.AND P5, PT, R231, R244, PT ;  /* 0x000000f4e700820c */ /* 0x000fe40003fa6270 */
[----:B------:R-:W-:Y:S02]  /*2dc0*/  @!P0 ISETP.GE.AND P6, PT, R241, R246, PT ;  /* 0x000000f6f100820c */ /* 0x000fe40003fc6270 */
[----:B------:R-:W-:Y:S02]  /*2dd0*/  @!P0 FSEL R20, R20, -INF , !P3 ;  /* 0xff80000014148808 */ /* 0x000fe40005800000 */
[----:B------:R-:W-:Y:S02]  /*2de0*/  @!P0 FSEL R21, R21, -INF , !P6 ;  /* 0xff80000015158808 */ /* 0x000fe40007000000 */
[----:B------:R-:W-:Y:S02]  /*2df0*/  @!P0 FSEL R22, R22, -INF , !P5 ;  /* 0xff80000016168808 */ /* 0x000fe40006800000 */
[----:B------:R-:W-:Y:S01]  /*2e00*/  @!P0 FSEL R18, R18, -INF , !P2 ;  /* 0xff80000012128808 */ /* 0x000fe20005000000 */
[----:B------:R-:W-:Y:S01]  /*2e10*/  FFMA.FTZ R21, R21, UR38, -R137 ;  /* 0x0000002615157c23 */ /* 0x000fe20008010889 */
[C---:B------:R-:W-:Y:S01]  /*2e20*/  @!P0 ISETP.GE.AND P3, PT, R241.reuse, R244, PT ;  /* 0x000000f4f100820c */ /* 0x040fe20003f66270 */
[--C-:B------:R-:W-:Y:S01]  /*2e30*/  FFMA.FTZ R22, R22, UR38, -R129.reuse ;  /* 0x0000002616167c23 */ /* 0x100fe20008010881 */
[C---:B------:R-:W-:Y:S02]  /*2e40*/  @!P0 ISETP.GE.AND P6, PT, R241.reuse, R250, PT ;  /* 0x000000faf100820c */ /* 0x040fe40003fc6270 */
[-C--:B------:R-:W-:Y:S01]  /*2e50*/  @!P0 ISETP.GE.AND P5, PT, R241, R248.reuse, PT ;  /* 0x000000f8f100820c */ /* 0x080fe20003fa6270 */
[----:B------:R-:W-:Y:S01]  /*2e60*/  @!P0 VIADD R241, R233, 0x19 ;  /* 0x00000019e9f18836 */ /* 0x000fe20000000000 */
[----:B------:R-:W-:Y:S01]  /*2e70*/  @!P0 ISETP.GE.AND P2, PT, R231, R248, PT ;  /* 0x000000f8e700820c */ /* 0x000fe20003f46270 */
[--C-:B------:R-:W-:Y:S01]  /*2e80*/  FFMA.FTZ R233, R6, UR38, -R129.reuse ;  /* 0x0000002606e97c23 */ /* 0x100fe20008010881 */
[----:B------:R-:W-:Y:S02]  /*2e90*/  @!P0 FSEL R17, R17, -INF , !P4 ;  /* 0xff80000011118808 */ /* 0x000fe40006000000 */
[----:B------:R-:W-:Y:S02]  /*2ea0*/  @!P0 FSEL R23, R23, -INF , !P3 ;  /* 0xff80000017178808 */ /* 0x000fe40005800000 */
[----:B------:R-:W-:Y:S01]  /*2eb0*/  @!P0 FSEL R25, R25, -INF , !P6 ;  /* 0xff80000019198808 */ /* 0x000fe20007000000 */
[----:B------:R-:W-:Y:S01]  /*2ec0*/  MUFU.EX2 R233, R233 ;  /* 0x000000e900e97308 */ /* 0x000fe20000000800 */
[----:B------:R-:W-:Y:S01]  /*2ed0*/  @!P0 FSEL R26, R26, -INF , !P2 ;  /* 0xff8000001a1a8808 */ /* 0x000fe20005000000 */
[----:B------:R-:W-:Y:S01]  /*2ee0*/  FFMA.FTZ R23, R23, UR38, -R129 ;  /* 0x0000002617177c23 */ /* 0x000fe20008010881 */
[-C--:B------:R-:W-:Y:S01]  /*2ef0*/  @!P0 ISETP.GE.AND P4, PT, R231, R250.reuse, PT ;  /* 0x000000fae700820c */ /* 0x080fe20003f86270 */
[----:B------:R-:W-:Y:S01]  /*2f00*/  FFMA.FTZ R231, R4, UR38, -R137 ;  /* 0x0000002604e77c23 */ /* 0x000fe20008010889 */
[C---:B------:R-:W-:Y:S02]  /*2f10*/  @!P0 ISETP.GE.AND P3, PT, R243.reuse, R250, PT ;  /* 0x000000faf300820c */ /* 0x040fe40003f66270 */
[-C--:B------:R-:W-:Y:S02]  /*2f20*/  @!P0 ISETP.GE.AND P6, PT, R243, R248.reuse, PT ;  /* 0x000000f8f300820c */ /* 0x080fe40003fc6270 */
[C---:B------:R-:W-:Y:S01]  /*2f30*/  @!P0 ISETP.GE.AND P2, PT, R241.reuse, R248, PT ;  /* 0x000000f8f100820c */ /* 0x040fe20003f46270 */
[----:B------:R-:W-:Y:S01]  /*2f40*/  IMAD.WIDE.U32 R248, R234, -0x326172a9, RZ ;  /* 0xcd9e8d57eaf87825 */ /* 0x000fe200078e00ff */
[----:B------:R-:W-:Y:S01]  /*2f50*/  @!P0 FSEL R24, R24, -INF , !P4 ;  /* 0xff80000018188808 */ /* 0x000fe20006000000 */
[----:B------:R1:W-:Y:S01]  /*2f60*/  MUFU.EX2 R234, R245 ;  /* 0x000000f500ea7308 */ /* 0x0003e20000000800 */
[----:B------:R-:W-:Y:S02]  /*2f70*/  @!P0 FSEL R28, R28, -INF , !P3 ;  /* 0xff8000001c1c8808 */ /* 0x000fe40005800000 */
[----:B------:R-:W-:Y:S02]  /*2f80*/  @!P0 FSEL R30, R30, -INF , !P6 ;  /* 0xff8000001e1e8808 */ /* 0x000fe40007000000 */
[C---:B------:R-:W-:Y:S01]  /*2f90*/  @!P0 ISETP.GE.AND P4, PT, R241.reuse, R250, PT ;  /* 0x000000faf100820c */ /* 0x040fe20003f86270 */
[----:B------:R-:W-:Y:S01]  /*2fa0*/  IMAD.WIDE.U32 R250, R238, -0x2daee0ad, RZ ;  /* 0xd2511f53eefa7825 */ /* 0x000fe200078e00ff */
[C---:B------:R-:W-:Y:S03]  /*2fb0*/  @!P0 ISETP.GE.AND P3, PT, R241.reuse, R246, PT ;  /* 0x000000f6f100820c */ /* 0x040fe60003f66270 */
[----:B------:R-:W2:Y:S01]  /*2fc0*/  MUFU.EX2 R231, R231 ;  /* 0x000000e700e77308 */ /* 0x000ea20000000800 */
[----:B------:R-:W-:Y:S01]  /*2fd0*/  @!P0 ISETP.GE.AND P6, PT, R241, R244, PT ;  /* 0x000000f4f100820c */ /* 0x000fe20003fc6270 */
[--C-:B------:R-:W-:Y:S01]  /*2fe0*/  FFMA.FTZ R30, R30, UR38, -R183.reuse ;  /* 0x000000261e1e7c23 */ /* 0x100fe200080108b7 */
[----:B------:R-:W-:Y:S02]  /*2ff0*/  @!P0 FSEL R27, R27, -INF , !P5 ;  /* 0xff8000001b1b8808 */ /* 0x000fe40006800000 */
[----:B------:R-:W-:Y:S01]  /*3000*/  LOP3.LUT R241, R235, R249, RZ, 0x3c, !PT ;  /* 0x000000f9ebf17212 */ /* 0x000fe200078e3cff */
[----:B------:R-:W-:Y:S01]  /*3010*/  FFMA.FTZ R235, R8, UR38, -R134 ;  /* 0x0000002608eb7c23 */ /* 0x000fe20008010886 */
[----:B------:R-:W-:Y:S01]  /*3020*/  @!P0 ISETP.GE.AND P5, PT, R243, R246, PT ;  /* 0x000000f6f300820c */ /* 0x000fe20003fa6270 */
[----:B------:R-:W-:Y:S01]  /*3030*/  IMAD.WIDE.U32 R246, R239, -0x2daee0ad, RZ ;  /* 0xd2511f53eff67825 */ /* 0x000fe200078e00ff */
[----:B------:R-:W-:Y:S01]  /*3040*/  LOP3.LUT R248, R131, UR36, R248, 0x96, !PT ;  /* 0x0000002483f87c12 */ /* 0x000fe2000f8e96f8 */
[----:B------:R-:W-:Y:S01]  /*3050*/  UIADD3 UR36, UR13, 0x1715609d, URZ ;  /* 0x1715609d0d247890 */ /* 0x000fe2000fffe03f */
[----:B------:R-:W-:Y:S01]  /*3060*/  @!P0 FSEL R29, R29, -INF , !P4 ;  /* 0xff8000001d1d8808 */ /* 0x000fe20006000000 */
[----:B------:R-:W-:Y:S01]  /*3070*/  IMAD.WIDE.U32 R238, R241, -0x2daee0ad, RZ ;  /* 0xd2511f53f1ee7825 */ /* 0x000fe200078e00ff */
[----:B------:R-:W-:Y:S01]  /*3080*/  LOP3.LUT R237, R247, UR35, R236, 0x96, !PT ;  /* 0x00000023f7ed7c12 */ /* 0x000fe2000f8e96ec */
[----:B------:R-:W-:Y:S01]  /*3090*/  MUFU.EX2 R235, R235 ;  /* 0x000000eb00eb7308 */ /* 0x000fe20000000800 */
[----:B------:R-:W-:Y:S01]  /*30a0*/  @!P0 ISETP.GE.AND P4, PT, R243, R244, PT ;  /* 0x000000f4f300820c */ /* 0x000fe20003f86270 */
[----:B------:R-:W-:Y:S01]  /*30b0*/  IMAD.WIDE.U32 R248, R248, -0x2daee0ad, RZ ;  /* 0xd2511f53f8f87825 */ /* 0x000fe200078e00ff */
[----:B------:R-:W-:Y:S01]  /*30c0*/  LOP3.LUT R242, R239, UR35, R242, 0x96, !PT ;  /* 0x00000023eff27c12 */ /* 0x000fe2000f8e96f2 */
[----:B------:R-:W-:Y:S01]  /*30d0*/  UIADD3 UR35, UR13, 0x78dde6e4, URZ ;  /* 0x78dde6e40d237890 */ /* 0x000fe2000fffe03f */
[----:B------:R-:W-:Y:S01]  /*30e0*/  LOP3.LUT R246, R251, UR49, R246, 0x96, !PT ;  /* 0x00000031fbf67c12 */ /* 0x000fe2000f8e96f6 */
[----:B------:R-:W-:Y:S01]  /*30f0*/  IMAD.WIDE.U32 R138, R237, -0x326172a9, RZ ;  /* 0xcd9e8d57ed8a7825 */ /* 0x000fe200078e00ff */
[----:B------:R-:W-:Y:S01]  /*3100*/  LOP3.LUT R244, R249, UR49, R238, 0x96, !PT ;  /* 0x00000031f9f47c12 */ /* 0x000fe2000f8e96ee */
[----:B------:R-:W-:Y:S01]  /*3110*/  UIADD3 UR49, UR9, 0x646e171e, URZ ;  /* 0x646e171e09317890 */ /* 0x000fe2000fffe03f */
[----:B------:R-:W-:Y:S01]  /*3120*/  @!P0 FSEL R33, R33, -INF , !P3 ;  /* 0xff80000021218808 */ /* 0x000fe20005800000 */
[----:B------:R-:W-:Y:S01]  /*3130*/  IMAD.WIDE.U32 R242, R242, -0x326172a9, RZ ;  /* 0xcd9e8d57f2f27825 */ /* 0x000fe200078e00ff */
[----:B------:R-:W-:Y:S02]  /*3140*/  LOP3.LUT R241, R139, UR35, R240, 0x96, !PT ;  /* 0x000000238bf17c12 */ /* 0x000fe4000f8e96f0 */
[----:B------:R-:W-:Y:S01]  /*3150*/  @!P0 FSEL R32, R32, -INF , !P5 ;  /* 0xff80000020208808 */ /* 0x000fe20006800000 */
[----:B------:R-:W-:Y:S01]  /*3160*/  IMAD.WIDE.U32 R246, R246, -0x326172a9, RZ ;  /* 0xcd9e8d57f6f67825 */ /* 0x000fe200078e00ff */
[----:B------:R-:W-:Y:S01]  /*3170*/  LOP3.LUT R240, R243, UR35, R130, 0x96, !PT ;  /* 0x00000023f3f07c12 */ /* 0x000fe2000f8e9682 */
[----:B------:R-:W-:Y:S01]  /*3180*/  UIADD3 UR35, UR9, -0x56f99767, URZ ;  /* 0xa906689909237890 */ /* 0x000fe2000fffe03f */
[----:B------:R-:W-:Y:S01]  /*3190*/  @!P0 FSEL R35, R35, -INF , !P6 ;  /* 0xff80000023238808 */ /* 0x000fe20007000000 */
[----:B-1----:R-:W-:Y:S01]  /*31a0*/  IMAD.WIDE.U32 R244, R244, -0x326172a9, RZ ;  /* 0xcd9e8d57f4f47825 */ /* 0x002fe200078e00ff */
[----:B------:R-:W-:Y:S02]  /*31b0*/  LOP3.LUT R239, R247, UR36, R138, 0x96, !PT ;  /* 0x00000024f7ef7c12 */ /* 0x000fe4000f8e968a */
[----:B------:R-:W-:Y:S01]  /*31c0*/  @!P0 FSEL R34, R34, -INF , !P4 ;  /* 0xff80000022228808 */ /* 0x000fe20006000000 */
[----:B------:R-:W-:Y:S01]  /*31d0*/  IMAD.WIDE.U32 R130, R241, -0x2daee0ad, RZ ;  /* 0xd2511f53f1827825 */ /* 0x000fe200078e00ff */
[----:B------:R-:W-:Y:S02]  /*31e0*/  LOP3.LUT R241, R245, UR36, R242, 0x96, !PT ;  /* 0x00000024f5f17c12 */ /* 0x000fe4000f8e96f2 */
[----:B------:R-:W-:Y:S01]  /*31f0*/  @!P0 FSEL R31, R31, -INF , !P2 ;  /* 0xff8000001f1f8808 */ /* 0x000fe20005000000 */
[----:B------:R-:W-:Y:S01]  /*3200*/  FFMA.FTZ R247, R15, UR38, -R183 ;  /* 0x000000260ff77c23 */ /* 0x000fe200080108b7 */
[----:B------:R-:W-:Y:S01]  /*3210*/  LOP3.LUT R242, R131, UR35, R250, 0x96, !PT ;  /* 0x0000002383f27c12 */ /* 0x000fe2000f8e96fa */
[----:B------:R-:W-:Y:S01]  /*3220*/  IMAD.WIDE.U32 R138, R239, -0x2daee0ad, RZ ;  /* 0xd2511f53ef8a7825 */ /* 0x000fe200078e00ff */
[----:B------:R-:W-:Y:S03]  /*3230*/  IADD3 R116, R0, 0x4000, R105 ;  /* 0x0000400000747810 */ /* 0x000fe60007ffe069 */
[----:B------:R-:W-:Y:S01]  /*3240*/  FFMA.FTZ R236, R9, UR38, -R134 ;  /* 0x0000002609ec7c23 */ /* 0x000fe20008010886 */
[----:B------:R-:W-:Y:S01]  /*3250*/  IMAD.WIDE.U32 R132, R240, -0x2daee0ad, RZ ;  /* 0xd2511f53f0847825 */ /* 0x000fe200078e00ff */
[----:B------:R-:W-:Y:S02]  /*3260*/  LOP3.LUT R131, R139, UR49, R130, 0x96, !PT ;  /* 0x000000318b837c12 */ /* 0x000fe4000f8e9682 */
[----:B------:R-:W-:Y:S01]  /*3270*/  LOP3.LUT R243, R138, 0xff, RZ, 0xc0, !PT ;  /* 0x000000ff8af37812 */ /* 0x000fe200078ec0ff */
[----:B------:R-:W-:Y:S01]  /*3280*/  IMAD.WIDE.U32 R250, R241, -0x2daee0ad, RZ ;  /* 0xd2511f53f1fa7825 */ /* 0x000fe200078e00ff */
[--C-:B------:R-:W-:Y:S01]  /*3290*/  SHF.R.U32.HI R245, RZ, 0x18, R138.reuse ;  /* 0x00000018fff57819 */ /* 0x100fe2000001168a */
[----:B------:R-:W-:Y:S01]  /*32a0*/  MUFU.EX2 R236, R236 ;  /* 0x000000ec00ec7308 */ /* 0x000fe20000000800 */
[----:B------:R-:W-:Y:S01]  /*32b0*/  SHF.R.U32.HI R9, RZ, 0x10, R138 ;  /* 0x00000010ff097819 */ /* 0x000fe2000001168a */
[----:B------:R-:W-:Y:S01]  /*32c0*/  IMAD.IADD R120, R116, 0x1, R175 ;  /* 0x0000000174787824 */ /* 0x000fe200078e02af */
[----:B------:R-:W-:Y:S01]  /*32d0*/  LOP3.LUT R6, R138, 0xffff, RZ, 0xc0, !PT ;  /* 0x0000ffff8a067812 */ /* 0x000fe200078ec0ff */
[----:B------:R-:W-:Y:S01]  /*32e0*/  FFMA.FTZ R239, R12, UR38, -R134 ;  /* 0x000000260cef7c23 */ /* 0x000fe20008010886 */
[----:B------:R-:W-:Y:S01]  /*32f0*/  LOP3.LUT R248, R133, UR35, R248, 0x96, !PT ;  /* 0x0000002385f87c12 */ /* 0x000fe2000f8e96f8 */
[----:B------:R-:W-:Y:S01]  /*3300*/  FFMA.FTZ R240, R13, UR38, -R134 ;  /* 0x000000260df07c23 */ /* 0x000fe20008010886 */
[----:B------:R-:W-:Y:S01]  /*3310*/  LOP3.LUT R135, R251, UR49, R132, 0x96, !PT ;  /* 0x00000031fb877c12 */ /* 0x000fe2000f8e9684 */
[--C-:B------:R-:W-:Y:S01]  /*3320*/  FFMA.FTZ R241, R14, UR38, -R183.reuse ;  /* 0x000000260ef17c23 */ /* 0x100fe200080108b7 */
[----:B------:R-:W-:Y:S01]  /*3330*/  LOP3.LUT R138, R250, 0xff, RZ, 0xc0, !PT ;  /* 0x000000fffa8a7812 */ /* 0x000fe200078ec0ff */
[--C-:B------:R-:W-:Y:S01]  /*3340*/  FFMA.FTZ R27, R27, UR38, -R183.reuse ;  /* 0x000000261b1b7c23 */ /* 0x100fe200080108b7 */
[--C-:B------:R-:W-:Y:S01]  /*3350*/  SHF.R.U32.HI R7, RZ, 0x18, R250.reuse ;  /* 0x00000018ff077819 */ /* 0x100fe200000116fa */
[--C-:B------:R-:W-:Y:S01]  /*3360*/  FFMA.FTZ R237, R10, UR38, -R183.reuse ;  /* 0x000000260aed7c23 */ /* 0x100fe200080108b7 */
[----:B------:R-:W-:Y:S01]  /*3370*/  SHF.R.U32.HI R5, RZ, 0x10, R250 ;  /* 0x00000010ff057819 */ /* 0x000fe200000116fa */
[----:B------:R-:W-:Y:S01]  /*3380*/  FFMA.FTZ R238, R11, UR38, -R183 ;  /* 0x000000260bee7c23 */ /* 0x000fe200080108b7 */
[----:B------:R-:W-:Y:S01]  /*3390*/  LOP3.LUT R139, R250, 0xffff, RZ, 0xc0, !PT ;  /* 0x0000fffffa8b7812 */ /* 0x000fe200078ec0ff */
[----:B------:R-:W-:Y:S01]  /*33a0*/  UIADD3 UR35, UR13, -0x4ab325aa, URZ ;  /* 0xb54cda560d237890 */ /* 0x000fe2000fffe03f */
[----:B------:R-:W-:Y:S01]  /*33b0*/  ISETP.LE.U32.AND P5, PT, R245, UR42, PT ;  /* 0x0000002af5007c0c */ /* 0x000fe2000bfa3070 */
[----:B------:R-:W-:Y:S01]  /*33c0*/  IMAD.WIDE.U32 R250, R242, -0x326172a9, RZ ;  /* 0xcd9e8d57f2fa7825 */ /* 0x000fe200078e00ff */
[----:B------:R-:W-:Y:S01]  /*33d0*/  ISETP.LE.U32.AND P2, PT, R243, UR42, PT ;  /* 0x0000002af3007c0c */ /* 0x000fe2000bf43070 */
[----:B------:R1:W-:Y:S02]  /*33e0*/  MUFU.EX2 R242, R247 ;  /* 0x000000f700f27308 */ /* 0x0003e40000000800 */
[--C-:B------:R-:W-:Y:S01]  /*33f0*/  FFMA.FTZ R243, R16, UR38, -R137.reuse ;  /* 0x0000002610f37c23 */ /* 0x100fe20008010889 */
[----:B------:R-:W-:Y:S01]  /*3400*/  IMAD.WIDE.U32 R10, R248, -0x326172a9, RZ ;  /* 0xcd9e8d57f80a7825 */ /* 0x000fe200078e00ff */
[----:B------:R-:W-:Y:S02]  /*3410*/  LOP3.LUT R246, R251, UR35, R246, 0x96, !PT ;  /* 0x00000023fbf67c12 */ /* 0x000fe4000f8e96f6 */
[----:B------:R-:W-:Y:S02]  /*3420*/  LOP3.LUT R251, R250, 0xffff, RZ, 0xc0, !PT ;  /* 0x0000fffffafb7812 */ /* 0x000fe400078ec0ff */
[----:B------:R-:W-:Y:S02]  /*3430*/  LOP3.LUT R249, R11, UR35, R244, 0x96, !PT ;  /* 0x000000230bf97c12 */ /* 0x000fe4000f8e96f4 */
[----:B------:R-:W-:Y:S01]  /*3440*/  MUFU.EX2 R238, R238 ;  /* 0x000000ee00ee7308 */ /* 0x000fe20000000800 */
[C---:B------:R-:W-:Y:S02]  /*3450*/  LOP3.LUT R244, R246.reuse, 0xff, RZ, 0xc0, !PT ;  /* 0x000000fff6f47812 */ /* 0x040fe400078ec0ff */
[----:B------:R-:W-:Y:S02]  /*3460*/  LOP3.LUT R245, R246, 0xffff, RZ, 0xc0, !PT ;  /* 0x0000fffff6f57812 */ /* 0x000fe400078ec0ff */
[----:B------:R-:W-:Y:S02]  /*3470*/  ISETP.LE.U32.AND P3, PT, R244, UR42, PT ;  /* 0x0000002af4007c0c */ /* 0x000fe4000bf63070 */
[--C-:B------:R-:W-:Y:S03]  /*3480*/  SHF.R.U32.HI R248, RZ, 0x10, R246.reuse ;  /* 0x00000010fff87819 */ /* 0x100fe600000116f6 */
[----:B------:R-:W-:Y:S01]  /*3490*/  MUFU.EX2 R237, R237 ;  /* 0x000000ed00ed7308 */ /* 0x000fe20000000800 */
[----:B------:R-:W-:Y:S01]  /*34a0*/  SHF.R.U32.HI R246, RZ, 0x18, R246 ;  /* 0x00000018fff67819 */ /* 0x000fe200000116f6 */
[----:B-1----:R-:W-:Y:S01]  /*34b0*/  FFMA.FTZ R247, R17, UR38, -R137 ;  /* 0x0000002611f77c23 */ /* 0x002fe20008010889 */
[----:B------:R-:W-:Y:S02]  /*34c0*/  LOP3.LUT R133, R250, 0xff, RZ, 0xc0, !PT ;  /* 0x000000fffa857812 */ /* 0x000fe400078ec0ff */
[----:B------:R-:W-:Y:S02]  /*34d0*/  ISETP.LE.U32.AND P6, PT, R246, UR42, PT ;  /* 0x0000002af6007c0c */ /* 0x000fe4000bfc3070 */
[----:B------:R-:W-:Y:S03]  /*34e0*/  LOP3.LUT R246, R10, 0xff, RZ, 0xc0, !PT ;  /* 0x000000ff0af67812 */ /* 0x000fe600078ec0ff */
[----:B------:R1:W-:Y:S01]  /*34f0*/  MUFU.EX2 R244, R247 ;  /* 0x000000f700f47308 */ /* 0x0003e20000000800 */
[--C-:B------:R-:W-:Y:S01]  /*3500*/  SHF.R.U32.HI R252, RZ, 0x10, R250.reuse ;  /* 0x00000010fffc7819 */ /* 0x100fe200000116fa */
[----:B--2---:R-:W-:Y:S01]  /*3510*/  @!P3 FADD.FTZ R231, -R231, -RZ ;  /* 0x800000ffe7e7b221 */ /* 0x004fe20000010100 */
[----:B------:R-:W-:Y:S01]  /*3520*/  SHF.R.U32.HI R130, RZ, 0x18, R250 ;  /* 0x00000018ff827819 */ /* 0x000fe200000116fa */
[----:B------:R-:W-:Y:S01]  /*3530*/  FFMA.FTZ R250, R19, UR38, -R129 ;  /* 0x0000002613fa7c23 */ /* 0x000fe20008010881 */
[----:B------:R-:W-:Y:S02]  /*3540*/  ISETP.LE.U32.AND P3, PT, R246, UR42, PT ;  /* 0x0000002af6007c0c */ /* 0x000fe4000bf63070 */
[----:B------:R-:W-:Y:S03]  /*3550*/  SHF.R.U32.HI R245, RZ, 0x8, R245 ;  /* 0x00000008fff57819 */ /* 0x000fe600000116f5 */
[----:B------:R2:W-:Y:S01]  /*3560*/  MUFU.EX2 R246, R250 ;  /* 0x000000fa00f67308 */ /* 0x0005e20000000800 */
[----:B------:R-:W-:Y:S01]  /*3570*/  LOP3.LUT R248, R248, 0xff, RZ, 0xc0, !PT ;  /* 0x000000fff8f87812 */ /* 0x000fe200078ec0ff */
[----:B------:R-:W-:Y:S01]  /*3580*/  @!P6 FADD.FTZ R234, -R234, -RZ ;  /* 0x800000ffeaeae221 */ /* 0x000fe20000010100 */
[----:B------:R-:W-:Y:S02]  /*3590*/  LOP3.LUT R245, R245, 0xffff, RZ, 0xc0, !PT ;  /* 0x0000fffff5f57812 */ /* 0x000fe400078ec0ff */
[----:B------:R-:W-:Y:S02]  /*35a0*/  ISETP.LE.U32.AND P0, PT, R248, UR42, PT ;  /* 0x0000002af8007c0c */ /* 0x000fe4000bf03070 */
[----:B------:R-:W-:Y:S03]  /*35b0*/  ISETP.LE.U32.AND P4, PT, R245, UR42, PT ;  /* 0x0000002af5007c0c */ /* 0x000fe6000bf83070 */
[----:B------:R-:W3:Y:S01]  /*35c0*/  MUFU.EX2 R239, R239 ;  /* 0x000000ef00ef7308 */ /* 0x000ee20000000800 */
[C---:B------:R-:W-:Y:S01]  /*35d0*/  LOP3.LUT R248, R249.reuse, 0xffff, RZ, 0xc0, !PT ;  /* 0x0000fffff9f87812 */ /* 0x040fe200078ec0ff */
[----:B-1----:R-:W-:Y:S01]  /*35e0*/  FFMA.FTZ R247, R18, UR38, -R129 ;  /* 0x0000002612f77c23 */ /* 0x002fe20008010881 */
[----:B------:R-:W-:Y:S02]  /*35f0*/  SHF.R.U32.HI R251, RZ, 0x8, R251 ;  /* 0x00000008fffb7819 */ /* 0x000fe400000116fb */
[----:B------:R-:W-:Y:S05]  /*3600*/  SHF.R.U32.HI R248, RZ, 0x8, R248 ;  /* 0x00000008fff87819 */ /* 0x000fea00000116f8 */
[----:B------:R-:W1:Y:S01]  /*3610*/  MUFU.EX2 R240, R240 ;  /* 0x000000f000f07308 */ /* 0x000e620000000800 */
[----:B--2---:R-:W-:Y:S01]  /*3620*/  LOP3.LUT R250, R249, 0xff, RZ, 0xc0, !PT ;  /* 0x000000fff9fa7812 */ /* 0x004fe200078ec0ff */
[----:B------:R-:W-:Y:S01]  /*3630*/  @!P0 FADD.FTZ R233, -R233, -RZ ;  /* 0x800000ffe9e98221 */ /* 0x000fe20000010100 */
[----:B------:R-:W-:Y:S01]  /*3640*/  LOP3.LUT R248, R248, 0xffff, RZ, 0xc0, !PT ;  /* 0x0000fffff8f87812 */ /* 0x000fe200078ec0ff */
[----:B------:R-:W-:Y:S01]  /*3650*/  @!P4 FADD.FTZ R232, -R232, -RZ ;  /* 0x800000ffe8e8c221 */ /* 0x000fe20000010100 */
[----:B------:R-:W-:Y:S02]  /*3660*/  ISETP.LE.U32.AND P4, PT, R250, UR42, PT ;  /* 0x0000002afa007c0c */ /* 0x000fe4000bf83070 */
[--C-:B------:R-:W-:Y:S03]  /*3670*/  SHF.R.U32.HI R250, RZ, 0x10, R249.reuse ;  /* 0x00000010fffa7819 */ /* 0x100fe600000116f9 */
[----:B------:R2:W-:Y:S01]  /*3680*/  MUFU.EX2 R245, R247 ;  /* 0x000000f700f57308 */ /* 0x0005e20000000800 */
[----:B------:R-:W-:Y:S01]  /*3690*/  ISETP.LE.U32.AND P0, PT, R248, UR42, PT ;  /* 0x0000002af8007c0c */ /* 0x000fe2000bf03070 */
[----:B---3--:R-:W-:Y:S01]  /*36a0*/  @!P3 FADD.FTZ R239, -R239, -RZ ;  /* 0x800000ffefefb221 */ /* 0x008fe20000010100 */
[----:B------:R-:W-:Y:S02]  /*36b0*/  LOP3.LUT R248, R250, 0xff, RZ, 0xc0, !PT ;  /* 0x000000fffaf87812 */ /* 0x000fe400078ec0ff */
[----:B------:R-:W-:Y:S02]  /*36c0*/  SHF.R.U32.HI R249, RZ, 0x18, R249 ;  /* 0x00000018fff97819 */ /* 0x000fe400000116f9 */
[----:B------:R-:W-:Y:S03]  /*36d0*/  LOP3.LUT R250, R10, 0xffff, RZ, 0xc0, !PT ;  /* 0x0000ffff0afa7812 */ /* 0x000fe600078ec0ff */
[----:B------:R-:W3:Y:S01]  /*36e0*/  MUFU.EX2 R241, R241 ;  /* 0x000000f100f17308 */ /* 0x000ee20000000800 */
[----:B------:R-:W-:Y:S01]  /*36f0*/  ISETP.LE.U32.AND P6, PT, R248, UR42, PT ;  /* 0x0000002af8007c0c */ /* 0x000fe2000bfc3070 */
[----:B------:R-:W-:Y:S01]  /*3700*/  @!P4 FADD.FTZ R235, -R235, -RZ ;  /* 0x800000ffebebc221 */ /* 0x000fe20000010100 */
[----:B------:R-:W-:Y:S02]  /*3710*/  ISETP.LE.U32.AND P4, PT, R249, UR42, PT ;  /* 0x0000002af9007c0c */ /* 0x000fe4000bf83070 */
[----:B------:R-:W-:Y:S01]  /*3720*/  SHF.R.U32.HI R250, RZ, 0x8, R250 ;  /* 0x00000008fffa7819 */ /* 0x000fe200000116fa */
[----:B------:R-:W-:Y:S01]  /*3730*/  @!P0 FADD.FTZ R236, -R236, -RZ ;  /* 0x800000ffecec8221 */ /* 0x000fe20000010100 */
[--C-:B------:R-:W-:Y:S03]  /*3740*/  SHF.R.U32.HI R11, RZ, 0x10, R10.reuse ;  /* 0x00000010ff0b7819 */ /* 0x100fe6000001160a */
[----:B------:R-:W4:Y:S01]  /*3750*/  MUFU.EX2 R243, R243 ;  /* 0x000000f300f37308 */ /* 0x000f220000000800 */
[----:B------:R-:W-:Y:S01]  /*3760*/  LOP3.LUT R250, R250, 0xffff, RZ, 0xc0, !PT ;  /* 0x0000fffffafa7812 */ /* 0x000fe200078ec0ff */
[----:B--2---:R-:W-:Y:S01]  /*3770*/  FFMA.FTZ R247, R20, UR38, -R137 ;  /* 0x0000002614f77c23 */ /* 0x004fe20008010889 */
[----:B------:R-:W-:Y:S02]  /*3780*/  SHF.R.U32.HI R10, RZ, 0x18, R10 ;  /* 0x00000018ff0a7819 */ /* 0x000fe4000001160a */
[----:B------:R-:W-:Y:S01]  /*3790*/  ISETP.LE.U32.AND P0, PT, R250, UR42, PT ;  /* 0x0000002afa007c0c */ /* 0x000fe2000bf03070 */
[----:B------:R-:W-:Y:S01]  /*37a0*/  @!P6 FADD.FTZ R237, -R237, -RZ ;  /* 0x800000ffedede221 */ /* 0x000fe20000010100 */
[----:B------:R-:W-:Y:S01]  /*37b0*/  LOP3.LUT R250, R11, 0xff, RZ, 0xc0, !PT ;  /* 0x000000ff0bfa7812 */ /* 0x000fe200078ec0ff */
[----:B------:R-:W-:Y:S01]  /*37c0*/  @!P4 FADD.FTZ R238, -R238, -RZ ;  /* 0x800000ffeeeec221 */ /* 0x000fe20000010100 */
[----:B------:R-:W-:Y:S01]  /*37d0*/  ISETP.LE.U32.AND P4, PT, R10, UR42, PT ;  /* 0x0000002a0a007c0c */ /* 0x000fe2000bf83070 */
[----:B------:R-:W2:Y:S01]  /*37e0*/  MUFU.EX2 R247, R247 ;  /* 0x000000f700f77308 */ /* 0x000ea20000000800 */
[----:B------:R-:W-:Y:S01]  /*37f0*/  LOP3.LUT R10, R251, 0xffff, RZ, 0xc0, !PT ;  /* 0x0000fffffb0a7812 */ /* 0x000fe200078ec0ff */
[--C-:B------:R-:W-:Y:S01]  /*3800*/  FFMA.FTZ R11, R24, UR38, -R134.reuse ;  /* 0x00000026180b7c23 */ /* 0x100fe20008010886 */
[----:B------:R-:W-:Y:S02]  /*3810*/  ISETP.LE.U32.AND P6, PT, R250, UR42, PT ;  /* 0x0000002afa007c0c */ /* 0x000fe4000bfc3070 */
[----:B------:R-:W-:Y:S02]  /*3820*/  ISETP.LE.U32.AND P3, PT, R133, UR42, PT ;  /* 0x0000002a85007c0c */ /* 0x000fe4000bf63070 */
[----:B------:R-:W-:Y:S01]  /*3830*/  LOP3.LUT R133, R131, 0xff, RZ, 0xc0, !PT ;  /* 0x000000ff83857812 */ /* 0x000fe200078ec0ff */
[----:B-1----:R-:W-:Y:S01]  /*3840*/  @!P0 FADD.FTZ R240, -R240, -RZ ;  /* 0x800000fff0f08221 */ /* 0x002fe20000010100 */
[----:B------:R-:W-:Y:S01]  /*3850*/  ISETP.LE.U32.AND P0, PT, R10, UR42, PT ;  /* 0x0000002a0a007c0c */ /* 0x000fe2000bf03070 */
[----:B------:R-:W-:Y:S01]  /*3860*/  FFMA.FTZ R10, R25, UR38, -R134 ;  /* 0x00000026190a7c23 */ /* 0x000fe20008010886 */
[----:B------:R-:W-:Y:S01]  /*3870*/  LOP3.LUT R25, R252, 0xff, RZ, 0xc0, !PT ;  /* 0x000000fffc197812 */ /* 0x000fe200078ec0ff */
[----:B------:R-:W-:Y:S01]  /*3880*/  @!P4 FADD.FTZ R242, -R242, -RZ ;  /* 0x800000fff2f2c221 */ /* 0x000fe20000010100 */
[----:B------:R-:W1:Y:S02]  /*3890*/  MUFU.EX2 R248, R21 ;  /* 0x0000001500f87308 */ /* 0x000e640000000800 */
[----:B------:R-:W-:Y:S01]  /*38a0*/  ISETP.LE.U32.AND P4, PT, R25, UR42, PT ;  /* 0x0000002a19007c0c */ /* 0x000fe2000bf83070 */
[----:B---3--:R-:W-:Y:S01]  /*38b0*/  @!P6 FADD.FTZ R241, -R241, -RZ ;  /* 0x800000fff1f1e221 */ /* 0x008fe20000010100 */
[----:B------:R-:W-:Y:S01]  /*38c0*/  LOP3.LUT R25, R131, 0xffff, RZ, 0xc0, !PT ;  /* 0x0000ffff83197812 */ /* 0x000fe200078ec0ff */
[----:B----4-:R-:W-:Y:S01]  /*38d0*/  @!P3 FADD.FTZ R243, -R243, -RZ ;  /* 0x800000fff3f3b221 */ /* 0x010fe20000010100 */
[----:B------:R-:W-:Y:S01]  /*38e0*/  ISETP.LE.U32.AND P6, PT, R133, UR42, PT ;  /* 0x0000002a85007c0c */ /* 0x000fe2000bfc3070 */
[----:B------:R-:W-:Y:S01]  /*38f0*/  FFMA.FTZ R133, R26, UR38, -R183 ;  /* 0x000000261a857c23 */ /* 0x000fe200080108b7 */
[----:B------:R-:W-:Y:S01]  /*3900*/  SHF.R.U32.HI R25, RZ, 0x8, R25 ;  /* 0x00000008ff197819 */ /* 0x000fe20000011619 */
[----:B------:R-:W-:Y:S01]  /*3910*/  @!P0 FADD.FTZ R244, -R244, -RZ ;  /* 0x800000fff4f48221 */ /* 0x000fe20000010100 */
[----:B------:R-:W-:Y:S01]  /*3920*/  ISETP.LE.U32.AND P3, PT, R130, UR42, PT ;  /* 0x0000002a82007c0c */ /* 0x000fe2000bf63070 */
[----:B------:R-:W-:Y:S01]  /*3930*/  MUFU.EX2 R249, R22 ;  /* 0x0000001600f97308 */ /* 0x000fe20000000800 */
[----:B------:R-:W-:Y:S01]  /*3940*/  SHF.R.U32.HI R26, RZ, 0x18, R131 ;  /* 0x00000018ff1a7819 */ /* 0x000fe20000011683 */
[----:B------:R-:W-:Y:S01]  /*3950*/  FFMA.FTZ R183, R31, UR38, -R183 ;  /* 0x000000261fb77c23 */ /* 0x000fe200080108b7 */
[----:B------:R-:W-:Y:S01]  /*3960*/  LOP3.LUT R25, R25, 0xffff, RZ, 0xc0, !PT ;  /* 0x0000ffff19197812 */ /* 0x000fe200078ec0ff */
[----:B------:R-:W-:Y:S01]  /*3970*/  @!P4 FADD.FTZ R245, -R245, -RZ ;  /* 0x800000fff5f5c221 */ /* 0x000fe20000010100 */
[----:B------:R-:W-:Y:S02]  /*3980*/  ISETP.LE.U32.AND P0, PT, R26, UR42, PT ;  /* 0x0000002a1a007c0c */ /* 0x000fe4000bf03070 */
[----:B------:R-:W-:Y:S03]  /*3990*/  SHF.R.U32.HI R26, RZ, 0x10, R131 ;  /* 0x00000010ff1a7819 */ /* 0x000fe60000011683 */
[----:B------:R-:W3:Y:S01]  /*39a0*/  MUFU.EX2 R250, R23 ;  /* 0x0000001700fa7308 */ /* 0x000ee20000000800 */
[----:B------:R-:W-:Y:S01]  /*39b0*/  ISETP.LE.U32.AND P4, PT, R25, UR42, PT ;  /* 0x0000002a19007c0c */ /* 0x000fe2000bf83070 */
[----:B--2---:R-:W-:Y:S01]  /*39c0*/  @!P6 FADD.FTZ R247, -R247, -RZ ;  /* 0x800000fff7f7e221 */ /* 0x004fe20000010100 */
[C---:B------:R-:W-:Y:S01]  /*39d0*/  LOP3.LUT R25, R135.reuse, 0xffff, RZ, 0xc0, !PT ;  /* 0x0000ffff87197812 */ /* 0x040fe200078ec0ff */
[----:B------:R-:W-:Y:S01]  /*39e0*/  @!P3 FADD.FTZ R246, -R246, -RZ ;  /* 0x800000fff6f6b221 */ /* 0x000fe20000010100 */
[----:B------:R-:W-:Y:S02]  /*39f0*/  LOP3.LUT R26, R26, 0xff, RZ, 0xc0, !PT ;  /* 0x000000ff1a1a7812 */ /* 0x000fe400078ec0ff */
[----:B------:R-:W-:Y:S03]  /*3a00*/  SHF.R.U32.HI R25, RZ, 0x8, R25 ;  /* 0x00000008ff197819 */ /* 0x000fe60000011619 */
[----:B------:R-:W2:Y:S01]  /*3a10*/  MUFU.EX2 R251, R11 ;  /* 0x0000000b00fb7308 */ /* 0x000ea20000000800 */
[----:B------:R-:W-:Y:S02]  /*3a20*/  ISETP.LE.U32.AND P3, PT, R26, UR42, PT ;  /* 0x0000002a1a007c0c */ /* 0x000fe4000bf63070 */
[----:B------:R-:W-:Y:S02]  /*3a30*/  LOP3.LUT R26, R135, 0xff, RZ, 0xc0, !PT ;  /* 0x000000ff871a7812 */ /* 0x000fe400078ec0ff */
[----:B------:R-:W-:Y:S01]  /*3a40*/  LOP3.LUT R25, R25, 0xffff, RZ, 0xc0, !PT ;  /* 0x0000ffff19197812 */ /* 0x000fe200078ec0ff */
[----:B-1----:R-:W-:Y:S01]  /*3a50*/  @!P4 FADD.FTZ R248, -R248, -RZ ;  /* 0x800000fff8f8c221 */ /* 0x002fe20000010100 */
[----:B------:R-:W-:Y:S03]  /*3a60*/  ISETP.LE.U32.AND P6, PT, R26, UR42, PT ;  /* 0x0000002a1a007c0c */ /* 0x000fe6000bfc3070 */
[----:B------:R1:W4:Y:S01]  /*3a70*/  MUFU.EX2 R130, R133 ;  /* 0x0000008500827308 */ /* 0x0003220000000800 */
[--C-:B------:R-:W-:Y:S01]  /*3a80*/  SHF.R.U32.HI R26, RZ, 0x10, R135.reuse ;  /* 0x00000010ff1a7819 */ /* 0x100fe20000011687 */
[----:B---3--:R-:W-:Y:S01]  /*3a90*/  @!P0 FADD.FTZ R250, -R250, -RZ ;  /* 0x800000fffafa8221 */ /* 0x008fe20000010100 */
[----:B------:R-:W-:Y:S02]  /*3aa0*/  ISETP.LE.U32.AND P4, PT, R25, UR42, PT ;  /* 0x0000002a19007c0c */ /* 0x000fe4000bf83070 */
[----:B------:R-:W-:Y:S01]  /*3ab0*/  SHF.R.U32.HI R25, RZ, 0x18, R135 ;  /* 0x00000018ff197819 */ /* 0x000fe20000011687 */
[--C-:B------:R-:W-:Y:S01]  /*3ac0*/  FFMA.FTZ R135, R32, UR38, -R137.reuse ;  /* 0x0000002620877c23 */ /* 0x100fe20008010889 */
[----:B------:R-:W-:Y:S01]  /*3ad0*/  LOP3.LUT R26, R26, 0xff, RZ, 0xc0, !PT ;  /* 0x000000ff1a1a7812 */ /* 0x000fe200078ec0ff */
[----:B------:R-:W-:Y:S01]  /*3ae0*/  @!P3 FADD.FTZ R249, -R249, -RZ ;  /* 0x800000fff9f9b221 */ /* 0x000fe20000010100 */
[----:B------:R-:W-:Y:S01]  /*3af0*/  ISETP.LE.U32.AND P0, PT, R25, UR42, PT ;  /* 0x0000002a19007c0c */ /* 0x000fe2000bf03070 */
[----:B------:R-:W3:Y:S01]  /*3b00*/  MUFU.EX2 R252, R10 ;  /* 0x0000000a00fc7308 */ /* 0x000ee20000000800 */
[----:B------:R-:W-:Y:S01]  /*3b10*/  ISETP.LE.U32.AND P3, PT, R26, UR42, PT ;  /* 0x0000002a1a007c0c */ /* 0x000fe2000bf63070 */
[----:B--2---:R-:W-:Y:S01]  /*3b20*/  @!P6 FADD.FTZ R251, -R251, -RZ ;  /* 0x800000fffbfbe221 */ /* 0x004fe20000010100 */
[----:B------:R-:W-:Y:S01]  /*3b30*/  SHF.R.U32.HI R26, RZ, 0x8, R6 ;  /* 0x00000008ff1a7819 */ /* 0x000fe20000011606 */
[----:B------:R-:W-:Y:S01]  /*3b40*/  FFMA.FTZ R137, R33, UR38, -R137 ;  /* 0x0000002621897c23 */ /* 0x000fe20008010889 */
[----:B------:R-:W-:Y:S02]  /*3b50*/  LOP3.LUT R25, R9, 0xff, RZ, 0xc0, !PT ;  /* 0x000000ff09197812 */ /* 0x000fe400078ec0ff */
[----:B------:R-:W-:Y:S03]  /*3b60*/  LOP3.LUT R26, R26, 0xffff, RZ, 0xc0, !PT ;  /* 0x0000ffff1a1a7812 */ /* 0x000fe600078ec0ff */
[----:B------:R-:W2:Y:S01]  /*3b70*/  MUFU.EX2 R135, R135 ;  /* 0x0000008700877308 */ /* 0x000ea20000000800 */
[----:B------:R-:W-:Y:S01]  /*3b80*/  ISETP.LE.U32.AND P6, PT, R25, UR42, PT ;  /* 0x0000002a19007c0c */ /* 0x000fe2000bfc3070 */
[--C-:B-1----:R-:W-:Y:S01]  /*3b90*/  FFMA.FTZ R133, R28, UR38, -R134.reuse ;  /* 0x000000261c857c23 */ /* 0x102fe20008010886 */
[----:B------:R-:W-:Y:S01]  /*3ba0*/  LOP3.LUT R25, R5, 0xff, RZ, 0xc0, !PT ;  /* 0x000000ff05197812 */ /* 0x000fe200078ec0ff */
[----:B------:R-:W-:Y:S01]  /*3bb0*/  FFMA.FTZ R134, R29, UR38, -R134 ;  /* 0x000000261d867c23 */ /* 0x000fe20008010886 */
[----:B------:R-:W-:Y:S01]  /*3bc0*/  F2FP.RELU.F16.F32.PACK_AB R33, R246, R245 ;  /* 0x000000f5f621723e */ /* 0x000fe200000008ff */
[----:B----4-:R-:W-:Y:S01]  /*3bd0*/  @!P3 FADD.FTZ R130, -R130, -RZ ;  /* 0x800000ff8282b221 */ /* 0x010fe20000010100 */
[----:B------:R-:W-:Y:S03]  /*3be0*/  ISETP.LE.U32.AND P3, PT, R26, UR42, PT ;  /* 0x0000002a1a007c0c */ /* 0x000fe6000bf63070 */
[----:B------:R-:W1:Y:S01]  /*3bf0*/  MUFU.EX2 R131, R27 ;  /* 0x0000001b00837308 */ /* 0x000e620000000800 */
[----:B------:R-:W-:Y:S01]  /*3c00*/  SHF.R.U32.HI R26, RZ, 0x8, R139 ;  /* 0x00000008ff1a7819 */ /* 0x000fe2000001168b */
[----:B---3--:R-:W-:Y:S01]  /*3c10*/  @!P4 FADD.FTZ R252, -R252, -RZ ;  /* 0x800000fffcfcc221 */ /* 0x008fe20000010100 */
[----:B------:R-:W-:Y:S01]  /*3c20*/  ISETP.LE.U32.AND P4, PT, R138, UR42, PT ;  /* 0x0000002a8a007c0c */ /* 0x000fe2000bf83070 */
[--C-:B------:R-:W-:Y:S01]  /*3c30*/  FFMA.FTZ R139, R34, UR38, -R129.reuse ;  /* 0x00000026228b7c23 */ /* 0x100fe20008010881 */
[----:B------:R-:W-:Y:S01]  /*3c40*/  F2FP.RELU.F16.F32.PACK_AB R34, R232, R231 ;  /* 0x000000e7e822723e */ /* 0x000fe200000008ff */
[----:B------:R-:W-:Y:S01]  /*3c50*/  FFMA.FTZ R129, R35, UR38, -R129 ;  /* 0x0000002623817c23 */ /* 0x000fe20008010881 */
[----:B------:R-:W-:Y:S03]  /*3c60*/  F2FP.RELU.F16.F32.PACK_AB R35, R244, R243 ;  /* 0x000000f3f423723e */ /* 0x000fe600000008ff */
[----:B------:R-:W3:Y:S01]  /*3c70*/  MUFU.EX2 R137, R137 ;  /* 0x0000008900897308 */ /* 0x000ee20000000800 */
[----:B--2---:R-:W-:Y:S01]  /*3c80*/  @!P2 FADD.FTZ R135, -R135, -RZ ;  /* 0x800000ff8787a221 */ /* 0x004fe20000010100 */
[----:B------:R-:W-:Y:S01]  /*3c90*/  ISETP.LE.U32.AND P2, PT, R25, UR42, PT ;  /* 0x0000002a19007c0c */ /* 0x000fe2000bf43070 */
[----:B------:R-:W-:Y:S01]  /*3ca0*/  STS [R195+0xe000], R34 ;  /* 0x00e00022c3007388 */ /* 0x000fe20000000800 */
[----:B------:R-:W-:Y:S02]  /*3cb0*/  LOP3.LUT R25, R26, 0xffff, RZ, 0xc0, !PT ;  /* 0x0000ffff1a197812 */ /* 0x000fe400078ec0ff */
[----:B------:R-:W-:Y:S04]  /*3cc0*/  F2FP.RELU.F16.F32.PACK_AB R26, R234, R233 ;  /* 0x000000e9ea1a723e */ /* 0x000fe800000008ff */
[----:B------:R2:W4:Y:S01]  /*3cd0*/  MUFU.EX2 R138, R30 ;  /* 0x0000001e008a7308 */ /* 0x0005220000000800 */
[----:B------:R-:W-:Y:S01]  /*3ce0*/  F2FP.RELU.F16.F32.PACK_AB R6, R236, R235 ;  /* 0x000000ebec06723e */ /* 0x000fe200000008ff */
[----:B-1----:R-:W-:Y:S01]  /*3cf0*/  @!P0 FADD.FTZ R131, -R131, -RZ ;  /* 0x800000ff83838221 */ /* 0x002fe20000010100 */
[----:B------:R1:W-:Y:S01]  /*3d00*/  STS [R195+0xe400], R26 ;  /* 0x00e4001ac3007388 */ /* 0x0003e20000000800 */
[----:B------:R-:W-:Y:S02]  /*3d10*/  F2FP.RELU.F16.F32.PACK_AB R31, R238, R237 ;  /* 0x000000edee1f723e */ /* 0x000fe400000008ff */
[----:B------:R-:W-:Y:S01]  /*3d20*/  F2FP.RELU.F16.F32.PACK_AB R29, R240, R239 ;  /* 0x000000eff01d723e */ /* 0x000fe200000008ff */
[----:B------:R-:W-:Y:S01]  /*3d30*/  STS [R200+0xe000], R35 ;  /* 0x00e00023c8007388 */ /* 0x000fe20000000800 */
[----:B------:R-:W-:Y:S01]  /*3d40*/  F2FP.RELU.F16.F32.PACK_AB R27, R242, R241 ;  /* 0x000000f1f21b723e */ /* 0x000fe200000008ff */
[----:B---3--:R-:W-:Y:S01]  /*3d50*/  @!P3 FADD.FTZ R137, -R137, -RZ ;  /* 0x800000ff8989b221 */ /* 0x008fe20000010100 */
[----:B------:R-:W-:Y:S01]  /*3d60*/  ISETP.LE.U32.AND P3, PT, R25, UR42, PT ;  /* 0x0000002a19007c0c */ /* 0x000fe2000bf63070 */
[----:B------:R-:W-:Y:S01]  /*3d70*/  STS [R200+0xe400], R33 ;  /* 0x00e40021c8007388 */ /* 0x000fe20000000800 */
[----:B------:R-:W-:Y:S01]  /*3d80*/  F2FP.RELU.F16.F32.PACK_AB R25, R248, R247 ;  /* 0x000000f7f819723e */ /* 0x000fe200000008ff */
[----:B------:R-:W3:Y:S01]  /*3d90*/  MUFU.EX2 R139, R139 ;  /* 0x0000008b008b7308 */ /* 0x000ee20000000800 */
[----:B------:R-:W-:Y:S01]  /*3da0*/  ISETP.LE.U32.AND P0, PT, R7, UR42, PT ;  /* 0x0000002a07007c0c */ /* 0x000fe2000bf03070 */
[----:B------:R-:W-:Y:S01]  /*3db0*/  STS [R195+0xf000], R6 ;  /* 0x00f00006c3007388 */ /* 0x000fe20000000800 */
[----:B--2---:R-:W-:Y:S01]  /*3dc0*/  F2FP.RELU.F16.F32.PACK_AB R30, R250, R249 ;  /* 0x000000f9fa1e723e */ /* 0x004fe200000008ff */
[----:B----4-:R-:W-:Y:S02]  /*3dd0*/  @!P2 FADD.FTZ R138, -R138, -RZ ;  /* 0x800000ff8a8aa221 */ /* 0x010fe40000010100 */
[----:B------:R-:W-:Y:S01]  /*3de0*/  STS [R195+0xf400], R31 ;  /* 0x00f4001fc3007388 */ /* 0x000fe20000000800 */
[----:B------:R-:W-:Y:S03]  /*3df0*/  FSETP.GE.FTZ.AND P2, PT, R248, RZ, PT ;  /* 0x000000fff800720b */ /* 0x000fe60003f56000 */
[----:B------:R-:W2:Y:S01]  /*3e00*/  MUFU.EX2 R129, R129 ;  /* 0x0000008100817308 */ /* 0x000ea20000000800 */
[----:B------:R-:W-:Y:S04]  /*3e10*/  STS [R200+0xf000], R29 ;  /* 0x00f0001dc8007388 */ /* 0x000fe80000000800 */
[----:B------:R4:W-:Y:S01]  /*3e20*/  STS [R200+0xf400], R27 ;  /* 0x00f4001bc8007388 */ /* 0x0009e20000000800 */
[----:B-1----:R-:W-:Y:S04]  /*3e30*/  F2FP.RELU.F16.F32.PACK_AB R26, R137, R135 ;  /* 0x00000087891a723e */ /* 0x002fe800000008ff */
[----:B------:R-:W1:Y:S01]  /*3e40*/  MUFU.EX2 R133, R133 ;  /* 0x0000008500857308 */ /* 0x000e620000000800 */
[----:B---3--:R-:W-:Y:S01]  /*3e50*/  @!P6 FADD.FTZ R139, -R139, -RZ ;  /* 0x800000ff8b8be221 */ /* 0x008fe20000010100 */
[----:B------:R3:W-:Y:S01]  /*3e60*/  STS [R199+0xe000], R25 ;  /* 0x00e00019c7007388 */ /* 0x0007e20000000800 */
[----:B------:R-:W-:Y:S03]  /*3e70*/  FSETP.GE.FTZ.AND P6, PT, R232, RZ, PT ;  /* 0x000000ffe800720b */ /* 0x000fe60003fd6000 */
[----:B------:R3:W-:Y:S04]  /*3e80*/  STS [R199+0xe400], R30 ;  /* 0x00e4001ec7007388 */ /* 0x0007e80000000800 */
[----:B------:R-:W3:Y:S01]  /*3e90*/  MUFU.EX2 R134, R134 ;  /* 0x0000008600867308 */ /* 0x000ee20000000800 */
[----:B--2---:R-:W-:Y:S01]  /*3ea0*/  @!P5 FADD.FTZ R129, -R129, -RZ ;  /* 0x800000ff8181d221 */ /* 0x004fe20000010100 */
[----:B------:R2:W-:Y:S01]  /*3eb0*/  STS [R201+0xe000], R26 ;  /* 0x00e0001ac9007388 */ /* 0x0005e20000000800 */
[----:B------:R-:W-:Y:S03]  /*3ec0*/  FSETP.GE.FTZ.AND P5, PT, R243, RZ, PT ;  /* 0x000000fff300720b */ /* 0x000fe60003fb6000 */
[----:B------:R-:W-:Y:S04]  /*3ed0*/  F2FP.RELU.F16.F32.PACK_AB R34, R129, R139 ;  /* 0x0000008b8122723e */ /* 0x000fe800000008ff */
[----:B------:R-:W2:Y:S01]  /*3ee0*/  MUFU.EX2 R122, R183 ;  /* 0x000000b7007a7308 */ /* 0x000ea20000000800 */
[----:B-1----:R-:W-:Y:S01]  /*3ef0*/  @!P4 FADD.FTZ R133, -R133, -RZ ;  /* 0x800000ff8585c221 */ /* 0x002fe20000010100 */
[----:B------:R-:W-:Y:S01]  /*3f00*/  FSETP.GE.FTZ.AND P4, PT, R244, RZ, PT ;  /* 0x000000fff400720b */ /* 0x000fe20003f96000 */
[----:B------:R-:W-:Y:S01]  /*3f10*/  STS [R201+0xe400], R34 ;  /* 0x00e40022c9007388 */ /* 0x000fe20000000800 */
[----:B----4-:R-:W-:Y:S01]  /*3f20*/  F2FP.RELU.F16.F32.PACK_AB R27, R252, R251 ;  /* 0x000000fbfc1b723e */ /* 0x010fe200000008ff */
[----:B---3--:R-:W-:Y:S01]  /*3f30*/  @!P3 FADD.FTZ R134, -R134, -RZ ;  /* 0x800000ff8686b221 */ /* 0x008fe20000010100 */
[----:B------:R-:W-:Y:S02]  /*3f40*/  FSETP.GE.FTZ.AND P3, PT, R247, RZ, PT ;  /* 0x000000fff700720b */ /* 0x000fe40003f76000 */
[----:B------:R-:W-:Y:S01]  /*3f50*/  F2FP.RELU.F16.F32.PACK_AB R25, R131, R130 ;  /* 0x000000828319723e */ /* 0x000fe200000008ff */
[----:B------:R-:W-:Y:S01]  /*3f60*/  STS [R199+0xf000], R27 ;  /* 0x00f0001bc7007388 */ /* 0x000fe20000000800 */
[----:B------:R-:W-:Y:S01]  /*3f70*/  F2FP.RELU.F16.F32.PACK_AB R30, R134, R133 ;  /* 0x00000085861e723e */ /* 0x000fe200000008ff */
[----:B--2---:R-:W-:Y:S02]  /*3f80*/  @!P0 FADD.FTZ R122, -R122, -RZ ;  /* 0x800000ff7a7a8221 */ /* 0x004fe40000010100 */
[----:B------:R-:W-:Y:S01]  /*3f90*/  STS [R199+0xf400], R25 ;  /* 0x00f40019c7007388 */ /* 0x000fe20000000800 */
[----:B------:R-:W-:Y:S02]  /*3fa0*/  SEL R183, R208, 0xffffffc0, !P1 ;  /* 0xffffffc0d0b77807 */ /* 0x000fe40004800000 */
[----:B------:R-:W-:Y:S01]  /*3fb0*/  FSETP.GE.FTZ.AND P0, PT, R231, RZ, PT ;  /* 0x000000ffe700720b */ /* 0x000fe20003f16000 */
[----:B------:R-:W-:Y:S01]  /*3fc0*/  STS [R201+0xf000], R30 ;  /* 0x00f0001ec9007388 */ /* 0x000fe20000000800 */
[----:B------:R-:W-:Y:S01]  /*3fd0*/  F2FP.RELU.F16.F32.PACK_AB R26, R122, R138 ;  /* 0x0000008a7a1a723e */ /* 0x000fe200000008ff */
[----:B------:R-:W-:Y:S04]  /*3fe0*/  IMAD.IADD R121, R116, 0x1, R183 ;  /* 0x0000000174797824 */ /* 0x000fe800078e02b7 */
[----:B------:R-:W-:Y:S04]  /*3ff0*/  STS [R201+0xf400], R26 ;  /* 0x00f4001ac9007388 */ /* 0x000fe80000000800 */
[----:B------:R-:W1:Y:S08]  /*4000*/  LDSM.16.M88.4 R100, [R0+UR6+0x4000] ;  /* 0x004000060064783b */ /* 0x000e700008000200 */
[----:B------:R-:W2:Y:S08]  /*4010*/  LDSM.16.M88.4 R104, [R0+UR6+0x5000] ;  /* 0x005000060068783b */ /* 0x000eb00008000200 */
[----:B------:R-:W3:Y:S08]  /*4020*/  LDSM.16.M88.4 R108, [R120] ;  /* 0x00000000786c783b */ /* 0x000ef00000000200 */
[----:B------:R4:W3:Y:S08]  /*4030*/  LDSM.16.M88.4 R112, [R120+0x1000] ;  /* 0x001000007870783b */ /* 0x0008f00000000200 */
[----:B------:R-:W3:Y:S01]  /*4040*/  LDSM.16.M88.4 R116, [R121] ;  /* 0x000000007974783b */ /* 0x000ee20000000200 */
[-C--:B-1----:R-:W-:Y:S03]  /*4050*/  HMMA.16816.F32 R4, R100, R140.reuse, RZ ;  /* 0x0000008c6404723c */ /* 0x082fe600000018ff */
[----:B----4-:R-:W-:Y:S03]  /*4060*/  IMAD.IADD R120, R183, 0x1, R120 ;  /* 0x00000001b7787824 */ /* 0x010fe600078e0278 */
[C---:B--2---:R-:W-:Y:S06]  /*4070*/  HMMA.16816.F32 R8, R104.reuse, R140, RZ ;  /* 0x0000008c6808723c */ /* 0x044fec00000018ff */
[-C--:B------:R-:W-:Y:S06]  /*4080*/  HMMA.16816.F32 R12, R104, R142.reuse, RZ ;  /* 0x0000008e680c723c */ /* 0x080fec00000018ff */
[C---:B------:R-:W-:Y:S06]  /*4090*/  HMMA.16816.F32 R16, R100.reuse, R142, RZ ;  /* 0x0000008e6410723c */ /* 0x040fec00000018ff */
[-C--:B------:R-:W-:Y:S06]  /*40a0*/  HMMA.16816.F32 R20, R100, R144.reuse, RZ ;  /* 0x000000906414723c */ /* 0x080fec00000018ff */
[C---:B------:R-:W-:Y:S06]  /*40b0*/  HMMA.16816.F32 R24, R104.reuse, R144, RZ ;  /* 0x000000906818723c */ /* 0x040fec00000018ff */
[-C--:B------:R-:W-:Y:S01]  /*40c0*/  HMMA.16816.F32 R28, R104, R146.reuse, RZ ;  /* 0x00000092681c723c */ /* 0x080fe200000018ff */
[----:B------:R-:W-:Y:S05]  /*40d0*/  LDSM.16.M88.4 R104, [R120] ;  /* 0x000000007868783b */ /* 0x000fea0000000200 */
[----:B------:R-:W-:Y:S03]  /*40e0*/  HMMA.16816.F32 R32, R100, R146, RZ ;  /* 0x000000926420723c */ /* 0x000fe600000018ff */
[----:B------:R-:W1:Y:S03]  /*40f0*/  LDSM.16.M88.4 R100, [R121+0x1000] ;  /* 0x001000007964783b */ /* 0x000e660000000200 */
        /* <DEDUP_REMOVED lines=8> */
[----:B------:R-:W2:Y:S05]  /*4180*/  LDSM.16.M88.4 R108, [R120+0x1000] ;  /* 0x00100000786c783b */ /* 0x000eaa0000000200 */
        /* <DEDUP_REMOVED lines=8> */
[-C--:B------:R-:W-:Y:S06]  /*4210*/  HMMA.16816.F32 R4, R104, R164.reuse, R4 ;  /* 0x000000a46804723c */ /* 0x080fec0000001804 */
[C---:B--2---:R-:W-:Y:S06]  /*4220*/  HMMA.16816.F32 R8, R108.reuse, R164, R8 ;  /* 0x000000a46c08723c */ /* 0x044fec0000001808 */
[-C--:B------:R-:W-:Y:S06]  /*4230*/  HMMA.16816.F32 R12, R108, R166.reuse, R12 ;  /* 0x000000a66c0c723c */ /* 0x080fec000000180c */
[C---:B------:R-:W-:Y:S06]  /*4240*/  HMMA.16816.F32 R16, R104.reuse, R166, R16 ;  /* 0x000000a66810723c */ /* 0x040fec0000001810 */
[-C--:B------:R-:W-:Y:S05]  /*4250*/  HMMA.16816.F32 R20, R104, R168.reuse, R20 ;  /* 0x000000a86814723c */ /* 0x080fea0000001814 */
[C---:B------:R-:W-:Y:S01]  /*4260*/  FADD.FTZ R113, -R230.reuse, R4 ;  /* 0x00000004e6717221 */ /* 0x040fe20000010100 */
[C---:B------:R-:W-:Y:S05]  /*4270*/  HMMA.16816.F32 R24, R108.reuse, R168, R24 ;  /* 0x000000a86c18723c */ /* 0x040fea0000001818 */
[-C--:B------:R-:W-:Y:S01]  /*4280*/  FSEL R114, R113, R230.reuse, P0 ;  /* 0x000000e671727208 */ /* 0x080fe20000000000 */
[-C--:B------:R-:W-:Y:S03]  /*4290*/  HMMA.16816.F32 R28, R108, R170.reuse, R28 ;  /* 0x000000aa6c1c723c */ /* 0x080fe6000000181c */
[----:B------:R-:W-:Y:S02]  /*42a0*/  FSETP.GE.FTZ.AND P0, PT, R137, RZ, PT ;  /* 0x000000ff8900720b */ /* 0x000fe40003f16000 */
[C---:B------:R-:W-:Y:S01]  /*42b0*/  FADD.FTZ R5, -R230.reuse, R5 ;  /* 0x00000005e6057221 */ /* 0x040fe20000010100 */
[----:B------:R-:W-:Y:S05]  /*42c0*/  HMMA.16816.F32 R32, R104, R170, R32 ;  /* 0x000000aa6820723c */ /* 0x000fea0000001820 */
[----:B------:R-:W-:Y:S01]  /*42d0*/  FSEL R5, R5, R230, P6 ;  /* 0x000000e605057208 */ /* 0x000fe20003000000 */
[C---:B------:R-:W-:Y:S01]  /*42e0*/  FADD.FTZ R113, -R230.reuse, R16 ;  /* 0x00000010e6717221 */ /* 0x040fe20000010100 */
[C---:B------:R-:W-:Y:S01]  /*42f0*/  FADD.FTZ R17, -R230.reuse, R17 ;  /* 0x00000011e6117221 */ /* 0x040fe20000010100 */
[----:B------:R-:W-:Y:S03]  /*4300*/  FMUL.FTZ R231, R231, R114 ;  /* 0x00000072e7e77220 */ /* 0x000fe60000410000 */
[-C--:B------:R-:W-:Y:S01]  /*4310*/  FSEL R114, R113, R230.reuse, P5 ;  /* 0x000000e671727208 */ /* 0x080fe20002800000 */
[----:B------:R-:W-:Y:S01]  /*4320*/  FADD.FTZ R21, -R230, R21 ;  /* 0x00000015e6157221 */ /* 0x000fe20000010100 */
[----:B------:R-:W-:Y:S01]  /*4330*/  FSEL R17, R17, R230, P4 ;  /* 0x000000e611117208 */ /* 0x000fe20002000000 */
[----:B------:R-:W-:Y:S01]  /*4340*/  FMUL.FTZ R232, R232, R5 ;  /* 0x00000005e8e87220 */ /* 0x000fe20000410000 */
[----:B------:R-:W-:Y:S01]  /*4350*/  FADD.FTZ R115, -R230, R20 ;  /* 0x00000014e6737221 */ /* 0x000fe20000010100 */
[----:B------:R-:W-:Y:S01]  /*4360*/  FMUL.FTZ R243, R243, R114 ;  /* 0x00000072f3f37220 */ /* 0x000fe20000410000 */
[-C--:B------:R-:W-:Y:S01]  /*4370*/  FSEL R21, R21, R230.reuse, P2 ;  /* 0x000000e615157208 */ /* 0x080fe20001000000 */
[----:B------:R-:W-:Y:S01]  /*4380*/  FMUL.FTZ R244, R244, R17 ;  /* 0x00000011f4f47220 */ /* 0x000fe20000410000 */
[----:B------:R-:W-:Y:S02]  /*4390*/  FSETP.GE.FTZ.AND P2, PT, R135, RZ, PT ;  /* 0x000000ff8700720b */ /* 0x000fe40003f56000 */
[----:B------:R-:W-:Y:S01]  /*43a0*/  FSEL R126, R115, R230, P3 ;  /* 0x000000e6737e7208 */ /* 0x000fe20001800000 */
[----:B------:R-:W-:Y:S01]  /*43b0*/  FMUL.FTZ R248, R248, R21 ;  /* 0x00000015f8f87220 */ /* 0x000fe20000410000 */
[----:B------:R-:W-:Y:S01]  /*43c0*/  F2FP.F16.F32.PACK_AB R243, R244, R243 ;  /* 0x000000f3f4f3723e */ /* 0x000fe200000000ff */
[----:B------:R-:W-:Y:S01]  /*43d0*/  FADD.FTZ R5, -R230, R32 ;  /* 0x00000020e6057221 */ /* 0x000fe20000010100 */
[----:B------:R-:W-:Y:S01]  /*43e0*/  F2FP.F16.F32.PACK_AB R232, R232, R231 ;  /* 0x000000e7e8e8723e */ /* 0x000fe200000000ff */
[----:B------:R-:W-:Y:S01]  /*43f0*/  FMUL.FTZ R247, R247, R126 ;  /* 0x0000007ef7f77220 */ /* 0x000fe20000410000 */
[----:B------:R-:W-:Y:S01]  /*4400*/  FSETP.GE.FTZ.AND P3, PT, R233, RZ, PT ;  /* 0x000000ffe900720b */ /* 0x000fe20003f76000 */
[----:B------:R-:W-:Y:S01]  /*4410*/  FADD.FTZ R231, -R229, R6 ;  /* 0x00000006e5e77221 */ /* 0x000fe20000010100 */
[----:B------:R-:W-:Y:S01]  /*4420*/  FSEL R244, R5, R230, P2 ;  /* 0x000000e605f47208 */ /* 0x000fe20001000000 */
[----:B------:R-:W-:Y:S01]  /*4430*/  @P0 FADD.FTZ R230, -R230, R33 ;  /* 0x00000021e6e60221 */ /* 0x000fe20000010100 */
[----:B------:R-:W-:Y:S02]  /*4440*/  PLOP3.LUT P0, PT, PT, PT, UP3, 0x80, 0x0 ;  /* 0x000000000000781c */ /* 0x000fe40003f0f038 */
[----:B------:R-:W-:Y:S01]  /*4450*/  F2FP.F16.F32.PACK_AB R248, R248, R247 ;  /* 0x000000f7f8f8723e */ /* 0x000fe200000000ff */
[----:B------:R-:W-:Y:S01]  /*4460*/  FADD.FTZ R247, -R229, R7 ;  /* 0x00000007e5f77221 */ /* 0x000fe20000010100 */
[----:B------:R-:W-:Y:S01]  /*4470*/  FSETP.GE.FTZ.AND P2, PT, R234, RZ, PT ;  /* 0x000000ffea00720b */ /* 0x000fe20003f56000 */
[----:B------:R-:W-:Y:S01]  /*4480*/  FMUL.FTZ R244, R135, R244 ;  /* 0x000000f487f47220 */ /* 0x000fe20000410000 */
[-C--:B------:R-:W-:Y:S01]  /*4490*/  FSEL R231, R231, R229.reuse, P3 ;  /* 0x000000e5e7e77208 */ /* 0x080fe20001800000 */
[----:B------:R-:W-:Y:S01]  /*44a0*/  FMUL.FTZ R230, R137, R230 ;  /* 0x000000e689e67220 */ /* 0x000fe20000410000 */
[----:B------:R-:W-:Y:S05]  /*44b0*/  FSEL R247, R247, R229, P2 ;  /* 0x000000e5f7f77208 */ /* 0x000fea0001000000 */
[----:B------:R-:W-:Y:S05]  /*44c0*/  @!P0 BRA `(.L_x_559) ;  /* 0x0000000000488947 */ /* 0x000fea0003800000 */
        /* <DEDUP_REMOVED lines=18> */
.L_x_559:
[C---:B-1----:R-:W-:Y:S01]  /*45f0*/  FADD.FTZ R4, -R229.reuse, R19 ;  /* 0x00000013e5047221 */ /* 0x042fe20000010100 */
[----:B------:R-:W-:Y:S01]  /*4600*/  FADD.FTZ R18, -R229, R18 ;  /* 0x00000012e5127221 */ /* 0x000fe20000010100 */
[----:B------:R-:W-:Y:S01]  /*4610*/  FSETP.GE.FTZ.AND P2, PT, R245, RZ, PT ;  /* 0x000000fff500720b */ /* 0x000fe20003f56000 */
[----:B------:R-:W-:Y:S01]  /*4620*/  FMUL.FTZ R231, R233, R231 ;  /* 0x000000e7e9e77220 */ /* 0x000fe20000410000 */
[----:B------:R-:W-:Y:S01]  /*4630*/  FSETP.GE.FTZ.AND P5, PT, R246, RZ, PT ;  /* 0x000000fff600720b */ /* 0x000fe20003fb6000 */
[----:B------:R-:W-:Y:S01]  /*4640*/  FMUL.FTZ R234, R234, R247 ;  /* 0x000000f7eaea7220 */ /* 0x000fe20000410000 */
[-C--:B------:R-:W-:Y:S01]  /*4650*/  FSEL R18, R18, R229.reuse, P2 ;  /* 0x000000e512127208 */ /* 0x080fe20001000000 */
[----:B------:R-:W-:Y:S01]  /*4660*/  STS [R195+0xa000], R232 ;  /* 0x00a000e8c3007388 */ /* 0x000fe20000000800 */
[----:B------:R-:W-:Y:S01]  /*4670*/  FSEL R5, R4, R229, P5 ;  /* 0x000000e504057208 */ /* 0x000fe20002800000 */
[----:B------:R-:W-:Y:S01]  /*4680*/  FADD.FTZ R6, -R229, R23 ;  /* 0x00000017e5067221 */ /* 0x000fe20000010100 */
[----:B------:R-:W-:Y:S01]  /*4690*/  F2FP.F16.F32.PACK_AB R234, R234, R231 ;  /* 0x000000e7eaea723e */ /* 0x000fe200000000ff */
[----:B------:R-:W-:Y:S01]  /*46a0*/  FMUL.FTZ R18, R245, R18 ;  /* 0x00000012f5127220 */ /* 0x000fe20000410000 */
[----:B------:R-:W-:Y:S01]  /*46b0*/  FADD.FTZ R22, -R229, R22 ;  /* 0x00000016e5167221 */ /* 0x000fe20000010100 */
[----:B------:R-:W-:Y:S01]  /*46c0*/  FMUL.FTZ R5, R246, R5 ;  /* 0x00000005f6057220 */ /* 0x000fe20000410000 */
[----:B------:R-:W-:Y:S01]  /*46d0*/  FSETP.GE.FTZ.AND P2, PT, R129, RZ, PT ;  /* 0x000000ff8100720b */ /* 0x000fe20003f56000 */
[----:B------:R-:W-:Y:S01]  /*46e0*/  STS [R195+0xa400], R234 ;  /* 0x00a400eac3007388 */ /* 0x000fe20000000800 */
[----:B------:R-:W-:Y:S01]  /*46f0*/  FSETP.GE.FTZ.AND P4, PT, R249, RZ, PT ;  /* 0x000000fff900720b */ /* 0x000fe20003f96000 */
[----:B------:R-:W-:Y:S01]  /*4700*/  FADD.FTZ R34, -R229, R34 ;  /* 0x00000022e5227221 */ /* 0x000fe20000010100 */
[----:B------:R-:W-:Y:S01]  /*4710*/  F2FP.F16.F32.PACK_AB R5, R5, R18 ;  /* 0x000000120505723e */ /* 0x000fe200000000ff */
[----:B-----5:R-:W-:Y:S01]  /*4720*/  FADD.FTZ R17, -R228, R12 ;  /* 0x0000000ce4117221 */ /* 0x020fe20000010100 */
[----:B------:R-:W-:Y:S01]  /*4730*/  FSETP.GE.FTZ.AND P3, PT, R250, RZ, PT ;  /* 0x000000fffa00720b */ /* 0x000fe20003f76000 */
[----:B------:R-:W-:Y:S01]  /*4740*/  FADD.FTZ R9, -R228, R9 ;  /* 0x00000009e4097221 */ /* 0x000fe20000010100 */
[-C--:B------:R-:W-:Y:S01]  /*4750*/  FSEL R22, R22, R229.reuse, P4 ;  /* 0x000000e516167208 */ /* 0x080fe20002000000 */
[----:B------:R1:W-:Y:S01]  /*4760*/  STS [R200+0xa400], R5 ;  /* 0x00a40005c8007388 */ /* 0x0003e20000000800 */
[----:B------:R-:W-:Y:S01]  /*4770*/  FSEL R7, R6, R229, P3 ;  /* 0x000000e506077208 */ /* 0x000fe20001800000 */
[----:B------:R-:W-:Y:S01]  /*4780*/  FADD.FTZ R25, -R228, R25 ;  /* 0x00000019e4197221 */ /* 0x000fe20000010100 */
[----:B------:R-:W-:Y:S01]  /*4790*/  FSETP.GE.FTZ.AND P3, PT, R139, RZ, PT ;  /* 0x000000ff8b00720b */ /* 0x000fe20003f76000 */
[----:B------:R-:W-:Y:S01]  /*47a0*/  FMUL.FTZ R22, R249, R22 ;  /* 0x00000016f9167220 */ /* 0x000fe20000410000 */
[----:B------:R-:W-:Y:S01]  /*47b0*/  FSETP.GE.FTZ.AND P4, PT, R235, RZ, PT ;  /* 0x000000ffeb00720b */ /* 0x000fe20003f96000 */
[----:B------:R-:W-:Y:S01]  /*47c0*/  FMUL.FTZ R7, R250, R7 ;  /* 0x00000007fa077220 */ /* 0x000fe20000410000 */
[----:B------:R-:W-:Y:S01]  /*47d0*/  FSEL R34, R34, R229, P3 ;  /* 0x000000e522227208 */ /* 0x000fe20001800000 */
[----:B------:R-:W-:Y:S01]  /*47e0*/  @P2 FADD.FTZ R229, -R229, R35 ;  /* 0x00000023e5e52221 */ /* 0x000fe20000010100 */
[----:B------:R-:W-:Y:S01]  /*47f0*/  FSETP.GE.FTZ.AND P2, PT, R239, RZ, PT ;  /* 0x000000ffef00720b */ /* 0x000fe20003f56000 */
[----:B------:R-:W-:Y:S01]  /*4800*/  FADD.FTZ R10, -R217, R10 ;  /* 0x0000000ad90a7221 */ /* 0x000fe20000010100 */
[----:B------:R-:W-:Y:S01]  /*4810*/  F2FP.F16.F32.PACK_AB R22, R7, R22 ;  /* 0x000000160716723e */ /* 0x000fe200000000ff */
[----:B------:R-:W-:Y:S01]  /*4820*/  FADD.FTZ R7, -R228, R8 ;  /* 0x00000008e4077221 */ /* 0x000fe20000010100 */
[----:B------:R-:W-:Y:S01]  /*4830*/  FSETP.GE.FTZ.AND P3, PT, R236, RZ, PT ;  /* 0x000000ffec00720b */ /* 0x000fe20003f76000 */
[----:B------:R-:W-:Y:S01]  /*4840*/  FADD.FTZ R16, -R217, R11 ;  /* 0x0000000bd9107221 */ /* 0x000fe20000010100 */
[-C--:B------:R-:W-:Y:S01]  /*4850*/  FSEL R6, R17, R228.reuse, P2 ;  /* 0x000000e411067208 */ /* 0x080fe20001000000 */
[----:B------:R-:W-:Y:S01]  /*4860*/  FADD.FTZ R14, -R217, R14 ;  /* 0x0000000ed90e7221 */ /* 0x000fe20000010100 */
[----:B------:R-:W-:Y:S01]  /*4870*/  FSETP.GE.FTZ.AND P2, PT, R134, RZ, PT ;  /* 0x000000ff8600720b */ /* 0x000fe20003f56000 */
[----:B------:R-:W-:Y:S01]  /*4880*/  STS [R200+0xa000], R243 ;  /* 0x00a000f3c8007388 */ /* 0x000fe20000000800 */
[-C--:B------:R-:W-:Y:S01]  /*4890*/  FSEL R4, R7, R228.reuse, P4 ;  /* 0x000000e407047208 */ /* 0x080fe20002000000 */
[C---:B------:R-:W-:Y:S01]  /*48a0*/  FADD.FTZ R7, -R228.reuse, R13 ;  /* 0x0000000de4077221 */ /* 0x040fe20000010100 */
[----:B------:R-:W-:Y:S01]  /*48b0*/  FSEL R9, R9, R228, P3 ;  /* 0x000000e409097208 */ /* 0x000fe20001800000 */
[----:B------:R-:W-:Y:S01]  /*48c0*/  FADD.FTZ R13, -R228, R24 ;  /* 0x00000018e40d7221 */ /* 0x000fe20000010100 */
[----:B------:R-:W-:Y:S01]  /*48d0*/  FSETP.GE.FTZ.AND P3, PT, R240, RZ, PT ;  /* 0x000000fff000720b */ /* 0x000fe20003f76000 */
[----:B------:R-:W-:Y:S01]  /*48e0*/  FMUL.FTZ R6, R239, R6 ;  /* 0x00000006ef067220 */ /* 0x000fe20000410000 */
[----:B-1----:R-:W-:Y:S01]  /*48f0*/  FADD.FTZ R5, -R228, R28 ;  /* 0x0000001ce4057221 */ /* 0x002fe20000010100 */
[----:B------:R-:W-:Y:S01]  /*4900*/  FSETP.GE.FTZ.AND P5, PT, R251, RZ, PT ;  /* 0x000000fffb00720b */ /* 0x000fe20003fb6000 */
[----:B------:R-:W-:Y:S01]  /*4910*/  FMUL.FTZ R4, R235, R4 ;  /* 0x00000004eb047220 */ /* 0x000fe20000410000 */
[-C--:B------:R-:W-:Y:S01]  /*4920*/  FSEL R7, R7, R228.reuse, P3 ;  /* 0x000000e407077208 */ /* 0x080fe20001800000 */
[----:B------:R-:W-:Y:S01]  /*4930*/  FMUL.FTZ R9, R236, R9 ;  /* 0x00000009ec097220 */ /* 0x000fe20000410000 */
[----:B------:R-:W-:Y:S01]  /*4940*/  FSETP.GE.FTZ.AND P4, PT, R252, RZ, PT ;  /* 0x000000fffc00720b */ /* 0x000fe20003f96000 */
[----:B------:R-:W-:Y:S01]  /*4950*/  FADD.FTZ R26, -R217, R26 ;  /* 0x0000001ad91a7221 */ /* 0x000fe20000010100 */
[----:B------:R-:W-:Y:S01]  /*4960*/  FSETP.GE.FTZ.AND P3, PT, R133, RZ, PT ;  /* 0x000000ff8500720b */ /* 0x000fe20003f76000 */
[----:B------:R-:W-:Y:S01]  /*4970*/  FMUL.FTZ R7, R240, R7 ;  /* 0x00000007f0077220 */ /* 0x000fe20000410000 */
[-C--:B------:R-:W-:Y:S01]  /*4980*/  FSEL R8, R13, R228.reuse, P5 ;  /* 0x000000e40d087208 */ /* 0x080fe20002800000 */
[----:B------:R-:W-:Y:S01]  /*4990*/  FADD.FTZ R30, -R217, R30 ;  /* 0x0000001ed91e7221 */ /* 0x000fe20000010100 */
[----:B------:R-:W-:Y:S01]  /*49a0*/  FSEL R25, R25, R228, P4 ;  /* 0x000000e419197208 */ /* 0x000fe20002000000 */
[----:B------:R-:W-:Y:S01]  /*49b0*/  FMUL.FTZ R34, R139, R34 ;  /* 0x000000228b227220 */ /* 0x000fe20000410000 */
[----:B------:R-:W-:Y:S01]  /*49c0*/  FSEL R12, R5, R228, P3 ;  /* 0x000000e4050c7208 */ /* 0x000fe20001800000 */
[----:B------:R-:W-:Y:S01]  /*49d0*/  @P2 FADD.FTZ R228, -R228, R29 ;  /* 0x0000001de4e42221 */ /* 0x000fe20000010100 */
[----:B------:R-:W-:Y:S01]  /*49e0*/  FSETP.GE.FTZ.AND P3, PT, R237, RZ, PT ;  /* 0x000000ffed00720b */ /* 0x000fe20003f76000 */
[----:B------:R-:W-:Y:S01]  /*49f0*/  FMUL.FTZ R25, R252, R25 ;  /* 0x00000019fc197220 */ /* 0x000fe20000410000 */
[----:B------:R-:W-:Y:S01]  /*4a00*/  FSETP.GE.FTZ.AND P2, PT, R238, RZ, PT ;  /* 0x000000ffee00720b */ /* 0x000fe20003f56000 */
[----:B------:R-:W-:Y:S01]  /*4a10*/  FMUL.FTZ R12, R133, R12 ;  /* 0x0000000c850c7220 */ /* 0x000fe20000410000 */
[----:B------:R-:W-:Y:S01]  /*4a20*/  F2FP.F16.F32.PACK_AB R7, R7, R6 ;  /* 0x000000060707723e */ /* 0x000fe200000000ff */
[----:B------:R-:W-:Y:S01]  /*4a30*/  FMUL.FTZ R5, R134, R228 ;  /* 0x000000e486057220 */ /* 0x000fe20000410000 */
[----:B------:R-:W-:Y:S01]  /*4a40*/  F2FP.F16.F32.PACK_AB R4, R9, R4 ;  /* 0x000000040904723e */ /* 0x000fe200000000ff */
[----:B------:R-:W-:Y:S01]  /*4a50*/  FADD.FTZ R6, -R217, R15 ;  /* 0x0000000fd9067221 */ /* 0x000fe20000010100 */
[-C--:B------:R-:W-:Y:S01]  /*4a60*/  FSEL R10, R10, R217.reuse, P3 ;  /* 0x000000d90a0a7208 */ /* 0x080fe20001800000 */
[----:B------:R-:W-:Y:S01]  /*4a70*/  FMUL.FTZ R8, R251, R8 ;  /* 0x00000008fb087220 */ /* 0x000fe20000410000 */
[----:B------:R-:W-:Y:S01]  /*4a80*/  FSEL R9, R16, R217, P2 ;  /* 0x000000d910097208 */ /* 0x000fe20001000000 */
[----:B------:R-:W-:Y:S01]  /*4a90*/  STS [R195+0xb000], R4 ;  /* 0x00b00004c3007388 */ /* 0x000fe20000000800 */
[----:B------:R-:W-:Y:S01]  /*4aa0*/  FSETP.GE.FTZ.AND P6, PT, R242, RZ, PT ;  /* 0x000000fff200720b */ /* 0x000fe20003fd6000 */
[----:B------:R-:W-:Y:S01]  /*4ab0*/  FMUL.FTZ R10, R237, R10 ;  /* 0x0000000aed0a7220 */ /* 0x000fe20000410000 */
[----:B------:R-:W-:Y:S01]  /*4ac0*/  FSETP.GE.FTZ.AND P3, PT, R241, RZ, PT ;  /* 0x000000fff100720b */ /* 0x000fe20003f76000 */
[----:B------:R-:W-:Y:S01]  /*4ad0*/  FMUL.FTZ R9, R238, R9 ;  /* 0x00000009ee097220 */ /* 0x000fe20000410000 */
[----:B------:R-:W-:Y:S01]  /*4ae0*/  F2FP.F16.F32.PACK_AB R102, R5, R12 ;  /* 0x0000000c0566723e */ /* 0x000fe200000000ff */
[----:B------:R-:W-:Y:S01]  /*4af0*/  FMUL.FTZ R129, R129, R229 ;  /* 0x000000e581817220 */ /* 0x000fe20000410000 */
[-C--:B------:R-:W-:Y:S01]  /*4b00*/  FSEL R5, R6, R217.reuse, P6 ;  /* 0x000000d906057208 */ /* 0x080fe20003000000 */
[C---:B------:R-:W-:Y:S01]  /*4b10*/  VIADD R100, R179.reuse, 0x40 ;  /* 0x00000040b3647836 */ /* 0x040fe20000000000 */
[----:B------:R-:W-:Y:S01]  /*4b20*/  FSEL R14, R14, R217, P3 ;  /* 0x000000d90e0e7208 */ /* 0x000fe20001800000 */
[----:B------:R-:W-:Y:S01]  /*4b30*/  @P1 VIADD R100, R179, 0xffffffc0 ;  /* 0xffffffc0b3641836 */ /* 0x000fe20000000000 */
[----:B------:R-:W-:Y:S01]  /*4b40*/  FSETP.GE.FTZ.AND P2, PT, R122, RZ, PT ;  /* 0x000000ff7a00720b */ /* 0x000fe20003f56000 */
[----:B------:R-:W-:Y:S01]  /*4b50*/  FMUL.FTZ R5, R242, R5 ;  /* 0x00000005f2057220 */ /* 0x000fe20000410000 */
[----:B------:R-:W-:Y:S01]  /*4b60*/  F2FP.F16.F32.PACK_AB R24, R25, R8 ;  /* 0x000000081918723e */ /* 0x000fe200000000ff */
[----:B------:R-:W-:Y:S01]  /*4b70*/  FMUL.FTZ R14, R241, R14 ;  /* 0x0000000ef10e7220 */ /* 0x000fe20000410000 */
[----:B------:R-:W-:Y:S01]  /*4b80*/  F2FP.F16.F32.PACK_AB R10, R9, R10 ;  /* 0x0000000a090a723e */ /* 0x000fe200000000ff */
[----:B------:R-:W-:Y:S01]  /*4b90*/  FADD.FTZ R8, -R217, R27 ;  /* 0x0000001bd9087221 */ /* 0x000fe20000010100 */
[----:B------:R-:W-:Y:S02]  /*4ba0*/  FSETP.GE.FTZ.AND P5, PT, R130, RZ, PT ;  /* 0x000000ff8200720b */ /* 0x000fe40003fb6000 */
[----:B------:R-:W-:Y:S01]  /*4bb0*/  FSETP.GE.FTZ.AND P4, PT, R131, RZ, PT ;  /* 0x000000ff8300720b */ /* 0x000fe20003f96000 */
[----:B------:R-:W-:Y:S01]  /*4bc0*/  STS [R195+0xb400], R10 ;  /* 0x00b4000ac3007388 */ /* 0x000fe20000000800 */
[----:B------:R-:W-:Y:S02]  /*4bd0*/  F2FP.F16.F32.PACK_AB R5, R5, R14 ;  /* 0x0000000e0505723e */ /* 0x000fe400000000ff */
[-C--:B------:R-:W-:Y:S01]  /*4be0*/  FSEL R11, R26, R217.reuse, P5 ;  /* 0x000000d91a0b7208 */ /* 0x080fe20002800000 */
[----:B------:R-:W-:Y:S01]  /*4bf0*/  STS [R200+0xb000], R7 ;  /* 0x00b00007c8007388 */ /* 0x000fe20000000800 */
[----:B------:R-:W-:Y:S02]  /*4c00*/  FSETP.GE.FTZ.AND P3, PT, R138, RZ, PT ;  /* 0x000000ff8a00720b */ /* 0x000fe40003f76000 */
[-C--:B------:R-:W-:Y:S01]  /*4c10*/  FSEL R8, R8, R217.reuse, P4 ;  /* 0x000000d908087208 */ /* 0x080fe20002000000 */
[----:B------:R-:W-:Y:S01]  /*4c20*/  STS [R200+0xb400], R5 ;  /* 0x00b40005c8007388 */ /* 0x000fe20000000800 */
[----:B------:R-:W-:Y:S01]  /*4c30*/  FSEL R13, R30, R217, P3 ;  /* 0x000000d91e0d7208 */ /* 0x000fe20001800000 */
[----:B------:R-:W-:Y:S01]  /*4c40*/  @P2 FADD.FTZ R217, -R217, R31 ;  /* 0x0000001fd9d92221 */ /* 0x000fe20000010100 */
        /* <DEDUP_REMOVED lines=8> */
[----:B------:R-:W-:Y:S03]  /*4cd0*/  F2FP.F16.F32.PACK_AB R28, R8, R11 ;  /* 0x0000000b081c723e */ /* 0x000fe600000000ff */
[----:B------:R-:W-:Y:S01]  /*4ce0*/  STS [R201+0xa000], R230 ;  /* 0x00a000e6c9007388 */ /* 0x000fe20000000800 */
[----:B------:R-:W-:Y:S03]  /*4cf0*/  F2FP.F16.F32.PACK_AB R122, R122, R13 ;  /* 0x0000000d7a7a723e */ /* 0x000fe600000000ff */
[----:B------:R-:W-:Y:S04]  /*4d00*/  STS [R201+0xa400], R34 ;  /* 0x00a40022c9007388 */ /* 0x000fe80000000800 */
[----:B------:R-:W-:Y:S04]  /*4d10*/  STS [R199+0xb000], R24 ;  /* 0x00b00018c7007388 */ /* 0x000fe80000000800 */
[----:B------:R-:W-:Y:S04]  /*4d20*/  STS [R199+0xb400], R28 ;  /* 0x00b4001cc7007388 */ /* 0x000fe80000000800 */
        /* <DEDUP_REMOVED lines=47> */
[----:B------:R-:W-:Y:S01]  /*5020*/  IMAD.U32 R5, R5, -0x40, RZ ;  /* 0xffffffc005057824 */ /* 0x000fe200078e00ff */
        /* <DEDUP_REMOVED lines=24> */
.L_x_560:
[----:B------:R-:W-:Y:S01]  /*51b0*/  LDSM.16.M88.4 R20, [R182] ;  /* 0x00000000b614783b */ /* 0x000fe20000000200 */
[--C-:B------:R-:W-:Y:S01]  /*51c0*/  IMAD.IADD R116, R178, 0x1, R183.reuse ;  /* 0x00000001b2747824 */ /* 0x100fe200078e02b7 */
[----:B------:R-:W-:Y:S01]  /*51d0*/  ULOP3.LUT UR35, UR12, 0x1, URZ, 0xc0, !UPT ;  /* 0x000000010c237892 */ /* 0x000fe2000f8ec03f */
[----:B------:R-:W-:Y:S01]  /*51e0*/  IMAD.IADD R118, R182, 0x1, R183 ;  /* 0x00000001b6767824 */ /* 0x000fe200078e02b7 */
[----:B-1----:R-:W1:Y:S01]  /*51f0*/  LDSM.16.MT88.4 R8, [R179+0x2000] ;  /* 0x00200000b308783b */ /* 0x002e620000004200 */
[C---:B------:R-:W-:Y:S01]  /*5200*/  IMAD.IADD R117, R183.reuse, 0x1, R2 ;  /* 0x00000001b7757824 */ /* 0x040fe200078e0202 */
[----:B------:R-:W-:Y:S02]  /*5210*/  UISETP.NE.U32.AND UP0, UPT, UR35, 0x1, UPT ;  /* 0x000000012300788c */ /* 0x000fe4000bf05070 */
[----:B------:R-:W2:Y:S01]  /*5220*/  LDSM.16.MT88.4 R16, [R116] ;  /* 0x000000007410783b */ /* 0x000ea20000004200 */
[----:B------:R-:W-:Y:S02]  /*5230*/  UISETP.GT.AND UP2, UPT, UR12, UR4, UPT ;  /* 0x000000040c00728c */ /* 0x000fe4000bf44270 */
[----:B------:R-:W-:Y:S01]  /*5240*/  @UP3 UIADD3 UR36, UP1, UR10, -0x100, URZ ;  /* 0xffffff000a243890 */ /* 0x000fe2000ff3e03f */
[----:B------:R-:W-:Y:S01]  /*5250*/  LDSM.16.M88.4 R24, [R2] ;  /* 0x000000000218783b */ /* 0x000fe20000000200 */
[----:B------:R-:W-:Y:S02]  /*5260*/  UIADD3 UR12, UR12, -0x1, URZ ;  /* 0xffffffff0c0c7890 */ /* 0x000fe4000fffe03f */
[----:B------:R-:W-:Y:S01]  /*5270*/  @UP3 UIADD3.X UR35, UR11, -0x1, URZ, UP1, !UPT ;  /* 0xffffffff0b233890 */ /* 0x000fe20008ffe43f */
        /* <DEDUP_REMOVED lines=44> */
[C---:B------:R-:W-:Y:S05]  /*5540*/  HMMA.16816.F32 R4, R108.reuse, R112, R4 ;  /* 0x000000706c04723c */ /* 0x040fea0000001804 */
[----:B------:R-:W-:Y:S01]  /*5550*/  @P0 VIADD R101, R186, 0xffffffc0 ;  /* 0xffffffc0ba650836 */ /* 0x000fe20000000000 */
[C---:B------:R-:W-:Y:S06]  /*5560*/  HMMA.16816.F32 R8, R108.reuse, R114, R8 ;  /* 0x000000726c08723c */ /* 0x040fec0000001808 */
[C---:B-1----:R-:W-:Y:S06]  /*5570*/  HMMA.16816.F32 R12, R108.reuse, R20, R12 ;  /* 0x000000146c0c723c */ /* 0x042fec000000180c */
[----:B------:R-:W-:Y:S06]  /*5580*/  HMMA.16816.F32 R16, R108, R22, R16 ;  /* 0x000000166c10723c */ /* 0x000fec0000001810 */
[C---:B---3--:R-:W-:Y:S05]  /*5590*/  HMMA.16816.F32 R4, R28.reuse, R32, R4 ;  /* 0x000000201c04723c */ /* 0x048fea0000001804 */
[----:B------:R-:W-:Y:S01]  /*55a0*/  IADD3 R108, R183, R177, RZ ;  /* 0x000000b1b76c7210 */ /* 0x000fe20007ffe0ff */
[C---:B------:R-:W-:Y:S04]  /*55b0*/  HMMA.16816.F32 R8, R28.reuse, R34, R8 ;  /* 0x000000221c08723c */ /* 0x040fe80000001808 */
[----:B------:R-:W-:Y:S01]  /*55c0*/  LDSM.16.MT88.4 R20, [R108] ;  /* 0x000000006c14783b */ /* 0x000fe20000004200 */
[----:B------:R-:W-:Y:S01]  /*55d0*/  @P0 IMAD.WIDE R32, R101, R202, UR10 ;  /* 0x0000000a65200e25 */ /* 0x000fe2000f8e02ca */
[C---:B--2---:R-:W-:Y:S01]  /*55e0*/  HMMA.16816.F32 R12, R28.reuse, R24, R12 ;  /* 0x000000181c0c723c */ /* 0x044fe2000000180c */
[----:B------:R-:W-:Y:S01]  /*55f0*/  @UP3 UMOV UR10, UR36 ;  /* 0x00000024000a3c82 */ /* 0x000fe20008000000 */
[----:B------:R-:W-:Y:S02]  /*5600*/  @UP3 UMOV UR11, UR35 ;  /* 0x00000023000b3c82 */ /* 0x000fe40008000000 */
[----:B------:R-:W5:Y:S01]  /*5610*/  @P0 LDG.E R213, desc[UR40][R32.64] ;  /* 0x0000002820d50981 */ /* 0x000f62000c1e1900 */
[----:B------:R-:W-:Y:S01]  /*5620*/  IMAD.U32 R35, RZ, RZ, UR31 ;  /* 0x0000001fff237e24 */ /* 0x000fe2000f8e00ff */
[----:B------:R-:W-:Y:S01]  /*5630*/  HMMA.16816.F32 R16, R28, R26, R16 ;  /* 0x0000001a1c10723c */ /* 0x000fe20000001810 */
[----:B------:R-:W-:Y:S01]  /*5640*/  IMAD.U32 R25, RZ, RZ, UR32 ;  /* 0x00000020ff197e24 */ /* 0x000fe2000f8e00ff */
[----:B------:R-:W5:Y:S03]  /*5650*/  @P0 LDG.E R212, desc[UR40][R32.64+0x20] ;  /* 0x0000202820d40981 */ /* 0x000f66000c1e1900 */
[----:B------:R-:W-:Y:S01]  /*5660*/  IMAD.U32 R101, RZ, RZ, UR32 ;  /* 0x00000020ff657e24 */ /* 0x000fe2000f8e00ff */
[----:B------:R-:W5:Y:S01]  /*5670*/  @P0 LDG.E R211, desc[UR40][R32.64+0x80] ;  /* 0x0000802820d30981 */ /* 0x000f62000c1e1900 */
[-C--:B------:R-:W-:Y:S01]  /*5680*/  LEA R102, P3, R35, R220.reuse, 0x2 ;  /* 0x000000dc23667211 */ /* 0x080fe200078610ff */
[----:B------:R-:W-:Y:S02]  /*5690*/  IMAD.U32 R31, RZ, RZ, UR31 ;  /* 0x0000001fff1f7e24 */ /* 0x000fe4000f8e00ff */
[----:B------:R1:W5:Y:S01]  /*56a0*/  @P0 LDG.E R210, desc[UR40][R32.64+0xa0] ;  /* 0x0000a02820d20981 */ /* 0x000362000c1e1900 */
[-C--:B------:R-:W-:Y:S01]  /*56b0*/  LEA R34, P0, R25, R220.reuse, 0x2 ;  /* 0x000000dc19227211 */ /* 0x080fe200078010ff */
[----:B------:R-:W-:Y:S01]  /*56c0*/  IMAD.U32 R25, RZ, RZ, UR30 ;  /* 0x0000001eff197e24 */ /* 0x000fe2000f8e00ff */
[----:B------:R-:W-:Y:S01]  /*56d0*/  MOV R29, UR30 ;  /* 0x0000001e001d7c02 */ /* 0x000fe20008000f00 */
[----:B------:R-:W-:Y:S01]  /*56e0*/  REDG.E.ADD.F32.FTZ.RN.STRONG.GPU desc[UR40][R220.64], R4 ;  /* 0x00000004dc0079a6 */ /* 0x000fe2000c10f3a8 */
[-C--:B------:R-:W-:Y:S01]  /*56f0*/  LEA.HI.X.SX32 R35, R101, R221.reuse, 0x2, P0 ;  /* 0x000000dd65237211 */ /* 0x080fe200000f16ff */
[----:B------:R-:W-:Y:S01]  /*5700*/  IMAD.U32 R27, RZ, RZ, UR29 ;  /* 0x0000001dff1b7e24 */ /* 0x000fe2000f8e00ff */
[-C--:B------:R-:W-:Y:S01]  /*5710*/  LEA R104, P2, R29, R220.reuse, 0x2 ;  /* 0x000000dc1d687211 */ /* 0x080fe200078410ff */
[----:B------:R-:W-:Y:S01]  /*5720*/  IMAD.U32 R29, RZ, RZ, UR29 ;  /* 0x0000001dff1d7e24 */ /* 0x000fe2000f8e00ff */
[-C--:B------:R-:W-:Y:S01]  /*5730*/  LEA.HI.X.SX32 R103, R31, R221.reuse, 0x2, P3 ;  /* 0x000000dd1f677211 */ /* 0x080fe200018f16ff */
[----:B------:R2:W-:Y:S01]  /*5740*/  REDG.E.ADD.F32.FTZ.RN.STRONG.GPU desc[UR40][R34.64], R5 ;  /* 0x00000005220079a6 */ /* 0x0005e2000c10f3a8 */
[-C--:B------:R-:W-:Y:S01]  /*5750*/  LEA.HI.X.SX32 R105, R25, R221.reuse, 0x2, P2 ;  /* 0x000000dd19697211 */ /* 0x080fe200010f16ff */
[----:B------:R-:W-:Y:S01]  /*5760*/  IMAD.U32 R101, RZ, RZ, UR28 ;  /* 0x0000001cff657e24 */ /* 0x000fe2000f8e00ff */
[-C--:B------:R-:W-:Y:S01]  /*5770*/  LEA R106, P0, R27, R220.reuse, 0x2 ;  /* 0x000000dc1b6a7211 */ /* 0x080fe200078010ff */
[----:B------:R3:W-:Y:S01]  /*5780*/  REDG.E.ADD.F32.FTZ.RN.STRONG.GPU desc[UR40][R102.64], R6 ;  /* 0x00000006660079a6 */ /* 0x0007e2000c10f3a8 */
[----:B------:R-:W-:Y:S01]  /*5790*/  MOV R25, UR28 ;  /* 0x0000001c00197c02 */ /* 0x000fe20008000f00 */
[----:B------:R-:W-:Y:S01]  /*57a0*/  IMAD.U32 R31, RZ, RZ, UR27 ;  /* 0x0000001bff1f7e24 */ /* 0x000fe2000f8e00ff */
[-C--:B------:R-:W-:Y:S01]  /*57b0*/  LEA.HI.X.SX32 R107, R29, R221.reuse, 0x2, P0 ;  /* 0x000000dd1d6b7211 */ /* 0x080fe200000f16ff */
[----:B------:R4:W-:Y:S01]  /*57c0*/  REDG.E.ADD.F32.FTZ.RN.STRONG.GPU desc[UR40][R104.64], R7 ;  /* 0x00000007680079a6 */ /* 0x0009e2000c10f3a8 */
[-C--:B------:R-:W-:Y:S01]  /*57d0*/  LEA R24, P3, R25, R220.reuse, 0x2 ;  /* 0x000000dc19187211 */ /* 0x080fe200078610ff */
[----:B------:R-:W-:Y:S02]  /*57e0*/  IMAD.U32 R29, RZ, RZ, UR48 ;  /* 0x00000030ff1d7e24 */ /* 0x000fe4000f8e00ff */
[----:B------:R-:W-:Y:S01]  /*57f0*/  REDG.E.ADD.F32.FTZ.RN.STRONG.GPU desc[UR40][R106.64], R8 ;  /* 0x000000086a0079a6 */ /* 0x000fe2000c10f3a8 */
[-C--:B------:R-:W-:Y:S01]  /*5800*/  LEA.HI.X.SX32 R25, R101, R221.reuse, 0x2, P3 ;  /* 0x000000dd65197211 */ /* 0x080fe200018f16ff */
[----:B------:R-:W-:Y:S01]  /*5810*/  IMAD.U32 R27, RZ, RZ, UR47 ;  /* 0x0000002fff1b7e24 */ /* 0x000fe2000f8e00ff */
[-C--:B------:R-:W-:Y:S01]  /*5820*/  LEA R100, P0, R29, R220.reuse, 0x2 ;  /* 0x000000dc1d647211 */ /* 0x080fe200078010ff */
[----:B-1----:R-:W-:Y:S02]  /*5830*/  IMAD.U32 R33, RZ, RZ, UR27 ;  /* 0x0000001bff217e24 */ /* 0x002fe4000f8e00ff */
[----:B------:R1:W-:Y:S03]  /*5840*/  REDG.E.ADD.F32.FTZ.RN.STRONG.GPU desc[UR40][R24.64], R9 ;  /* 0x00000009180079a6 */ /* 0x0003e6000c10f3a8 */
[-C--:B------:R-:W-:Y:S01]  /*5850*/  LEA R28, P2, R33, R220.reuse, 0x2 ;  /* 0x000000dc211c7211 */ /* 0x080fe200078410ff */
[----:B------:R-:W-:Y:S03]  /*5860*/  IMAD.U32 R33, RZ, RZ, UR46 ;  /* 0x0000002eff217e24 */ /* 0x000fe6000f8e00ff */
[-C--:B------:R-:W-:Y:S01]  /*5870*/  LEA.HI.X.SX32 R29, R31, R221.reuse, 0x2, P2 ;  /* 0x000000dd1f1d7211 */ /* 0x080fe200010f16ff */
[----:B------:R-:W-:Y:S01]  /*5880*/  IMAD.U32 R31, RZ, RZ, UR45 ;  /* 0x0000002dff1f7e24 */ /* 0x000fe2000f8e00ff */
[----:B--2---:R-:W-:Y:S03]  /*5890*/  MOV R5, UR48 ;  /* 0x0000003000057c02 */ /* 0x004fe60008000f00 */
[----:B------:R2:W-:Y:S01]  /*58a0*/  REDG.E.ADD.F32.FTZ.RN.STRONG.GPU desc[UR40][R28.64], R10 ;  /* 0x0000000a1c0079a6 */ /* 0x0005e2000c10f3a8 */
[-C--:B------:R-:W-:Y:S01]  /*58b0*/  LEA.HI.X.SX32 R101, R5, R221.reuse, 0x2, P0 ;  /* 0x000000dd05657211 */ /* 0x080fe200000f16ff */
[----:B------:R-:W-:Y:S01]  /*58c0*/  IMAD.U32 R5, RZ, RZ, UR46 ;  /* 0x0000002eff057e24 */ /* 0x000fe2000f8e00ff */
[-C--:B---3--:R-:W-:Y:S01]  /*58d0*/  LEA R102, P2, R27, R220.reuse, 0x2 ;  /* 0x000000dc1b667211 */ /* 0x088fe200078410ff */
[----:B------:R-:W-:Y:S01]  /*58e0*/  IMAD.U32 R27, RZ, RZ, UR43 ;  /* 0x0000002bff1b7e24 */ /* 0x000fe2000f8e00ff */
[-C--:B------:R-:W-:Y:S01]  /*58f0*/  LEA R32, P4, R31, R220.reuse, 0x2 ;  /* 0x000000dc1f207211 */ /* 0x080fe200078810ff */
[----:B------:R3:W-:Y:S01]  /*5900*/  REDG.E.ADD.F32.FTZ.RN.STRONG.GPU desc[UR40][R100.64], R11 ;  /* 0x0000000b640079a6 */ /* 0x0007e2000c10f3a8 */
[----:B----4-:R-:W-:Y:S01]  /*5910*/  IMAD.U32 R7, RZ, RZ, UR47 ;  /* 0x0000002fff077e24 */ /* 0x010fe2000f8e00ff */
[-C--:B------:R-:W-:Y:S01]  /*5920*/  LEA R30, P0, R5, R220.reuse, 0x2 ;  /* 0x000000dc051e7211 */ /* 0x080fe200078010ff */
[----:B------:R-:W-:Y:S01]  /*5930*/  IMAD.U32 R5, RZ, RZ, UR8 ;  /* 0x00000008ff057e24 */ /* 0x000fe2000f8e00ff */
[----:B------:R-:W-:Y:S02]  /*5940*/  REDG.E.ADD.F32.FTZ.RN.STRONG.GPU desc[UR40][R220.64+0x80], R12 ;  /* 0x0000800cdc0079a6 */ /* 0x000fe4000c10f3a8 */
[-C--:B------:R-:W-:Y:S01]  /*5950*/  LEA.HI.X.SX32 R103, R7, R221.reuse, 0x2, P2 ;  /* 0x000000dd07677211 */ /* 0x080fe200010f16ff */
[----:B------:R-:W-:Y:S01]  /*5960*/  IMAD.U32 R7, RZ, RZ, UR8 ;  /* 0x00000008ff077e24 */ /* 0x000fe2000f8e00ff */
[----:B------:R-:W-:Y:S01]  /*5970*/  REDG.E.ADD.F32.FTZ.RN.STRONG.GPU desc[UR40][R34.64+0x80], R13 ;  /* 0x0000800d220079a6 */ /* 0x000fe2000c10f3a8 */
[-C--:B------:R-:W-:Y:S01]  /*5980*/  LEA.HI.X.SX32 R31, R33, R221.reuse, 0x2, P0 ;  /* 0x000000dd211f7211 */ /* 0x080fe200000f16ff */
[----:B-1----:R-:W-:Y:S01]  /*5990*/  IMAD.U32 R9, RZ, RZ, UR33 ;  /* 0x00000021ff097e24 */ /* 0x002fe2000f8e00ff */
[----:B------:R-:W-:Y:S01]  /*59a0*/  MOV R25, UR33 ;  /* 0x0000002100197c02 */ /* 0x000fe20008000f00 */
[----:B------:R-:W-:Y:S01]  /*59b0*/  REDG.E.ADD.F32.FTZ.RN.STRONG.GPU desc[UR40][R102.64], R14 ;  /* 0x0000000e660079a6 */ /* 0x000fe2000c10f3a8 */
[-C--:B------:R-:W-:Y:S02]  /*59c0*/  LEA R106, P0, R7, R220.reuse, 0x2 ;  /* 0x000000dc076a7211 */ /* 0x080fe400078010ff */
[-C--:B------:R-:W-:Y:S01]  /*59d0*/  LEA R104, P2, R25, R220.reuse, 0x2 ;  /* 0x000000dc19687211 */ /* 0x080fe200078410ff */
[----:B------:R-:W-:Y:S01]  /*59e0*/  REDG.E.ADD.F32.FTZ.RN.STRONG.GPU desc[UR40][R30.64], R15 ;  /* 0x0000000f1e0079a6 */ /* 0x000fe2000c10f3a8 */
[-C--:B------:R-:W-:Y:S02]  /*59f0*/  LEA.HI.X.SX32 R107, R5, R221.reuse, 0x2, P0 ;  /* 0x000000dd056b7211 */ /* 0x080fe400000f16ff */
[-C--:B------:R-:W-:Y:S01]  /*5a00*/  LEA.HI.X.SX32 R105, R9, R221.reuse, 0x2, P2 ;  /* 0x000000dd09697211 */ /* 0x080fe200010f16ff */
[----:B------:R-:W-:Y:S01]  /*5a10*/  LDSM.16.MT88.4 R4, [R180+0xa000] ;  /* 0x00a00000b404783b */ /* 0x000fe20000004200 */
[----:B--2---:R-:W-:Y:S01]  /*5a20*/  IMAD.U32 R29, RZ, RZ, UR45 ;  /* 0x0000002dff1d7e24 */ /* 0x004fe2000f8e00ff */
[----:B------:R-:W-:Y:S01]  /*5a30*/  PLOP3.LUT P2, PT, PT, PT, UP0, 0x80, 0x0 ;  /* 0x000000000000781c */ /* 0x000fe20003f4f008 */
[----:B------:R-:W-:Y:S01]  /*5a40*/  @UP3 UIADD3 UR26, UP0, UR26, -0x100, URZ ;  /* 0xffffff001a1a3890 */ /* 0x000fe2000ff1e03f */
[----:B------:R-:W-:Y:S01]  /*5a50*/  LDSM.16.MT88.4 R12, [R180+0xc000] ;  /* 0x00c00000b40c783b */ /* 0x000fe20000004200 */
[----:B------:R-:W-:Y:S01]  /*5a60*/  PLOP3.LUT P0, PT, PT, PT, UP2, 0x80, 0x0 ;  /* 0x000000000000781c */ /* 0x000fe20003f0f028 */
[----:B---3--:R-:W-:Y:S01]  /*5a70*/  IMAD.U32 R11, RZ, RZ, UR43 ;  /* 0x0000002bff0b7e24 */ /* 0x008fe2000f8e00ff */
[----:B------:R-:W-:Y:S01]  /*5a80*/  LEA R100, P3, R27, R220, 0x2 ;  /* 0x000000dc1b647211 */ /* 0x000fe200078610ff */
[----:B------:R-:W-:Y:S01]  /*5a90*/  @UP3 UIADD3.X UR5, UR5, -0x1, URZ, UP0, !UPT ;  /* 0xffffffff05053890 */ /* 0x000fe200087fe43f */
[-C--:B------:R-:W-:Y:S01]  /*5aa0*/  LEA.HI.X.SX32 R33, R29, R221.reuse, 0x2, P4 ;  /* 0x000000dd1d217211 */ /* 0x080fe200020f16ff */
[----:B------:R-:W-:Y:S01]  /*5ab0*/  LDSM.16.MT88.4 R24, [R180+0xa800] ;  /* 0x00a80000b418783b */ /* 0x000fe20000004200 */
[----:B------:R-:W-:Y:S03]  /*5ac0*/  LEA.HI.X.SX32 R101, R11, R221, 0x2, P3 ;  /* 0x000000dd0b657211 */ /* 0x000fe600018f16ff */
[----:B------:R-:W-:Y:S04]  /*5ad0*/  REDG.E.ADD.F32.FTZ.RN.STRONG.GPU desc[UR40][R32.64], R16 ;  /* 0x00000010200079a6 */ /* 0x000fe8000c10f3a8 */
[----:B------:R-:W-:Y:S04]  /*5ae0*/  REDG.E.ADD.F32.FTZ.RN.STRONG.GPU desc[UR40][R100.64], R17 ;  /* 0x00000011640079a6 */ /* 0x000fe8000c10f3a8 */
[----:B------:R-:W-:Y:S04]  /*5af0*/  REDG.E.ADD.F32.FTZ.RN.STRONG.GPU desc[UR40][R104.64], R18 ;  /* 0x00000012680079a6 */ /* 0x000fe8000c10f3a8 */
        /* <DEDUP_REMOVED lines=15> */
[----:B------:R-:W1:Y:S05]  /*5bf0*/  LDSM.16.MT88.4 R12, [R108+0x1000] ;  /* 0x001000006c0c783b */ /* 0x000e6a0000004200 */
[----:B------:R-:W-:Y:S01]  /*5c00*/  HMMA.16816.F32 R96, R4, R22, R96 ;  /* 0x000000160460723c */ /* 0x000fe20000001860 */
[----:B------:R-:W-:Y:S04]  /*5c10*/  LDSM.16.MT88.4 R4, [R180+0xb800] ;  /* 0x00b80000b404783b */ /* 0x000fe80000004200 */
[----:B------:R-:W1:Y:S01]  /*5c20*/  LDSM.16.MT88.4 R20, [R177+0x1800] ;  /* 0x00180000b114783b */ /* 0x000e620000004200 */
[-C--:B--2---:R-:W-:Y:S06]  /*5c30*/  HMMA.16816.F32 R68, R24, R28.reuse, R68 ;  /* 0x0000001c1844723c */ /* 0x084fec0000001844 */
[C---:B---3--:R-:W-:Y:S06]  /*5c40*/  HMMA.16816.F32 R72, R32.reuse, R28, R72 ;  /* 0x0000001c2048723c */ /* 0x048fec0000001848 */
[-C--:B------:R-:W-:Y:S06]  /*5c50*/  HMMA.16816.F32 R76, R32, R30.reuse, R76 ;  /* 0x0000001e204c723c */ /* 0x080fec000000184c */
[C---:B------:R-:W-:Y:S01]  /*5c60*/  HMMA.16816.F32 R80, R24.reuse, R30, R80 ;  /* 0x0000001e1850723c */ /* 0x040fe20000001850 */
[----:B------:R-:W2:Y:S05]  /*5c70*/  LDSM.16.MT88.4 R28, [R180+0xd800] ;  /* 0x00d80000b41c783b */ /* 0x000eaa0000004200 */
[-C--:B----4-:R-:W-:Y:S06]  /*5c80*/  HMMA.16816.F32 R84, R24, R100.reuse, R84 ;  /* 0x000000641854723c */ /* 0x090fec0000001854 */
[C---:B------:R-:W-:Y:S06]  /*5c90*/  HMMA.16816.F32 R88, R32.reuse, R100, R88 ;  /* 0x000000642058723c */ /* 0x040fec0000001858 */
[-C--:B------:R-:W-:Y:S01]  /*5ca0*/  HMMA.16816.F32 R92, R32, R102.reuse, R92 ;  /* 0x00000066205c723c */ /* 0x080fe2000000185c */
[----:B------:R-:W3:Y:S05]  /*5cb0*/  LDSM.16.MT88.4 R32, [R108+0x1800] ;  /* 0x001800006c20783b */ /* 0x000eea0000004200 */
[----:B------:R-:W-:Y:S06]  /*5cc0*/  HMMA.16816.F32 R96, R24, R102, R96 ;  /* 0x000000661860723c */ /* 0x000fec0000001860 */
[-C--:B-1----:R-:W-:Y:S06]  /*5cd0*/  HMMA.16816.F32 R68, R8, R16.reuse, R68 ;  /* 0x000000100844723c */ /* 0x082fec0000001844 */
[C---:B------:R-:W-:Y:S06]  /*5ce0*/  HMMA.16816.F32 R72, R104.reuse, R16, R72 ;  /* 0x000000106848723c */ /* 0x040fec0000001848 */
        /* <DEDUP_REMOVED lines=10> */
[-C--:B---3--:R-:W-:Y:S06]  /*5d90*/  HMMA.16816.F32 R84, R4, R32.reuse, R84 ;  /* 0x000000200454723c */ /* 0x088fec0000001854 */
[C---:B------:R-:W-:Y:S06]  /*5da0*/  HMMA.16816.F32 R88, R28.reuse, R32, R88 ;  /* 0x000000201c58723c */ /* 0x040fec0000001858 */
[-C--:B------:R-:W-:Y:S06]  /*5db0*/  HMMA.16816.F32 R92, R28, R34.reuse, R92 ;  /* 0x000000221c5c723c */ /* 0x080fec000000185c */
[----:B------:R-:W-:Y:S07]  /*5dc0*/  HMMA.16816.F32 R96, R4, R34, R96 ;  /* 0x000000220460723c */ /* 0x000fee0000001860 */
[C---:B------:R-:W-:Y:S04]  /*5dd0*/  VIADD R4, R177.reuse, 0xffffe000 ;  /* 0xffffe000b1047836 */ /* 0x040fe80000000000 */
[----:B------:R-:W-:Y:S04]  /*5de0*/  @P2 VIADD R4, R177, 0x2000 ;  /* 0x00002000b1042836 */ /* 0x000fe80000000000 */
[----:B------:R-:W-:Y:S01]  /*5df0*/  IMAD.MOV.U32 R177, RZ, RZ, R4 ;  /* 0x000000ffffb17224 */ /* 0x000fe200078e0004 */
[----:B------:R-:W-:Y:S08]  /*5e00*/  @P0 BRA `(.L_x_561) ;  /* 0xffffffc400580947 */ /* 0x000ff0000383ffff */
.L_x_558:
[----:B------:R-:W-:Y:S01]  /*5e10*/  BAR.SYNC.DEFER_BLOCKING 0x0 ;  /* 0x0000000000007b1d */ /* 0x000fe20000010000 */
[----:B------:R-:W-:Y:S02]  /*5e20*/  SHF.R.S32.HI R0, RZ, 0x1f, R191 ;  /* 0x0000001fff007819 */ /* 0x000fe400000114bf */
[----:B-1----:R-:W-:Y:S02]  /*5e30*/  SHF.R.S32.HI R13, RZ, 0x1f, R192 ;  /* 0x0000001fff0d7819 */ /* 0x002fe400000114c0 */
[----:B------:R-:W-:Y:S01]  /*5e40*/  MOV R12, R192 ;  /* 0x000000c0000c7202 */ /* 0x000fe20000000f00 */
[----:B------:R-:W-:Y:S01]  /*5e50*/  ULDC UR5, c[0x0][0x38c] ;  /* 0x0000e30000057ab9 */ /* 0x000fe20000000800 */
[----:B------:R-:W-:Y:S01]  /*5e60*/  ULDC UR4, c[0x0][0x390] ;  /* 0x0000e40000047ab9 */ /* 0x000fe20000000800 */
        /* <DEDUP_REMOVED lines=64> */
[----:B------:R-:W-:Y:S01]  /*6270*/  ULDC.64 UR4, c[0x0][0x458] ;  /* 0x0001160000047ab9 */ /* 0x000fe20000000a00 */
[----:B------:R-:W-:Y:S01]  /*6280*/  F2FP.F16.F32.PACK_AB R69, R69, R68 ;  /* 0x000000444545723e */ /* 0x000fe200000000ff */
[C---:B------:R-:W-:Y:S01]  /*6290*/  IMAD R10, R0.reuse, UR4, RZ ;  /* 0x00000004000a7c24 */ /* 0x040fe2000f8e02ff */
[----:B------:R-:W-:Y:S01]  /*62a0*/  F2FP.F16.F32.PACK_AB R71, R71, R70 ;  /* 0x000000464747723e */ /* 0x000fe200000000ff */
[----:B------:R-:W-:Y:S01]  /*62b0*/  IMAD.WIDE.U32 R4, R191, UR4, RZ ;  /* 0x00000004bf047c25 */ /* 0x000fe2000f8e00ff */
[----:B------:R-:W-:Y:S01]  /*62c0*/  ULDC.64 UR8, c[0x0][0x450] ;  /* 0x0001140000087ab9 */ /* 0x000fe20000000a00 */
[----:B------:R-:W-:Y:S01]  /*62d0*/  F2FP.F16.F32.PACK_AB R81, R81, R80 ;  /* 0x000000505151723e */ /* 0x000fe200000000ff */
[----:B------:R-:W-:Y:S01]  /*62e0*/  STS [R194], R69 ;  /* 0x00000045c2007388 */ /* 0x000fe20000000800 */
[----:B------:R-:W-:Y:S01]  /*62f0*/  IMAD R10, R191, UR5, R10 ;  /* 0x00000005bf0a7c24 */ /* 0x000fe2000f8e020a */
[----:B------:R-:W-:Y:S01]  /*6300*/  F2FP.F16.F32.PACK_AB R82, R83, R82 ;  /* 0x000000525352723e */ /* 0x000fe200000000ff */
[----:B------:R-:W-:Y:S01]  /*6310*/  IMAD R2, R0, UR8, RZ ;  /* 0x0000000800027c24 */ /* 0x000fe2000f8e02ff */
[----:B------:R-:W-:Y:S01]  /*6320*/  F2FP.F16.F32.PACK_AB R73, R73, R72 ;  /* 0x000000484949723e */ /* 0x000fe200000000ff */
[----:B------:R-:W-:Y:S01]  /*6330*/  STS [R194+0x400], R71 ;  /* 0x00040047c2007388 */ /* 0x000fe20000000800 */
[----:B------:R-:W-:Y:S01]  /*6340*/  IADD3 R11, R5, R10, RZ ;  /* 0x0000000a050b7210 */ /* 0x000fe20007ffe0ff */
[----:B------:R-:W-:Y:S01]  /*6350*/  IMAD.WIDE.U32 R6, R191, UR8, RZ ;  /* 0x00000008bf067c25 */ /* 0x000fe2000f8e00ff */
[----:B------:R-:W-:Y:S01]  /*6360*/  MOV R10, R4 ;  /* 0x00000004000a7202 */ /* 0x000fe20000000f00 */
[----:B------:R-:W-:Y:S01]  /*6370*/  STS [R198], R81 ;  /* 0x00000051c6007388 */ /* 0x000fe20000000800 */
[----:B------:R-:W1:Y:S01]  /*6380*/  LDC.64 R4, c[0x0][0x438] ;  /* 0x00010e00ff047b82 */ /* 0x000e620000000a00 */
[----:B------:R-:W-:Y:S01]  /*6390*/  F2FP.F16.F32.PACK_AB R75, R75, R74 ;  /* 0x0000004a4b4b723e */ /* 0x000fe200000000ff */
[----:B------:R-:W-:Y:S01]  /*63a0*/  IMAD R0, R191, UR9, R2 ;  /* 0x00000009bf007c24 */ /* 0x000fe2000f8e0202 */
[----:B------:R-:W-:Y:S01]  /*63b0*/  F2FP.F16.F32.PACK_AB R77, R77, R76 ;  /* 0x0000004c4d4d723e */ /* 0x000fe200000000ff */
[----:B------:R-:W-:Y:S01]  /*63c0*/  STS [R197], R82 ;  /* 0x00000052c5007388 */ /* 0x000fe20000000800 */
[----:B------:R-:W-:Y:S01]  /*63d0*/  F2FP.F16.F32.PACK_AB R79, R79, R78 ;  /* 0x0000004e4f4f723e */ /* 0x000fe200000000ff */
[----:B------:R-:W-:Y:S01]  /*63e0*/  UIMAD UR10, UR44, UR8, URZ ;  /* 0x000000082c0a72a4 */ /* 0x000fe2000f8e023f */
[----:B------:R-:W-:Y:S01]  /*63f0*/  F2FP.F16.F32.PACK_AB R85, R85, R84 ;  /* 0x000000545555723e */ /* 0x000fe200000000ff */
[----:B------:R-:W-:Y:S01]  /*6400*/  STS [R194+0x2000], R73 ;  /* 0x00200049c2007388 */ /* 0x000fe20000000800 */
[----:B------:R-:W-:Y:S01]  /*6410*/  F2FP.F16.F32.PACK_AB R87, R87, R86 ;  /* 0x000000565757723e */ /* 0x000fe200000000ff */
[----:B------:R-:W2:Y:S01]  /*6420*/  LDC.64 R8, c[0x0][0x468] ;  /* 0x00011a00ff087b82 */ /* 0x000ea20000000a00 */
[----:B------:R-:W-:Y:S01]  /*6430*/  F2FP.F16.F32.PACK_AB R96, R97, R96 ;  /* 0x000000606160723e */ /* 0x000fe200000000ff */
[----:B------:R-:W-:Y:S01]  /*6440*/  STS [R194+0x2400], R75 ;  /* 0x0024004bc2007388 */ /* 0x000fe20000000800 */
        /* <DEDUP_REMOVED lines=8> */
[----:B------:R-:W-:Y:S01]  /*64d0*/  F2FP.F16.F32.PACK_AB R94, R95, R94 ;  /* 0x0000005e5f5e723e */ /* 0x000fe200000000ff */
[----:B------:R-:W-:Y:S01]  /*64e0*/  USHF.L.U32 UR12, UR4, 0x6, URZ ;  /* 0x00000006040c7899 */ /* 0x000fe2000800063f */
[----:B------:R-:W-:Y:S01]  /*64f0*/  F2FP.F16.F32.PACK_AB R37, R37, R36 ;  /* 0x000000242525723e */ /* 0x000fe200000000ff */
[----:B------:R-:W-:Y:S01]  /*6500*/  STS [R196], R85 ;  /* 0x00000055c4007388 */ /* 0x000fe20000000800 */
[----:B------:R-:W-:Y:S01]  /*6510*/  F2FP.F16.F32.PACK_AB R39, R39, R38 ;  /* 0x000000262727723e */ /* 0x000fe200000000ff */
[----:B-1----:R-:W-:Y:S01]  /*6520*/  IMAD.WIDE.U32 R14, R4, UR7, R12 ;  /* 0x00000007040e7c25 */ /* 0x002fe2000f8e000c */
[----:B------:R-:W-:Y:S01]  /*6530*/  F2FP.F16.F32.PACK_AB R49, R49, R48 ;  /* 0x000000303131723e */ /* 0x000fe200000000ff */
[----:B------:R-:W-:Y:S01]  /*6540*/  STS [R196+0x400], R87 ;  /* 0x00040057c4007388 */ /* 0x000fe20000000800 */
[----:B------:R-:W-:-:S02]  /*6550*/  F2FP.F16.F32.PACK_AB R50, R51, R50 ;  /* 0x000000323332723e */ /* 0x000fc400000000ff */
[----:B------:R-:W-:Y:S01]  /*6560*/  IADD3 R7, R7, R0, RZ ;  /* 0x0000000007077210 */ /* 0x000fe20007ffe0ff */
[----:B------:R-:W-:Y:S01]  /*6570*/  STS [R209], R96 ;  /* 0x00000060d1007388 */ /* 0x000fe20000000800 */
[----:B------:R-:W-:Y:S01]  /*6580*/  MOV R24, UR8 ;  /* 0x0000000800187c02 */ /* 0x000fe20008000f00 */
[----:B------:R-:W-:Y:S01]  /*6590*/  IMAD R0, R4, UR18, RZ ;  /* 0x0000001204007c24 */ /* 0x000fe2000f8e02ff */
[----:B------:R-:W-:Y:S01]  /*65a0*/  F2FP.F16.F32.PACK_AB R41, R41, R40 ;  /* 0x000000282929723e */ /* 0x000fe200000000ff */
[----:B------:R-:W-:Y:S01]  /*65b0*/  STS [R209+0x400], R98 ;  /* 0x00040062d1007388 */ /* 0x000fe20000000800 */
[----:B------:R-:W-:Y:S01]  /*65c0*/  F2FP.F16.F32.PACK_AB R43, R43, R42 ;  /* 0x0000002a2b2b723e */ /* 0x000fe200000000ff */
[----:B------:R-:W-:Y:S01]  /*65d0*/  IMAD.WIDE.U32 R24, R24, UR24, R6 ;  /* 0x0000001818187c25 */ /* 0x000fe2000f8e0006 */
[----:B------:R-:W-:Y:S01]  /*65e0*/  F2FP.F16.F32.PACK_AB R45, R45, R44 ;  /* 0x0000002c2d2d723e */ /* 0x000fe200000000ff */
[----:B------:R-:W-:Y:S01]  /*65f0*/  STS [R196+0x2000], R89 ;  /* 0x00200059c4007388 */ /* 0x000fe20000000800 */
[----:B------:R-:W-:Y:S01]  /*6600*/  F2FP.F16.F32.PACK_AB R47, R47, R46 ;  /* 0x0000002e2f2f723e */ /* 0x000fe200000000ff */
[----:B------:R-:W1:Y:S01]  /*6610*/  LDC.64 R6, c[0x0][0x440] ;  /* 0x00011000ff067b82 */ /* 0x000e620000000a00 */
[----:B------:R-:W-:Y:S01]  /*6620*/  F2FP.F16.F32.PACK_AB R53, R53, R52 ;  /* 0x000000343535723e */ /* 0x000fe200000000ff */
[----:B------:R-:W-:Y:S01]  /*6630*/  STS [R196+0x2400], R91 ;  /* 0x0024005bc4007388 */ /* 0x000fe20000000800 */
[----:B------:R-:W-:Y:S01]  /*6640*/  F2FP.F16.F32.PACK_AB R55, R55, R54 ;  /* 0x000000363737723e */ /* 0x000fe200000000ff */
[----:B------:R-:W-:Y:S01]  /*6650*/  IMAD R0, R5, UR7, R0 ;  /* 0x0000000705007c24 */ /* 0x000fe2000f8e0200 */
[----:B------:R-:W-:Y:S01]  /*6660*/  F2FP.F16.F32.PACK_AB R64, R65, R64 ;  /* 0x000000404140723e */ /* 0x000fe200000000ff */
[----:B------:R-:W-:Y:S01]  /*6670*/  STS [R209+0x2000], R92 ;  /* 0x0020005cd1007388 */ /* 0x000fe20000000800 */
[----:B------:R-:W-:Y:S01]  /*6680*/  F2FP.F16.F32.PACK_AB R66, R67, R66 ;  /* 0x000000424342723e */ /* 0x000fe200000000ff */
[----:B------:R-:W3:Y:S01]  /*6690*/  LDC.64 R4, c[0x0][0x470] ;  /* 0x00011c00ff047b82 */ /* 0x000ee20000000a00 */
[----:B------:R-:W-:Y:S01]  /*66a0*/  F2FP.F16.F32.PACK_AB R57, R57, R56 ;  /* 0x000000383939723e */ /* 0x000fe200000000ff */
[----:B------:R-:W-:Y:S01]  /*66b0*/  STS [R209+0x2400], R94 ;  /* 0x0024005ed1007388 */ /* 0x000fe20000000800 */
[----:B------:R-:W-:-:S02]  /*66c0*/  F2FP.F16.F32.PACK_AB R59, R59, R58 ;  /* 0x0000003a3b3b723e */ /* 0x000fc400000000ff */
[----:B------:R-:W-:Y:S01]  /*66d0*/  F2FP.F16.F32.PACK_AB R60, R61, R60 ;  /* 0x0000003c3d3c723e */ /* 0x000fe200000000ff */
[----:B------:R4:W-:Y:S01]  /*66e0*/  STS [R194+0x4000], R37 ;  /* 0x00400025c2007388 */ /* 0x0009e20000000800 */
[----:B------:R-:W-:Y:S02]  /*66f0*/  F2FP.F16.F32.PACK_AB R62, R63, R62 ;  /* 0x0000003e3f3e723e */ /* 0x000fe400000000ff */
[----:B------:R-:W-:Y:S01]  /*6700*/  IADD3 R15, R15, R0, RZ ;  /* 0x000000000f0f7210 */ /* 0x000fe20007ffe0ff */
[----:B------:R4:W-:Y:S01]  /*6710*/  STS [R194+0x4400], R39 ;  /* 0x00440027c2007388 */ /* 0x0009e20000000800 */
[----:B--2---:R-:W-:-:S03]  /*6720*/  IMAD R0, R8, UR19, RZ ;  /* 0x0000001308007c24 */ /* 0x004fc6000f8e02ff */
[----:B------:R-:W-:Y:S01]  /*6730*/  STS [R198+0x4000], R49 ;  /* 0x00400031c6007388 */ /* 0x000fe20000000800 */
[----:B------:R-:W-:Y:S02]  /*6740*/  IMAD R9, R9, UR14, R0 ;  /* 0x0000000e09097c24 */ /* 0x000fe4000f8e0200 */
[----:B-1----:R-:W-:Y:S01]  /*6750*/  IMAD R0, R6, UR18, RZ ;  /* 0x0000001206007c24 */ /* 0x002fe2000f8e02ff */
[----:B------:R-:W-:Y:S01]  /*6760*/  STS [R197+0x4000], R50 ;  /* 0x00400032c5007388 */ /* 0x000fe20000000800 */
[----:B------:R-:W-:-:S03]  /*6770*/  IMAD.WIDE.U32 R14, R8, UR14, R14 ;  /* 0x0000000e080e7c25 */ /* 0x000fc6000f8e000e */
[----:B------:R1:W-:Y:S01]  /*6780*/  STS [R194+0x6000], R41 ;  /* 0x00600029c2007388 */ /* 0x0003e20000000800 */
[----:B------:R-:W-:-:S03]  /*6790*/  IMAD.WIDE.U32 R26, R6, UR7, R12 ;  /* 0x00000007061a7c25 */ /* 0x000fc6000f8e000c */
[----:B------:R2:W-:Y:S01]  /*67a0*/  STS [R194+0x6400], R43 ;  /* 0x0064002bc2007388 */ /* 0x0005e20000000800 */
[----:B------:R-:W-:Y:S01]  /*67b0*/  IMAD R7, R7, UR7, R0 ;  /* 0x0000000707077c24 */ /* 0x000fe2000f8e0200 */
[----:B------:R-:W-:Y:S01]  /*67c0*/  IADD3 R0, P0, R14, R24, RZ ;  /* 0x000000180e007210 */ /* 0x000fe20007f1e0ff */
[----:B---3--:R-:W-:Y:S01]  /*67d0*/  IMAD R2, R4, UR19, RZ ;  /* 0x0000001304027c24 */ /* 0x008fe2000f8e02ff */
[----:B------:R-:W-:Y:S01]  /*67e0*/  STS [R198+0x6000], R45 ;  /* 0x0060002dc6007388 */ /* 0x000fe20000000800 */
[----:B----4-:R-:W-:Y:S02]  /*67f0*/  IADD3 R37, R15, R9, RZ ;  /* 0x000000090f257210 */ /* 0x010fe40007ffe0ff */
[----:B------:R-:W-:Y:S01]  /*6800*/  IADD3 R7, R27, R7, RZ ;  /* 0x000000071b077210 */ /* 0x000fe20007ffe0ff */
[----:B------:R3:W-:Y:S01]  /*6810*/  STS [R198+0x6400], R47 ;  /* 0x0064002fc6007388 */ /* 0x0007e20000000800 */
[----:B------:R-:W-:Y:S01]  /*6820*/  MOV R39, UR4 ;  /* 0x0000000400277c02 */ /* 0x000fe20008000f00 */
[----:B------:R-:W-:Y:S01]  /*6830*/  IMAD R2, R5, UR14, R2 ;  /* 0x0000000e05027c24 */ /* 0x000fe2000f8e0202 */
[----:B------:R-:W-:Y:S01]  /*6840*/  MOV R6, R26 ;  /* 0x0000001a00067202 */ /* 0x000fe20000000f00 */
[----:B------:R-:W-:Y:S01]  /*6850*/  STS [R196+0x4000], R53 ;  /* 0x00400035c4007388 */ /* 0x000fe20000000800 */
[----:B------:R-:W-:Y:S01]  /*6860*/  IADD3.X R37, R37, UR10, R25, P0, !PT ;  /* 0x0000000a25257c10 */ /* 0x000fe200087fe419 */
[----:B------:R-:W-:Y:S01]  /*6870*/  IMAD.WIDE.U32 R38, R39, UR24, R10 ;  /* 0x0000001827267c25 */ /* 0x000fe2000f8e000a */
[----:B------:R-:W-:Y:S01]  /*6880*/  ULDC.64 UR10, c[0x0][0x3f0] ;  /* 0x0000fc00000a7ab9 */ /* 0x000fe20000000a00 */
[----:B------:R-:W-:Y:S01]  /*6890*/  STS [R196+0x4400], R55 ;  /* 0x00440037c4007388 */ /* 0x000fe20000000800 */
[----:B------:R-:W-:Y:S01]  /*68a0*/  LEA R40, P1, R0, UR10, 0x1 ;  /* 0x0000000a00287c11 */ /* 0x000fe2000f8208ff */
[----:B------:R-:W-:-:S02]  /*68b0*/  UIMAD UR24, UR24, UR5, UR44 ;  /* 0x00000005181872a4 */ /* 0x000fc4000f8e022c */
[----:B------:R-:W-:Y:S01]  /*68c0*/  STS [R209+0x4000], R64 ;  /* 0x00400040d1007388 */ /* 0x000fe20000000800 */
[----:B------:R-:W-:Y:S01]  /*68d0*/  USHF.L.U32 UR10, UR8, 0x6, URZ ;  /* 0x00000006080a7899 */ /* 0x000fe2000800063f */
[----:B-1----:R-:W-:Y:S01]  /*68e0*/  LEA.HI.X R41, R0, UR11, R37, 0x1, P1 ;  /* 0x0000000b00297c11 */ /* 0x002fe200088f0c25 */
[----:B------:R-:W-:Y:S01]  /*68f0*/  USHF.L.U64.HI UR11, UR8, 0x6, UR9 ;  /* 0x00000006080b7899 */ /* 0x000fe20008010209 */
[----:B------:R-:W-:Y:S01]  /*6900*/  STS [R209+0x4400], R66 ;  /* 0x00440042d1007388 */ /* 0x000fe20000000800 */
[----:B--2---:R-:W-:Y:S01]  /*6910*/  IMAD.WIDE.U32 R42, R4, UR14, R6 ;  /* 0x0000000e042a7c25 */ /* 0x004fe2000f8e0006 */
[----:B------:R-:W-:Y:S01]  /*6920*/  ULDC.64 UR8, c[0x0][0x3f8] ;  /* 0x0000fe0000087ab9 */ /* 0x000fe20000000a00 */
[----:B------:R-:W-:Y:S01]  /*6930*/  USHF.L.U64.HI UR4, UR4, 0x6, UR5 ;  /* 0x0000000604047899 */ /* 0x000fe20008010205 */
[----:B------:R-:W-:Y:S02]  /*6940*/  STS [R196+0x6000], R57 ;  /* 0x00600039c4007388 */ /* 0x000fe40000000800 */
[----:B------:R-:W-:-:S02]  /*6950*/  IADD3 R2, R43, R2, RZ ;  /* 0x000000022b027210 */ /* 0x000fc40007ffe0ff */
[----:B------:R-:W-:Y:S01]  /*6960*/  STS [R196+0x6400], R59 ;  /* 0x0064003bc4007388 */ /* 0x000fe20000000800 */
[----:B------:R-:W-:Y:S02]  /*6970*/  IADD3 R36, P0, R42, R38, RZ ;  /* 0x000000262a247210 */ /* 0x000fe40007f1e0ff */
[----:B------:R-:W-:Y:S01]  /*6980*/  IADD3 R42, P1, R40, UR10, RZ ;  /* 0x0000000a282a7c10 */ /* 0x000fe2000ff3e0ff */
[----:B------:R-:W-:Y:S01]  /*6990*/  STS [R209+0x6000], R60 ;  /* 0x0060003cd1007388 */ /* 0x000fe20000000800 */
[----:B------:R-:W-:Y:S02]  /*69a0*/  IADD3.X R37, R2, UR24, R39, P0, !PT ;  /* 0x0000001802257c10 */ /* 0x000fe400087fe427 */
[C---:B------:R-:W-:Y:S01]  /*69b0*/  LEA R38, P0, R36.reuse, UR8, 0x1 ;  /* 0x0000000824267c11 */ /* 0x040fe2000f8008ff */
[----:B------:R-:W-:Y:S01]  /*69c0*/  STS [R209+0x6400], R62 ;  /* 0x0064003ed1007388 */ /* 0x000fe20000000800 */
[----:B------:R-:W-:Y:S02]  /*69d0*/  IADD3.X R43, R41, UR11, RZ, P1, !PT ;  /* 0x0000000b292b7c10 */ /* 0x000fe40008ffe4ff */
[----:B------:R-:W-:Y:S01]  /*69e0*/  LEA.HI.X R39, R36, UR9, R37, 0x1, P0 ;  /* 0x0000000924277c11 */ /* 0x000fe200080f0c25 */
[----:B------:R-:W-:Y:S01]  /*69f0*/  BAR.SYNC.DEFER_BLOCKING 0x0 ;  /* 0x0000000000007b1d */ /* 0x000fe20000010000 */
[----:B------:R-:W-:-:S02]  /*6a00*/  IADD3 R36, P0, R38, UR12, RZ ;  /* 0x0000000c26247c10 */ /* 0x000fc4000ff1e0ff */
[----:B------:R-:W-:Y:S02]  /*6a10*/  IADD3 R46, P1, R42, UR10, RZ ;  /* 0x0000000a2a2e7c10 */ /* 0x000fe4000ff3e0ff */
[----:B------:R-:W-:Y:S02]  /*6a20*/  IADD3.X R37, R39, UR4, RZ, P0, !PT ;  /* 0x0000000427257c10 */ /* 0x000fe400087fe4ff */
[----:B---3--:R-:W-:Y:S02]  /*6a30*/  IADD3.X R47, R43, UR11, RZ, P1, !PT ;  /* 0x0000000b2b2f7c10 */ /* 0x008fe40008ffe4ff */
        /* <DEDUP_REMOVED lines=22> */
.L_x_555:
        /* <DEDUP_REMOVED lines=11> */
.L_x_562:
[----:B------:R-:W-:Y:S05]  /*6c50*/  EXIT ;  /* 0x000000000000794d */ /* 0x000fea0003800000 */
.L_x_564:
        /* <DEDUP_REMOVED lines=10> */
.L_x_1266:


//--------------------- .text._ZN5flash44flash_bwd_dq_dk_dv_loop_seqk_parallel_kernelI23Flash_bwd_kernel_traitsILi64ELi64ELi128ELi8ELi2ELi4ELi4ELb1ELb0EN7cutlass6half_tE19Flash_kernel_traitsILi64ELi64ELi128ELi8ES3_EELb0ELb1ELb0ELb0ELb1ELb1ELb1EEEvNS_16Flash_bwd_paramsE --------------------------
	.section	.text._ZN5flash44flash_bwd_dq_dk_dv_loop_seqk_parallel_kernelI23Flash_bwd_kernel_traitsILi64ELi64ELi128ELi8ELi2ELi4ELi4ELb1ELb0EN7cutlass6half_tE19Flash_kernel_traitsILi64ELi64ELi128ELi8ES3_EELb0ELb1ELb0ELb0ELb1ELb1ELb1EEEvNS_16Flash_bwd_paramsE,"ax",@progbits
	.align	128
        .global         _ZN5flash44flash_bwd_dq_dk_dv_loop_seqk_parallel_kernelI23Flash_bwd_kernel_traitsILi64ELi64ELi128ELi8ELi2ELi4ELi4ELb1ELb0EN7cutlass6half_tE19Flash_kernel_traitsILi64ELi64ELi128ELi8ES3_EELb0ELb1ELb0ELb0ELb1ELb1ELb1EEEvNS_16Flash_bwd_paramsE
        .type           _ZN5flash44flash_bwd_dq_dk_dv_loop_seqk_parallel_kernelI23Flash_bwd_kernel_traitsILi64ELi64ELi128ELi8ELi2ELi4ELi4ELb1ELb0EN7cutlass6half_tE19Flash_kernel_traitsILi64ELi64ELi128ELi8ES3_EELb0ELb1ELb0ELb0ELb1ELb1ELb1EEEvNS_16Flash_bwd_paramsE,@function
        .size           _ZN5flash44flash_bwd_dq_dk_dv_loop_seqk_parallel_kernelI23Flash_bwd_kernel_traitsILi64ELi64ELi128ELi8ELi2ELi4ELi4ELb1ELb0EN7cutlass6half_tE19Flash_kernel_traitsILi64ELi64ELi128ELi8ES3_EELb0ELb1ELb0ELb0ELb1ELb1ELb1EEEvNS_16Flash_bwd_paramsE,(.L_x_1267 - _ZN5flash44flash_bwd_dq_dk_dv_loop_seqk_parallel_kernelI23Flash_bwd_kernel_traitsILi64ELi64ELi128ELi8ELi2ELi4ELi4ELb1ELb0EN7cutlass6half_tE19Flash_kernel_traitsILi64ELi64ELi128ELi8ES3_EELb0ELb1ELb0ELb0ELb1ELb1ELb1EEEvNS_16Flash_bwd_paramsE)
        .other          _ZN5flash44flash_bwd_dq_dk_dv_loop_seqk_parallel_kernelI23Flash_bwd_kernel_traitsILi64ELi64ELi128ELi8ELi2ELi4ELi4ELb1ELb0EN7cutlass6half_tE19Flash_kernel_traitsILi64ELi64ELi128ELi8ES3_EELb0ELb1ELb0ELb0ELb1ELb1ELb1EEEvNS_16Flash_bwd_paramsE,@"STO_CUDA_ENTRY STV_DEFAULT"
_ZN5flash44flash_bwd_dq_dk_dv_loop_seqk_parallel_kernelI23Flash_bwd_kernel_traitsILi64ELi64ELi128ELi8ELi2ELi4ELi4ELb1ELb0EN7cutlass6half_tE19Flash_kernel_traitsILi64ELi64ELi128ELi8ES3_EELb0ELb1ELb0ELb0ELb1ELb1ELb1EEEvNS_16Flash_bwd_paramsE:
.text._ZN5flash44flash_bwd_dq_dk_dv_loop_seqk_parallel_kernelI23Flash_bwd_kernel_traitsILi64ELi64ELi128ELi8ELi2ELi4ELi4ELb1ELb0EN7cutlass6half_tE19Flash_kernel_traitsILi64ELi64ELi128ELi8ES3_EELb0ELb1ELb0ELb0ELb1ELb1ELb1EEEvNS_16Flash_bwd_paramsE:
        /* <DEDUP_REMOVED lines=17> */
[----:B------:R-:W3:Y:S08]  /*0110*/  S2UR UR16, SR_CTAID.Y ;  /* 0x00000000001079c3 */ /* 0x000ef00000002600 */
[----:B------:R-:W4:Y:S08]  /*0120*/  S2UR UR17, SR_CTAID.Z ;  /* 0x00000000001179c3 */ /* 0x000f300000002700 */
[----:B------:R-:W5:Y:S01]  /*0130*/  S2UR UR15, SR_CTAID.Z ;  /* 0x00000000000f79c3 */ /* 0x000f620000002700 */
[----:B--2---:R-:W-:-:S04]  /*0140*/  ULEA UR5, UR5, UR4, 0x18 ;  /* 0x0000000405057291 */ /* 0x004fc8000f8ec03f */
[----:B------:R-:W-:Y:S01]  /*0150*/  UIADD3 UR6, UR5, 0x6000, URZ ;  /* 0x0000600005067890 */ /* 0x000fe2000fffe03f */
[----:B-1----:R-:W-:Y:S01]  /*0160*/  SHF.R.S32.HI R15, RZ, 0x1f, R13 ;  /* 0x0000001fff0f7819 */ /* 0x002fe2000001140d */
[----:B------:R-:W-:Y:S01]  /*0170*/  IMAD.SHL.U32 R243, R13, 0x2, RZ ;  /* 0x000000020df37824 */ /* 0x000fe200078e00ff */
[----:B------:R-:W1:Y:S01]  /*0180*/  S2UR UR14, SR_CTAID.Y ;  /* 0x00000000000e79c3 */ /* 0x000e620000002600 */
[----:B------:R-:W-:Y:S01]  /*0190*/  UIADD3 UR4, UR5, 0xa000, URZ ;  /* 0x0000a00005047890 */ /* 0x000fe2000fffe03f */
[CC--:B------:R-:W-:Y:S01]  /*01a0*/  LEA.HI R9, R15.reuse, R13.reuse, RZ, 0x5 ;  /* 0x0000000d0f097211 */ /* 0x0c0fe200078f28ff */
[----:B---3--:R-:W-:Y:S01]  /*01b0*/  USHF.R.S32.HI UR22, URZ, 0x1f, UR16 ;  /* 0x0000001f3f167899 */ /* 0x008fe20008011410 */
[----:B------:R-:W-:Y:S01]  /*01c0*/  LEA.HI R14, R15, R13, RZ, 0x3 ;  /* 0x0000000d0f0e7211 */ /* 0x000fe200078f18ff */
[----:B------:R-:W-:Y:S01]  /*01d0*/  UIMAD.WIDE UR34, UR16, 0x80, URZ ;  /* 0x00000080102278a5 */ /* 0x000fe2000f8e023f */
[--C-:B------:R-:W-:Y:S01]  /*01e0*/  SHF.R.S32.HI R3, RZ, 0x5, R9.reuse ;  /* 0x00000005ff037819 */ /* 0x100fe20000011409 */
[----:B----4-:R-:W-:Y:S01]  /*01f0*/  USHF.R.S32.HI UR21, URZ, 0x1f, UR17 ;  /* 0x0000001f3f157899 */ /* 0x010fe20008011411 */
[----:B------:R-:W-:-:S02]  /*0200*/  SHF.R.S32.HI R0, RZ, 0x1f, R9 ;  /* 0x0000001fff007819 */ /* 0x000fc40000011409 */
[-C--:B------:R-:W-:Y:S02]  /*0210*/  LEA.HI R2, R9, R3.reuse, RZ, 0x1 ;  /* 0x0000000309027211 */ /* 0x080fe400078f08ff */
[----:B------:R-:W-:Y:S02]  /*0220*/  LEA.HI R0, R0, R3, RZ, 0x2 ;  /* 0x0000000300007211 */ /* 0x000fe400078f10ff */
[----:B------:R-:W-:Y:S01]  /*0230*/  LOP3.LUT R2, R2, 0xfffffffe, RZ, 0xc0, !PT ;  /* 0xfffffffe02027812 */ /* 0x000fe200078ec0ff */
[----:B-----5:R-:W-:Y:S01]  /*0240*/  USHF.R.S32.HI UR20, URZ, 0x1f, UR15 ;  /* 0x0000001f3f147899 */ /* 0x020fe2000801140f */
[----:B------:R-:W-:Y:S02]  /*0250*/  LOP3.LUT R0, R0, 0xfffffffc, RZ, 0xc0, !PT ;  /* 0xfffffffc00007812 */ /* 0x000fe400078ec0ff */
[-C--:B------:R-:W-:Y:S01]  /*0260*/  LEA.HI R5, R15, R13.reuse, RZ, 0x4 ;  /* 0x0000000d0f057211 */ /* 0x080fe200078f20ff */
[----:B------:R-:W-:Y:S01]  /*0270*/  IMAD.IADD R181, R3, 0x1, -R2 ;  /* 0x0000000103b57824 */ /* 0x000fe200078e0a02 */
[----:B------:R-:W-:Y:S01]  /*0280*/  LEA.HI R16, R15, R13, RZ, 0x2 ;  /* 0x0000000d0f107211 */ /* 0x000fe200078f10ff */
[----:B------:R-:W-:Y:S01]  /*0290*/  IMAD.IADD R175, R3, 0x1, -R0 ;  /* 0x0000000103af7824 */ /* 0x000fe200078e0a00 */
[----:B------:R-:W-:-:S02]  /*02a0*/  SHF.R.S32.HI R4, RZ, 0x4, R5 ;  /* 0x00000004ff047819 */ /* 0x000fc40000011405 */
[----:B------:R-:W-:Y:S01]  /*02b0*/  SHF.R.S32.HI R6, RZ, 0x3, R14 ;  /* 0x00000003ff067819 */ /* 0x000fe2000001140e */
[----:B-1----:R-:W-:Y:S01]  /*02c0*/  USHF.R.S32.HI UR19, URZ, 0x1f, UR14 ;  /* 0x0000001f3f137899 */ /* 0x002fe2000801140e */
[--C-:B------:R-:W-:Y:S02]  /*02d0*/  SHF.R.S32.HI R10, RZ, 0x2, R16.reuse ;  /* 0x00000002ff0a7819 */ /* 0x100fe40000011410 */
[----:B------:R-:W-:Y:S01]  /*02e0*/  SHF.R.S32.HI R2, RZ, 0x1f, R16 ;  /* 0x0000001fff027819 */ /* 0x000fe20000011410 */
[----:B------:R-:W-:Y:S01]  /*02f0*/  IMAD.SHL.U32 R6, R6, 0x40, RZ ;  /* 0x0000004006067824 */ /* 0x000fe200078e00ff */
[----:B------:R-:W-:Y:S02]  /*0300*/  LOP3.LUT R0, R14, 0xfffffff8, RZ, 0xc0, !PT ;  /* 0xfffffff80e007812 */ /* 0x000fe400078ec0ff */
[----:B------:R-:W-:Y:S02]  /*0310*/  LEA.HI R3, R5, R4, RZ, 0x1 ;  /* 0x0000000405037211 */ /* 0x000fe400078f08ff */
[----:B------:R-:W-:Y:S01]  /*0320*/  LEA.HI R2, R2, R10, RZ, 0x3 ;  /* 0x0000000a02027211 */ /* 0x000fe200078f18ff */
[----:B------:R-:W-:Y:S01]  /*0330*/  IMAD.IADD R0, R13, 0x1, -R0 ;  /* 0x000000010d007824 */ /* 0x000fe200078e0a00 */
[----:B------:R-:W-:-:S02]  /*0340*/  LOP3.LUT R7, R5, 0xfffffff0, RZ, 0xc0, !PT ;  /* 0xfffffff005077812 */ /* 0x000fc400078ec0ff */
[----:B------:R-:W-:Y:S02]  /*0350*/  LOP3.LUT R5, R3, 0xfffffffe, RZ, 0xc0, !PT ;  /* 0xfffffffe03057812 */ /* 0x000fe400078ec0ff */
[----:B------:R-:W-:Y:S02]  /*0360*/  LOP3.LUT R3, R2, 0xfffffff8, RZ, 0xc0, !PT ;  /* 0xfffffff802037812 */ /* 0x000fe400078ec0ff */
[----:B------:R-:W-:Y:S01]  /*0370*/  LOP3.LUT R2, R6, 0x1c0, RZ, 0xc0, !PT ;  /* 0x000001c006027812 */ /* 0x000fe200078ec0ff */
[C---:B------:R-:W-:Y:S01]  /*0380*/  IMAD.SHL.U32 R6, R0.reuse, 0x8, RZ ;  /* 0x0000000800067824 */ /* 0x040fe200078e00ff */
[----:B------:R-:W-:Y:S01]  /*0390*/  LOP3.LUT P4, RZ, R0, 0x2, RZ, 0xc0, !PT ;  /* 0x0000000200ff7812 */ /* 0x000fe2000788c0ff */
[----:B------:R-:W-:Y:S01]  /*03a0*/  IMAD.IADD R10, R10, 0x1, -R3 ;  /* 0x000000010a0a7824 */ /* 0x000fe200078e0a03 */
[----:B------:R-:W-:Y:S01]  /*03b0*/  LOP3.LUT P3, RZ, R0, 0x4, RZ, 0xc0, !PT ;  /* 0x0000000400ff7812 */ /* 0x000fe2000786c0ff */
[----:B------:R-:W-:Y:S01]  /*03c0*/  IMAD.IADD R11, R4, 0x1, -R5 ;  /* 0x00000001040b7824 */ /* 0x000fe200078e0a05 */
[----:B------:R-:W-:Y:S01]  /*03d0*/  LOP3.LUT R3, R2, 0x38, R6, 0xf8, !PT ;  /* 0x0000003802037812 */ /* 0x000fe200078ef806 */
[----:B------:R-:W-:Y:S01]  /*03e0*/  IMAD.IADD R5, R13, 0x1, -R7 ;  /* 0x000000010d057824 */ /* 0x000fe200078e0a07 */
[----:B------:R-:W-:Y:S01]  /*03f0*/  SHF.R.U32.HI R2, RZ, 0x3, R2 ;  /* 0x00000003ff027819 */ /* 0x000fe20000011602 */
[----:B------:R-:W-:Y:S01]  /*0400*/  IMAD.SHL.U32 R0, R0, 0x40, RZ ;  /* 0x0000004000007824 */ /* 0x000fe200078e00ff */
[----:B------:R-:W-:Y:S01]  /*0410*/  LEA.HI R6, R15, R13, RZ, 0x6 ;  /* 0x0000000d0f067211 */ /* 0x000fe200078f30ff */
[----:B------:R-:W-:Y:S01]  /*0420*/  IMAD.SHL.U32 R4, R11, 0x200, RZ ;  /* 0x000002000b047824 */ /* 0x000fe200078e00ff */
[----:B------:R-:W-:Y:S01]  /*0430*/  LOP3.LUT R240, R3, R2, RZ, 0x3c, !PT ;  /* 0x0000000203f07212 */ /* 0x000fe200078e3cff */
[----:B------:R-:W-:Y:S01]  /*0440*/  IMAD.SHL.U32 R2, R175, 0x10, RZ ;  /* 0x00000010af027824 */ /* 0x000fe200078e00ff */
[----:B------:R-:W-:-:S02]  /*0450*/  SHF.R.S32.HI R3, RZ, 0x1f, R5 ;  /* 0x0000001fff037819 */ /* 0x000fc40000011405 */
[----:B------:R-:W-:Y:S02]  /*0460*/  LOP3.LUT R0, R0, 0x1c0, RZ, 0xc0, !PT ;  /* 0x000001c000007812 */ /* 0x000fe400078ec0ff */
[----:B------:R-:W-:Y:S02]  /*0470*/  LEA.HI R12, R3, R5, RZ, 0x3 ;  /* 0x00000005030c7211 */ /* 0x000fe400078f18ff */
[C---:B------:R-:W-:Y:S02]  /*0480*/  LOP3.LUT R177, R0.reuse, 0x8, R14, 0xf8, !PT ;  /* 0x0000000800b17812 */ /* 0x040fe400078ef80e */
[----:B------:R-:W-:Y:S02]  /*0490*/  LOP3.LUT R3, R0, 0x30, R2, 0xf8, !PT ;  /* 0x0000003000037812 */ /* 0x000fe400078ef802 */
[----:B------:R-:W-:Y:S02]  /*04a0*/  SHF.R.S32.HI R6, RZ, 0x6, R6 ;  /* 0x00000006ff067819 */ /* 0x000fe40000011406 */
[----:B------:R-:W-:-:S02]  /*04b0*/  SHF.R.U32.HI R0, RZ, 0x3, R0 ;  /* 0x00000003ff007819 */ /* 0x000fc40000011600 */
[----:B------:R-:W-:Y:S01]  /*04c0*/  LOP3.LUT R3, R3, 0x8, R14, 0xf8, !PT ;  /* 0x0000000803037812 */ /* 0x000fe200078ef80e */
[C---:B------:R-:W-:Y:S01]  /*04d0*/  IMAD R2, R6.reuse, 0x800, R4 ;  /* 0x0000080006027824 */ /* 0x040fe200078e0204 */
[----:B------:R-:W-:Y:S01]  /*04e0*/  LOP3.LUT R177, R177, R0, RZ, 0x3c, !PT ;  /* 0x00000000b1b17212 */ /* 0x000fe200078e3cff */
[----:B------:R-:W-:Y:S01]  /*04f0*/  IMAD R240, R6, 0x200, R240 ;  /* 0x0000020006f07824 */ /* 0x000fe200078e02f0 */
[----:B------:R-:W-:Y:S02]  /*0500*/  LOP3.LUT R4, R4, R3, R0, 0xf6, !PT ;  /* 0x0000000304047212 */ /* 0x000fe400078ef600 */
[----:B------:R-:W-:Y:S01]  /*0510*/  LOP3.LUT R0, R16, 0x7ffffffc, RZ, 0xc0, !PT ;  /* 0x7ffffffc10007812 */ /* 0x000fe200078ec0ff */
[----:B------:R-:W-:Y:S01]  /*0520*/  IMAD.IADD R177, R2, 0x1, R177 ;  /* 0x0000000102b17824 */ /* 0x000fe200078e02b1 */
[----:B------:R-:W-:Y:S02]  /*0530*/  LOP3.LUT R2, R9, 0xffffffe0, RZ, 0xc0, !PT ;  /* 0xffffffe009027812 */ /* 0x000fe400078ec0ff */
[----:B------:R-:W-:Y:S01]  /*0540*/  LEA.HI R3, R15, R13, RZ, 0x7 ;  /* 0x0000000d0f037211 */ /* 0x000fe200078f38ff */
[C---:B------:R-:W-:Y:S01]  /*0550*/  IMAD.IADD R0, R13.reuse, 0x1, -R0 ;  /* 0x000000010d007824 */ /* 0x040fe200078e0a00 */
[----:B------:R-:W-:Y:S01]  /*0560*/  LOP3.LUT R7, R10, 0x1, RZ, 0xc0, !PT ;  /* 0x000000010a077812 */ /* 0x000fe200078ec0ff */
[----:B------:R-:W-:Y:S01]  /*0570*/  IMAD.IADD R251, R13, 0x1, -R2 ;  /* 0x000000010dfb7824 */ /* 0x000fe200078e0a02 */
[----:B------:R-:W-:Y:S01]  /*0580*/  LOP3.LUT R8, R12, 0xfffffff8, RZ, 0xc0, !PT ;  /* 0xfffffff80c087812 */ /* 0x000fe200078ec0ff */
[----:B------:R-:W-:Y:S01]  /*0590*/  IMAD.SHL.U32 R9, R0, 0x2, RZ ;  /* 0x0000000200097824 */ /* 0x000fe200078e00ff */
[----:B------:R-:W-:Y:S01]  /*05a0*/  SHF.R.S32.HI R3, RZ, 0x7, R3 ;  /* 0x00000007ff037819 */ /* 0x000fe20000011403 */
[----:B------:R-:W-:Y:S01]  /*05b0*/  IMAD.SHL.U32 R0, R10, 0x40, RZ ;  /* 0x000000400a007824 */ /* 0x000fe200078e00ff */
[----:B------:R-:W-:Y:S01]  /*05c0*/  ISETP.NE.U32.AND P0, PT, R7, 0x1, PT ;  /* 0x000000010700780c */ /* 0x000fe20003f05070 */
[----:B------:R-:W-:Y:S01]  /*05d0*/  IMAD.IADD R14, R5, 0x1, -R8 ;  /* 0x00000001050e7824 */ /* 0x000fe200078e0a08 */
[----:B------:R-:W-:Y:S01]  /*05e0*/  SHF.R.S32.HI R7, RZ, 0x1f, R251 ;  /* 0x0000001fff077819 */ /* 0x000fe200000114fb */
[----:B------:R-:W-:Y:S01]  /*05f0*/  IMAD.SHL.U32 R2, R6, 0x20, RZ ;  /* 0x0000002006027824 */ /* 0x000fe200078e00ff */
[----:B------:R-:W-:Y:S01]  /*0600*/  LOP3.LUT R0, R0, 0x1c0, RZ, 0xc0, !PT ;  /* 0x000001c000007812 */ /* 0x000fe200078ec0ff */
[C---:B------:R-:W-:Y:S01]  /*0610*/  IMAD.SHL.U32 R6, R3.reuse, 0x8, RZ ;  /* 0x0000000803067824 */ /* 0x040fe200078e00ff */
[----:B------:R-:W-:Y:S01]  /*0620*/  R2P PR, R10, 0x6 ;  /* 0x000000060a007804 */ /* 0x000fe20000000000 */
[----:B------:R-:W-:Y:S01]  /*0630*/  IMAD R5, R3, 0x1000, R9 ;  /* 0x0000100003057824 */ /* 0x000fe200078e0209 */
[----:B------:R-:W-:Y:S01]  /*0640*/  LEA.HI R3, R7, R251, RZ, 0x2 ;  /* 0x000000fb07037211 */ /* 0x000fe200078f10ff */
[----:B------:R-:W-:Y:S01]  /*0650*/  IMAD.SHL.U32 R10, R11, 0x10, RZ ;  /* 0x000000100b0a7824 */ /* 0x000fe200078e00ff */
[----:B------:R-:W-:Y:S01]  /*0660*/  LOP3.LUT R243, R2, 0x6, R243, 0xf8, !PT ;  /* 0x0000000602f37812 */ /* 0x000fe200078ef8f3 */
[----:B------:R-:W-:Y:S01]  /*0670*/  IMAD R7, R181, 0x400, R5 ;  /* 0x00000400b5077824 */ /* 0x000fe200078e0205 */
[----:B------:R-:W-:-:S02]  /*0680*/  SHF.R.S32.HI R3, RZ, 0x2, R3 ;  /* 0x00000002ff037819 */ /* 0x000fc40000011403 */
[----:B------:R-:W-:Y:S02]  /*0690*/  LOP3.LUT R8, R0, 0x20, R2, 0xf8, !PT ;  /* 0x0000002000087812 */ /* 0x000fe400078ef802 */
[----:B------:R-:W-:Y:S01]  /*06a0*/  SHF.R.U32.HI R2, RZ, 0x3, R0 ;  /* 0x00000003ff027819 */ /* 0x000fe20000011600 */
[----:B------:R-:W-:Y:S01]  /*06b0*/  IMAD R247, R181, 0x10, R3 ;  /* 0x00000010b5f77824 */ /* 0x000fe200078e0203 */
[----:B------:R-:W-:Y:S01]  /*06c0*/  LOP3.LUT R6, R6, 0x8, RZ, 0xc0, !PT ;  /* 0x0000000806067812 */ /* 0x000fe200078ec0ff */
[----:B------:R-:W-:Y:S01]  /*06d0*/  IMAD.SHL.U32 R3, R14, 0x40, RZ ;  /* 0x000000400e037824 */ /* 0x000fe200078e00ff */
[----:B------:R-:W-:Y:S02]  /*06e0*/  LOP3.LUT R5, R8, R2, RZ, 0x3c, !PT ;  /* 0x0000000208057212 */ /* 0x000fe400078e3cff */
[----:B------:R-:W-:Y:S01]  /*06f0*/  LOP3.LUT R8, R2, R0, R6, 0x1e, !PT ;  /* 0x0000000002087212 */ /* 0x000fe200078e1e06 */
[----:B------:R-:W-:Y:S01]  /*0700*/  VIADD R0, R247, 0xffffffc0 ;  /* 0xffffffc0f7007836 */ /* 0x000fe20000000000 */
[----:B------:R-:W-:Y:S01]  /*0710*/  LOP3.LUT R10, R6, 0x10, R10, 0xf8, !PT ;  /* 0x00000010060a7812 */ /* 0x000fe200078ef80a */
[----:B------:R-:W-:Y:S01]  /*0720*/  IMAD R6, R175, 0x400, R9 ;  /* 0x00000400af067824 */ /* 0x000fe200078e0209 */
[----:B------:R-:W-:Y:S01]  /*0730*/  LOP3.LUT R3, R3, 0x1c0, RZ, 0xc0, !PT ;  /* 0x000001c003037812 */ /* 0x000fe200078ec0ff */
[----:B------:R-:W-:Y:S01]  /*0740*/  IMAD.IADD R194, R5, 0x1, R7 ;  /* 0x0000000105c27824 */ /* 0x000fe200078e0207 */
[----:B------:R-:W-:Y:S01]  /*0750*/  SHF.R.S32.HI R2, RZ, 0x1f, R0 ;  /* 0x0000001fff027819 */ /* 0x000fe20000011400 */
[----:B------:R-:W-:Y:S01]  /*0760*/  IMAD.SHL.U32 R7, R11, 0x8, RZ ;  /* 0x000000080b077824 */ /* 0x000fe200078e00ff */
[----:B------:R-:W-:Y:S01]  /*0770*/  SHF.R.U32.HI R5, RZ, 0x3, R3 ;  /* 0x00000003ff057819 */ /* 0x000fe20000011603 */
[----:B------:R-:W-:Y:S01]  /*0780*/  IMAD.IADD R6, R6, 0x1, R8 ;  /* 0x0000000106067824 */ /* 0x000fe200078e0208 */
[----:B------:R-:W-:Y:S01]  /*0790*/  SHF.L.U64.HI R242, R0, 0x2, R2 ;  /* 0x0000000200f27819 */ /* 0x000fe20000010202 */
[----:B------:R-:W-:Y:S01]  /*07a0*/  IMAD.SHL.U32 R0, R12, 0x40, RZ ;  /* 0x000000400c007824 */ /* 0x000fe200078e00ff */
[----:B------:R-:W1:Y:S01]  /*07b0*/  LDC R8, c[0x0][0x2c4] ;  /* 0x0000b100ff087b82 */ /* 0x000e620000000800 */
[----:B------:R-:W-:-:S02]  /*07c0*/  LOP3.LUT R2, R3, 0x8, R7, 0xf8, !PT ;  /* 0x0000000803027812 */ /* 0x000fc400078ef807 */
[----:B------:R-:W-:Y:S02]  /*07d0*/  LOP3.LUT R3, R5, R10, R3, 0x1e, !PT ;  /* 0x0000000a05037212 */ /* 0x000fe400078e1e03 */
[----:B------:R-:W-:Y:S02]  /*07e0*/  LOP3.LUT R0, R0, 0xfffffe00, RZ, 0xc0, !PT ;  /* 0xfffffe0000007812 */ /* 0x000fe400078ec0ff */
[----:B------:R-:W-:Y:S02]  /*07f0*/  LOP3.LUT R2, R2, R5, RZ, 0x3c, !PT ;  /* 0x0000000502027212 */ /* 0x000fe400078e3cff */
[----:B------:R-:W-:Y:S01]  /*0800*/  LOP3.LUT R182, R3, R0, RZ, 0xfc, !PT ;  /* 0x0000000003b67212 */ /* 0x000fe200078efcff */
[--C-:B------:R-:W-:Y:S01]  /*0810*/  IMAD R181, R181, 0x400, R0.reuse ;  /* 0x00000400b5b57824 */ /* 0x100fe200078e0200 */
[----:B------:R-:W-:Y:S01]  /*0820*/  LEA R244, R6, UR6, 0x1 ;  /* 0x0000000606f47c11 */ /* 0x000fe2000f8e08ff */
[----:B------:R-:W-:Y:S01]  /*0830*/  IMAD R175, R175, 0x400, R0 ;  /* 0x00000400afaf7824 */ /* 0x000fe200078e0200 */
[----:B------:R-:W-:Y:S01]  /*0840*/  SEL R178, R178, 0xffffffc0, !P3 ;  /* 0xffffffc0b2b27807 */ /* 0x000fe20005800000 */
[----:B------:R-:W-:Y:S01]  /*0850*/  IMAD.MOV.U32 R0, RZ, RZ, 0x20 ;  /* 0x00000020ff007424 */ /* 0x000fe200078e00ff */
[----:B------:R-:W-:Y:S01]  /*0860*/  LEA R177, R177, UR5, 0x1 ;  /* 0x00000005b1b17c11 */ /* 0x000fe2000f8e08ff */
[----:B------:R-:W-:Y:S01]  /*0870*/  IMAD.IADD R175, R2, 0x1, R175 ;  /* 0x0000000102af7824 */ /* 0x000fe200078e02af */
[----:B------:R-:W-:Y:S01]  /*0880*/  LEA R194, R194, UR5, 0x1 ;  /* 0x00000005c2c27c11 */ /* 0x000fe2000f8e08ff */
[----:B------:R-:W-:Y:S01]  /*0890*/  VIADD R245, R244, 0x40 ;  /* 0x00000040f4f57836 */ /* 0x000fe20000000000 */
[----:B------:R-:W-:Y:S01]  /*08a0*/  SEL R179, R0, 0xffffffe0, !P4 ;  /* 0xffffffe000b37807 */ /* 0x000fe20006000000 */
[--C-:B------:R-:W-:Y:S01]  /*08b0*/  IMAD.IADD R178, R178, 0x1, R177.reuse ;  /* 0x00000001b2b27824 */ /* 0x100fe200078e02b1 */
[----:B------:R-:W-:Y:S01]  /*08c0*/  SEL R0, R0, 0xffffffe0, !P1 ;  /* 0xffffffe000007807 */ /* 0x000fe20004800000 */
[----:B------:R-:W-:Y:S01]  /*08d0*/  @P2 VIADD R245, R244, 0xffffffc0 ;  /* 0xffffffc0f4f52836 */ /* 0x000fe20000000000 */
[----:B------:R-:W-:Y:S01]  /*08e0*/  SEL R192, R192, 0x10, !P0 ;  /* 0x00000010c0c07807 */ /* 0x000fe20004000000 */
[----:B------:R-:W-:Y:S01]  /*08f0*/  IMAD.IADD R180, R179, 0x1, R177 ;  /* 0x00000001b3b47824 */ /* 0x000fe200078e02b1 */
[----:B-1----:R-:W-:Y:S01]  /*0900*/  IADD3 R241, R247, 0x1, -R8 ;  /* 0x00000001f7f17810 */ /* 0x002fe20007ffe808 */
[----:B------:R-:W-:Y:S01]  /*0910*/  IMAD.IADD R193, R194, 0x1, R0 ;  /* 0x00000001c2c17824 */ /* 0x000fe200078e0200 */
[----:B------:R-:W-:Y:S01]  /*0920*/  LEA R3, R4, UR5, 0x1 ;  /* 0x0000000504037c11 */ /* 0x000fe2000f8e08ff */
[----:B------:R-:W-:Y:S01]  /*0930*/  VIADD R250, R244, 0x420 ;  /* 0x00000420f4fa7836 */ /* 0x000fe20000000000 */
[----:B------:R-:W-:Y:S01]  /*0940*/  LEA R175, R175, UR4, 0x1 ;  /* 0x00000004afaf7c11 */ /* 0x000fe2000f8e08ff */
[----:B------:R-:W-:-:S02]  /*0950*/  IMAD.IADD R195, R194, 0x1, R192 ;  /* 0x00000001c2c37824 */ /* 0x000fc400078e02c0 */
[----:B------:R-:W-:Y:S02]  /*0960*/  IMAD.IADD R181, R181, 0x1, R2 ;  /* 0x00000001b5b57824 */ /* 0x000fe400078e0202 */
[----:B------:R-:W-:Y:S02]  /*0970*/  IMAD.IADD R179, R179, 0x1, R178 ;  /* 0x00000001b3b37824 */ /* 0x000fe400078e02b2 */
[----:B------:R-:W-:Y:S02]  /*0980*/  IMAD.IADD R248, R0, 0x1, R244 ;  /* 0x0000000100f87824 */ /* 0x000fe400078e02f4 */
[----:B------:R-:W-:Y:S02]  /*0990*/  @P1 VIADD R250, R244, 0x3e0 ;  /* 0x000003e0f4fa1836 */ /* 0x000fe40000000000 */
[----:B------:R-:W-:Y:S02]  /*09a0*/  IMAD.IADD R192, R192, 0x1, R193 ;  /* 0x00000001c0c07824 */ /* 0x000fe400078e02c1 */
[----:B------:R-:W-:-:S07]  /*09b0*/  IMAD.IADD R246, R0, 0x1, R245 ;  /* 0x0000000100f67824 */ /* 0x000fce00078e02f5 */
.L_x_573:
        /* <DEDUP_REMOVED lines=38> */
[----:B------:R-:W-:Y:S02]  /*0c20*/  UIADD3 UR9, UR4, 0x3f, URZ ;  /* 0x0000003f04097890 */ /* 0x000fe4000fffe03f */
[----:B------:R-:W3:Y:S01]  /*0c30*/  LDC.64 R6, c[0x0][0x488] ;  /* 0x00012200ff067b82 */ /* 0x000ee20000000a00 */
[----:B------:R-:W-:Y:S01]  /*0c40*/  ULDC.U8 UR6, c[0x0][0x3d8] ;  /* 0x0000f60000067ab9 */ /* 0x000fe20000000000 */
[----:B------:R-:W-:-:S02]  /*0c50*/  USHF.R.S32.HI UR36, URZ, 0x1f, UR9 ;  /* 0x0000001f3f247899 */ /* 0x000fc40008011409 */
[----:B------:R-:W-:Y:S02]  /*0c60*/  UISETP.NE.AND UP0, UPT, UR6, URZ, UPT ;  /* 0x0000003f0600728c */ /* 0x000fe4000bf05270 */
[----:B------:R-:W-:Y:S01]  /*0c70*/  ULEA.HI UR36, UR36, UR9, URZ, 0x6 ;  /* 0x0000000924247291 */ /* 0x000fe2000f8f303f */
[----:B------:R-:W-:Y:S01]  /*0c80*/  ULDC UR27, c[0x0][0x270] ;  /* 0x00009c00001b7ab9 */ /* 0x000fe20000000800 */
[----:B------:R-:W-:Y:S02]  /*0c90*/  ULDC UR26, c[0x0][0x2dc] ;  /* 0x0000b700001a7ab9 */ /* 0x000fe40000000800 */
[----:B------:R-:W-:Y:S02]  /*0ca0*/  ULOP3.LUT UR42, UR36, 0xffffffc0, URZ, 0xc0, !UPT ;  /* 0xffffffc0242a7892 */ /* 0x000fe4000f8ec03f */
[----:B------:R-:W-:Y:S02]  /*0cb0*/  UISETP.NE.AND.EX UP1, UPT, UR7, URZ, UPT, UP1 ;  /* 0x0000003f0700728c */ /* 0x000fe4000bf25310 */
[----:B------:R-:W-:Y:S01]  /*0cc0*/  UIMAD UR33, UR17, UR26, URZ ;  /* 0x0000001a112172a4 */ /* 0x000fe2000f8e023f */
        /* <DEDUP_REMOVED lines=26> */
[----:B------:R-:W-:-:S05]  /*0e70*/  MOV R4, R2 ;  /* 0x0000000200047202 */ /* 0x000fca0000000f00 */
[----:B------:R-:W-:-:S04]  /*0e80*/  IMAD.HI.U32 R0, R0, R4, RZ ;  /* 0x0000000400007227 */ /* 0x000fc800078e00ff */
[----:B------:R-:W-:-:S04]  /*0e90*/  IMAD.MOV R2, RZ, RZ, -R0 ;  /* 0x000000ffff027224 */ /* 0x000fc800078e0a00 */
[----:B------:R-:W-:Y:S02]  /*0ea0*/  IMAD R2, R8, R2, R4 ;  /* 0x0000000208027224 */ /* 0x000fe400078e0204 */
[----:B---3--:R-:W-:-:S03]  /*0eb0*/  IMAD.WIDE.U32 R4, R10, R6, RZ ;  /* 0x000000060a047225 */ /* 0x008fc600078e00ff */
[----:B------:R-:W-:-:S13]  /*0ec0*/  ISETP.GT.U32.AND P2, PT, R8, R2, PT ;  /* 0x000000020800720c */ /* 0x000fda0003f44070 */
[----:B------:R-:W-:Y:S01]  /*0ed0*/  @!P2 IMAD.IADD R2, R2, 0x1, -R8 ;  /* 0x000000010202a824 */ /* 0x000fe200078e0a08 */
[----:B------:R-:W-:-:S04]  /*0ee0*/  @!P2 IADD3 R0, R0, 0x1, RZ ;  /* 0x000000010000a810 */ /* 0x000fc80007ffe0ff */
[----:B------:R-:W-:Y:S02]  /*0ef0*/  ISETP.GE.U32.AND P3, PT, R2, R8, PT ;  /* 0x000000080200720c */ /* 0x000fe40003f66070 */
[----:B------:R-:W-:-:S04]  /*0f00*/  LOP3.LUT R2, R9, UR17, RZ, 0x3c, !PT ;  /* 0x0000001109027c12 */ /* 0x000fc8000f8e3cff */
[----:B------:R-:W-:Y:S01]  /*0f10*/  ISETP.GE.AND P0, PT, R2, RZ, PT ;  /* 0x000000ff0200720c */ /* 0x000fe20003f06270 */
[----:B------:R-:W-:-:S06]  /*0f20*/  IMAD R2, R10, R7, R5 ;  /* 0x000000070a027224 */ /* 0x000fcc00078e0205 */
[----:B------:R-:W-:Y:S01]  /*0f30*/  @P3 VIADD R0, R0, 0x1 ;  /* 0x0000000100003836 */ /* 0x000fe20000000000 */
[----:B------:R-:W-:-:S03]  /*0f40*/  ISETP.NE.AND P3, PT, RZ, UR7, PT ;  /* 0x00000007ff007c0c */ /* 0x000fc6000bf65270 */
[----:B------:R-:W-:Y:S01]  /*0f50*/  IMAD.MOV.U32 R16, RZ, RZ, R0 ;  /* 0x000000ffff107224 */ /* 0x000fe200078e0000 */
[----:B------:R-:W-:Y:S02]  /*0f60*/  SEL R31, R4, RZ, P3 ;  /* 0x000000ff041f7207 */ /* 0x000fe40001800000 */
[----:B------:R-:W-:Y:S02]  /*0f70*/  SEL R32, R2, RZ, P3 ;  /* 0x000000ff02207207 */ /* 0x000fe40001800000 */
        /* <DEDUP_REMOVED lines=13> */
.L_x_566:
[----:B------:R-:W-:Y:S01]  /*1050*/  UIMAD UR32, UR16, UR27, UR17 ;  /* 0x0000001b102072a4 */ /* 0x000fe2000f8e0211 */
[----:B------:R-:W-:-:S03]  /*1060*/  ULDC UR25, c[0x0][0x2d4] ;  /* 0x0000b50000197ab9 */ /* 0x000fc60000000800 */
[----:B------:R-:W-:-:S12]  /*1070*/  UIMAD UR32, UR32, UR25, URZ ;  /* 0x00000019202072a4 */ /* 0x000fd8000f8e023f */
.L_x_567:
[----:B------:R-:W1:Y:S01]  /*1080*/  S2R R34, SR_TID.X ;  /* 0x0000000000227919 */ /* 0x000e620000002100 */
[----:B------:R-:W2:Y:S01]  /*1090*/  LDC.64 R24, c[0x0][0x240] ;  /* 0x00009000ff187b82 */ /* 0x000ea20000000a00 */
[----:B------:R-:W-:Y:S01]  /*10a0*/  ULDC.64 UR8, c[0x0][0x250] ;  /* 0x0000940000087ab9 */ /* 0x000fe20000000a00 */
[----:B------:R-:W-:Y:S01]  /*10b0*/  ULDC.64 UR6, c[0x0][0x248] ;  /* 0x0000920000067ab9 */ /* 0x000fe20000000a00 */
[----:B------:R-:W-:Y:S01]  /*10c0*/  UIADD3 UR23, UP0, UR37, UR23, URZ ;  /* 0x0000001725177290 */ /* 0x000fe2000ff1e03f */
[----:B------:R-:W-:Y:S01]  /*10d0*/  ULDC.64 UR10, c[0x0][0x258] ;  /* 0x00009600000a7ab9 */ /* 0x000fe20000000a00 */
[----:B------:R-:W-:Y:S01]  /*10e0*/  ULDC.64 UR12, c[0x0][0x428] ;  /* 0x00010a00000c7ab9 */ /* 0x000fe20000000a00 */
[----:B------:R-:W-:Y:S02]  /*10f0*/  UIMAD UR45, UR21, UR10, URZ ;  /* 0x0000000a152d72a4 */ /* 0x000fe4000f8e023f */
[----:B------:R-:W3:Y:S01]  /*1100*/  LDC.64 R18, c[0x0][0x418] ;  /* 0x00010600ff127b82 */ /* 0x000ee20000000a00 */
[----:B------:R-:W-:-:S02]  /*1110*/  UIMAD UR46, UR21, UR12, URZ ;  /* 0x0000000c152e72a4 */ /* 0x000fc4000f8e023f */
[----:B------:R-:W-:Y:S02]  /*1120*/  UIMAD UR45, UR17, UR11, UR45 ;  /* 0x0000000b112d72a4 */ /* 0x000fe4000f8e022d */
[----:B------:R-:W-:Y:S02]  /*1130*/  UIADD3.X UR39, UR47, UR39, URZ, UP0, !UPT ;  /* 0x000000272f277290 */ /* 0x000fe400087fe43f */
[----:B------:R-:W-:Y:S01]  /*1140*/  UIMAD UR46, UR17, UR13, UR46 ;  /* 0x0000000d112e72a4 */ /* 0x000fe2000f8e022e */
[----:B------:R-:W4:Y:S01]  /*1150*/  LDC.64 R22, c[0x0][0x228] ;  /* 0x00008a00ff167b82 */ /* 0x000f220000000a00 */
[----:B------:R-:W-:Y:S01]  /*1160*/  UIMAD UR47, UR39, UR8, URZ ;  /* 0x00000008272f72a4 */ /* 0x000fe2000f8e023f */
[----:B------:R-:W-:-:S03]  /*1170*/  ULDC.64 UR48, c[0x0][0x2b0] ;  /* 0x0000ac0000307ab9 */ /* 0x000fc60000000a00 */
[----:B------:R-:W-:-:S03]  /*1180*/  UIMAD UR47, UR23, UR9, UR47 ;  /* 0x00000009172f72a4 */ /* 0x000fc6000f8e022f */
[----:B------:R-:W2:Y:S01]  /*1190*/  LDC.64 R26, c[0x0][0x420] ;  /* 0x00010800ff1a7b82 */ /* 0x000ea20000000a00 */
[----:B-1----:R-:W-:-:S07]  /*11a0*/  SHF.R.S32.HI R33, RZ, 0x1f, R34 ;  /* 0x0000001fff217819 */ /* 0x002fce0000011422 */
[----:B------:R-:W1:Y:S01]  /*11b0*/  LDC.64 R28, c[0x0][0x238] ;  /* 0x00008e00ff1c7b82 */ /* 0x000e620000000a00 */
[----:B---3--:R-:W-:Y:S01]  /*11c0*/  IMAD R11, R18, UR22, RZ ;  /* 0x00000016120b7c24 */ /* 0x008fe2000f8e02ff */
[----:B------:R-:W-:-:S03]  /*11d0*/  LEA.HI R2, R33, R34, RZ, 0x3 ;  /* 0x0000002221027211 */ /* 0x000fc600078f18ff */
[----:B------:R-:W-:Y:S01]  /*11e0*/  IMAD R19, R19, UR16, R11 ;  /* 0x0000001013137c24 */ /* 0x000fe2000f8e020b */
[----:B------:R-:W-:Y:S01]  /*11f0*/  SHF.R.S32.HI R0, RZ, 0x3, R2 ;  /* 0x00000003ff007819 */ /* 0x000fe20000011402 */
[----:B----4-:R-:W-:Y:S01]  /*1200*/  IMAD R20, R22, UR22, RZ ;  /* 0x0000001616147c24 */ /* 0x010fe2000f8e02ff */
[----:B------:R-:W-:Y:S02]  /*1210*/  LOP3.LUT R2, R2, 0xfffffff8, RZ, 0xc0, !PT ;  /* 0xfffffff802027812 */ /* 0x000fe400078ec0ff */
[----:B------:R-:W-:Y:S01]  /*1220*/  SHF.R.S32.HI R17, RZ, 0x1f, R0 ;  /* 0x0000001fff117819 */ /* 0x000fe20000011400 */
[----:B------:R-:W-:-:S04]  /*1230*/  IMAD.WIDE.U32 R6, R0, UR8, RZ ;  /* 0x0000000800067c25 */ /* 0x000fc8000f8e00ff */
[----:B------:R-:W-:Y:S01]  /*1240*/  IMAD.IADD R4, R34, 0x1, -R2 ;  /* 0x0000000122047824 */ /* 0x000fe200078e0a02 */
[----:B------:R-:W-:Y:S01]  /*1250*/  IADD3 R2, P0, R0, UR42, RZ ;  /* 0x0000002a00027c10 */ /* 0x000fe2000ff1e0ff */
[C---:B------:R-:W-:Y:S02]  /*1260*/  IMAD R8, R17.reuse, UR8, RZ ;  /* 0x0000000811087c24 */ /* 0x040fe4000f8e02ff */
[C---:B------:R-:W-:Y:S01]  /*1270*/  IMAD R5, R17.reuse, UR6, RZ ;  /* 0x0000000611057c24 */ /* 0x040fe2000f8e02ff */
[----:B------:R-:W-:Y:S01]  /*1280*/  IADD3.X R17, R17, UR43, RZ, P0, !PT ;  /* 0x0000002b11117c10 */ /* 0x000fe200087fe4ff */
[----:B------:R-:W-:Y:S02]  /*1290*/  IMAD.SHL.U32 R4, R4, 0x8, RZ ;  /* 0x0000000804047824 */ /* 0x000fe400078e00ff */
[C---:B------:R-:W-:Y:S02]  /*12a0*/  IMAD R10, R0.reuse, UR9, R8 ;  /* 0x00000009000a7c24 */ /* 0x040fe4000f8e0208 */
[C---:B------:R-:W-:Y:S01]  /*12b0*/  IMAD R14, R0.reuse, UR7, R5 ;  /* 0x00000007000e7c24 */ /* 0x040fe2000f8e0205 */
[----:B------:R-:W-:Y:S01]  /*12c0*/  SHF.R.S32.HI R5, RZ, 0x1f, R4 ;  /* 0x0000001fff057819 */ /* 0x000fe20000011404 */
[----:B------:R-:W-:-:S04]  /*12d0*/  IMAD.WIDE.U32 R8, R0, UR6, RZ ;  /* 0x0000000600087c25 */ /* 0x000fc8000f8e00ff */
[-C--:B--2---:R-:W-:Y:S02]  /*12e0*/  IMAD R0, R17, R24.reuse, RZ ;  /* 0x0000001811007224 */ /* 0x084fe400078e02ff */
[----:B------:R-:W-:-:S04]  /*12f0*/  IMAD.WIDE.U32 R12, R2, R24, R4 ;  /* 0x00000018020c7225 */ /* 0x000fc800078e0004 */
[----:B------:R-:W-:Y:S02]  /*1300*/  IMAD R0, R2, R25, R0 ;  /* 0x0000001902007224 */ /* 0x000fe400078e0200 */
[----:B------:R-:W-:Y:S02]  /*1310*/  IMAD.IADD R15, R9, 0x1, R14 ;  /* 0x00000001090f7824 */ /* 0x000fe400078e020e */
[----:B------:R-:W-:Y:S02]  /*1320*/  IMAD.MOV.U32 R14, RZ, RZ, R8 ;  /* 0x000000ffff0e7224 */ /* 0x000fe400078e0008 */
[----:B------:R-:W-:Y:S02]  /*1330*/  IMAD.IADD R9, R13, 0x1, R0 ;  /* 0x000000010d097824 */ /* 0x000fe400078e0200 */
[----:B------:R-:W-:Y:S02]  /*1340*/  IMAD.MOV.U32 R8, RZ, RZ, R12 ;  /* 0x000000ffff087224 */ /* 0x000fe400078e000c */
[----:B------:R-:W-:-:S02]  /*1350*/  IMAD.IADD R7, R7, 0x1, R10 ;  /* 0x0000000107077824 */ /* 0x000fc400078e020a */
[----:B------:R-:W-:-:S04]  /*1360*/  IMAD.WIDE.U32 R10, R18, UR16, R4 ;  /* 0x00000010120a7c25 */ /* 0x000fc8000f8e0004 */
[----:B------:R-:W-:Y:S02]  /*1370*/  IMAD.U32 R18, RZ, RZ, UR8 ;  /* 0x00000008ff127e24 */ /* 0x000fe4000f8e00ff */
[----:B------:R-:W-:Y:S02]  /*1380*/  IMAD R20, R23, UR16, R20 ;  /* 0x0000001017147c24 */ /* 0x000fe4000f8e0214 */
[----:B------:R-:W-:Y:S02]  /*1390*/  IMAD.WIDE.U32 R12, R22, UR16, R8 ;  /* 0x00000010160c7c25 */ /* 0x000fe4000f8e0008 */
[----:B------:R-:W2:Y:S02]  /*13a0*/  LDC.64 R22, c[0x0][0x230] ;  /* 0x00008c00ff167b82 */ /* 0x000ea40000000a00 */
[----:B------:R-:W-:Y:S02]  /*13b0*/  IMAD.IADD R11, R11, 0x1, R19 ;  /* 0x000000010b0b7824 */ /* 0x000fe400078e0213 */
[----:B------:R-:W-:-:S04]  /*13c0*/  IMAD.WIDE.U32 R18, R18, UR23, R6 ;  /* 0x0000001712127c25 */ /* 0x000fc8000f8e0006 */
[-C--:B------:R-:W-:Y:S02]  /*13d0*/  IMAD R0, R17, R26.reuse, RZ ;  /* 0x0000001a11007224 */ /* 0x080fe400078e02ff */
[----:B------:R-:W-:Y:S02]  /*13e0*/  IMAD.IADD R7, R13, 0x1, R20 ;  /* 0x000000010d077824 */ /* 0x000fe400078e0214 */
[----:B------:R-:W-:Y:S01]  /*13f0*/  IMAD.U32 R17, RZ, RZ, UR10 ;  /* 0x0000000aff117e24 */ /* 0x000fe2000f8e00ff */
[----:B------:R-:W-:Y:S01]  /*1400*/  ULDC.64 UR10, c[0x0][0x268] ;  /* 0x00009a00000a7ab9 */ /* 0x000fe20000000a00 */
[----:B------:R-:W-:Y:S02]  /*1410*/  IMAD.MOV.U32 R6, RZ, RZ, R12 ;  /* 0x000000ffff067224 */ /* 0x000fe400078e000c */
[----:B-1----:R-:W-:Y:S02]  /*1420*/  IMAD R20, R28, UR22, RZ ;  /* 0x000000161c147c24 */ /* 0x002fe4000f8e02ff */
[----:B------:R-:W-:-:S04]  /*1430*/  IMAD.WIDE.U32 R8, R2, R26, R10 ;  /* 0x0000001a02087225 */ /* 0x000fc800078e000a */
[----:B------:R-:W-:Y:S02]  /*1440*/  IMAD R13, R2, R27, R0 ;  /* 0x0000001b020d7224 */ /* 0x000fe400078e0200 */
[----:B------:R-:W-:-:S04]  /*1450*/  IMAD.WIDE.U32 R10, R17, UR17, R6 ;  /* 0x00000011110a7c25 */ /* 0x000fc8000f8e0006 */
[----:B------:R-:W-:Y:S02]  /*1460*/  IMAD R0, R29, UR16, R20 ;  /* 0x000000101d007c24 */ /* 0x000fe4000f8e0214 */
[----:B------:R-:W-:-:S04]  /*1470*/  IMAD.WIDE.U32 R6, R28, UR16, R4 ;  /* 0x000000101c067c25 */ /* 0x000fc8000f8e0004 */
[----:B------:R-:W-:Y:S02]  /*1480*/  IMAD.IADD R9, R9, 0x1, R13 ;  /* 0x0000000109097824 */ /* 0x000fe400078e020d */
[----:B------:R-:W-:Y:S01]  /*1490*/  IMAD.U32 R2, RZ, RZ, UR12 ;  /* 0x0000000cff027e24 */ /* 0x000fe2000f8e00ff */
[----:B------:R-:W-:Y:S01]  /*14a0*/  ULDC.64 UR12, c[0x0][0x210] ;  /* 0x00008400000c7ab9 */ /* 0x000fe20000000a00 */
[----:B------:R-:W-:Y:S01]  /*14b0*/  IMAD.IADD R7, R7, 0x1, R0 ;  /* 0x0000000107077824 */ /* 0x000fe200078e0200 */
[----:B------:R-:W-:Y:S01]  /*14c0*/  LEA R198, P2, R10, UR12, 0x1 ;  /* 0x0000000c0ac67c11 */ /* 0x000fe2000f8408ff */
[----:B------:R-:W-:Y:S01]  /*14d0*/  IMAD R0, R30, UR10, RZ ;  /* 0x0000000a1e007c24 */ /* 0x000fe2000f8e02ff */
[----:B------:R-:W-:Y:S01]  /*14e0*/  USHF.L.U32 UR12, UR8, 0x6, URZ ;  /* 0x00000006080c7899 */ /* 0x000fe2000800063f */
[----:B------:R-:W-:-:S04]  /*14f0*/  IMAD.WIDE.U32 R8, R2, UR17, R8 ;  /* 0x0000001102087c25 */ /* 0x000fc8000f8e0008 */
[C---:B------:R-:W-:Y:S02]  /*1500*/  IMAD R12, R16.reuse, UR11, R0 ;  /* 0x0000000b100c7c24 */ /* 0x040fe4000f8e0200 */
        /* <DEDUP_REMOVED lines=9> */
[----:B------:R-:W-:Y:S01]  /*15a0*/  ULDC.64 UR10, c[0x0][0x220] ;  /* 0x00008800000a7ab9 */ /* 0x000fe20000000a00 */
[----:B------:R-:W-:Y:S01]  /*15b0*/  LEA.HI.X R199, R10, UR13, R0, 0x1, P2 ;  /* 0x0000000d0ac77c11 */ /* 0x000fe200090f0c00 */
[----:B--2---:R-:W-:Y:S01]  /*15c0*/  IMAD R2, R22, UR22, RZ ;  /* 0x0000001616027c24 */ /* 0x004fe2000f8e02ff */
[----:B------:R-:W-:Y:S01]  /*15d0*/  IADD3.X R18, R12, UR47, R19, P0, !PT ;  /* 0x0000002f0c127c10 */ /* 0x000fe200087fe413 */
[----:B------:R-:W-:Y:S01]  /*15e0*/  UIADD3 UR13, UR36, -0x1, URZ ;  /* 0xffffffff240d7890 */ /* 0x000fe2000fffe03f */
[----:B------:R-:W-:Y:S01]  /*15f0*/  LEA R20, P0, R24, R198, 0x6 ;  /* 0x000000c618147211 */ /* 0x000fe200078030ff */
[----:B------:R-:W-:Y:S01]  /*1600*/  IMAD R2, R23, UR16, R2 ;  /* 0x0000001017027c24 */ /* 0x000fe2000f8e0202 */
[----:B------:R-:W-:Y:S01]  /*1610*/  LEA R8, P2, R6, UR10, 0x1 ;  /* 0x0000000a06087c11 */ /* 0x000fe2000f8408ff */
[----:B------:R-:W-:Y:S01]  /*1620*/  IMAD.U32 R13, RZ, RZ, UR6 ;  /* 0x00000006ff0d7e24 */ /* 0x000fe2000f8e00ff */
[----:B------:R-:W-:Y:S01]  /*1630*/  LEA.HI.X R21, R24, R199, R25, 0x6, P0 ;  /* 0x000000c718157211 */ /* 0x000fe200000f3419 */
[----:B------:R-:W-:Y:S01]  /*1640*/  UIADD3 UR46, UR42, UR44, URZ ;  /* 0x0000002c2a2e7290 */ /* 0x000fe2000fffe03f */
[----:B------:R-:W-:Y:S01]  /*1650*/  LEA.HI.X R9, R6, UR11, R18, 0x1, P2 ;  /* 0x0000000b06097c11 */ /* 0x000fe200090f0c12 */
[----:B------:R-:W-:Y:S01]  /*1660*/  ULDC.64 UR10, c[0x0][0x260] ;  /* 0x00009800000a7ab9 */ /* 0x000fe20000000a00 */
[----:B------:R-:W-:Y:S01]  /*1670*/  LEA R0, R240, UR5, 0x1 ;  /* 0x00000005f0007c11 */ /* 0x000fe2000f8e08ff */
[----:B------:R-:W-:Y:S01]  /*1680*/  @P3 BAR.SYNC.DEFER_BLOCKING 0x0 ;  /* 0x0000000000003b1d */ /* 0x000fe20000010000 */
[----:B------:R-:W-:Y:S01]  /*1690*/  IADD3 R6, P0, R8, UR12, RZ ;  /* 0x0000000c08067c10 */ /* 0x000fe2000ff1e0ff */
[----:B------:R-:W-:Y:S01]  /*16a0*/  IMAD.WIDE.U32 R14, R13, UR23, R14 ;  /* 0x000000170d0e7c25 */ /* 0x000fe2000f8e000e */
[----:B------:R-:W-:Y:S01]  /*16b0*/  USHF.L.U64.HI UR44, UR6, 0x6, UR7 ;  /* 0x00000006062c7899 */ /* 0x000fe20008010207 */
[C---:B------:R-:W-:Y:S01]  /*16c0*/  LEA R12, P1, R26.reuse, R196, 0x6 ;  /* 0x000000c41a0c7211 */ /* 0x040fe200078230ff */
[----:B------:R-:W-:Y:S01]  /*16d0*/  UIMAD.WIDE UR46, UR46, 0x4, UR48 ;  /* 0x000000042e2e78a5 */ /* 0x000fe2000f8e0230 */
[----:B------:R-:W-:Y:S01]  /*16e0*/  IADD3.X R7, R9, UR45, RZ, P0, !PT ;  /* 0x0000002d09077c10 */ /* 0x000fe200087fe4ff */
[----:B------:R-:W-:Y:S01]  /*16f0*/  ULDC.64 UR8, c[0x0][0x218] ;  /* 0x0000860000087ab9 */ /* 0x000fe20000000a00 */
[----:B------:R-:W-:Y:S01]  /*1700*/  LEA.HI.X R13, R26, R197, R27, 0x6, P1 ;  /* 0x000000c51a0d7211 */ /* 0x000fe200008f341b */
[----:B------:R-:W-:Y:S01]  /*1710*/  @!PT LDS RZ, [RZ] ;  /* 0x00000000fffff984 */ /* 0x000fe20000000800 */
[----:B------:R-:W-:Y:S01]  /*1720*/  @!PT LDS RZ, [RZ] ;  /* 0x00000000fffff984 */ /* 0x000fe20000000800 */
[----:B------:R-:W-:Y:S01]  /*1730*/  @!PT LDS RZ, [RZ] ;  /* 0x00000000fffff984 */ /* 0x000fe20000000800 */
[----:B------:R1:W-:Y:S04]  /*1740*/  LDGSTS.E.BYPASS.LTC128B.128 [R0+0xa000], desc[UR40][R8.64] ;  /* 0x0a00000008007fae */ /* 0x0003e8000b901d68 */
[----:B------:R2:W-:Y:S01]  /*1750*/  LDGSTS.E.BYPASS.LTC128B.128 [R0+0xb000], desc[UR40][R6.64] ;  /* 0x0b00000006007fae */ /* 0x0005e2000b901d68 */
[----:B-1----:R-:W-:Y:S01]  /*1760*/  IMAD.WIDE.U32 R8, R22, UR16, R4 ;  /* 0x0000001016087c25 */ /* 0x002fe2000f8e0004 */
[----:B------:R-:W-:-:S03]  /*1770*/  IADD3 R4, P0, R6, UR12, RZ ;  /* 0x0000000c06047c10 */ /* 0x000fc6000ff1e0ff */
[----:B------:R-:W-:Y:S01]  /*1780*/  IMAD.IADD R9, R9, 0x1, R2 ;  /* 0x0000000109097824 */ /* 0x000fe200078e0202 */
[----:B------:R-:W-:Y:S01]  /*1790*/  IADD3.X R5, R7, UR45, RZ, P0, !PT ;  /* 0x0000002d07057c10 */ /* 0x000fe200087fe4ff */
[----:B------:R-:W-:Y:S01]  /*17a0*/  IMAD R2, R30, UR10, RZ ;  /* 0x0000000a1e027c24 */ /* 0x000fe2000f8e02ff */
[----:B--2---:R-:W-:Y:S01]  /*17b0*/  IADD3 R6, P0, R4, UR12, RZ ;  /* 0x0000000c04067c10 */ /* 0x004fe2000ff1e0ff */
[C---:B------:R-:W-:Y:S01]  /*17c0*/  IMAD.WIDE.U32 R8, R16.reuse, UR10, R8 ;  /* 0x0000000a10087c25 */ /* 0x040fe2000f8e0008 */
[----:B------:R-:W-:Y:S01]  /*17d0*/  UIMAD UR10, UR39, UR6, URZ ;  /* 0x00000006270a72a4 */ /* 0x000fe2000f8e023f */
[----:B------:R1:W-:Y:S01]  /*17e0*/  LDGSTS.E.BYPASS.LTC128B.128 [R0+0xc000], desc[UR40][R4.64] ;  /* 0x0c00000004007fae */ /* 0x0003e2000b901d68 */
[----:B------:R-:W-:Y:S01]  /*17f0*/  IADD3.X R7, R5, UR45, RZ, P0, !PT ;  /* 0x0000002d05077c10 */ /* 0x000fe200087fe4ff */
[----:B------:R-:W-:Y:S01]  /*1800*/  IMAD R2, R16, UR11, R2 ;  /* 0x0000000b10027c24 */ /* 0x000fe2000f8e0202 */
[----:B------:R-:W-:Y:S01]  /*1810*/  ULEA.HI UR11, UR13, UR13, URZ, 0x1 ;  /* 0x0000000d0d0b7291 */ /* 0x000fe2000f8f083f */
[----:B------:R-:W-:Y:S01]  /*1820*/  IADD3 R8, P0, R8, R14, RZ ;  /* 0x0000000e08087210 */ /* 0x000fe20007f1e0ff */
[----:B------:R-:W-:Y:S01]  /*1830*/  UIMAD UR10, UR23, UR7, UR10 ;  /* 0x00000007170a72a4 */ /* 0x000fe2000f8e020a */
[----:B------:R-:W-:Y:S01]  /*1840*/  IMAD.IADD R2, R9, 0x1, R2 ;  /* 0x0000000109027824 */ /* 0x000fe200078e0202 */
[----:B------:R-:W-:Y:S01]  /*1850*/  ULOP3.LUT UR11, UR11, 0xfffffffe, URZ, 0xc0, !UPT ;  /* 0xfffffffe0b0b7892 */ /* 0x000fe2000f8ec03f */
[----:B------:R2:W-:Y:S01]  /*1860*/  LDGSTS.E.BYPASS.LTC128B.128 [R0+0xd000], desc[UR40][R6.64] ;  /* 0x0d00000006007fae */ /* 0x0005e2000b901d68 */
[----:B------:R-:W-:-:S02]  /*1870*/  USHF.L.U32 UR6, UR6, 0x6, URZ ;  /* 0x0000000606067899 */ /* 0x000fc4000800063f */
[----:B------:R-:W-:Y:S01]  /*1880*/  UIADD3 UR11, UR13, -UR11, URZ ;  /* 0x8000000b0d0b7290 */ /* 0x000fe2000fffe03f */
[----:B------:R-:W-:Y:S01]  /*1890*/  IADD3.X R14, R2, UR10, R15, P0, !PT ;  /* 0x0000000a020e7c10 */ /* 0x000fe200087fe40f */
[----:B------:R-:W-:Y:S01]  /*18a0*/  VIADD R2, R240, 0x1000 ;  /* 0x00001000f0027836 */ /* 0x000fe20000000000 */
[C---:B------:R-:W-:Y:S01]  /*18b0*/  LEA R10, P0, R8.reuse, UR8, 0x1 ;  /* 0x00000008080a7c11 */ /* 0x040fe2000f8008ff */
[----:B------:R-:W-:Y:S01]  /*18c0*/  UISETP.NE.AND UP0, UPT, UR11, 0x1, UPT ;  /* 0x000000010b00788c */ /* 0x000fe2000bf05270 */
[----:B------:R-:W0:Y:S01]  /*18d0*/  LDGDEPBAR ;  /* 0x00000000000079af */ /* 0x000e220000000000 */
[----:B------:R-:W-:Y:S01]  /*18e0*/  UMOV UR8, UR46 ;  /* 0x0000002e00087c82 */ /* 0x000fe20008000000 */
[----:B------:R-:W-:Y:S01]  /*18f0*/  LEA.HI.X R11, R8, UR9, R14, 0x1, P0 ;  /* 0x00000009080b7c11 */ /* 0x000fe200080f0c0e */
[----:B------:R-:W-:Y:S01]  /*1900*/  UMOV UR9, UR47 ;  /* 0x0000002f00097c82 */ /* 0x000fe20008000000 */
[----:B------:R-:W-:Y:S01]  /*1910*/  IADD3 R8, P0, R10, UR6, RZ ;  /* 0x000000060a087c10 */ /* 0x000fe2000ff1e0ff */
[----:B------:R-:W-:Y:S01]  /*1920*/  LDGSTS.E.BYPASS.LTC128B.128 [R0+0x4000], desc[UR40][R196.64] ;  /* 0x04000000c4007fae */ /* 0x000fe2000b901d68 */
[----:B------:R-:W-:-:S02]  /*1930*/  PLOP3.LUT P2, PT, PT, PT, UP0, 0x80, 0x0 ;  /* 0x000000000000781c */ /* 0x000fc40003f4f008 */
[----:B------:R-:W-:Y:S01]  /*1940*/  IADD3.X R9, R11, UR44, RZ, P0, !PT ;  /* 0x0000002c0b097c10 */ /* 0x000fe200087fe4ff */
[----:B------:R3:W-:Y:S01]  /*1950*/  LDGSTS.E.BYPASS.LTC128B.128 [R0+0x5000], desc[UR40][R12.64] ;  /* 0x050000000c007fae */ /* 0x0007e2000b901d68 */
[----:B------:R-:W-:Y:S01]  /*1960*/  SEL R2, R2, R240, !P2 ;  /* 0x000000f002027207 */ /* 0x000fe20005000000 */
[C---:B-1----:R-:W-:Y:S01]  /*1970*/  IMAD.SHL.U32 R4, R247.reuse, 0x4, RZ ;  /* 0x00000004f7047824 */ /* 0x042fe200078e00ff */
[----:B------:R-:W-:Y:S02]  /*1980*/  SHF.R.S32.HI R14, RZ, 0x1f, R247 ;  /* 0x0000001fff0e7819 */ /* 0x000fe400000114f7 */
[----:B------:R-:W-:Y:S02]  /*1990*/  LEA R226, R2, UR5, 0x1 ;  /* 0x0000000502e27c11 */ /* 0x000fe4000f8e08ff */
[----:B------:R-:W-:Y:S02]  /*19a0*/  SHF.L.U64.HI R5, R247, 0x2, R14 ;  /* 0x00000002f7057819 */ /* 0x000fe4000001020e */
[----:B------:R-:W-:Y:S01]  /*19b0*/  IADD3 R4, P1, R4, UR8, RZ ;  /* 0x0000000804047c10 */ /* 0x000fe2000ff3e0ff */
[----:B------:R-:W-:Y:S01]  /*19c0*/  LDGSTS.E.BYPASS.LTC128B.128 [R226], desc[UR40][R198.64] ;  /* 0x00000000c6e27fae */ /* 0x000fe2000b901d68 */
[----:B--2---:R-:W-:Y:S01]  /*19d0*/  IADD3 R6, P0, R8, UR6, RZ ;  /* 0x0000000608067c10 */ /* 0x004fe2000ff1e0ff */
[----:B------:R-:W-:Y:S01]  /*19e0*/  UIMAD UR10, UR27, UR26, URZ ;  /* 0x0000001a1b0a72a4 */ /* 0x000fe2000f8e023f */
[----:B------:R-:W-:Y:S01]  /*19f0*/  IADD3.X R5, R5, UR9, RZ, P1, !PT ;  /* 0x0000000905057c10 */ /* 0x000fe20008ffe4ff */
[----:B------:R-:W-:Y:S01]  /*1a00*/  LDGSTS.E.BYPASS.LTC128B.128 [R226+0x1000], desc[UR40][R20.64] ;  /* 0x0100000014e27fae */ /* 0x000fe2000b901d68 */
[----:B------:R-:W-:-:S03]  /*1a10*/  IADD3.X R7, R9, UR44, RZ, P0, !PT ;  /* 0x0000002c09077c10 */ /* 0x000fc600087fe4ff */
[----:B------:R-:W-:Y:S04]  /*1a20*/  LDGSTS.E.BYPASS.LTC128B.128 [R0+0x6000], desc[UR40][R10.64] ;  /* 0x060000000a007fae */ /* 0x000fe8000b901d68 */
[----:B------:R-:W-:Y:S04]  /*1a30*/  LDGSTS.E.BYPASS.LTC128B.128 [R0+0x7000], desc[UR40][R8.64] ;  /* 0x0700000008007fae */ /* 0x000fe8000b901d68 */
[----:B------:R-:W-:Y:S01]  /*1a40*/  LDGSTS.E.BYPASS.LTC128B.128 [R0+0x8000], desc[UR40][R6.64] ;  /* 0x0800000006007fae */ /* 0x000fe2000b901d68 */
[----:B---3--:R-:W-:Y:S01]  /*1a50*/  IADD3 R12, P0, R6, UR6, RZ ;  /* 0x00000006060c7c10 */ /* 0x008fe2000ff1e0ff */
[----:B------:R-:W-:-:S02]  /*1a60*/  USHF.L.U32 UR7, UR10, 0x6, URZ ;  /* 0x000000060a077899 */ /* 0x000fc4000800063f */
[----:B------:R-:W5:Y:S01]  /*1a70*/  LDG.E R236, desc[UR40][R4.64] ;  /* 0x0000002804ec7981 */ /* 0x000f62000c1e1900 */
[----:B------:R-:W-:-:S03]  /*1a80*/  IADD3.X R13, R7, UR44, RZ, P0, !PT ;  /* 0x0000002c070d7c10 */ /* 0x000fc600087fe4ff */
[----:B------:R-:W5:Y:S04]  /*1a90*/  LDG.E R235, desc[UR40][R4.64+0x20] ;  /* 0x0000202804eb7981 */ /* 0x000f68000c1e1900 */
[----:B------:R1:W-:Y:S01]  /*1aa0*/  LDGSTS.E.BYPASS.LTC128B.128 [R0+0x9000], desc[UR40][R12.64] ;  /* 0x090000000c007fae */ /* 0x0003e2000b901d68 */
[----:B------:R-:W-:Y:S02]  /*1ab0*/  USHF.R.S32.HI UR6, URZ, 0x1f, UR26 ;  /* 0x0000001f3f067899 */ /* 0x000fe4000801141a */
[----:B------:R-:W-:Y:S01]  /*1ac0*/  USHF.R.S32.HI UR11, URZ, 0x1f, UR7 ;  /* 0x0000001f3f0b7899 */ /* 0x000fe20008011407 */
[----:B------:R-:W0:Y:S01]  /*1ad0*/  LDGDEPBAR ;  /* 0x00000000000079af */ /* 0x000e220000000000 */
[----:B------:R-:W-:-:S03]  /*1ae0*/  UIMAD UR6, UR6, UR27, URZ ;  /* 0x0000001b060672a4 */ /* 0x000fc6000f8e023f */
[----:B------:R-:W5:Y:S04]  /*1af0*/  LDG.E R234, desc[UR40][R4.64+0x80] ;  /* 0x0000802804ea7981 */ /* 0x000f68000c1e1900 */
[----:B------:R2:W5:Y:S01]  /*1b00*/  LDG.E R233, desc[UR40][R4.64+0xa0] ;  /* 0x0000a02804e97981 */ /* 0x000562000c1e1900 */
[----:B------:R-:W-:Y:S01]  /*1b10*/  IMAD.U32 R2, RZ, RZ, UR30 ;  /* 0x0000001eff027e24 */ /* 0x000fe2000f8e00ff */
[----:B-1----:R-:W-:Y:S01]  /*1b20*/  LEA.HI R0, R33, R34, RZ, 0x5 ;  /* 0x0000002221007211 */ /* 0x002fe200078f28ff */
[----:B------:R-:W-:Y:S01]  /*1b30*/  UIMAD.WIDE UR44, UR16, UR25, UR42 ;  /* 0x00000019102c72a5 */ /* 0x000fe2000f8e022a */
[----:B------:R-:W-:-:S04]  /*1b40*/  DEPBAR.LE SB0, 0x1 ;  /* 0x000080400000791a */ /* 0x000fc80000000000 */
[----:B------:R-:W-:Y:S01]  /*1b50*/  SHF.R.S32.HI R0, RZ, 0x5, R0 ;  /* 0x00000005ff007819 */ /* 0x000fe20000011400 */
[----:B--2---:R-:W-:Y:S01]  /*1b60*/  IMAD.U32 R4, RZ, RZ, UR33 ;  /* 0x00000021ff047e24 */ /* 0x004fe2000f8e00ff */
[----:B------:R-:W-:-:S03]  /*1b70*/  UIMAD.WIDE.U32 UR46, UR26, UR27, URZ ;  /* 0x0000001b1a2e72a5 */ /* 0x000fc6000f8e003f */
[----:B------:R-:W-:Y:S01]  /*1b80*/  IMAD R0, R0, UR10, R251 ;  /* 0x0000000a00007c24 */ /* 0x000fe2000f8e02fb */
[----:B------:R-:W-:Y:S01]  /*1b90*/  UIMAD UR6, UR31, UR26, UR6 ;  /* 0x0000001a1f0672a4 */ /* 0x000fe2000f8e0206 */
[----:B------:R-:W-:Y:S03]  /*1ba0*/  BAR.SYNC.DEFER_BLOCKING 0x0 ;  /* 0x0000000000007b1d */ /* 0x000fe60000010000 */
[----:B------:R-:W-:Y:S02]  /*1bb0*/  IADD3 R4, P1, P0, R0, UR7, R4 ;  /* 0x0000000700047c10 */ /* 0x000fe4000f83e004 */
[----:B------:R-:W-:Y:S01]  /*1bc0*/  SHF.R.S32.HI R0, RZ, 0x1f, R0 ;  /* 0x0000001fff007819 */ /* 0x000fe20000011400 */
[----:B------:R-:W-:Y:S02]  /*1bd0*/  UIADD3 UR29, UP0, UR44, UR29, URZ ;  /* 0x0000001d2c1d7290 */ /* 0x000fe4000ff1e03f */
[----:B------:R-:W-:Y:S01]  /*1be0*/  UIADD3 UR6, UR47, UR6, URZ ;  /* 0x000000062f067290 */ /* 0x000fe2000fffe03f */
[----:B------:R-:W-:Y:S01]  /*1bf0*/  IADD3.X R0, R0, UR11, R2, P1, P0 ;  /* 0x0000000b00007c10 */ /* 0x000fe20008fe0402 */
[----:B------:R-:W-:Y:S01]  /*1c00*/  IMAD.U32 R6, RZ, RZ, UR46 ;  /* 0x0000002eff067e24 */ /* 0x000fe2000f8e00ff */
[----:B------:R-:W-:Y:S01]  /*1c10*/  IADD3 R4, P0, R4, R31, RZ ;  /* 0x0000001f04047210 */ /* 0x000fe20007f1e0ff */
[----:B------:R-:W-:-:S02]  /*1c20*/  UIADD3.X UR28, UR45, UR28, URZ, UP0, !UPT ;  /* 0x0000001c2d1c7290 */ /* 0x000fc400087fe43f */
[----:B------:R-:W-:Y:S02]  /*1c30*/  UIMAD UR6, UR6, UR29, URZ ;  /* 0x0000001d060672a4 */ /* 0x000fe4000f8e023f */
[----:B------:R-:W-:Y:S01]  /*1c40*/  IMAD.X R5, R0, 0x1, R32, P0 ;  /* 0x0000000100057824 */ /* 0x000fe200000e0620 */
[----:B------:R-:W-:Y:S02]  /*1c50*/  UIADD3 UR32, UR42, UR32, URZ ;  /* 0x000000202a207290 */ /* 0x000fe4000fffe03f */
[----:B------:R-:W-:Y:S01]  /*1c60*/  UIMAD UR28, UR28, UR46, UR6 ;  /* 0x0000002e1c1c72a4 */ /* 0x000fe2000f8e0206 */
[----:B------:R-:W-:Y:S01]  /*1c70*/  IMAD.WIDE.U32 R4, R6, UR29, R4 ;  /* 0x0000001d06047c25 */ /* 0x000fe2000f8e0004 */
[----:B------:R-:W-:Y:S01]  /*1c80*/  ULDC.64 UR26, c[0x0][0x478] ;  /* 0x00011e00001a7ab9 */ /* 0x000fe20000000a00 */
[----:B------:R-:W-:Y:S02]  /*1c90*/  ULDC.64 UR6, c[0x0][0x400] ;  /* 0x0001000000067ab9 */ /* 0x000fe40000000a00 */
[----:B------:R-:W-:Y:S01]  /*1ca0*/  IMAD.U32 R7, RZ, RZ, UR47 ;  /* 0x0000002fff077e24 */ /* 0x000fe2000f8e00ff */
[C---:B------:R-:W-:Y:S01]  /*1cb0*/  LEA R184, P0, R4.reuse, UR6, 0x2 ;  /* 0x0000000604b87c11 */ /* 0x040fe2000f8010ff */
[----:B------:R-:W-:Y:S01]  /*1cc0*/  VIADD R0, R5, UR28 ;  /* 0x0000001c05007c36 */ /* 0x000fe20008000000 */
[----:B------:R-:W-:Y:S01]  /*1cd0*/  UIADD3 UR6, -UR38, UR4, UR37 ;  /* 0x0000000426067290 */ /* 0x000fe2000fffe125 */
[----:B------:R1:W2:Y:S03]  /*1ce0*/  LDSM.16.M88.4 R140, [R177+0xa000] ;  /* 0x00a00000b18c783b */ /* 0x0002a60000000200 */
[----:B------:R-:W-:Y:S01]  /*1cf0*/  LEA.HI.X R185, R4, UR7, R0, 0x2, P0 ;  /* 0x0000000704b97c11 */ /* 0x000fe200080f1400 */
[----:B------:R-:W-:Y:S01]  /*1d00*/  ULDC UR7, c[0x0][0x398] ;  /* 0x0000e60000077ab9 */ /* 0x000fe20000000800 */
[----:B------:R1:W3:Y:S01]  /*1d10*/  LDSM.16.M88.4 R144, [R177+0xa800] ;  /* 0x00a80000b190783b */ /* 0x0002e20000000200 */
[----:B------:R-:W-:-:S03]  /*1d20*/  UIADD3 UR7, UR6, -UR7, URZ ;  /* 0x8000000706077290 */ /* 0x000fc6000fffe03f */
[----:B------:R1:W4:Y:S01]  /*1d30*/  LDSM.16.M88.4 R148, [R180+0xa000] ;  /* 0x00a00000b494783b */ /* 0x0003220000000200 */
[----:B------:R-:W-:-:S03]  /*1d40*/  USHF.R.S32.HI UR6, URZ, 0x1f, UR7 ;  /* 0x0000001f3f067899 */ /* 0x000fc60008011407 */
[----:B------:R1:W1:Y:S01]  /*1d50*/  LDSM.16.M88.4 R152, [R180+0xa800] ;  /* 0x00a80000b498783b */ /* 0x0002620000000200 */
[----:B------:R-:W-:-:S03]  /*1d60*/  ULEA.HI UR6, UR6, UR7, URZ, 0x6 ;  /* 0x0000000706067291 */ /* 0x000fc6000f8f303f */
[----:B------:R1:W1:Y:S01]  /*1d70*/  LDSM.16.M88.4 R156, [R178+0xa000] ;  /* 0x00a00000b29c783b */ /* 0x0002620000000200 */
[----:B------:R-:W-:-:S03]  /*1d80*/  USHF.R.S32.HI UR6, URZ, 0x6, UR6 ;  /* 0x000000063f067899 */ /* 0x000fc60008011406 */
[----:B------:R1:W1:Y:S01]  /*1d90*/  LDSM.16.M88.4 R160, [R178+0xa800] ;  /* 0x00a80000b2a0783b */ /* 0x0002620000000200 */
[----:B------:R-:W-:-:S03]  /*1da0*/  UISETP.LT.AND UP0, UPT, URZ, UR6, UPT ;  /* 0x000000063f00728c */ /* 0x000fc6000bf01270 */
[----:B------:R1:W1:Y:S01]  /*1db0*/  LDSM.16.M88.4 R164, [R179+0xa000] ;  /* 0x00a00000b3a4783b */ /* 0x0002620000000200 */
[----:B------:R-:W-:-:S03]  /*1dc0*/  USEL UR6, URZ, UR6, !UP0 ;  /* 0x000000063f067287 */ /* 0x000fc6000c000000 */
[----:B------:R1:W1:Y:S01]  /*1dd0*/  LDSM.16.M88.4 R168, [R179+0xa800] ;  /* 0x00a80000b3a8783b */ /* 0x0002620000000200 */
[----:B------:R-:W-:-:S06]  /*1de0*/  UISETP.GT.AND UP0, UPT, UR36, UR6, UPT ;  /* 0x000000062400728c */ /* 0x000fcc000bf04270 */
[----:B------:R-:W-:Y:S01]  /*1df0*/  PLOP3.LUT P0, PT, PT, PT, UP0, 0x80, 0x0 ;  /* 0x000000000000781c */ /* 0x000fe20003f0f008 */
[----:B------:R-:W-:Y:S01]  /*1e00*/  UIMAD.WIDE UR26, UR32, 0x4, UR26 ;  /* 0x00000004201a78a5 */ /* 0x000fe2000f8e021a */
        /* <DEDUP_REMOVED lines=32> */
[----:B-1234-:R-:W-:Y:S06]  /*2010*/  @!P0 BRA `(.L_x_568) ;  /* 0x0000003800988947 */ /* 0x01efec0003800000 */
[----:B------:R-:W-:Y:S01]  /*2020*/  LEA.HI R0, R33, R34, RZ, 0x4 ;  /* 0x0000002221007211 */ /* 0x000fe200078f20ff */
[----:B------:R-:W1:Y:S01]  /*2030*/  LDC R249, c[0x0][0x2dc] ;  /* 0x0000b700fff97b82 */ /* 0x000e620000000800 */
[----:B------:R-:W-:Y:S01]  /*2040*/  UMOV UR7, UR27 ;  /* 0x0000001b00077c82 */ /* 0x000fe20008000000 */
[----:B------:R-:W-:Y:S01]  /*2050*/  USHF.L.U32 UR27, UR10, 0x4, URZ ;  /* 0x000000040a1b7899 */ /* 0x000fe2000800063f */
[----:B------:R-:W-:Y:S01]  /*2060*/  LOP3.LUT R0, R0, 0xfffffff0, RZ, 0xc0, !PT ;  /* 0xfffffff000007812 */ /* 0x000fe200078ec0ff */
[----:B------:R-:W-:Y:S01]  /*2070*/  USHF.L.U32 UR28, UR10, 0x3, URZ ;  /* 0x000000030a1c7899 */ /* 0x000fe2000800063f */
[----:B------:R-:W-:Y:S01]  /*2080*/  VIADD R4, R181, 0x1000 ;  /* 0x00001000b5047836 */ /* 0x000fe20000000000 */
[----:B------:R-:W-:Y:S01]  /*2090*/  UIADD3 UR33, UR27, 0x20, URZ ;  /* 0x000000201b217890 */ /* 0x000fe2000fffe03f */
[C---:B------:R-:W-:Y:S01]  /*20a0*/  SHF.L.U64.HI R238, R247.reuse, 0x2, R14 ;  /* 0x00000002f7ee7819 */ /* 0x040fe2000001020e */
[----:B------:R-:W-:Y:S01]  /*20b0*/  IMAD.IADD R0, R34, 0x1, -R0 ;  /* 0x0000000122007824 */ /* 0x000fe200078e0a00 */
[----:B------:R-:W-:Y:S01]  /*20c0*/  UIADD3 UR42, UR37, UR4, URZ ;  /* 0x00000004252a7290 */ /* 0x000fe2000fffe03f */
[----:B------:R-:W-:Y:S01]  /*20d0*/  IMAD.MOV.U32 R174, RZ, RZ, 0x20 ;  /* 0x00000020ffae7424 */ /* 0x000fe200078e00ff */
[----:B------:R-:W-:Y:S01]  /*20e0*/  UIADD3 UR32, UR28, UR33, URZ ;  /* 0x000000211c207290 */ /* 0x000fe2000fffe03f */
[----:B------:R-:W-:Y:S01]  /*20f0*/  IMAD.MOV.U32 R128, RZ, RZ, 0x40 ;  /* 0x00000040ff807424 */ /* 0x000fe200078e00ff */
[----:B------:R-:W-:Y:S01]  /*2100*/  SHF.R.S32.HI R2, RZ, 0x1f, R0 ;  /* 0x0000001fff027819 */ /* 0x000fe20000011400 */
[----:B------:R-:W-:Y:S01]  /*2110*/  IMAD.SHL.U32 R239, R247, 0x4, RZ ;  /* 0x00000004f7ef7824 */ /* 0x000fe200078e00ff */
[----:B------:R-:W-:Y:S01]  /*2120*/  UIADD3 UR31, UR28, UR32, URZ ;  /* 0x000000201c1f7290 */ /* 0x000fe2000fffe03f */
[----:B------:R-:W-:Y:S01]  /*2130*/  IMAD.MOV.U32 R252, RZ, RZ, 0x28 ;  /* 0x00000028fffc7424 */ /* 0x000fe200078e00ff */
[----:B------:R-:W-:Y:S01]  /*2140*/  LEA.HI R2, R2, R0, RZ, 0x3 ;  /* 0x0000000002027211 */ /* 0x000fe200078f18ff */
[----:B------:R-:W-:Y:S01]  /*2150*/  IMAD.MOV.U32 R95, RZ, RZ, RZ ;  /* 0x000000ffff5f7224 */ /* 0x000fe200078e00ff */
[----:B------:R-:W-:Y:S01]  /*2160*/  UIADD3 UR30, UR28, UR31, URZ ;  /* 0x0000001f1c1e7290 */ /* 0x000fe2000fffe03f */
[----:B------:R-:W-:Y:S01]  /*2170*/  SEL R4, R4, R181, !P2 ;  /* 0x000000b504047207 */ /* 0x000fe20005000000 */
[----:B------:R-:W-:Y:S01]  /*2180*/  UMOV UR12, UR26 ;  /* 0x0000001a000c7c82 */ /* 0x000fe20008000000 */
[----:B------:R-:W-:Y:S01]  /*2190*/  LOP3.LUT R2, R2, 0xfffffff8, RZ, 0xc0, !PT ;  /* 0xfffffff802027812 */ /* 0x000fe200078ec0ff */
[----:B------:R-:W-:-:S02]  /*21a0*/  UIMAD UR26, UR10, 0x18, URZ ;  /* 0x000000180a1a78a4 */ /* 0x000fc4000f8e023f */
[----:B------:R-:W-:Y:S02]  /*21b0*/  USHF.L.U32 UR25, UR10, 0x5, URZ ;  /* 0x000000050a197899 */ /* 0x000fe4000800063f */
[----:B------:R-:W-:Y:S01]  /*21c0*/  IMAD.IADD R0, R0, 0x1, -R2 ;  /* 0x0000000100007824 */ /* 0x000fe200078e0a02 */
[----:B------:R-:W-:Y:S01]  /*21d0*/  UIMAD UR11, UR10, 0x28, URZ ;  /* 0x000000280a0b78a4 */ /* 0x000fe2000f8e023f */
[----:B------:R-:W-:Y:S01]  /*21e0*/  VIADD R2, R182, 0x1000 ;  /* 0x00001000b6027836 */ /* 0x000fe20000000000 */
[----:B------:R-:W-:Y:S02]  /*21f0*/  UIMAD UR4, UR10, 0x30, URZ ;  /* 0x000000300a0478a4 */ /* 0x000fe4000f8e023f */
[C---:B------:R-:W-:Y:S01]  /*2200*/  LOP3.LUT P0, RZ, R0.reuse, 0x2, RZ, 0xc0, !PT ;  /* 0x0000000200ff7812 */ /* 0x040fe2000780c0ff */
[----:B------:R-:W-:Y:S01]  /*2210*/  UIMAD UR45, UR10, 0x38, URZ ;  /* 0x000000380a2d78a4 */ /* 0x000fe2000f8e023f */
[----:B------:R-:W-:Y:S01]  /*2220*/  LOP3.LUT P1, RZ, R0, 0x4, RZ, 0xc0, !PT ;  /* 0x0000000400ff7812 */ /* 0x000fe2000782c0ff */
[----:B------:R-:W-:Y:S01]  /*2230*/  VIADD R0, R247, 0xffffffc0 ;  /* 0xffffffc0f7007836 */ /* 0x000fe20000000000 */
[----:B------:R-:W-:Y:S01]  /*2240*/  SEL R2, R2, R182, !P2 ;  /* 0x000000b602027207 */ /* 0x000fe20005000000 */
[----:B------:R-:W-:Y:S01]  /*2250*/  ULDC UR37, c[0x0][0x270] ;  /* 0x00009c0000257ab9 */ /* 0x000fe20000000800 */
[----:B------:R-:W-:-:S02]  /*2260*/  UIADD3 UR42, -UR38, 0x80, UR42 ;  /* 0x00000080262a7890 */ /* 0x000fc4000fffe12a */
[----:B------:R-:W-:Y:S01]  /*2270*/  UIADD3 UR29, UR28, UR30, URZ ;  /* 0x0000001e1c1d7290 */ /* 0x000fe2000fffe03f */
[----:B------:R-:W-:Y:S01]  /*2280*/  SEL R174, R174, 0xffffffe0, !P0 ;  /* 0xffffffe0aeae7807 */ /* 0x000fe20004000000 */
[----:B------:R-:W-:Y:S01]  /*2290*/  IMAD.SHL.U32 R237, R0, 0x4, RZ ;  /* 0x0000000400ed7824 */ /* 0x000fe200078e00ff */
[----:B------:R-:W-:Y:S01]  /*22a0*/  LEA R172, R2, UR5, 0x1 ;  /* 0x0000000502ac7c11 */ /* 0x000fe2000f8e08ff */
[----:B------:R-:W-:Y:S01]  /*22b0*/  UIADD3 UR10, UR28, UR29, URZ ;  /* 0x0000001d1c0a7290 */ /* 0x000fe2000fffe03f */
[----:B------:R-:W-:Y:S01]  /*22c0*/  LEA R173, R4, UR5, 0x1 ;  /* 0x0000000504ad7c11 */ /* 0x000fe2000f8e08ff */
[----:B------:R-:W-:Y:S01]  /*22d0*/  IMAD.IADD R176, R175, 0x1, R174 ;  /* 0x00000001afb07824 */ /* 0x000fe200078e02ae */
[----:B------:R-:W-:Y:S01]  /*22e0*/  SEL R128, R128, 0xffffffc0, !P1 ;  /* 0xffffffc080807807 */ /* 0x000fe20004800000 */
[----:B------:R-:W-:Y:S01]  /*22f0*/  ULDC UR44, c[0x0][0x39c] ;  /* 0x0000e700002c7ab9 */ /* 0x000fe20000000800 */
[----:B-1----:R-:W-:-:S07]  /*2300*/  ULDC UR43, c[0x0][0x2ec] ;  /* 0x0000bb00002b7ab9 */ /* 0x002fce0000000800 */
.L_x_571:
[----:B------:R-:W0:Y:S01]  /*2310*/  LDGDEPBAR ;  /* 0x00000000000079af */ /* 0x000e220000000000 */
[C---:B------:R-:W-:Y:S01]  /*2320*/  IADD3 R0, R173.reuse, R174, RZ ;  /* 0x000000aead007210 */ /* 0x040fe20007ffe0ff */
[----:B------:R-:W-:Y:S01]  /*2330*/  USHF.L.U32 UR36, UR13, 0x6, URZ ;  /* 0x000000060d247899 */ /* 0x000fe2000800063f */
[-C--:B------:R-:W-:Y:S01]  /*2340*/  IADD3 R2, R173, R128.reuse, RZ ;  /* 0x00000080ad027210 */ /* 0x080fe20007ffe0ff */
[----:B------:R-:W-:Y:S01]  /*2350*/  UISETP.GT.AND UP3, UPT, UR13, UR6, UPT ;  /* 0x000000060d00728c */ /* 0x000fe2000bf64270 */
[----:B-----5:R-:W-:Y:S01]  /*2360*/  FSETP.NEU.FTZ.AND P3, PT, R236, -INF , PT ;  /* 0xff800000ec00780b */ /* 0x020fe20003f7d000 */
[----:B------:R-:W-:Y:S01]  /*2370*/  UISETP.GE.AND UP0, UPT, UR36, UR42, UPT ;  /* 0x0000002a2400728c */ /* 0x000fe2000bf06270 */
[----:B------:R-:W-:Y:S02]  /*2380*/  MOV R183, 0x8 ;  /* 0x0000000800b77802 */ /* 0x000fe40000000f00 */
[----:B------:R-:W-:Y:S03]  /*2390*/  FSETP.NEU.FTZ.AND P2, PT, R235, -INF , PT ;  /* 0xff800000eb00780b */ /* 0x000fe60003f5d000 */
        /* <DEDUP_REMOVED lines=10> */
[----:B------:R1:W4:Y:S01]  /*2440*/  LDSM.16.M88.4 R112, [R0+0x1000] ;  /* 0x001000000070783b */ /* 0x0003220000000200 */
[C---:B--2---:R-:W-:Y:S07]  /*2450*/  HMMA.16816.F32 R8, R28.reuse, R16, RZ ;  /* 0x000000101c08723c */ /* 0x044fee00000018ff */
[----:B------:R-:W2:Y:S01]  /*2460*/  LDSM.16.M88.4 R116, [R180+0x6800] ;  /* 0x00680000b474783b */ /* 0x000ea20000000200 */
[-C--:B------:R-:W-:Y:S07]  /*2470*/  HMMA.16816.F32 R12, R28, R18.reuse, RZ ;  /* 0x000000121c0c723c */ /* 0x080fee00000018ff */
[----:B------:R-:W-:Y:S01]  /*2480*/  LDSM.16.M88.4 R120, [R2] ;  /* 0x000000000278783b */ /* 0x000fe20000000200 */
[C---:B------:R-:W-:Y:S07]  /*2490*/  HMMA.16816.F32 R16, R32.reuse, R18, RZ ;  /* 0x000000122010723c */ /* 0x040fee00000018ff */
[----:B------:R-:W2:Y:S01]  /*24a0*/  LDSM.16.M88.4 R124, [R178+0x6000] ;  /* 0x00600000b27c783b */ /* 0x000ea20000000200 */
[-C--:B---3--:R-:W-:Y:S03]  /*24b0*/  HMMA.16816.F32 R20, R32, R100.reuse, RZ ;  /* 0x000000642014723c */ /* 0x088fe600000018ff */
[----:B-1----:R-:W-:Y:S03]  /*24c0*/  IADD3 R0, R0, R128, RZ ;  /* 0x0000008000007210 */ /* 0x002fe60007ffe0ff */
[C---:B------:R-:W-:Y:S01]  /*24d0*/  HMMA.16816.F32 R24, R28.reuse, R100, RZ ;  /* 0x000000641c18723c */ /* 0x040fe200000018ff */
[----:B------:R-:W-:Y:S05]  /*24e0*/  LDSM.16.M88.4 R128, [R178+0x6800] ;  /* 0x00680000b280783b */ /* 0x000fea0000000200 */
[-C--:B------:R-:W-:Y:S03]  /*24f0*/  HMMA.16816.F32 R28, R28, R102.reuse, RZ ;  /* 0x000000661c1c723c */ /* 0x080fe600000018ff */
[----:B------:R-:W-:Y:S03]  /*2500*/  LDSM.16.M88.4 R132, [R0] ;  /* 0x000000000084783b */ /* 0x000fe60000000200 */
[----:B------:R-:W-:Y:S05]  /*2510*/  HMMA.16816.F32 R32, R32, R102, RZ ;  /* 0x000000662020723c */ /* 0x000fea00000018ff */
[----:B------:R1:W3:Y:S01]  /*2520*/  LDSM.16.M88.4 R100, [R2+0x1000] ;  /* 0x001000000264783b */ /* 0x0002e20000000200 */
[-C--:B----4-:R-:W-:Y:S06]  /*2530*/  HMMA.16816.F32 R4, R104, R108.reuse, R4 ;  /* 0x0000006c6804723c */ /* 0x090fec0000001804 */
[C---:B------:R-:W-:Y:S01]  /*2540*/  HMMA.16816.F32 R8, R112.reuse, R108, R8 ;  /* 0x0000006c7008723c */ /* 0x040fe20000001808 */
[----:B------:R-:W4:Y:S05]  /*2550*/  LDSM.16.M88.4 R136, [R179+0x6000] ;  /* 0x00600000b388783b */ /* 0x000f2a0000000200 */
[-C--:B------:R-:W-:Y:S01]  /*2560*/  HMMA.16816.F32 R12, R112, R110.reuse, R12 ;  /* 0x0000006e700c723c */ /* 0x080fe2000000180c */
[----:B------:R-:W-:Y:S05]  /*2570*/  MOV R108, 0x40 ;  /* 0x00000040006c7802 */ /* 0x000fea0000000f00 */
[C---:B------:R-:W-:Y:S01]  /*2580*/  HMMA.16816.F32 R16, R104.reuse, R110, R16 ;  /* 0x0000006e6810723c */ /* 0x040fe20000001810 */
[----:B-1----:R-:W-:Y:S05]  /*2590*/  MOV R2, UR36 ;  /* 0x0000002400027c02 */ /* 0x002fea0008000f00 */
[-C--:B--2---:R-:W-:Y:S06]  /*25a0*/  HMMA.16816.F32 R20, R104, R116.reuse, R20 ;  /* 0x000000746814723c */ /* 0x084fec0000001814 */
[C---:B------:R-:W-:Y:S06]  /*25b0*/  HMMA.16816.F32 R24, R112.reuse, R116, R24 ;  /* 0x000000747018723c */ /* 0x040fec0000001818 */
[-C--:B------:R-:W-:Y:S06]  /*25c0*/  HMMA.16816.F32 R28, R112, R118.reuse, R28 ;  /* 0x00000076701c723c */ /* 0x080fec000000181c */
[----:B------:R-:W-:Y:S01]  /*25d0*/  HMMA.16816.F32 R32, R104, R118, R32 ;  /* 0x000000766820723c */ /* 0x000fe20000001820 */
[----:B------:R1:W2:Y:S05]  /*25e0*/  LDSM.16.M88.4 R104, [R0+0x1000] ;  /* 0x001000000068783b */ /* 0x0002aa0000000200 */
[-C--:B------:R-:W-:Y:S06]  /*25f0*/  HMMA.16816.F32 R4, R120, R124.reuse, R4 ;  /* 0x0000007c7804723c */ /* 0x080fec0000001804 */
[C---:B---3--:R-:W-:Y:S06]  /*2600*/  HMMA.16816.F32 R8, R100.reuse, R124, R8 ;  /* 0x0000007c6408723c */ /* 0x048fec0000001808 */
[-C--:B------:R-:W-:Y:S06]  /*2610*/  HMMA.16816.F32 R12, R100, R126.reuse, R12 ;  /* 0x0000007e640c723c */ /* 0x080fec000000180c */
[C---:B------:R-:W-:Y:S01]  /*2620*/  HMMA.16816.F32 R16, R120.reuse, R126, R16 ;  /* 0x0000007e7810723c */ /* 0x040fe20000001810 */
[----:B-1----:R-:W-:Y:S04]  /*2630*/  MOV R0, UR18 ;  /* 0x0000001200007c02 */ /* 0x002fe80008000f00 */
[----:B------:R-:W-:Y:S01]  /*2640*/  @!P0 LEA R0, R0, R243, 0x7 ;  /* 0x000000f300008211 */ /* 0x000fe200078e38ff */
[-C--:B------:R-:W-:Y:S06]  /*2650*/  HMMA.16816.F32 R20, R120, R128.reuse, R20 ;  /* 0x000000807814723c */ /* 0x080fec0000001814 */
[C---:B------:R-:W-:Y:S06]  /*2660*/  HMMA.16816.F32 R24, R100.reuse, R128, R24 ;  /* 0x000000806418723c */ /* 0x040fec0000001818 */
[-C--:B------:R-:W-:Y:S05]  /*2670*/  HMMA.16816.F32 R28, R100, R130.reuse, R28 ;  /* 0x00000082641c723c */ /* 0x080fea000000181c */
[----:B------:R-:W-:Y:S01]  /*2680*/  SEL R128, R108, 0xffffffc0, !P1 ;  /* 0xffffffc06c807807 */ /* 0x000fe20004800000 */
[----:B------:R-:W-:Y:S06]  /*2690*/  HMMA.16816.F32 R32, R120, R130, R32 ;  /* 0x000000827820723c */ /* 0x000fec0000001820 */
[-C--:B----4-:R-:W-:Y:S06]  /*26a0*/  HMMA.16816.F32 R4, R132, R136.reuse, R4 ;  /* 0x000000888404723c */ /* 0x090fec0000001804 */
[C---:B--2---:R-:W-:Y:S06]  /*26b0*/  HMMA.16816.F32 R8, R104.reuse, R136, R8 ;  /* 0x000000886808723c */ /* 0x044fec0000001808 */
        /* <DEDUP_REMOVED lines=31> */
[----:B---3--:R-:W1:Y:S09]  /*28b0*/  LDSM.16.M88.4 R4, [R179+0x6800] ;  /* 0x00680000b304783b */ /* 0x008e720000000200 */
        /* <DEDUP_REMOVED lines=14> */
[----:B------:R-:W-:Y:S03]  /*29a0*/  @!P0 IADD3 R5, R2, UR38, R241 ;  /* 0x0000002602058c10 */ /* 0x000fe6000fffe0f1 */
[----:B------:R-:W-:Y:S01]  /*29b0*/  @!P0 VIADD R2, R0, 0x1 ;  /* 0x0000000100028836 */ /* 0x000fe20000000000 */
[----:B------:R-:W-:Y:S01]  /*29c0*/  MOV R4, R209 ;  /* 0x000000d100047202 */ /* 0x000fe20000000f00 */
[----:B------:R-:W-:Y:S04]  /*29d0*/  HMMA.16816.F32 R32, R132, R6, R32 ;  /* 0x000000068420723c */ /* 0x000fe80000001820 */
[C---:B------:R-:W-:Y:S01]  /*29e0*/  @!P0 VIMNMX R12, R5.reuse, UR38, PT ;  /* 0x00000026050c8c48 */ /* 0x040fe2000bfe0100 */
[----:B------:R-:W-:Y:S01]  /*29f0*/  FMUL.FTZ R20, R20, UR44 ;  /* 0x0000002c14147c20 */ /* 0x000fe20008410000 */
[----:B------:R-:W-:Y:S01]  /*2a00*/  @!P0 VIADDMNMX R11, R5, R183, UR38, PT ;  /* 0x00000026050b8e46 */ /* 0x000fe2000b8001b7 */
[----:B------:R-:W-:Y:S01]  /*2a10*/  FMUL.FTZ R21, R21, UR44 ;  /* 0x0000002c15157c20 */ /* 0x000fe20008410000 */
[CC--:B------:R-:W-:Y:S01]  /*2a20*/  @!P0 ISETP.GE.AND P4, PT, R0.reuse, R12.reuse, PT ;  /* 0x0000000c0000820c */ /* 0x0c0fe20003f86270 */
[----:B------:R-:W-:Y:S01]  /*2a30*/  MUFU.TANH R205, R20 ;  /* 0x0000001400cd7308 */ /* 0x000fe20000002400 */
[-C--:B------:R-:W-:Y:S01]  /*2a40*/  @!P0 ISETP.GE.AND P2, PT, R0, R11.reuse, PT ;  /* 0x0000000b0000820c */ /* 0x080fe20003f46270 */
[----:B------:R-:W-:Y:S01]  /*2a50*/  FMUL.FTZ R22, R22, UR44 ;  /* 0x0000002c16167c20 */ /* 0x000fe20008410000 */
[----:B------:R-:W-:Y:S01]  /*2a60*/  @!P0 FSEL R4, R209, -INF , !P4 ;  /* 0xff800000d1048808 */ /* 0x000fe20006000000 */
[----:B------:R-:W-:Y:S01]  /*2a70*/  FMUL.FTZ R23, R23, UR44 ;  /* 0x0000002c17177c20 */ /* 0x000fe20008410000 */
[----:B------:R-:W-:Y:S01]  /*2a80*/  @!P0 ISETP.GE.AND P3, PT, R2, R12, PT ;  /* 0x0000000c0200820c */ /* 0x000fe20003f66270 */
[----:B------:R-:W-:Y:S01]  /*2a90*/  FMUL.FTZ R24, R24, UR44 ;  /* 0x0000002c18187c20 */ /* 0x000fe20008410000 */
[----:B------:R-:W-:Y:S03]  /*2aa0*/  MOV R183, 0x20 ;  /* 0x0000002000b77802 */ /* 0x000fe60000000f00 */
[----:B------:R-:W1:Y:S01]  /*2ab0*/  MUFU.TANH R204, R21 ;  /* 0x0000001500cc7308 */ /* 0x000e620000002400 */
[----:B------:R-:W-:Y:S01]  /*2ac0*/  FFMA.FTZ R4, R4, UR43, -R10 ;  /* 0x0000002b04047c23 */ /* 0x000fe2000801080a */
[----:B------:R-:W-:Y:S01]  /*2ad0*/  FMUL.FTZ R28, R28, UR44 ;  /* 0x0000002c1c1c7c20 */ /* 0x000fe20008410000 */
[----:B------:R-:W-:Y:S01]  /*2ae0*/  FMUL.FTZ R29, R29, UR44 ;  /* 0x0000002c1d1d7c20 */ /* 0x000fe20008410000 */
[----:B------:R-:W-:Y:S01]  /*2af0*/  FMUL.FTZ R30, R30, UR44 ;  /* 0x0000002c1e1e7c20 */ /* 0x000fe20008410000 */
[----:B------:R-:W-:Y:S01]  /*2b00*/  FMUL.FTZ R31, R31, UR44 ;  /* 0x0000002c1f1f7c20 */ /* 0x000fe20008410000 */
[----:B------:R-:W-:Y:S01]  /*2b10*/  LEA R104, R181, UR5, 0x1 ;  /* 0x00000005b5687c11 */ /* 0x000fe2000f8e08ff */
[----:B------:R-:W-:Y:S03]  /*2b20*/  FMUL.FTZ R32, R32, UR44 ;  /* 0x0000002c20207c20 */ /* 0x000fe60008410000 */
[----:B------:R2:W-:Y:S01]  /*2b30*/  MUFU.EX2 R225, R4 ;  /* 0x0000000400e17308 */ /* 0x0005e20000000800 */
[----:B------:R-:W-:Y:S01]  /*2b40*/  @!P0 FSEL R13, R208, -INF , !P3 ;  /* 0xff800000d00d8808 */ /* 0x000fe20005800000 */
[----:B------:R-:W-:Y:S01]  /*2b50*/  FMUL.FTZ R33, R33, UR44 ;  /* 0x0000002c21217c20 */ /* 0x000fe20008410000 */
[----:B------:R-:W-:Y:S01]  /*2b60*/  @!P0 ISETP.GE.AND P3, PT, R2, R11, PT ;  /* 0x0000000b0200820c */ /* 0x000fe20003f66270 */
[----:B------:R-:W-:Y:S01]  /*2b70*/  IMAD.IADD R104, R174, 0x1, R104 ;  /* 0x00000001ae687824 */ /* 0x000fe200078e0268 */
[----:B------:R-:W-:Y:S01]  /*2b80*/  MOV R6, R120 ;  /* 0x0000007800067202 */ /* 0x000fe20000000f00 */
[----:B------:R-:W-:Y:S01]  /*2b90*/  FFMA.FTZ R13, R13, UR43, -R10 ;  /* 0x0000002b0d0d7c23 */ /* 0x000fe2000801080a */
[----:B------:R-:W-:Y:S03]  /*2ba0*/  @!P0 FSEL R8, R214, -INF , !P3 ;  /* 0xff800000d6088808 */ /* 0x000fe60005800000 */
[----:B------:R-:W4:Y:S01]  /*2bb0*/  MUFU.TANH R211, R22 ;  /* 0x0000001600d37308 */ /* 0x000f220000002400 */
[----:B------:R-:W-:Y:S01]  /*2bc0*/  FMUL.FTZ R34, R34, UR44 ;  /* 0x0000002c22227c20 */ /* 0x000fe20008410000 */
[----:B------:R-:W-:Y:S01]  /*2bd0*/  FMUL.FTZ R35, R35, UR44 ;  /* 0x0000002c23237c20 */ /* 0x000fe20008410000 */
[----:B------:R-:W-:Y:S01]  /*2be0*/  FMUL.FTZ R25, R25, UR44 ;  /* 0x0000002c19197c20 */ /* 0x000fe20008410000 */
[----:B------:R-:W-:Y:S01]  /*2bf0*/  FMUL.FTZ R26, R26, UR44 ;  /* 0x0000002c1a1a7c20 */ /* 0x000fe20008410000 */
[----:B------:R-:W-:Y:S05]  /*2c00*/  FMUL.FTZ R27, R27, UR44 ;  /* 0x0000002c1b1b7c20 */ /* 0x000fea0008410000 */
[----:B------:R3:W-:Y:S01]  /*2c10*/  MUFU.EX2 R224, R13 ;  /* 0x0000000d00e07308 */ /* 0x0007e20000000800 */
[----:B--2---:R-:W-:Y:S02]  /*2c20*/  MOV R4, R217 ;  /* 0x000000d900047202 */ /* 0x004fe40000000f00 */
[----:B------:R-:W-:Y:S02]  /*2c30*/  @!P0 FSEL R4, R217, -INF , !P2 ;  /* 0xff800000d9048808 */ /* 0x000fe40005000000 */
[----:B------:R-:W-:Y:S05]  /*2c40*/  FSETP.NEU.FTZ.AND P2, PT, R234, -INF , PT ;  /* 0xff800000ea00780b */ /* 0x000fea0003f5d000 */
[----:B------:R-:W2:Y:S01]  /*2c50*/  MUFU.TANH R210, R23 ;  /* 0x0000001700d27308 */ /* 0x000ea20000002400 */
[--C-:B------:R-:W-:Y:S09]  /*2c60*/  FFMA.FTZ R4, R4, UR43, -R9.reuse ;  /* 0x0000002b04047c23 */ /* 0x100ff20008010809 */
[----:B------:R1:W-:Y:S01]  /*2c70*/  MUFU.EX2 R231, R4 ;  /* 0x0000000400e77308 */ /* 0x0003e20000000800 */
[----:B---3--:R-:W-:Y:S09]  /*2c80*/  MOV R13, R124 ;  /* 0x0000007c000d7202 */ /* 0x008ff20000000f00 */
[----:B------:R-:W3:Y:S10]  /*2c90*/  MUFU.TANH R117, R24 ;  /* 0x0000001800757308 */ /* 0x000ef40000002400 */
[----:B------:R-:W-:Y:S01]  /*2ca0*/  MUFU.TANH R115, R28 ;  /* 0x0000001c00737308 */ /* 0x000fe20000002400 */
[----:B-1----:R-:W-:Y:S01]  /*2cb0*/  FFMA.FTZ R4, R8, UR43, -R9 ;  /* 0x0000002b08047c23 */ /* 0x002fe20008010809 */
[C---:B------:R-:W-:Y:S02]  /*2cc0*/  @!P0 VIADDMNMX R8, R5.reuse, R183, UR38, PT ;  /* 0x0000002605088e46 */ /* 0x040fe4000b8001b7 */
[----:B------:R-:W-:Y:S02]  /*2cd0*/  @!P0 VIADDMNMX R5, R5, R252, UR38, PT ;  /* 0x0000002605058e46 */ /* 0x000fe4000b8001fc */
[-C--:B------:R-:W-:Y:S04]  /*2ce0*/  @!P0 ISETP.GE.AND P4, PT, R0, R8.reuse, PT ;  /* 0x000000080000820c */ /* 0x080fe80003f86270 */
[----:B------:R-:W1:Y:S01]  /*2cf0*/  MUFU.TANH R116, R25 ;  /* 0x0000001900747308 */ /* 0x000e620000002400 */
[C---:B------:R-:W-:Y:S02]  /*2d00*/  @!P0 ISETP.GE.AND P5, PT, R2.reuse, R8, PT ;  /* 0x000000080200820c */ /* 0x040fe40003fa6270 */
[----:B------:R-:W-:Y:S02]  /*2d10*/  @!P0 FSEL R14, R125, -INF , !P4 ;  /* 0xff8000007d0e8808 */ /* 0x000fe40006000000 */
[-C--:B------:R-:W-:Y:S02]  /*2d20*/  @!P0 ISETP.GE.AND P3, PT, R2, R5.reuse, PT ;  /* 0x000000050200820c */ /* 0x080fe40003f66270 */
[----:B------:R-:W-:Y:S03]  /*2d30*/  @!P0 FSEL R13, R124, -INF , !P5 ;  /* 0xff8000007c0d8808 */ /* 0x000fe60006800000 */
[----:B------:R4:W-:Y:S01]  /*2d40*/  MUFU.EX2 R232, R4 ;  /* 0x0000000400e87308 */ /* 0x0009e20000000800 */
[-C--:B------:R-:W-:Y:S09]  /*2d50*/  @!P0 ISETP.GE.AND P4, PT, R0, R5.reuse, PT ;  /* 0x000000050000820c */ /* 0x080ff20003f86270 */
[----:B------:R-:W1:Y:S10]  /*2d60*/  MUFU.TANH R123, R26 ;  /* 0x0000001a007b7308 */ /* 0x000e740000002400 */
[----:B------:R-:W-:Y:S01]  /*2d70*/  MUFU.TANH R114, R29 ;  /* 0x0000001d00727308 */ /* 0x000fe20000002400 */
[----:B----4-:R-:W-:Y:S05]  /*2d80*/  FMUL.FTZ R4, R234, 1.4426950216293334961 ;  /* 0x3fb8aa3bea047820 */ /* 0x010fea0000410000 */
[----:B------:R-:W-:Y:S04]  /*2d90*/  FSEL R4, R4, RZ, P2 ;  /* 0x000000ff04047208 */ /* 0x000fe80001000000 */
[----:B------:R-:W4:Y:S01]  /*2da0*/  MUFU.TANH R122, R27 ;  /* 0x0000001b007a7308 */ /* 0x000f220000002400 */
[----:B------:R-:W-:Y:S01]  /*2db0*/  FSETP.NEU.FTZ.AND P2, PT, R233, -INF , PT ;  /* 0xff800000e900780b */ /* 0x000fe20003f5d000 */
[--C-:B------:R-:W-:Y:S01]  /*2dc0*/  FFMA.FTZ R2, R14, UR43, -R4.reuse ;  /* 0x0000002b0e027c23 */ /* 0x100fe20008010804 */
[----:B------:R-:W-:Y:S01]  /*2dd0*/  IMAD.MOV.U32 R14, RZ, RZ, R137 ;  /* 0x000000ffff0e7224 */ /* 0x000fe200078e0089 */
[----:B------:R-:W-:Y:S01]  /*2de0*/  @!P0 FSEL R14, R137, -INF , !P4 ;  /* 0xff800000890e8808 */ /* 0x000fe20006000000 */
[----:B------:R-:W-:Y:S05]  /*2df0*/  FFMA.FTZ R13, R13, UR43, -R4 ;  /* 0x0000002b0d0d7c23 */ /* 0x000fea0008010804 */
[----:B------:R2:W-:Y:S10]  /*2e00*/  MUFU.EX2 R187, R2 ;  /* 0x0000000200bb7308 */ /* 0x0005f40000000800 */
[----:B------:R3:W-:Y:S10]  /*2e10*/  MUFU.EX2 R186, R13 ;  /* 0x0000000d00ba7308 */ /* 0x0007f40000000800 */
[----:B------:R-:W4:Y:S01]  /*2e20*/  MUFU.TANH R200, R32 ;  /* 0x0000002000c87308 */ /* 0x000f220000002400 */
[----:B--2---:R-:W-:Y:S02]  /*2e30*/  FSEL R2, R15, RZ, P2 ;  /* 0x000000ff0f027208 */ /* 0x004fe40001000000 */
[----:B------:R-:W-:Y:S02]  /*2e40*/  MOV R15, R136 ;  /* 0x00000088000f7202 */ /* 0x000fe40000000f00 */
[----:B------:R-:W-:Y:S05]  /*2e50*/  @!P0 FSEL R15, R136, -INF , !P3 ;  /* 0xff800000880f8808 */ /* 0x000fea0005800000 */
[----:B------:R-:W2:Y:S01]  /*2e60*/  MUFU.TANH R201, R33 ;  /* 0x0000002100c97308 */ /* 0x000ea20000002400 */
[--C-:B---3--:R-:W-:Y:S01]  /*2e70*/  FFMA.FTZ R13, R14, UR43, -R2.reuse ;  /* 0x0000002b0e0d7c23 */ /* 0x108fe20008010802 */
[----:B------:R-:W-:Y:S04]  /*2e80*/  @!P0 IADD3 R14, R0, 0x8, RZ ;  /* 0x00000008000e8810 */ /* 0x000fe80007ffe0ff */
[CC--:B------:R-:W-:Y:S04]  /*2e90*/  @!P0 ISETP.GE.AND P2, PT, R14.reuse, R8.reuse, PT ;  /* 0x000000080e00820c */ /* 0x0c0fe80003f46270 */
[----:B------:R3:W-:Y:S01]  /*2ea0*/  MUFU.EX2 R191, R13 ;  /* 0x0000000d00bf7308 */ /* 0x0007e20000000800 */
[----:B------:R-:W-:Y:S09]  /*2eb0*/  @!P0 ISETP.GE.AND P3, PT, R14, R5, PT ;  /* 0x000000050e00820c */ /* 0x000ff20003f66270 */
[----:B------:R-:W-:Y:S10]  /*2ec0*/  MUFU.TANH R203, R34 ;  /* 0x0000002200cb7308 */ /* 0x000ff40000002400 */
[----:B------:R-:W-:Y:S01]  /*2ed0*/  MUFU.TANH R202, R35 ;  /* 0x0000002300ca7308 */ /* 0x000fe20000002400 */
[----:B---3--:R-:W-:Y:S01]  /*2ee0*/  FFMA.FTZ R13, R15, UR43, -R2 ;  /* 0x0000002b0f0d7c23 */ /* 0x008fe20008010802 */
[----:B------:R-:W-:Y:S02]  /*2ef0*/  MOV R15, R121 ;  /* 0x00000079000f7202 */ /* 0x000fe40000000f00 */
[----:B------:R-:W-:Y:S06]  /*2f00*/  @!P0 FSEL R15, R121, -INF , !P2 ;  /* 0xff800000790f8808 */ /* 0x000fec0005000000 */
[----:B------:R3:W-:Y:S01]  /*2f10*/  MUFU.EX2 R190, R13 ;  /* 0x0000000d00be7308 */ /* 0x0007e20000000800 */
[--C-:B------:R-:W-:Y:S01]  /*2f20*/  FFMA.FTZ R7, R15, UR43, -R4.reuse ;  /* 0x0000002b0f077c23 */ /* 0x100fe20008010804 */
[----:B------:R-:W-:Y:S08]  /*2f30*/  MOV R15, R129 ;  /* 0x00000081000f7202 */ /* 0x000ff00000000f00 */
[----:B------:R1:W-:Y:S10]  /*2f40*/  MUFU.EX2 R138, R7 ;  /* 0x00000007008a7308 */ /* 0x0003f40000000800 */
[----:B------:R-:W2:Y:S01]  /*2f50*/  MUFU.TANH R119, R30 ;  /* 0x0000001e00777308 */ /* 0x000ea20000002400 */
[----:B---3--:R-:W-:Y:S04]  /*2f60*/  @!P0 IADD3 R13, R0, 0x9, RZ ;  /* 0x00000009000d8810 */ /* 0x008fe80007ffe0ff */
[C---:B------:R-:W-:Y:S05]  /*2f70*/  @!P0 ISETP.GE.AND P2, PT, R13.reuse, R8, PT ;  /* 0x000000080d00820c */ /* 0x040fea0003f46270 */
[----:B------:R-:W3:Y:S01]  /*2f80*/  MUFU.TANH R118, R31 ;  /* 0x0000001f00767308 */ /* 0x000ee20000002400 */
[----:B------:R-:W-:Y:S02]  /*2f90*/  @!P0 FSEL R6, R120, -INF , !P2 ;  /* 0xff80000078068808 */ /* 0x000fe40005000000 */
[----:B-1----:R-:W-:Y:S02]  /*2fa0*/  MOV R7, R130 ;  /* 0x0000008200077202 */ /* 0x002fe40000000f00 */
[----:B------:R-:W-:Y:S01]  /*2fb0*/  @!P0 FSEL R7, R130, -INF , !P3 ;  /* 0xff80000082078808 */ /* 0x000fe20005800000 */
[----:B------:R-:W-:Y:S01]  /*2fc0*/  FFMA.FTZ R6, R6, UR43, -R4 ;  /* 0x0000002b06067c23 */ /* 0x000fe20008010804 */
[----:B------:R-:W-:Y:S03]  /*2fd0*/  @!P0 ISETP.GE.AND P2, PT, R13, R5, PT ;  /* 0x000000050d00820c */ /* 0x000fe60003f46270 */
[----:B------:R1:W-:Y:S01]  /*2fe0*/  MUFU.EX2 R135, R6 ;  /* 0x0000000600877308 */ /* 0x0003e20000000800 */
[----:B------:R-:W-:Y:S02]  /*2ff0*/  @!P0 FSEL R15, R129, -INF , !P2 ;  /* 0xff800000810f8808 */ /* 0x000fe40005000000 */
[----:B------:R-:W-:Y:S01]  /*3000*/  @!P0 ISETP.GE.AND P2, PT, R14, R12, PT ;  /* 0x0000000c0e00820c */ /* 0x000fe20003f46270 */
[--C-:B-1----:R-:W-:Y:S01]  /*3010*/  FFMA.FTZ R6, R7, UR43, -R2.reuse ;  /* 0x0000002b07067c23 */ /* 0x102fe20008010802 */
[----:B------:R-:W-:Y:S05]  /*3020*/  MOV R7, R206 ;  /* 0x000000ce00077202 */ /* 0x000fea0000000f00 */
[----:B------:R1:W-:Y:S02]  /*3030*/  MUFU.EX2 R189, R6 ;  /* 0x0000000600bd7308 */ /* 0x0003e40000000800 */
[----:B-1----:R-:W-:Y:S01]  /*3040*/  FFMA.FTZ R6, R15, UR43, -R2 ;  /* 0x0000002b0f067c23 */ /* 0x002fe20008010802 */
[----:B------:R-:W-:Y:S07]  /*3050*/  MOV R15, R204 ;  /* 0x000000cc000f7202 */ /* 0x000fee0000000f00 */
[----:B------:R1:W-:Y:S02]  /*3060*/  MUFU.EX2 R188, R6 ;  /* 0x0000000600bc7308 */ /* 0x0003e40000000800 */
[----:B-1----:R-:W-:Y:S01]  /*3070*/  IMAD.MOV.U32 R6, RZ, RZ, R207 ;  /* 0x000000ffff067224 */ /* 0x002fe200078e00cf */
        /* <DEDUP_REMOVED lines=8> */
[----:B------:R4:W3:Y:S01]  /*3100*/  MUFU.EX2 R220, R7 ;  /* 0x0000000700dc7308 */ /* 0x0008e20000000800 */
[----:B-1----:R-:W-:Y:S02]  /*3110*/  MOV R6, R213 ;  /* 0x000000d500067202 */ /* 0x002fe40000000f00 */
[----:B------:R-:W-:Y:S02]  /*3120*/  @!P0 FSEL R6, R213, -INF , !P2 ;  /* 0xff800000d5068808 */ /* 0x000fe40005000000 */
[-C--:B------:R-:W-:Y:S02]  /*3130*/  @!P0 ISETP.GE.AND P2, PT, R13, R11.reuse, PT ;  /* 0x0000000b0d00820c */ /* 0x080fe40003f46270 */
[----:B------:R-:W-:Y:S01]  /*3140*/  MOV R13, R212 ;  /* 0x000000d4000d7202 */ /* 0x000fe20000000f00 */
[--C-:B------:R-:W-:Y:S01]  /*3150*/  FFMA.FTZ R6, R6, UR43, -R9.reuse ;  /* 0x0000002b06067c23 */ /* 0x100fe20008010809 */
[----:B------:R-:W-:Y:S02]  /*3160*/  @!P0 FSEL R13, R212, -INF , !P2 ;  /* 0xff800000d40d8808 */ /* 0x000fe40005000000 */
[C---:B----4-:R-:W-:Y:S01]  /*3170*/  @!P0 IADD3 R7, R0.reuse, 0x10, RZ ;  /* 0x0000001000078810 */ /* 0x050fe20007ffe0ff */
[----:B------:R1:W-:Y:S02]  /*3180*/  MUFU.EX2 R230, R6 ;  /* 0x0000000600e67308 */ /* 0x0003e40000000800 */
[----:B------:R-:W-:Y:S01]  /*3190*/  FFMA.FTZ R13, R13, UR43, -R9 ;  /* 0x0000002b0d0d7c23 */ /* 0x000fe20008010809 */
[-C--:B------:R-:W-:Y:S04]  /*31a0*/  @!P0 ISETP.GE.AND P2, PT, R7, R12.reuse, PT ;  /* 0x0000000c0700820c */ /* 0x080fe80003f46270 */
[----:B------:R-:W-:Y:S03]  /*31b0*/  @!P0 FSEL R14, R205, -INF , !P2 ;  /* 0xff800000cd0e8808 */ /* 0x000fe60005000000 */
[----:B------:R4:W3:Y:S01]  /*31c0*/  MUFU.EX2 R229, R13 ;  /* 0x0000000d00e57308 */ /* 0x0008e20000000800 */
        /* <DEDUP_REMOVED lines=16> */
[--C-:B------:R-:W-:Y:S04]  /*32d0*/  FFMA.FTZ R14, R14, UR43, -R9.reuse ;  /* 0x0000002b0e0e7c23 */ /* 0x100fe80008010809 */
        /* <DEDUP_REMOVED lines=14> */
[----:B------:R-:W-:Y:S02]  /*33c0*/  @!P0 VIADD R0, R0, 0x19 ;  /* 0x0000001900008836 */ /* 0x000fe40000000000 */
[----:B------:R-:W-:Y:S01]  /*33d0*/  @!P0 ISETP.GE.AND P3, PT, R6, R5, PT ;  /* 0x000000050600820c */ /* 0x000fe20003f66270 */
[----:B------:R-:W-:Y:S01]  /*33e0*/  MUFU.EX2 R183, R7 ;  /* 0x0000000700b77308 */ /* 0x000fe20000000800 */
[----:B-1----:R-:W-:Y:S01]  /*33f0*/  FFMA.FTZ R13, R14, UR43, -R4 ;  /* 0x0000002b0e0d7c23 */ /* 0x002fe20008010804 */
[----:B------:R-:W-:Y:S08]  /*3400*/  MOV R14, R115 ;  /* 0x00000073000e7202 */ /* 0x000ff00000000f00 */
[----:B------:R1:W-:Y:S02]  /*3410*/  MUFU.EX2 R131, R13 ;  /* 0x0000000d00837308 */ /* 0x0003e40000000800 */
[----:B-1----:R-:W-:Y:S02]  /*3420*/  MOV R13, R122 ;  /* 0x0000007a000d7202 */ /* 0x002fe40000000f00 */
        /* <DEDUP_REMOVED lines=10> */
[----:B------:R-:W-:Y:S03]  /*34d0*/  @!P0 ISETP.GE.AND P2, PT, R6, R12, PT ;  /* 0x0000000c0600820c */ /* 0x000fe60003f46270 */
[----:B------:R-:W-:Y:S01]  /*34e0*/  FFMA.FTZ R4, R7, UR43, -R4 ;  /* 0x0000002b07047c23 */ /* 0x000fe20008010804 */
[----:B----4-:R-:W-:Y:S02]  /*34f0*/  MOV R8, R200 ;  /* 0x000000c800087202 */ /* 0x010fe40000000f00 */
[----:B------:R-:W-:Y:S01]  /*3500*/  @!P0 FSEL R8, R200, -INF , !P2 ;  /* 0xff800000c8088808 */ /* 0x000fe20005000000 */
[----:B------:R2:W-:Y:S01]  /*3510*/  MUFU.EX2 R126, R4 ;  /* 0x00000004007e7308 */ /* 0x0005e20000000800 */
[----:B------:R-:W-:Y:S03]  /*3520*/  @!P0 ISETP.GE.AND P2, PT, R0, R12, PT ;  /* 0x0000000c0000820c */ /* 0x000fe60003f46270 */
[--C-:B------:R-:W-:Y:S06]  /*3530*/  FFMA.FTZ R7, R8, UR43, -R10.reuse ;  /* 0x0000002b08077c23 */ /* 0x100fec000801080a */
[----:B------:R1:W-:Y:S01]  /*3540*/  MUFU.EX2 R216, R7 ;  /* 0x0000000700d87308 */ /* 0x0003e20000000800 */
[----:B--2---:R-:W-:Y:S02]  /*3550*/  MOV R4, R201 ;  /* 0x000000c900047202 */ /* 0x004fe40000000f00 */
[----:B------:R-:W-:Y:S02]  /*3560*/  @!P0 FSEL R4, R201, -INF , !P2 ;  /* 0xff800000c9048808 */ /* 0x000fe40005000000 */
[----:B------:R-:W-:Y:S02]  /*3570*/  @!P0 ISETP.GE.AND P2, PT, R6, R11, PT ;  /* 0x0000000b0600820c */ /* 0x000fe40003f46270 */
[----:B------:R-:W-:Y:S01]  /*3580*/  MOV R6, R119 ;  /* 0x0000007700067202 */ /* 0x000fe20000000f00 */
[----:B------:R-:W-:Y:S01]  /*3590*/  FFMA.FTZ R10, R4, UR43, -R10 ;  /* 0x0000002b040a7c23 */ /* 0x000fe2000801080a */
[----:B-1----:R-:W-:Y:S02]  /*35a0*/  MOV R7, R203 ;  /* 0x000000cb00077202 */ /* 0x002fe40000000f00 */
[----:B------:R-:W-:Y:S01]  /*35b0*/  @!P0 FSEL R7, R203, -INF , !P2 ;  /* 0xff800000cb078808 */ /* 0x000fe20005000000 */
[----:B------:R-:W1:Y:S01]  /*35c0*/  MUFU.EX2 R215, R10 ;  /* 0x0000000a00d77308 */ /* 0x000e620000000800 */
[----:B------:R-:W-:Y:S02]  /*35d0*/  @!P0 ISETP.GE.AND P2, PT, R0, R11, PT ;  /* 0x0000000b0000820c */ /* 0x000fe40003f46270 */
        /* <DEDUP_REMOVED lines=10> */
[----:B---3--:R-:W-:Y:S03]  /*3680*/  MOV R5, R118 ;  /* 0x0000007600057202 */ /* 0x008fe60000000f00 */
        /* <DEDUP_REMOVED lines=12> */
[----:B------:R-:W3:Y:S04]  /*3750*/  LDG.E R110, desc[UR40][R112.64+0x20] ;  /* 0x00002028706e7981 */ /* 0x000ee8000c1e1900 */
[----:B------:R-:W5:Y:S01]  /*3760*/  LDG.E R109, desc[UR40][R112.64+0x80] ;  /* 0x00008028706d7981 */ /* 0x000f62000c1e1900 */
[----:B--2---:R-:W-:Y:S02]  /*3770*/  F2FP.F16.F32.PACK_AB R0, R220, R221 ;  /* 0x000000dddc00723e */ /* 0x004fe400000000ff */
[----:B-1----:R-:W-:Y:S01]  /*3780*/  F2FP.F16.F32.PACK_AB R6, R229, R230 ;  /* 0x000000e6e506723e */ /* 0x002fe200000000ff */
[----:B------:R1:W5:Y:S01]  /*3790*/  LDG.E R108, desc[UR40][R112.64+0xa0] ;  /* 0x0000a028706c7981 */ /* 0x000362000c1e1900 */
[----:B----4-:R-:W-:Y:S03]  /*37a0*/  F2FP.F16.F32.PACK_AB R4, R190, R191 ;  /* 0x000000bfbe04723e */ /* 0x010fe600000000ff */
[----:B------:R2:W-:Y:S01]  /*37b0*/  STS [R195+0xe000], R0 ;  /* 0x00e00000c3007388 */ /* 0x0005e20000000800 */
[----:B------:R-:W-:Y:S03]  /*37c0*/  F2FP.F16.F32.PACK_AB R2, R215, R216 ;  /* 0x000000d8d702723e */ /* 0x000fe600000000ff */
[----:B------:R4:W-:Y:S04]  /*37d0*/  STS [R195+0xe400], R6 ;  /* 0x00e40006c3007388 */ /* 0x0009e80000000800 */
[----:B------:R1:W-:Y:S04]  /*37e0*/  STS [R194+0xf000], R5 ;  /* 0x00f00005c2007388 */ /* 0x0003e80000000800 */
[----:B------:R1:W-:Y:S01]  /*37f0*/  STS [R194+0xf400], R4 ;  /* 0x00f40004c2007388 */ /* 0x0003e20000000800 */
[----:B--2---:R-:W-:Y:S02]  /*3800*/  F2FP.F16.F32.PACK_AB R0, R135, R138 ;  /* 0x0000008a8700723e */ /* 0x004fe400000000ff */
[----:B----4-:R-:W-:Y:S03]  /*3810*/  F2FP.F16.F32.PACK_AB R6, R188, R189 ;  /* 0x000000bdbc06723e */ /* 0x010fe600000000ff */
[----:B------:R3:W-:Y:S01]  /*3820*/  STS [R195+0xf000], R0 ;  /* 0x00f00000c3007388 */ /* 0x0007e20000000800 */
[----:B-1----:R-:W-:Y:S03]  /*3830*/  F2FP.F16.F32.PACK_AB R5, R219, R218 ;  /* 0x000000dadb05723e */ /* 0x002fe600000000ff */
        /* <DEDUP_REMOVED lines=14> */
[----:B------:R2:W-:Y:S04]  /*3920*/  STS [R192+0xf400], R2 ;  /* 0x00f40002c0007388 */ /* 0x0005e80000000800 */
[----:B------:R-:W-:Y:S01]  /*3930*/  LDSM.16.M88.4 R100, [R104+0x4000] ;  /* 0x004000006864783b */ /* 0x000fe20000000200 */
[----:B-1----:R-:W-:Y:S07]  /*3940*/  LEA R0, R181, UR5, 0x1 ;  /* 0x00000005b5007c11 */ /* 0x002fee000f8e08ff */
[----:B------:R-:W-:Y:S08]  /*3950*/  LDSM.16.M88.4 R104, [R104+0x5000] ;  /* 0x005000006868783b */ /* 0x000ff00000000200 */
[----:B------:R-:W1:Y:S01]  /*3960*/  LDSM.16.M88.4 R32, [R0+0x4000] ;  /* 0x004000000020783b */ /* 0x000e620000000200 */
[-C--:B--2---:R-:W-:Y:S07]  /*3970*/  IADD3 R2, R128, R0.reuse, RZ ;  /* 0x0000000080027210 */ /* 0x084fee0007ffe0ff */
[----:B------:R2:W3:Y:S02]  /*3980*/  LDSM.16.M88.4 R28, [R0+0x5000] ;  /* 0x00500000001c783b */ /* 0x0004e40000000200 */
[----:B--2---:R-:W-:Y:S04]  /*3990*/  IADD3 R0, R174, R0, RZ ;  /* 0x00000000ae007210 */ /* 0x004fe80007ffe0ff */
[----:B------:R-:W-:Y:S01]  /*39a0*/  IADD3 R0, R128, R0, RZ ;  /* 0x0000000080007210 */ /* 0x000fe20007ffe0ff */
[-C--:B-1----:R-:W-:Y:S06]  /*39b0*/  HMMA.16816.F32 R4, R32, R140.reuse, RZ ;  /* 0x0000008c2004723c */ /* 0x082fec00000018ff */
[C---:B---3--:R-:W-:Y:S06]  /*39c0*/  HMMA.16816.F32 R8, R28.reuse, R140, RZ ;  /* 0x0000008c1c08723c */ /* 0x048fec00000018ff */
[-C--:B------:R-:W-:Y:S06]  /*39d0*/  HMMA.16816.F32 R12, R28, R142.reuse, RZ ;  /* 0x0000008e1c0c723c */ /* 0x080fec00000018ff */
[C---:B------:R-:W-:Y:S06]  /*39e0*/  HMMA.16816.F32 R16, R32.reuse, R142, RZ ;  /* 0x0000008e2010723c */ /* 0x040fec00000018ff */
[-C--:B------:R-:W-:Y:S06]  /*39f0*/  HMMA.16816.F32 R20, R32, R144.reuse, RZ ;  /* 0x000000902014723c */ /* 0x080fec00000018ff */
[C---:B------:R-:W-:Y:S06]  /*3a00*/  HMMA.16816.F32 R24, R28.reuse, R144, RZ ;  /* 0x000000901c18723c */ /* 0x040fec00000018ff */
[-C--:B------:R-:W-:Y:S06]  /*3a10*/  HMMA.16816.F32 R28, R28, R146.reuse, RZ ;  /* 0x000000921c1c723c */ /* 0x080fec00000018ff */
[----:B------:R-:W-:Y:S06]  /*3a20*/  HMMA.16816.F32 R32, R32, R146, RZ ;  /* 0x000000922020723c */ /* 0x000fec00000018ff */
[-C--:B------:R-:W-:Y:S06]  /*3a30*/  HMMA.16816.F32 R4, R100, R148.reuse, R4 ;  /* 0x000000946404723c */ /* 0x080fec0000001804 */
[C---:B------:R-:W-:Y:S06]  /*3a40*/  HMMA.16816.F32 R8, R104.reuse, R148, R8 ;  /* 0x000000946808723c */ /* 0x040fec0000001808 */
[-C--:B------:R-:W-:Y:S06]  /*3a50*/  HMMA.16816.F32 R12, R104, R150.reuse, R12 ;  /* 0x00000096680c723c */ /* 0x080fec000000180c */
[C---:B------:R-:W-:Y:S06]  /*3a60*/  HMMA.16816.F32 R16, R100.reuse, R150, R16 ;  /* 0x000000966410723c */ /* 0x040fec0000001810 */
[-C--:B------:R-:W-:Y:S06]  /*3a70*/  HMMA.16816.F32 R20, R100, R152.reuse, R20 ;  /* 0x000000986414723c */ /* 0x080fec0000001814 */
[C---:B------:R-:W-:Y:S06]  /*3a80*/  HMMA.16816.F32 R24, R104.reuse, R152, R24 ;  /* 0x000000986818723c */ /* 0x040fec0000001818 */
[-C--:B------:R-:W-:Y:S01]  /*3a90*/  HMMA.16816.F32 R28, R104, R154.reuse, R28 ;  /* 0x0000009a681c723c */ /* 0x080fe2000000181c */
[----:B------:R-:W1:Y:S05]  /*3aa0*/  LDSM.16.M88.4 R104, [R2+0x4000] ;  /* 0x004000000268783b */ /* 0x000e6a0000000200 */
[----:B------:R-:W-:Y:S03]  /*3ab0*/  HMMA.16816.F32 R32, R100, R154, R32 ;  /* 0x0000009a6420723c */ /* 0x000fe60000001820 */
[----:B------:R2:W3:Y:S02]  /*3ac0*/  LDSM.16.M88.4 R100, [R2+0x5000] ;  /* 0x005000000264783b */ /* 0x0004e40000000200 */
[----:B--2---:R-:W-:Y:S01]  /*3ad0*/  FFMA.FTZ R2, -R209, R209, 1 ;  /* 0x3f800000d1027423 */ /* 0x004fe200000101d1 */
[-C--:B-1----:R-:W-:Y:S06]  /*3ae0*/  HMMA.16816.F32 R4, R104, R156.reuse, R4 ;  /* 0x0000009c6804723c */ /* 0x082fec0000001804 */
[C---:B---3--:R-:W-:Y:S06]  /*3af0*/  HMMA.16816.F32 R8, R100.reuse, R156, R8 ;  /* 0x0000009c6408723c */ /* 0x048fec0000001808 */
        /* <DEDUP_REMOVED lines=8> */
[----:B--2---:R-:W-:Y:S01]  /*3b80*/  LEA R0, R182, UR5, 0x1 ;  /* 0x00000005b6007c11 */ /* 0x004fe2000f8e08ff */
[-C--:B-1----:R-:W-:Y:S06]  /*3b90*/  HMMA.16816.F32 R4, R100, R164.reuse, R4 ;  /* 0x000000a46404723c */ /* 0x082fec0000001804 */
[C---:B---3--:R-:W-:Y:S06]  /*3ba0*/  HMMA.16816.F32 R8, R104.reuse, R164, R8 ;  /* 0x000000a46808723c */ /* 0x048fec0000001808 */
[-C--:B------:R-:W-:Y:S06]  /*3bb0*/  HMMA.16816.F32 R12, R104, R166.reuse, R12 ;  /* 0x000000a6680c723c */ /* 0x080fec000000180c */
[C---:B------:R-:W-:Y:S06]  /*3bc0*/  HMMA.16816.F32 R16, R100.reuse, R166, R16 ;  /* 0x000000a66410723c */ /* 0x040fec0000001810 */
[C---:B------:R-:W-:Y:S01]  /*3bd0*/  FADD.FTZ R5, -R111.reuse, R5 ;  /* 0x000000056f057221 */ /* 0x040fe20000010100 */
[-C--:B------:R-:W-:Y:S04]  /*3be0*/  HMMA.16816.F32 R20, R100, R168.reuse, R20 ;  /* 0x000000a86414723c */ /* 0x080fe80000001814 */
[----:B------:R-:W-:Y:S02]  /*3bf0*/  FMUL.FTZ R112, R224, R5 ;  /* 0x00000005e0707220 */ /* 0x000fe40000410000 */
[C---:B------:R-:W-:Y:S05]  /*3c00*/  HMMA.16816.F32 R24, R104.reuse, R168, R24 ;  /* 0x000000a86818723c */ /* 0x040fea0000001818 */
[----:B------:R-:W-:Y:S01]  /*3c10*/  FADD.FTZ R4, -R111, R4 ;  /* 0x000000046f047221 */ /* 0x000fe20000010100 */
[-C--:B------:R-:W-:Y:S05]  /*3c20*/  HMMA.16816.F32 R28, R104, R170.reuse, R28 ;  /* 0x000000aa681c723c */ /* 0x080fea000000181c */
[----:B------:R-:W-:Y:S01]  /*3c30*/  FFMA.FTZ R5, -R208, R208, 1 ;  /* 0x3f800000d0057423 */ /* 0x000fe200000101d0 */
[----:B------:R-:W-:Y:S05]  /*3c40*/  HMMA.16816.F32 R32, R100, R170, R32 ;  /* 0x000000aa6420723c */ /* 0x000fea0000001820 */
[----:B------:R-:W-:Y:S01]  /*3c50*/  FMUL.FTZ R113, R225, R4 ;  /* 0x00000004e1717220 */ /* 0x000fe20000410000 */
[----:B------:R-:W-:Y:S01]  /*3c60*/  FMUL.FTZ R5, R5, UR44 ;  /* 0x0000002c05057c20 */ /* 0x000fe20008410000 */
[----:B------:R-:W-:Y:S01]  /*3c70*/  FMUL.FTZ R100, R2, UR44 ;  /* 0x0000002c02647c20 */ /* 0x000fe20008410000 */
[C---:B------:R-:W-:Y:S03]  /*3c80*/  IADD3 R4, R0.reuse, 0x4000, RZ ;  /* 0x0000400000047810 */ /* 0x040fe60007ffe0ff */
[----:B------:R-:W-:Y:S01]  /*3c90*/  IADD3 R2, R0, 0x4040, RZ ;  /* 0x0000404000027810 */ /* 0x000fe20007ffe0ff */
[----:B------:R-:W-:Y:S01]  /*3ca0*/  FMUL.FTZ R100, R113, R100 ;  /* 0x0000006471647220 */ /* 0x000fe20000410000 */
[----:B------:R-:W-:Y:S01]  /*3cb0*/  FMUL.FTZ R5, R112, R5 ;  /* 0x0000000570057220 */ /* 0x000fe20000410000 */
[----:B------:R-:W-:Y:S01]  /*3cc0*/  @P1 IADD3 R2, R4, -0x40, RZ ;  /* 0xffffffc004021810 */ /* 0x000fe20007ffe0ff */
[C---:B------:R-:W-:Y:S01]  /*3cd0*/  FADD.FTZ R4, -R111.reuse, R16 ;  /* 0x000000106f047221 */ /* 0x040fe20000010100 */
[C---:B------:R-:W-:Y:S01]  /*3ce0*/  FADD.FTZ R17, -R111.reuse, R17 ;  /* 0x000000116f117221 */ /* 0x040fe20000010100 */
[----:B------:R-:W-:Y:S01]  /*3cf0*/  FADD.FTZ R101, -R111, R20 ;  /* 0x000000146f657221 */ /* 0x000fe20000010100 */
[----:B------:R-:W-:Y:S01]  /*3d00*/  F2FP.F16.F32.PACK_AB R16, R5, R100 ;  /* 0x000000640510723e */ /* 0x000fe200000000ff */
[----:B------:R-:W-:Y:S01]  /*3d10*/  FMUL.FTZ R5, R221, R4 ;  /* 0x00000004dd057220 */ /* 0x000fe20000410000 */
[----:B------:R-:W-:Y:S01]  /*3d20*/  FMUL.FTZ R20, R220, R17 ;  /* 0x00000011dc147220 */ /* 0x000fe20000410000 */
[----:B------:R-:W-:Y:S01]  /*3d30*/  FFMA.FTZ R17, -R207, R207, 1 ;  /* 0x3f800000cf117423 */ /* 0x000fe200000101cf */
[----:B------:R-:W-:Y:S01]  /*3d40*/  FFMA.FTZ R4, -R206, R206, 1 ;  /* 0x3f800000ce047423 */ /* 0x000fe200000101ce */
[----:B------:R-:W-:Y:S01]  /*3d50*/  FADD.FTZ R21, -R111, R21 ;  /* 0x000000156f157221 */ /* 0x000fe20000010100 */
[----:B------:R-:W-:Y:S01]  /*3d60*/  FFMA.FTZ R100, -R205, R205, 1 ;  /* 0x3f800000cd647423 */ /* 0x000fe200000101cd */
[----:B------:R-:W-:Y:S01]  /*3d70*/  FMUL.FTZ R17, R17, UR44 ;  /* 0x0000002c11117c20 */ /* 0x000fe20008410000 */
[----:B------:R-:W-:Y:S01]  /*3d80*/  FMUL.FTZ R4, R4, UR44 ;  /* 0x0000002c04047c20 */ /* 0x000fe20008410000 */
[----:B------:R-:W-:Y:S01]  /*3d90*/  FMUL.FTZ R101, R218, R101 ;  /* 0x00000065da657220 */ /* 0x000fe20000410000 */
[----:B------:R-:W-:Y:S01]  /*3da0*/  FMUL.FTZ R102, R219, R21 ;  /* 0x00000015db667220 */ /* 0x000fe20000410000 */
[----:B------:R-:W-:Y:S01]  /*3db0*/  FMUL.FTZ R17, R5, R17 ;  /* 0x0000001105117220 */ /* 0x000fe20000410000 */
[----:B------:R-:W-:Y:S01]  /*3dc0*/  FMUL.FTZ R4, R20, R4 ;  /* 0x0000000414047220 */ /* 0x000fe20000410000 */
[----:B------:R-:W-:Y:S01]  /*3dd0*/  FADD.FTZ R20, -R111, R32 ;  /* 0x000000206f147221 */ /* 0x000fe20000010100 */
[----:B------:R-:W-:Y:S01]  /*3de0*/  FFMA.FTZ R5, -R200, R200, 1 ;  /* 0x3f800000c8057423 */ /* 0x000fe200000101c8 */
[----:B------:R-:W-:Y:S01]  /*3df0*/  FMUL.FTZ R100, R100, UR44 ;  /* 0x0000002c64647c20 */ /* 0x000fe20008410000 */
[----:B------:R-:W-:Y:S01]  /*3e00*/  FFMA.FTZ R21, -R204, R204, 1 ;  /* 0x3f800000cc157423 */ /* 0x000fe200000101cc */
[----:B------:R-:W-:Y:S01]  /*3e10*/  FADD.FTZ R6, -R110, R6 ;  /* 0x000000066e067221 */ /* 0x000fe20000010100 */
[----:B------:R-:W-:Y:S01]  /*3e20*/  FMUL.FTZ R20, R216, R20 ;  /* 0x00000014d8147220 */ /* 0x000fe20000410000 */
[----:B------:R-:W-:Y:S01]  /*3e30*/  FMUL.FTZ R5, R5, UR44 ;  /* 0x0000002c05057c20 */ /* 0x000fe20008410000 */
[----:B------:R-:W-:Y:S01]  /*3e40*/  FMUL.FTZ R100, R101, R100 ;  /* 0x0000006465647220 */ /* 0x000fe20000410000 */
[----:B------:R-:W-:Y:S01]  /*3e50*/  FMUL.FTZ R21, R21, UR44 ;  /* 0x0000002c15157c20 */ /* 0x000fe20008410000 */
[----:B------:R-:W-:Y:S01]  /*3e60*/  FMUL.FTZ R101, R231, R6 ;  /* 0x00000006e7657220 */ /* 0x000fe20000410000 */
[----:B------:R-:W-:Y:S01]  /*3e70*/  FADD.FTZ R33, -R111, R33 ;  /* 0x000000216f217221 */ /* 0x000fe20000010100 */
[----:B------:R-:W-:Y:S01]  /*3e80*/  FFMA.FTZ R6, -R217, R217, 1 ;  /* 0x3f800000d9067423 */ /* 0x000fe200000101d9 */
[----:B------:R-:W-:Y:S01]  /*3e90*/  FMUL.FTZ R5, R20, R5 ;  /* 0x0000000514057220 */ /* 0x000fe20000410000 */
[----:B------:R-:W-:Y:S01]  /*3ea0*/  FADD.FTZ R7, -R110, R7 ;  /* 0x000000076e077221 */ /* 0x000fe20000010100 */
[----:B------:R-:W-:Y:S01]  /*3eb0*/  FFMA.FTZ R32, -R214, R214, 1 ;  /* 0x3f800000d6207423 */ /* 0x000fe200000101d6 */
[----:B------:R-:W-:Y:S01]  /*3ec0*/  FFMA.FTZ R20, -R201, R201, 1 ;  /* 0x3f800000c9147423 */ /* 0x000fe200000101c9 */
[----:B------:R-:W-:Y:S01]  /*3ed0*/  FMUL.FTZ R21, R102, R21 ;  /* 0x0000001566157220 */ /* 0x000fe20000410000 */
[----:B------:R-:W-:Y:S01]  /*3ee0*/  FMUL.FTZ R102, R215, R33 ;  /* 0x00000021d7667220 */ /* 0x000fe20000410000 */
[----:B------:R-:W-:Y:S01]  /*3ef0*/  FMUL.FTZ R6, R6, UR44 ;  /* 0x0000002c06067c20 */ /* 0x000fe20008410000 */
[----:B------:R-:W-:Y:S01]  /*3f00*/  FMUL.FTZ R33, R232, R7 ;  /* 0x00000007e8217220 */ /* 0x000fe20000410000 */
[----:B------:R-:W-:Y:S01]  /*3f10*/  FMUL.FTZ R32, R32, UR44 ;  /* 0x0000002c20207c20 */ /* 0x000fe20008410000 */
[----:B------:R-:W-:Y:S01]  /*3f20*/  FMUL.FTZ R20, R20, UR44 ;  /* 0x0000002c14147c20 */ /* 0x000fe20008410000 */
[----:B------:R-:W-:Y:S01]  /*3f30*/  F2FP.F16.F32.PACK_AB R7, R4, R17 ;  /* 0x000000110407723e */ /* 0x000fe200000000ff */
        /* <DEDUP_REMOVED lines=9> */
[----:B------:R-:W-:Y:S01]  /*3fd0*/  FADD.FTZ R5, -R110, R19 ;  /* 0x000000136e057221 */ /* 0x000fe20000010100 */
[----:B------:R-:W-:Y:S01]  /*3fe0*/  FFMA.FTZ R18, -R213, R213, 1 ;  /* 0x3f800000d5127423 */ /* 0x000fe200000101d5 */
[----:B------:R-:W-:Y:S01]  /*3ff0*/  FFMA.FTZ R17, -R212, R212, 1 ;  /* 0x3f800000d4117423 */ /* 0x000fe200000101d4 */
[----:B------:R-:W-:Y:S01]  /*4000*/  F2FP.F16.F32.PACK_AB R21, R21, R100 ;  /* 0x000000641515723e */ /* 0x000fe200000000ff */
[----:B------:R-:W-:Y:S01]  /*4010*/  FMUL.FTZ R5, R229, R5 ;  /* 0x00000005e5057220 */ /* 0x000fe20000410000 */
[----:B------:R-:W-:Y:S01]  /*4020*/  FMUL.FTZ R33, R227, R22 ;  /* 0x00000016e3217220 */ /* 0x000fe20000410000 */
[----:B------:R-:W-:Y:S01]  /*4030*/  FMUL.FTZ R100, R228, R23 ;  /* 0x00000017e4647220 */ /* 0x000fe20000410000 */
[----:B------:R-:W-:Y:S01]  /*4040*/  FMUL.FTZ R18, R18, UR44 ;  /* 0x0000002c12127c20 */ /* 0x000fe20008410000 */
[----:B------:R-:W-:Y:S01]  /*4050*/  FMUL.FTZ R17, R17, UR44 ;  /* 0x0000002c11117c20 */ /* 0x000fe20008410000 */
[C---:B------:R-:W-:Y:S01]  /*4060*/  FADD.FTZ R34, -R110.reuse, R34 ;  /* 0x000000226e227221 */ /* 0x040fe20000010100 */
[----:B------:R-:W-:Y:S01]  /*4070*/  FADD.FTZ R35, -R110, R35 ;  /* 0x000000236e237221 */ /* 0x000fe20000010100 */
[----:B------:R-:W-:Y:S01]  /*4080*/  FFMA.FTZ R22, -R211, R211, 1 ;  /* 0x3f800000d3167423 */ /* 0x000fe200000101d3 */
[----:B------:R-:W-:Y:S01]  /*4090*/  FFMA.FTZ R19, -R210, R210, 1 ;  /* 0x3f800000d2137423 */ /* 0x000fe200000101d2 */
[----:B------:R-:W-:Y:S01]  /*40a0*/  FFMA.FTZ R32, -R203, R203, 1 ;  /* 0x3f800000cb207423 */ /* 0x000fe200000101cb */
[----:B------:R-:W-:Y:S01]  /*40b0*/  FFMA.FTZ R23, -R202, R202, 1 ;  /* 0x3f800000ca177423 */ /* 0x000fe200000101ca */
[----:B------:R-:W-:Y:S01]  /*40c0*/  FMUL.FTZ R18, R4, R18 ;  /* 0x0000001204127220 */ /* 0x000fe20000410000 */
[----:B------:R-:W-:Y:S01]  /*40d0*/  FMUL.FTZ R17, R5, R17 ;  /* 0x0000001105117220 */ /* 0x000fe20000410000 */
[----:B------:R-:W-:Y:S01]  /*40e0*/  FMUL.FTZ R4, R223, R34 ;  /* 0x00000022df047220 */ /* 0x000fe20000410000 */
[----:B------:R-:W-:Y:S01]  /*40f0*/  FMUL.FTZ R5, R222, R35 ;  /* 0x00000023de057220 */ /* 0x000fe20000410000 */
[----:B------:R-:W-:Y:S01]  /*4100*/  FMUL.FTZ R22, R22, UR44 ;  /* 0x0000002c16167c20 */ /* 0x000fe20008410000 */
[----:B------:R-:W-:Y:S01]  /*4110*/  FMUL.FTZ R19, R19, UR44 ;  /* 0x0000002c13137c20 */ /* 0x000fe20008410000 */
[----:B------:R-:W-:Y:S01]  /*4120*/  FMUL.FTZ R32, R32, UR44 ;  /* 0x0000002c20207c20 */ /* 0x000fe20008410000 */
[----:B------:R-:W-:Y:S01]  /*4130*/  FMUL.FTZ R23, R23, UR44 ;  /* 0x0000002c17177c20 */ /* 0x000fe20008410000 */
        /* <DEDUP_REMOVED lines=10> */
[----:B------:R-:W-:Y:S01]  /*41e0*/  VIADD R226, R226, UR36 ;  /* 0x00000024e2e27c36 */ /* 0x000fe20008000000 */
[----:B------:R-:W-:Y:S01]  /*41f0*/  IADD3 R173, R173, UR36, RZ ;  /* 0x00000024adad7c10 */ /* 0x000fe2000fffe0ff */
[C---:B-1----:R-:W-:Y:S05]  /*4200*/  IMAD.U32 R4, R33.reuse, -0x40, RZ ;  /* 0xffffffc021047824 */ /* 0x042fea00078e00ff */
[C---:B------:R-:W-:Y:S04]  /*4210*/  LEA R5, P0, R4.reuse, R198, 0x1 ;  /* 0x000000c604057211 */ /* 0x040fe800078008ff */
[----:B------:R-:W-:Y:S01]  /*4220*/  LEA.HI.X.SX32 R4, R4, R199, 0x1, P0 ;  /* 0x000000c704047211 */ /* 0x000fe200000f0eff */
[----:B------:R-:W-:Y:S03]  /*4230*/  IMAD.MOV.U32 R198, RZ, RZ, R5 ;  /* 0x000000ffffc67224 */ /* 0x000fe600078e0005 */
[----:B------:R-:W-:Y:S02]  /*4240*/  MOV R199, R4 ;  /* 0x0000000400c77202 */ /* 0x000fe40000000f00 */
        /* <DEDUP_REMOVED lines=8> */
.L_x_569:
[----:B------:R-:W-:Y:S01]  /*42d0*/  STS [R194+0xa000], R16 ;  /* 0x00a00010c2007388 */ /* 0x000fe20000000800 */
[----:B-----5:R-:W-:Y:S01]  /*42e0*/  FADD.FTZ R8, -R109, R8 ;  /* 0x000000086d087221 */ /* 0x020fe20000010100 */
[----:B-1----:R-:W-:Y:S01]  /*42f0*/  F2FP.F16.F32.PACK_AB R4, R17, R18 ;  /* 0x000000121104723e */ /* 0x002fe200000000ff */
[----:B------:R-:W-:Y:S01]  /*4300*/  FADD.FTZ R9, -R109, R9 ;  /* 0x000000096d097221 */ /* 0x000fe20000010100 */
[----:B------:R1:W-:Y:S01]  /*4310*/  STS [R194+0xa400], R6 ;  /* 0x00a40006c2007388 */ /* 0x0003e20000000800 */
[----:B------:R-:W-:Y:S01]  /*4320*/  FMUL.FTZ R18, R187, R8 ;  /* 0x00000008bb127220 */ /* 0x000fe20000410000 */
[----:B------:R-:W-:Y:S01]  /*4330*/  FFMA.FTZ R8, -R125, R125, 1 ;  /* 0x3f8000007d087423 */ /* 0x000fe2000001017d */
[C---:B------:R-:W-:Y:S01]  /*4340*/  FADD.FTZ R12, -R109.reuse, R12 ;  /* 0x0000000c6d0c7221 */ /* 0x040fe20000010100 */
[----:B------:R2:W-:Y:S01]  /*4350*/  STS [R195+0xa000], R7 ;  /* 0x00a00007c3007388 */ /* 0x0005e20000000800 */
[----:B------:R-:W-:Y:S01]  /*4360*/  FMUL.FTZ R9, R186, R9 ;  /* 0x00000009ba097220 */ /* 0x000fe20000410000 */
[----:B------:R-:W-:Y:S01]  /*4370*/  FMUL.FTZ R8, R8, UR44 ;  /* 0x0000002c08087c20 */ /* 0x000fe20008410000 */
[----:B------:R-:W-:Y:S01]  /*4380*/  FMUL.FTZ R12, R138, R12 ;  /* 0x0000000c8a0c7220 */ /* 0x000fe20000410000 */
[----:B------:R3:W-:Y:S01]  /*4390*/  STS [R195+0xa400], R4 ;  /* 0x00a40004c3007388 */ /* 0x0007e20000000800 */
[----:B------:R-:W-:Y:S01]  /*43a0*/  FADD.FTZ R13, -R109, R13 ;  /* 0x0000000d6d0d7221 */ /* 0x000fe20000010100 */
[----:B------:R-:W-:Y:S01]  /*43b0*/  FFMA.FTZ R5, -R120, R120, 1 ;  /* 0x3f80000078057423 */ /* 0x000fe20000010178 */
[----:B------:R-:W-:Y:S01]  /*43c0*/  F2FP.F16.F32.PACK_AB R17, R19, R22 ;  /* 0x000000161311723e */ /* 0x000fe200000000ff */
[----:B------:R-:W-:Y:S01]  /*43d0*/  FMUL.FTZ R22, R18, R8 ;  /* 0x0000000812167220 */ /* 0x000fe20000410000 */
[----:B------:R-:W-:Y:S01]  /*43e0*/  FADD.FTZ R25, -R109, R25 ;  /* 0x000000196d197221 */ /* 0x000fe20000010100 */
[----:B------:R-:W-:Y:S01]  /*43f0*/  FMUL.FTZ R13, R135, R13 ;  /* 0x0000000d870d7220 */ /* 0x000fe20000410000 */
[----:B------:R-:W-:Y:S01]  /*4400*/  FMUL.FTZ R5, R5, UR44 ;  /* 0x0000002c05057c20 */ /* 0x000fe20008410000 */
[----:B------:R-:W-:Y:S01]  /*4410*/  FADD.FTZ R28, -R109, R28 ;  /* 0x0000001c6d1c7221 */ /* 0x000fe20000010100 */
[----:B------:R-:W-:Y:S01]  /*4420*/  FADD.FTZ R10, -R108, R10 ;  /* 0x0000000a6c0a7221 */ /* 0x000fe20000010100 */
[----:B------:R-:W-:Y:S01]  /*4430*/  FMUL.FTZ R25, R131, R25 ;  /* 0x0000001983197220 */ /* 0x000fe20000410000 */
[----:B------:R-:W-:Y:S01]  /*4440*/  FADD.FTZ R24, -R109, R24 ;  /* 0x000000186d187221 */ /* 0x000fe20000010100 */
[----:B------:R-:W-:Y:S01]  /*4450*/  FFMA.FTZ R8, -R117, R117, 1 ;  /* 0x3f80000075087423 */ /* 0x000fe20000010175 */
[----:B------:R-:W-:Y:S01]  /*4460*/  FADD.FTZ R29, -R109, R29 ;  /* 0x0000001d6d1d7221 */ /* 0x000fe20000010100 */
[----:B------:R-:W-:Y:S01]  /*4470*/  FMUL.FTZ R28, R127, R28 ;  /* 0x0000001c7f1c7220 */ /* 0x000fe20000410000 */
[----:B------:R-:W-:Y:S01]  /*4480*/  FMUL.FTZ R24, R132, R24 ;  /* 0x0000001884187220 */ /* 0x000fe20000410000 */
[----:B------:R-:W-:Y:S01]  /*4490*/  FMUL.FTZ R8, R8, UR44 ;  /* 0x0000002c08087c20 */ /* 0x000fe20008410000 */
[----:B-1----:R-:W-:Y:S01]  /*44a0*/  FFMA.FTZ R6, -R121, R121, 1 ;  /* 0x3f80000079067423 */ /* 0x002fe20000010179 */
[----:B------:R-:W-:Y:S01]  /*44b0*/  FMUL.FTZ R29, R126, R29 ;  /* 0x0000001d7e1d7220 */ /* 0x000fe20000410000 */
[C---:B------:R-:W-:Y:S01]  /*44c0*/  FADD.FTZ R11, -R108.reuse, R11 ;  /* 0x0000000b6c0b7221 */ /* 0x040fe20000010100 */
[----:B------:R-:W-:Y:S01]  /*44d0*/  FADD.FTZ R14, -R108, R14 ;  /* 0x0000000e6c0e7221 */ /* 0x000fe20000010100 */
[----:B--2---:R-:W-:Y:S01]  /*44e0*/  FFMA.FTZ R7, -R124, R124, 1 ;  /* 0x3f8000007c077423 */ /* 0x004fe2000001017c */
[----:B------:R-:W-:Y:S01]  /*44f0*/  FMUL.FTZ R6, R6, UR44 ;  /* 0x0000002c06067c20 */ /* 0x000fe20008410000 */
[----:B------:R-:W-:Y:S01]  /*4500*/  FMUL.FTZ R24, R24, R8 ;  /* 0x0000000818187220 */ /* 0x000fe20000410000 */
[----:B------:R-:W-:Y:S01]  /*4510*/  FMUL.FTZ R11, R190, R11 ;  /* 0x0000000bbe0b7220 */ /* 0x000fe20000410000 */
[----:B------:R-:W-:Y:S01]  /*4520*/  FMUL.FTZ R7, R7, UR44 ;  /* 0x0000002c07077c20 */ /* 0x000fe20008410000 */
[----:B------:R-:W-:Y:S01]  /*4530*/  FMUL.FTZ R18, R12, R6 ;  /* 0x000000060c127220 */ /* 0x000fe20000410000 */
[----:B------:R-:W-:Y:S01]  /*4540*/  FFMA.FTZ R6, -R115, R115, 1 ;  /* 0x3f80000073067423 */ /* 0x000fe20000010173 */
[----:B------:R-:W-:Y:S01]  /*4550*/  FMUL.FTZ R12, R13, R5 ;  /* 0x000000050d0c7220 */ /* 0x000fe20000410000 */
[----:B------:R-:W-:Y:S01]  /*4560*/  FMUL.FTZ R19, R9, R7 ;  /* 0x0000000709137220 */ /* 0x000fe20000410000 */
[----:B------:R-:W-:Y:S01]  /*4570*/  FFMA.FTZ R7, -R116, R116, 1 ;  /* 0x3f80000074077423 */ /* 0x000fe20000010174 */
[----:B------:R-:W-:Y:S01]  /*4580*/  FMUL.FTZ R6, R6, UR44 ;  /* 0x0000002c06067c20 */ /* 0x000fe20008410000 */
[----:B------:R-:W-:Y:S01]  /*4590*/  FFMA.FTZ R5, -R114, R114, 1 ;  /* 0x3f80000072057423 */ /* 0x000fe20000010172 */
[----:B------:R-:W-:Y:S01]  /*45a0*/  FMUL.FTZ R13, R191, R10 ;  /* 0x0000000abf0d7220 */ /* 0x000fe20000410000 */
[----:B------:R-:W-:Y:S01]  /*45b0*/  FMUL.FTZ R7, R7, UR44 ;  /* 0x0000002c07077c20 */ /* 0x000fe20008410000 */
[----:B------:R-:W-:Y:S01]  /*45c0*/  FFMA.FTZ R10, -R137, R137, 1 ;  /* 0x3f800000890a7423 */ /* 0x000fe20000010189 */
[----:B------:R-:W-:Y:S01]  /*45d0*/  FMUL.FTZ R28, R28, R6 ;  /* 0x000000061c1c7220 */ /* 0x000fe20000410000 */
[----:B------:R-:W-:Y:S01]  /*45e0*/  FMUL.FTZ R5, R5, UR44 ;  /* 0x0000002c05057c20 */ /* 0x000fe20008410000 */
[----:B------:R-:W-:Y:S01]  /*45f0*/  FMUL.FTZ R9, R25, R7 ;  /* 0x0000000719097220 */ /* 0x000fe20000410000 */
[----:B------:R-:W-:Y:S01]  /*4600*/  FFMA.FTZ R7, -R136, R136, 1 ;  /* 0x3f80000088077423 */ /* 0x000fe20000010188 */
[----:B------:R-:W-:Y:S01]  /*4610*/  FFMA.FTZ R6, -R130, R130, 1 ;  /* 0x3f80000082067423 */ /* 0x000fe20000010182 */
[----:B------:R-:W-:Y:S01]  /*4620*/  FMUL.FTZ R10, R10, UR44 ;  /* 0x0000002c0a0a7c20 */ /* 0x000fe20008410000 */
[----:B------:R-:W-:Y:S01]  /*4630*/  FMUL.FTZ R8, R29, R5 ;  /* 0x000000051d087220 */ /* 0x000fe20000410000 */
[----:B------:R-:W-:Y:S01]  /*4640*/  FMUL.FTZ R7, R7, UR44 ;  /* 0x0000002c07077c20 */ /* 0x000fe20008410000 */
[----:B------:R-:W-:Y:S01]  /*4650*/  FMUL.FTZ R14, R189, R14 ;  /* 0x0000000ebd0e7220 */ /* 0x000fe20000410000 */
[----:B------:R-:W-:Y:S01]  /*4660*/  FMUL.FTZ R6, R6, UR44 ;  /* 0x0000002c06067c20 */ /* 0x000fe20008410000 */
[----:B------:R-:W-:Y:S01]  /*4670*/  FADD.FTZ R15, -R108, R15 ;  /* 0x0000000f6c0f7221 */ /* 0x000fe20000010100 */
[----:B------:R-:W-:Y:S01]  /*4680*/  FFMA.FTZ R5, -R129, R129, 1 ;  /* 0x3f80000081057423 */ /* 0x000fe20000010181 */
[----:B------:R-:W-:Y:S01]  /*4690*/  F2FP.F16.F32.PACK_AB R12, R12, R18 ;  /* 0x000000120c0c723e */ /* 0x000fe200000000ff */
[----:B------:R-:W-:Y:S01]  /*46a0*/  FMUL.FTZ R18, R13, R10 ;  /* 0x0000000a0d127220 */ /* 0x000fe20000410000 */
[----:B------:R-:W-:Y:S01]  /*46b0*/  FMUL.FTZ R13, R11, R7 ;  /* 0x000000070b0d7220 */ /* 0x000fe20000410000 */
[----:B------:R-:W-:Y:S01]  /*46c0*/  FFMA.FTZ R10, -R123, R123, 1 ;  /* 0x3f8000007b0a7423 */ /* 0x000fe2000001017b */
[----:B---3--:R-:W-:Y:S01]  /*46d0*/  F2FP.F16.F32.PACK_AB R4, R19, R22 ;  /* 0x000000161304723e */ /* 0x008fe200000000ff */
[----:B------:R-:W-:Y:S01]  /*46e0*/  FMUL.FTZ R14, R14, R6 ;  /* 0x000000060e0e7220 */ /* 0x000fe20000410000 */
[----:B------:R-:W-:Y:S01]  /*46f0*/  FMUL.FTZ R15, R188, R15 ;  /* 0x0000000fbc0f7220 */ /* 0x000fe20000410000 */
[----:B------:R-:W-:Y:S01]  /*4700*/  FMUL.FTZ R5, R5, UR44 ;  /* 0x0000002c05057c20 */ /* 0x000fe20008410000 */
[----:B------:R-:W-:Y:S01]  /*4710*/  FFMA.FTZ R7, -R122, R122, 1 ;  /* 0x3f8000007a077423 */ /* 0x000fe2000001017a */
[----:B------:R-:W-:Y:S01]  /*4720*/  FADD.FTZ R30, -R108, R30 ;  /* 0x0000001e6c1e7221 */ /* 0x000fe20000010100 */
[----:B------:R-:W-:Y:S01]  /*4730*/  FFMA.FTZ R6, -R119, R119, 1 ;  /* 0x3f80000077067423 */ /* 0x000fe20000010177 */
[----:B------:R-:W-:Y:S01]  /*4740*/  FMUL.FTZ R11, R10, UR44 ;  /* 0x0000002c0a0b7c20 */ /* 0x000fe20008410000 */
[----:B------:R-:W-:Y:S01]  /*4750*/  FMUL.FTZ R15, R15, R5 ;  /* 0x000000050f0f7220 */ /* 0x000fe20000410000 */
[----:B------:R-:W-:Y:S01]  /*4760*/  FMUL.FTZ R10, R7, UR44 ;  /* 0x0000002c070a7c20 */ /* 0x000fe20008410000 */
[----:B------:R1:W-:Y:S01]  /*4770*/  STS [R194+0xb000], R4 ;  /* 0x00b00004c2007388 */ /* 0x0003e20000000800 */
[----:B------:R-:W-:Y:S01]  /*4780*/  FMUL.FTZ R30, R134, R30 ;  /* 0x0000001e861e7220 */ /* 0x000fe20000410000 */
[----:B------:R-:W-:Y:S01]  /*4790*/  FFMA.FTZ R5, -R118, R118, 1 ;  /* 0x3f80000076057423 */ /* 0x000fe20000010176 */
[----:B------:R-:W-:Y:S01]  /*47a0*/  FMUL.FTZ R7, R6, UR44 ;  /* 0x0000002c06077c20 */ /* 0x000fe20008410000 */
[C---:B------:R-:W-:Y:S01]  /*47b0*/  FADD.FTZ R31, -R108.reuse, R31 ;  /* 0x0000001f6c1f7221 */ /* 0x040fe20000010100 */
[----:B------:R-:W-:Y:S01]  /*47c0*/  FADD.FTZ R27, -R108, R27 ;  /* 0x0000001b6c1b7221 */ /* 0x000fe20000010100 */
[----:B------:R-:W-:Y:S01]  /*47d0*/  FMUL.FTZ R6, R5, UR44 ;  /* 0x0000002c05067c20 */ /* 0x000fe20008410000 */
[----:B------:R-:W-:Y:S01]  /*47e0*/  FMUL.FTZ R30, R30, R7 ;  /* 0x000000071e1e7220 */ /* 0x000fe20000410000 */
[----:B------:R-:W-:Y:S01]  /*47f0*/  FMUL.FTZ R31, R133, R31 ;  /* 0x0000001f851f7220 */ /* 0x000fe20000410000 */
[----:B------:R-:W-:Y:S01]  /*4800*/  F2FP.F16.F32.PACK_AB R7, R13, R18 ;  /* 0x000000120d07723e */ /* 0x000fe200000000ff */
[----:B------:R-:W-:Y:S01]  /*4810*/  FADD.FTZ R26, -R108, R26 ;  /* 0x0000001a6c1a7221 */ /* 0x000fe20000010100 */
[----:B------:R-:W-:Y:S01]  /*4820*/  FMUL.FTZ R27, R139, R27 ;  /* 0x0000001b8b1b7220 */ /* 0x000fe20000410000 */
[----:B------:R-:W-:Y:S01]  /*4830*/  FMUL.FTZ R31, R31, R6 ;  /* 0x000000061f1f7220 */ /* 0x000fe20000410000 */
[----:B------:R-:W-:Y:S01]  /*4840*/  F2FP.F16.F32.PACK_AB R6, R15, R14 ;  /* 0x0000000e0f06723e */ /* 0x000fe200000000ff */
[----:B------:R-:W-:Y:S01]  /*4850*/  STS [R194+0xb400], R7 ;  /* 0x00b40007c2007388 */ /* 0x000fe20000000800 */
[----:B------:R-:W-:Y:S01]  /*4860*/  FMUL.FTZ R26, R183, R26 ;  /* 0x0000001ab71a7220 */ /* 0x000fe20000410000 */
        /* <DEDUP_REMOVED lines=8> */
[----:B------:R-:W-:Y:S01]  /*48f0*/  STS [R193+0xa000], R21 ;  /* 0x00a00015c1007388 */ /* 0x000fe20000000800 */
[----:B-1----:R-:W-:Y:S03]  /*4900*/  F2FP.F16.F32.PACK_AB R4, R31, R30 ;  /* 0x0000001e1f04723e */ /* 0x002fe600000000ff */
[----:B------:R-:W-:Y:S04]  /*4910*/  STS [R193+0xa400], R17 ;  /* 0x00a40011c1007388 */ /* 0x000fe80000000800 */
        /* <DEDUP_REMOVED lines=44> */
[----:B----4-:R-:W-:Y:S01]  /*4be0*/  IMAD R2, R249, UR37, RZ ;  /* 0x00000025f9027c24 */ /* 0x010fe2000f8e02ff */
[-C--:B--2---:R-:W-:Y:S05]  /*4bf0*/  HMMA.16816.F32 R52, R4, R16.reuse, R52 ;  /* 0x000000100434723c */ /* 0x084fea0000001834 */
[----:B------:R-:W-:Y:S01]  /*4c00*/  LEA R2, -R2, RZ, 0x6 ;  /* 0x000000ff02027211 */ /* 0x000fe200078e31ff */
[C---:B------:R-:W-:Y:S05]  /*4c10*/  HMMA.16816.F32 R56, R12.reuse, R16, R56 ;  /* 0x000000100c38723c */ /* 0x040fea0000001838 */
[C---:B------:R-:W-:Y:S01]  /*4c20*/  LEA R184, P0, R2.reuse, R184, 0x2 ;  /* 0x000000b802b87211 */ /* 0x040fe200078010ff */
[-C--:B------:R-:W-:Y:S05]  /*4c30*/  HMMA.16816.F32 R60, R12, R18.reuse, R60 ;  /* 0x000000120c3c723c */ /* 0x080fea000000183c */
[----:B------:R-:W-:Y:S01]  /*4c40*/  LEA.HI.X.SX32 R185, R2, R185, 0x2, P0 ;  /* 0x000000b902b97211 */ /* 0x000fe200000f16ff */
        /* <DEDUP_REMOVED lines=19> */
[C---:B------:R-:W-:Y:S02]  /*4d80*/  LEA R4, P0, R5.reuse, R196, 0x6 ;  /* 0x000000c405047211 */ /* 0x040fe400078030ff */
[----:B------:R-:W-:Y:S02]  /*4d90*/  LEA R2, R240, UR5, 0x1 ;  /* 0x00000005f0027c11 */ /* 0x000fe4000f8e08ff */
[----:B--2---:R-:W-:Y:S03]  /*4da0*/  LEA.HI.X R5, R5, R197, R6, 0x6, P0 ;  /* 0x000000c505057211 */ /* 0x004fe600000f3406 */
[----:B------:R-:W-:Y:S01]  /*4db0*/  @!PT LDS RZ, [RZ] ;  /* 0x00000000fffff984 */ /* 0x000fe20000000800 */
[----:B------:R-:W-:Y:S01]  /*4dc0*/  @!PT LDS RZ, [RZ] ;  /* 0x00000000fffff984 */ /* 0x000fe20000000800 */
[----:B------:R-:W-:Y:S01]  /*4dd0*/  @!PT LDS RZ, [RZ] ;  /* 0x00000000fffff984 */ /* 0x000fe20000000800 */
[----:B------:R1:W-:Y:S04]  /*4de0*/  LDGSTS.E.BYPASS.LTC128B.128 [R2+0x4000], desc[UR40][R196.64] ;  /* 0x04000000c4027fae */ /* 0x0003e8000b901d68 */
[----:B------:R1:W-:Y:S04]  /*4df0*/  LDGSTS.E.BYPASS.LTC128B.128 [R2+0x5000], desc[UR40][R4.64] ;  /* 0x0500000004027fae */ /* 0x0003e8000b901d68 */
[----:B------:R-:W0:Y:S02]  /*4e00*/  LDGDEPBAR ;  /* 0x00000000000079af */ /* 0x000e240000000000 */
.L_x_570:
[----:B------:R-:W-:Y:S01]  /*4e10*/  LDSM.16.M88.4 R16, [R175] ;  /* 0x00000000af10783b */ /* 0x000fe20000000200 */
[----:B-1----:R-:W-:Y:S01]  /*4e20*/  VIADD R2, R0, 0x6000 ;  /* 0x0000600000027836 */ /* 0x002fe20000000000 */
[----:B------:R-:W-:Y:S01]  /*4e30*/  ULOP3.LUT UR36, UR13, 0x1, URZ, 0xc0, !UPT ;  /* 0x000000010d247892 */ /* 0x000fe2000f8ec03f */
[--C-:B------:R-:W-:Y:S01]  /*4e40*/  IMAD.IADD R116, R175, 0x1, R128.reuse ;  /* 0x00000001af747824 */ /* 0x100fe200078e0280 */
[----:B------:R-:W1:Y:S01]  /*4e50*/  LDSM.16.MT88.4 R8, [R0+0x6000] ;  /* 0x006000000008783b */ /* 0x000e620000004200 */
[----:B------:R-:W-:Y:S01]  /*4e60*/  IMAD.IADD R2, R2, 0x1, R128 ;  /* 0x0000000102027824 */ /* 0x000fe200078e0280 */
[----:B------:R-:W-:Y:S01]  /*4e70*/  UISETP.NE.U32.AND UP0, UPT, UR36, 0x1, UPT ;  /* 0x000000012400788c */ /* 0x000fe2000bf05070 */
[----:B------:R-:W-:Y:S01]  /*4e80*/  IMAD.IADD R117, R128, 0x1, R176 ;  /* 0x0000000180757824 */ /* 0x000fe200078e02b0 */
        /* <DEDUP_REMOVED lines=38> */
[----:B------:R3:W-:Y:S05]  /*50f0*/  LDSM.16.MT88.4 R32, [R0+0x9800] ;  /* 0x009800000020783b */ /* 0x0007ea0000004200 */
[C---:B-1----:R-:W-:Y:S06]  /*5100*/  HMMA.16816.F32 R12, R28.reuse, R20, R12 ;  /* 0x000000141c0c723c */ /* 0x042fec000000180c */
[----:B------:R-:W-:Y:S01]  /*5110*/  HMMA.16816.F32 R16, R28, R22, R16 ;  /* 0x000000161c10723c */ /* 0x000fe20000001810 */
[----:B------:R-:W1:Y:S04]  /*5120*/  LDSM.16.MT88.4 R20, [R2+0x3000] ;  /* 0x003000000214783b */ /* 0x000e680000004200 */
[----:B------:R-:W1:Y:S01]  /*5130*/  LDSM.16.M88.4 R28, [R117+0x2000] ;  /* 0x00200000751c783b */ /* 0x000e620000000200 */
[C---:B----4-:R-:W-:Y:S06]  /*5140*/  HMMA.16816.F32 R4, R100.reuse, R104, R4 ;  /* 0x000000686404723c */ /* 0x050fec0000001804 */
[C---:B------:R-:W-:Y:S01]  /*5150*/  HMMA.16816.F32 R8, R100.reuse, R106, R8 ;  /* 0x0000006a6408723c */ /* 0x040fe20000001808 */
[----:B------:R-:W-:Y:S01]  /*5160*/  LDSM.16.MT88.4 R104, [R3+0xd000] ;  /* 0x00d000000368783b */ /* 0x000fe20000004200 */
[----:B---3--:R-:W-:Y:S04]  /*5170*/  IMAD.U32 R0, RZ, RZ, UR28 ;  /* 0x0000001cff007e24 */ /* 0x008fe8000f8e00ff */
[C---:B--2---:R-:W-:Y:S06]  /*5180*/  HMMA.16816.F32 R12, R100.reuse, R24, R12 ;  /* 0x00000018640c723c */ /* 0x044fec000000180c */
[----:B------:R-:W-:Y:S01]  /*5190*/  HMMA.16816.F32 R16, R100, R26, R16 ;  /* 0x0000001a6410723c */ /* 0x000fe20000001810 */
[----:B------:R2:W3:Y:S04]  /*51a0*/  LDSM.16.MT88.4 R24, [R2+0x3800] ;  /* 0x003800000218783b */ /* 0x0004e80000004200 */
[----:B------:R-:W-:Y:S01]  /*51b0*/  LDSM.16.MT88.4 R100, [R172+0x1000] ;  /* 0x00100000ac64783b */ /* 0x000fe20000004200 */
[C---:B------:R-:W-:Y:S06]  /*51c0*/  HMMA.16816.F32 R4, R108.reuse, R112, R4 ;  /* 0x000000706c04723c */ /* 0x040fec0000001804 */
[C---:B------:R-:W-:Y:S06]  /*51d0*/  HMMA.16816.F32 R8, R108.reuse, R114, R8 ;  /* 0x000000726c08723c */ /* 0x040fec0000001808 */
[C---:B-1----:R-:W-:Y:S06]  /*51e0*/  HMMA.16816.F32 R12, R108.reuse, R20, R12 ;  /* 0x000000146c0c723c */ /* 0x042fec000000180c */
[----:B------:R-:W-:Y:S01]  /*51f0*/  HMMA.16816.F32 R16, R108, R22, R16 ;  /* 0x000000166c10723c */ /* 0x000fe20000001810 */
[----:B--2---:R-:W-:Y:S04]  /*5200*/  IMAD.U32 R2, RZ, RZ, UR26 ;  /* 0x0000001aff027e24 */ /* 0x004fe8000f8e00ff */
        /* <DEDUP_REMOVED lines=9> */
[C---:B---3--:R-:W-:Y:S02]  /*52a0*/  HMMA.16816.F32 R12, R28.reuse, R24, R12 ;  /* 0x000000181c0c723c */ /* 0x048fe4000000180c */
[----:B------:R-:W5:Y:S04]  /*52b0*/  @P2 LDG.E R235, desc[UR40][R20.64+0x20] ;  /* 0x0000202814eb2981 */ /* 0x000f68000c1e1900 */
[----:B------:R-:W-:Y:S01]  /*52c0*/  HMMA.16816.F32 R16, R28, R26, R16 ;  /* 0x0000001a1c10723c */ /* 0x000fe20000001810 */
[----:B------:R-:W5:Y:S01]  /*52d0*/  @P2 LDG.E R234, desc[UR40][R20.64+0x80] ;  /* 0x0000802814ea2981 */ /* 0x000f62000c1e1900 */
[----:B------:R-:W-:Y:S03]  /*52e0*/  IMAD.U32 R24, RZ, RZ, UR27 ;  /* 0x0000001bff187e24 */ /* 0x000fe6000f8e00ff */
[----:B------:R1:W5:Y:S01]  /*52f0*/  @P2 LDG.E R233, desc[UR40][R20.64+0xa0] ;  /* 0x0000a02814e92981 */ /* 0x000362000c1e1900 */
[-C--:B------:R-:W-:Y:S02]  /*5300*/  LEA R22, P2, R22, R184.reuse, 0x2 ;  /* 0x000000b816167211 */ /* 0x080fe400078410ff */
[-C--:B------:R-:W-:Y:S01]  /*5310*/  LEA R24, P3, R24, R184.reuse, 0x2 ;  /* 0x000000b818187211 */ /* 0x080fe200078610ff */
[----:B------:R2:W-:Y:S03]  /*5320*/  REDG.E.ADD.F32.FTZ.RN.STRONG.GPU desc[UR40][R184.64], R4 ;  /* 0x00000004b80079a6 */ /* 0x0005e6000c10f3a8 */
[-C--:B------:R-:W-:Y:S01]  /*5330*/  LEA.HI.X.SX32 R25, R23, R185.reuse, 0x2, P3 ;  /* 0x000000b917197211 */ /* 0x080fe200018f16ff */
[----:B------:R-:W-:Y:S01]  /*5340*/  LDSM.16.MT88.4 R28, [R3+0xc800] ;  /* 0x00c80000031c783b */ /* 0x000fe20000004200 */
[-C--:B------:R-:W-:Y:S01]  /*5350*/  LEA.HI.X.SX32 R23, R2, R185.reuse, 0x2, P2 ;  /* 0x000000b902177211 */ /* 0x080fe200010f16ff */
[----:B------:R-:W-:Y:S02]  /*5360*/  IMAD.U32 R2, RZ, RZ, UR4 ;  /* 0x00000004ff027e24 */ /* 0x000fe4000f8e00ff */
[----:B-1----:R-:W-:Y:S05]  /*5370*/  IMAD.U32 R20, RZ, RZ, UR28 ;  /* 0x0000001cff147e24 */ /* 0x002fea000f8e00ff */
[-C--:B------:R-:W-:Y:S01]  /*5380*/  LEA R20, P0, R20, R184.reuse, 0x2 ;  /* 0x000000b814147211 */ /* 0x080fe200078010ff */
[----:B--2---:R-:W-:Y:S03]  /*5390*/  IMAD.U32 R4, RZ, RZ, UR25 ;  /* 0x00000019ff047e24 */ /* 0x004fe6000f8e00ff */
[-C--:B------:R-:W-:Y:S02]  /*53a0*/  LEA.HI.X.SX32 R21, R0, R185.reuse, 0x2, P0 ;  /* 0x000000b900157211 */ /* 0x080fe400000f16ff */
[-C--:B------:R-:W-:Y:S02]  /*53b0*/  LEA R4, P0, R4, R184.reuse, 0x2 ;  /* 0x000000b804047211 */ /* 0x080fe400078010ff */
[----:B------:R-:W-:Y:S01]  /*53c0*/  MOV R0, UR25 ;  /* 0x0000001900007c02 */ /* 0x000fe20008000f00 */
[----:B------:R1:W-:Y:S04]  /*53d0*/  REDG.E.ADD.F32.FTZ.RN.STRONG.GPU desc[UR40][R20.64], R5 ;  /* 0x00000005140079a6 */ /* 0x0003e8000c10f3a8 */
[----:B------:R2:W-:Y:S04]  /*53e0*/  REDG.E.ADD.F32.FTZ.RN.STRONG.GPU desc[UR40][R24.64], R6 ;  /* 0x00000006180079a6 */ /* 0x0005e8000c10f3a8 */
[----:B------:R3:W-:Y:S01]  /*53f0*/  REDG.E.ADD.F32.FTZ.RN.STRONG.GPU desc[UR40][R22.64], R7 ;  /* 0x00000007160079a6 */ /* 0x0007e2000c10f3a8 */
[-C--:B-1----:R-:W-:Y:S01]  /*5400*/  LEA.HI.X.SX32 R5, R0, R185.reuse, 0x2, P0 ;  /* 0x000000b900057211 */ /* 0x082fe200000f16ff */
[----:B------:R-:W-:Y:S02]  /*5410*/  IMAD.U32 R0, RZ, RZ, UR11 ;  /* 0x0000000bff007e24 */ /* 0x000fe4000f8e00ff */
[----:B--2---:R-:W-:Y:S02]  /*5420*/  IMAD.U32 R24, RZ, RZ, UR11 ;  /* 0x0000000bff187e24 */ /* 0x004fe4000f8e00ff */
[----:B------:R1:W-:Y:S01]  /*5430*/  REDG.E.ADD.F32.FTZ.RN.STRONG.GPU desc[UR40][R4.64], R8 ;  /* 0x00000008040079a6 */ /* 0x0003e2000c10f3a8 */
[----:B------:R-:W-:Y:S02]  /*5440*/  IMAD.U32 R6, RZ, RZ, UR45 ;  /* 0x0000002dff067e24 */ /* 0x000fe4000f8e00ff */
[----:B---3--:R-:W-:Y:S01]  /*5450*/  IMAD.U32 R22, RZ, RZ, UR4 ;  /* 0x00000004ff167e24 */ /* 0x008fe2000f8e00ff */
[-C--:B------:R-:W-:Y:S02]  /*5460*/  LEA R24, P3, R24, R184.reuse, 0x2 ;  /* 0x000000b818187211 */ /* 0x080fe400078610ff */
[-C--:B------:R-:W-:Y:S02]  /*5470*/  LEA R6, P0, R6, R184.reuse, 0x2 ;  /* 0x000000b806067211 */ /* 0x080fe400078010ff */
[-C--:B------:R-:W-:Y:S02]  /*5480*/  LEA R22, P2, R22, R184.reuse, 0x2 ;  /* 0x000000b816167211 */ /* 0x080fe400078410ff */
[-C--:B------:R-:W-:Y:S02]  /*5490*/  LEA.HI.X.SX32 R25, R0, R185.reuse, 0x2, P3 ;  /* 0x000000b900197211 */ /* 0x080fe400018f16ff */
[-C--:B------:R-:W-:Y:S01]  /*54a0*/  LEA.HI.X.SX32 R23, R2, R185.reuse, 0x2, P2 ;  /* 0x000000b902177211 */ /* 0x080fe200010f16ff */
[----:B------:R-:W-:Y:S01]  /*54b0*/  IMAD.U32 R2, RZ, RZ, UR29 ;  /* 0x0000001dff027e24 */ /* 0x000fe2000f8e00ff */
[----:B------:R-:W-:Y:S01]  /*54c0*/  MOV R0, UR33 ;  /* 0x0000002100007c02 */ /* 0x000fe20008000f00 */
[----:B------:R2:W-:Y:S04]  /*54d0*/  REDG.E.ADD.F32.FTZ.RN.STRONG.GPU desc[UR40][R24.64], R9 ;  /* 0x00000009180079a6 */ /* 0x0005e8000c10f3a8 */
[----:B------:R3:W-:Y:S04]  /*54e0*/  REDG.E.ADD.F32.FTZ.RN.STRONG.GPU desc[UR40][R22.64], R10 ;  /* 0x0000000a160079a6 */ /* 0x0007e8000c10f3a8 */
[----:B------:R-:W-:Y:S01]  /*54f0*/  LDSM.16.MT88.4 R24, [R3+0xa800] ;  /* 0x00a800000318783b */ /* 0x000fe20000004200 */
[----:B-1----:R-:W-:Y:S02]  /*5500*/  IMAD.U32 R5, RZ, RZ, UR45 ;  /* 0x0000002dff057e24 */ /* 0x002fe4000f8e00ff */
[----:B------:R-:W-:Y:S02]  /*5510*/  IMAD.U32 R4, RZ, RZ, UR33 ;  /* 0x00000021ff047e24 */ /* 0x000fe4000f8e00ff */
[----:B------:R-:W-:Y:S01]  /*5520*/  IMAD.U32 R8, RZ, RZ, UR30 ;  /* 0x0000001eff087e24 */ /* 0x000fe2000f8e00ff */
[-C--:B------:R-:W-:Y:S02]  /*5530*/  LEA.HI.X.SX32 R7, R5, R185.reuse, 0x2, P0 ;  /* 0x000000b905077211 */ /* 0x080fe400000f16ff */
[-C--:B------:R-:W-:Y:S02]  /*5540*/  LEA R4, P2, R4, R184.reuse, 0x2 ;  /* 0x000000b804047211 */ /* 0x080fe400078410ff */
[-C--:B------:R-:W-:Y:S01]  /*5550*/  LEA R8, P3, R8, R184.reuse, 0x2 ;  /* 0x000000b808087211 */ /* 0x080fe200078610ff */
[----:B------:R1:W-:Y:S01]  /*5560*/  REDG.E.ADD.F32.FTZ.RN.STRONG.GPU desc[UR40][R6.64], R11 ;  /* 0x0000000b060079a6 */ /* 0x0003e2000c10f3a8 */
[-C--:B------:R-:W-:Y:S01]  /*5570*/  LEA.HI.X.SX32 R5, R0, R185.reuse, 0x2, P2 ;  /* 0x000000b900057211 */ /* 0x080fe200010f16ff */
[----:B------:R-:W-:Y:S02]  /*5580*/  IMAD.U32 R0, RZ, RZ, UR10 ;  /* 0x0000000aff007e24 */ /* 0x000fe4000f8e00ff */
[----:B------:R4:W-:Y:S01]  /*5590*/  REDG.E.ADD.F32.FTZ.RN.STRONG.GPU desc[UR40][R184.64+0x80], R12 ;  /* 0x0000800cb80079a6 */ /* 0x0009e2000c10f3a8 */
[----:B--2---:R-:W-:Y:S03]  /*55a0*/  IMAD.U32 R9, RZ, RZ, UR32 ;  /* 0x00000020ff097e24 */ /* 0x004fe6000f8e00ff */
[----:B------:R-:W-:Y:S01]  /*55b0*/  REDG.E.ADD.F32.FTZ.RN.STRONG.GPU desc[UR40][R20.64+0x80], R13 ;  /* 0x0000800d140079a6 */ /* 0x000fe2000c10f3a8 */
[----:B---3--:R-:W-:Y:S03]  /*55c0*/  IMAD.U32 R10, RZ, RZ, UR31 ;  /* 0x0000001fff0a7e24 */ /* 0x008fe6000f8e00ff */
[----:B------:R2:W-:Y:S02]  /*55d0*/  REDG.E.ADD.F32.FTZ.RN.STRONG.GPU desc[UR40][R4.64], R14 ;  /* 0x0000000e040079a6 */ /* 0x0005e4000c10f3a8 */
[-C--:B------:R-:W-:Y:S01]  /*55e0*/  LEA R10, P4, R10, R184.reuse, 0x2 ;  /* 0x000000b80a0a7211 */ /* 0x080fe200078810ff */
[----:B-1----:R-:W-:Y:S02]  /*55f0*/  IMAD.U32 R7, RZ, RZ, UR31 ;  /* 0x0000001fff077e24 */ /* 0x002fe4000f8e00ff */
[----:B------:R-:W-:Y:S02]  /*5600*/  IMAD.U32 R6, RZ, RZ, UR29 ;  /* 0x0000001dff067e24 */ /* 0x000fe4000f8e00ff */
[----:B----4-:R-:W-:Y:S01]  /*5610*/  IMAD.U32 R12, RZ, RZ, UR32 ;  /* 0x00000020ff0c7e24 */ /* 0x010fe2000f8e00ff */
[-C--:B------:R-:W-:Y:S02]  /*5620*/  LEA.HI.X.SX32 R11, R7, R185.reuse, 0x2, P4 ;  /* 0x000000b9070b7211 */ /* 0x080fe400020f16ff */
[-C--:B------:R-:W-:Y:S02]  /*5630*/  LEA R6, P2, R6, R184.reuse, 0x2 ;  /* 0x000000b806067211 */ /* 0x080fe400078410ff */
[-C--:B------:R-:W-:Y:S02]  /*5640*/  LEA R12, P0, R12, R184.reuse, 0x2 ;  /* 0x000000b80c0c7211 */ /* 0x080fe400078010ff */
[-C--:B------:R-:W-:Y:S01]  /*5650*/  LEA.HI.X.SX32 R7, R2, R185.reuse, 0x2, P2 ;  /* 0x000000b902077211 */ /* 0x080fe200010f16ff */
[----:B--2---:R-:W-:Y:S01]  /*5660*/  IMAD.U32 R4, RZ, RZ, UR10 ;  /* 0x0000000aff047e24 */ /* 0x004fe2000f8e00ff */
[-C--:B------:R-:W-:Y:S02]  /*5670*/  LEA.HI.X.SX32 R13, R9, R185.reuse, 0x2, P0 ;  /* 0x000000b9090d7211 */ /* 0x080fe400000f16ff */
[----:B------:R-:W-:Y:S02]  /*5680*/  MOV R5, UR30 ;  /* 0x0000001e00057c02 */ /* 0x000fe40008000f00 */
[----:B------:R-:W-:Y:S01]  /*5690*/  LEA R4, P0, R4, R184, 0x2 ;  /* 0x000000b804047211 */ /* 0x000fe200078010ff */
[----:B------:R-:W-:Y:S01]  /*56a0*/  REDG.E.ADD.F32.FTZ.RN.STRONG.GPU desc[UR40][R12.64], R15 ;  /* 0x0000000f0c0079a6 */ /* 0x000fe2000c10f3a8 */
[-C--:B------:R-:W-:Y:S02]  /*56b0*/  LEA.HI.X.SX32 R9, R5, R185.reuse, 0x2, P3 ;  /* 0x000000b905097211 */ /* 0x080fe400018f16ff */
[----:B------:R-:W-:Y:S01]  /*56c0*/  LEA.HI.X.SX32 R5, R0, R185, 0x2, P0 ;  /* 0x000000b900057211 */ /* 0x000fe200000f16ff */
[----:B------:R-:W-:Y:S01]  /*56d0*/  REDG.E.ADD.F32.FTZ.RN.STRONG.GPU desc[UR40][R10.64], R16 ;  /* 0x000000100a0079a6 */ /* 0x000fe2000c10f3a8 */
[----:B------:R-:W-:Y:S01]  /*56e0*/  IMAD.IADD R0, R128, 0x1, R172 ;  /* 0x0000000180007824 */ /* 0x000fe200078e02ac */
[----:B------:R-:W-:Y:S01]  /*56f0*/  PLOP3.LUT P2, PT, PT, PT, UP0, 0x80, 0x0 ;  /* 0x000000000000781c */ /* 0x000fe20003f4f008 */
[----:B------:R-:W-:Y:S01]  /*5700*/  @UP3 UIADD3 UR12, UP0, UR12, -0x100, URZ ;  /* 0xffffff000c0c3890 */ /* 0x000fe2000ff1e03f */
[----:B------:R-:W-:Y:S01]  /*5710*/  REDG.E.ADD.F32.FTZ.RN.STRONG.GPU desc[UR40][R8.64], R17 ;  /* 0x00000011080079a6 */ /* 0x000fe2000c10f3a8 */
[----:B------:R-:W-:Y:S02]  /*5720*/  PLOP3.LUT P0, PT, PT, PT, UP2, 0x80, 0x0 ;  /* 0x000000000000781c */ /* 0x000fe40003f0f028 */
[----:B------:R-:W-:Y:S01]  /*5730*/  @UP3 UIADD3.X UR7, UR7, -0x1, URZ, UP0, !UPT ;  /* 0xffffffff07073890 */ /* 0x000fe200087fe43f */
[----:B------:R-:W-:Y:S04]  /*5740*/  REDG.E.ADD.F32.FTZ.RN.STRONG.GPU desc[UR40][R6.64], R18 ;  /* 0x00000012060079a6 */ /* 0x000fe8000c10f3a8 */
        /* <DEDUP_REMOVED lines=51> */
.L_x_568:
[----:B------:R-:W1:Y:S01]  /*5a80*/  S2R R19, SR_TID.X ;  /* 0x0000000000137919 */ /* 0x000e620000002100 */
[----:B------:R-:W-:Y:S01]  /*5a90*/  ULDC UR4, c[0x0][0x390] ;  /* 0x0000e40000047ab9 */ /* 0x000fe20000000800 */
[----:B------:R-:W-:Y:S01]  /*5aa0*/  ULDC.64 UR8, c[0x0][0x450] ;  /* 0x0001140000087ab9 */ /* 0x000fe20000000a00 */
        /* <DEDUP_REMOVED lines=29> */
[----:B-1----:R-:W-:Y:S01]  /*5c80*/  SHF.R.S32.HI R16, RZ, 0x1f, R19 ;  /* 0x0000001fff107819 */ /* 0x002fe20000011413 */
[----:B------:R-:W-:Y:S01]  /*5c90*/  FMUL.FTZ R18, R89, UR4 ;  /* 0x0000000459127c20 */ /* 0x000fe20008410000 */
[----:B------:R1:W-:Y:S01]  /*5ca0*/  STS [R244], R0 ;  /* 0x00000000f4007388 */ /* 0x0003e20000000800 */
[----:B------:R-:W-:Y:S01]  /*5cb0*/  FMUL.FTZ R90, R90, UR4 ;  /* 0x000000045a5a7c20 */ /* 0x000fe20008410000 */
[----:B------:R-:W-:Y:S01]  /*5cc0*/  LEA.HI R16, R16, R19, RZ, 0x3 ;  /* 0x0000001310107211 */ /* 0x000fe200078f18ff */
[----:B------:R-:W-:Y:S01]  /*5cd0*/  FMUL.FTZ R15, R91, UR4 ;  /* 0x000000045b0f7c20 */ /* 0x000fe20008410000 */
[----:B------:R-:W-:Y:S01]  /*5ce0*/  F2FP.F16.F32.PACK_AB R2, R2, R82 ;  /* 0x000000520202723e */ /* 0x000fe200000000ff */
[----:B------:R-:W-:Y:S01]  /*5cf0*/  STS [R244+0x400], R7 ;  /* 0x00040007f4007388 */ /* 0x000fe20000000800 */
[----:B------:R-:W-:Y:S01]  /*5d00*/  FMUL.FTZ R92, R92, UR4 ;  /* 0x000000045c5c7c20 */ /* 0x000fe20008410000 */
[----:B------:R-:W-:Y:S01]  /*5d10*/  FMUL.FTZ R93, R93, UR4 ;  /* 0x000000045d5d7c20 */ /* 0x000fe20008410000 */
[----:B------:R-:W-:Y:S01]  /*5d20*/  FMUL.FTZ R94, R94, UR4 ;  /* 0x000000045e5e7c20 */ /* 0x000fe20008410000 */
[----:B------:R-:W-:Y:S01]  /*5d30*/  FMUL.FTZ R95, R95, UR4 ;  /* 0x000000045f5f7c20 */ /* 0x000fe20008410000 */
[----:B------:R-:W-:Y:S01]  /*5d40*/  F2FP.F16.F32.PACK_AB R6, R6, R72 ;  /* 0x000000480606723e */ /* 0x000fe200000000ff */
[----:B------:R2:W-:Y:S01]  /*5d50*/  STS [R248], R4 ;  /* 0x00000004f8007388 */ /* 0x0005e20000000800 */
[----:B------:R-:W-:Y:S01]  /*5d60*/  F2FP.F16.F32.PACK_AB R5, R5, R74 ;  /* 0x0000004a0505723e */ /* 0x000fe200000000ff */
[----:B------:R-:W-:Y:S01]  /*5d70*/  ULDC.64 UR6, c[0x0][0x458] ;  /* 0x0001160000067ab9 */ /* 0x000fe20000000a00 */
[----:B------:R-:W-:Y:S01]  /*5d80*/  LOP3.LUT R8, R16, 0xfffffff8, RZ, 0xc0, !PT ;  /* 0xfffffff810087812 */ /* 0x000fe200078ec0ff */
[----:B------:R3:W-:Y:S01]  /*5d90*/  STS [R250], R2 ;  /* 0x00000002fa007388 */ /* 0x0007e20000000800 */
[----:B------:R-:W-:Y:S01]  /*5da0*/  F2FP.F16.F32.PACK_AB R10, R10, R76 ;  /* 0x0000004c0a0a723e */ /* 0x000fe200000000ff */
[----:B------:R-:W-:Y:S01]  /*5db0*/  UIMAD UR4, UR39, UR8, URZ ;  /* 0x00000008270472a4 */ /* 0x000fe2000f8e023f */
[----:B------:R-:W-:Y:S01]  /*5dc0*/  F2FP.F16.F32.PACK_AB R9, R9, R78 ;  /* 0x0000004e0909723e */ /* 0x000fe200000000ff */
[----:B------:R4:W-:Y:S01]  /*5dd0*/  STS [R244+0x2000], R6 ;  /* 0x00200006f4007388 */ /* 0x0009e20000000800 */
[----:B------:R-:W-:Y:S01]  /*5de0*/  F2FP.F16.F32.PACK_AB R14, R14, R84 ;  /* 0x000000540e0e723e */ /* 0x000fe200000000ff */
[----:B------:R-:W-:Y:S01]  /*5df0*/  IMAD.IADD R19, R19, 0x1, -R8 ;  /* 0x0000000113137824 */ /* 0x000fe200078e0a08 */
[----:B------:R-:W-:Y:S01]  /*5e00*/  F2FP.F16.F32.PACK_AB R13, R13, R86 ;  /* 0x000000560d0d723e */ /* 0x000fe200000000ff */
[----:B------:R4:W-:Y:S01]  /*5e10*/  STS [R244+0x2400], R5 ;  /* 0x00240005f4007388 */ /* 0x0009e20000000800 */
[----:B------:R-:W-:Y:S01]  /*5e20*/  F2FP.F16.F32.PACK_AB R12, R12, R96 ;  /* 0x000000600c0c723e */ /* 0x000fe200000000ff */
[----:B------:R-:W-:Y:S01]  /*5e30*/  UIMAD UR4, UR23, UR9, UR4 ;  /* 0x00000009170472a4 */ /* 0x000fe2000f8e0204 */
[----:B-1----:R-:W-:Y:S01]  /*5e40*/  SHF.R.S32.HI R0, RZ, 0x3, R16 ;  /* 0x00000003ff007819 */ /* 0x002fe20000011410 */
[----:B------:R1:W-:Y:S01]  /*5e50*/  STS [R248+0x2000], R10 ;  /* 0x0020000af8007388 */ /* 0x0003e20000000800 */
[----:B------:R-:W1:Y:S01]  /*5e60*/  LDC.64 R16, c[0x0][0x438] ;  /* 0x00010e00ff107b82 */ /* 0x000e620000000a00 */
[----:B------:R-:W-:Y:S01]  /*5e70*/  F2FP.F16.F32.PACK_AB R11, R11, R98 ;  /* 0x000000620b0b723e */ /* 0x000fe200000000ff */
[----:B------:R-:W-:Y:S01]  /*5e80*/  UIMAD UR39, UR39, UR6, URZ ;  /* 0x00000006272772a4 */ /* 0x000fe2000f8e023f */
[----:B------:R-:W-:Y:S01]  /*5e90*/  F2FP.F16.F32.PACK_AB R18, R18, R88 ;  /* 0x000000581212723e */ /* 0x000fe200000000ff */
[----:B------:R-:W-:Y:S01]  /*5ea0*/  STS [R248+0x2400], R9 ;  /* 0x00240009f8007388 */ /* 0x000fe20000000800 */
[----:B------:R-:W-:Y:S01]  /*5eb0*/  F2FP.F16.F32.PACK_AB R15, R15, R90 ;  /* 0x0000005a0f0f723e */ /* 0x000fe200000000ff */
[----:B------:R-:W-:Y:S01]  /*5ec0*/  ULDC.64 UR10, c[0x0][0x3f0] ;  /* 0x0000fc00000a7ab9 */ /* 0x000fe20000000a00 */
[----:B------:R-:W-:Y:S01]  /*5ed0*/  F2FP.F16.F32.PACK_AB R93, R93, R92 ;  /* 0x0000005c5d5d723e */ /* 0x000fe200000000ff */
[----:B------:R-:W-:Y:S01]  /*5ee0*/  STS [R245], R14 ;  /* 0x0000000ef5007388 */ /* 0x000fe20000000800 */
[----:B--2---:R-:W-:-:S02]  /*5ef0*/  SHF.R.S32.HI R4, RZ, 0x1f, R0 ;  /* 0x0000001fff047819 */ /* 0x004fc40000011400 */
[----:B------:R-:W-:Y:S01]  /*5f00*/  F2FP.F16.F32.PACK_AB R95, R95, R94 ;  /* 0x0000005e5f5f723e */ /* 0x000fe200000000ff */
[----:B------:R-:W-:Y:S01]  /*5f10*/  STS [R245+0x400], R13 ;  /* 0x0004000df5007388 */ /* 0x000fe20000000800 */
[----:B------:R-:W-:Y:S01]  /*5f20*/  F2FP.F16.F32.PACK_AB R36, R37, R36 ;  /* 0x000000242524723e */ /* 0x000fe200000000ff */
[C---:B---3--:R-:W-:Y:S01]  /*5f30*/  IMAD R2, R4.reuse, UR6, RZ ;  /* 0x0000000604027c24 */ /* 0x048fe2000f8e02ff */
[----:B------:R-:W-:Y:S01]  /*5f40*/  F2FP.F16.F32.PACK_AB R38, R39, R38 ;  /* 0x000000262726723e */ /* 0x000fe200000000ff */
[----:B----4-:R-:W-:Y:S01]  /*5f50*/  IMAD R6, R4, UR8, RZ ;  /* 0x0000000804067c24 */ /* 0x010fe2000f8e02ff */
[----:B------:R-:W-:Y:S01]  /*5f60*/  F2FP.F16.F32.PACK_AB R48, R49, R48 ;  /* 0x000000303130723e */ /* 0x000fe200000000ff */
[----:B------:R2:W-:Y:S01]  /*5f70*/  STS [R246], R12 ;  /* 0x0000000cf6007388 */ /* 0x0005e20000000800 */
[----:B------:R-:W-:Y:S01]  /*5f80*/  F2FP.F16.F32.PACK_AB R50, R51, R50 ;  /* 0x000000323332723e */ /* 0x000fe200000000ff */
[C---:B------:R-:W-:Y:S01]  /*5f90*/  IMAD.WIDE.U32 R4, R0.reuse, UR8, RZ ;  /* 0x0000000800047c25 */ /* 0x040fe2000f8e00ff */
[----:B------:R-:W-:Y:S01]  /*5fa0*/  F2FP.F16.F32.PACK_AB R40, R41, R40 ;  /* 0x000000282928723e */ /* 0x000fe200000000ff */
[----:B------:R3:W-:Y:S01]  /*5fb0*/  STS [R246+0x400], R11 ;  /* 0x0004000bf6007388 */ /* 0x0007e20000000800 */
[----:B------:R-:W-:Y:S01]  /*5fc0*/  F2FP.F16.F32.PACK_AB R42, R43, R42 ;  /* 0x0000002a2b2a723e */ /* 0x000fe200000000ff */
[C---:B------:R-:W-:Y:S01]  /*5fd0*/  IMAD R8, R0.reuse, UR9, R6 ;  /* 0x0000000900087c24 */ /* 0x040fe2000f8e0206 */
[----:B------:R-:W-:Y:S01]  /*5fe0*/  F2FP.F16.F32.PACK_AB R44, R45, R44 ;  /* 0x0000002c2d2c723e */ /* 0x000fe200000000ff */
[----:B------:R-:W-:Y:S01]  /*5ff0*/  STS [R245+0x2000], R18 ;  /* 0x00200012f5007388 */ /* 0x000fe20000000800 */
[----:B------:R-:W-:Y:S01]  /*6000*/  F2FP.F16.F32.PACK_AB R46, R47, R46 ;  /* 0x0000002e2f2e723e */ /* 0x000fe200000000ff */
[----:B------:R-:W-:Y:S01]  /*6010*/  IMAD.IADD R5, R5, 0x1, R8 ;  /* 0x0000000105057824 */ /* 0x000fe200078e0208 */
[----:B------:R-:W-:Y:S01]  /*6020*/  F2FP.F16.F32.PACK_AB R52, R53, R52 ;  /* 0x000000343534723e */ /* 0x000fe200000000ff */
[----:B------:R4:W-:Y:S01]  /*6030*/  STS [R245+0x2400], R15 ;  /* 0x0024000ff5007388 */ /* 0x0009e20000000800 */
[----:B------:R-:W-:Y:S01]  /*6040*/  F2FP.F16.F32.PACK_AB R54, R55, R54 ;  /* 0x000000363736723e */ /* 0x000fe200000000ff */
[C---:B------:R-:W-:Y:S01]  /*6050*/  IMAD R2, R0.reuse, UR7, R2 ;  /* 0x0000000700027c24 */ /* 0x040fe2000f8e0202 */
[----:B------:R-:W-:Y:S01]  /*6060*/  F2FP.F16.F32.PACK_AB R64, R65, R64 ;  /* 0x000000404140723e */ /* 0x000fe200000000ff */
[----:B------:R-:W-:Y:S01]  /*6070*/  STS [R246+0x2000], R93 ;  /* 0x0020005df6007388 */ /* 0x000fe20000000800 */
[----:B------:R-:W-:Y:S01]  /*6080*/  F2FP.F16.F32.PACK_AB R66, R67, R66 ;  /* 0x000000424342723e */ /* 0x000fe200000000ff */
[----:B------:R-:W-:Y:S01]  /*6090*/  IMAD.WIDE.U32 R6, R0, UR6, RZ ;  /* 0x0000000600067c25 */ /* 0x000fe2000f8e00ff */
[----:B------:R-:W-:Y:S01]  /*60a0*/  F2FP.F16.F32.PACK_AB R56, R57, R56 ;  /* 0x000000383938723e */ /* 0x000fe200000000ff */
[----:B------:R-:W-:Y:S01]  /*60b0*/  STS [R246+0x2400], R95 ;  /* 0x0024005ff6007388 */ /* 0x000fe20000000800 */
[----:B------:R-:W-:Y:S01]  /*60c0*/  F2FP.F16.F32.PACK_AB R58, R59, R58 ;  /* 0x0000003a3b3a723e */ /* 0x000fe200000000ff */
[----:B-1----:R-:W-:Y:S01]  /*60d0*/  IMAD R0, R16, UR19, RZ ;  /* 0x0000001310007c24 */ /* 0x002fe2000f8e02ff */
[----:B------:R-:W-:Y:S01]  /*60e0*/  MOV R10, UR8 ;  /* 0x00000008000a7c02 */ /* 0x000fe20008000f00 */
[----:B------:R-:W-:Y:S01]  /*60f0*/  STS [R244+0x4000], R36 ;  /* 0x00400024f4007388 */ /* 0x000fe20000000800 */
[----:B------:R-:W-:Y:S01]  /*6100*/  F2FP.F16.F32.PACK_AB R60, R61, R60 ;  /* 0x0000003c3d3c723e */ /* 0x000fe200000000ff */
[----:B--2---:R-:W1:Y:S01]  /*6110*/  LDC.64 R12, c[0x0][0x468] ;  /* 0x00011a00ff0c7b82 */ /* 0x004e620000000a00 */
[----:B------:R-:W-:Y:S01]  /*6120*/  F2FP.F16.F32.PACK_AB R62, R63, R62 ;  /* 0x0000003e3f3e723e */ /* 0x000fe200000000ff */
[----:B------:R-:W-:Y:S01]  /*6130*/  STS [R244+0x4400], R38 ;  /* 0x00440026f4007388 */ /* 0x000fe20000000800 */
[----:B---3--:R-:W-:-:S03]  /*6140*/  IMAD.WIDE.U32 R10, R10, UR23, R4 ;  /* 0x000000170a0a7c25 */ /* 0x008fc6000f8e0004 */
[----:B------:R-:W-:Y:S01]  /*6150*/  STS [R248+0x4000], R48 ;  /* 0x00400030f8007388 */ /* 0x000fe20000000800 */
[----:B------:R-:W-:Y:S02]  /*6160*/  IMAD.SHL.U32 R4, R19, 0x8, RZ ;  /* 0x0000000813047824 */ /* 0x000fe400078e00ff */
[----:B------:R-:W-:Y:S01]  /*6170*/  IMAD.IADD R9, R7, 0x1, R2 ;  /* 0x0000000107097824 */ /* 0x000fe200078e0202 */
[----:B------:R-:W-:Y:S01]  /*6180*/  STS [R250+0x4000], R50 ;  /* 0x00400032fa007388 */ /* 0x000fe20000000800 */
[----:B----4-:R-:W2:Y:S01]  /*6190*/  LDC.64 R14, c[0x0][0x440] ;  /* 0x00011000ff0e7b82 */ /* 0x010ea20000000a00 */
[----:B------:R-:W-:Y:S01]  /*61a0*/  SHF.R.S32.HI R5, RZ, 0x1f, R4 ;  /* 0x0000001fff057819 */ /* 0x000fe20000011404 */
[----:B------:R-:W-:Y:S01]  /*61b0*/  IMAD.MOV.U32 R8, RZ, RZ, R6 ;  /* 0x000000ffff087224 */ /* 0x000fe200078e0006 */
[----:B------:R-:W-:Y:S01]  /*61c0*/  STS [R244+0x6000], R40 ;  /* 0x00600028f4007388 */ /* 0x000fe20000000800 */
[----:B------:R-:W-:Y:S02]  /*61d0*/  IMAD R0, R17, UR14, R0 ;  /* 0x0000000e11007c24 */ /* 0x000fe4000f8e0200 */
[----:B------:R-:W-:Y:S01]  /*61e0*/  IMAD.WIDE.U32 R6, R16, UR14, R4 ;  /* 0x0000000e10067c25 */ /* 0x000fe2000f8e0004 */
[----:B------:R-:W-:Y:S01]  /*61f0*/  STS [R244+0x6400], R42 ;  /* 0x0064002af4007388 */ /* 0x000fe20000000800 */
[----:B------:R-:W3:Y:S03]  /*6200*/  LDC.64 R16, c[0x0][0x470] ;  /* 0x00011c00ff107b82 */ /* 0x000ee60000000a00 */
[----:B------:R-:W-:Y:S01]  /*6210*/  STS [R248+0x6000], R44 ;  /* 0x0060002cf8007388 */ /* 0x000fe20000000800 */
[----:B------:R-:W-:Y:S01]  /*6220*/  IADD3 R7, R7, R0, RZ ;  /* 0x0000000007077210 */ /* 0x000fe20007ffe0ff */
[----:B-1----:R-:W-:Y:S01]  /*6230*/  IMAD R2, R12, UR20, RZ ;  /* 0x000000140c027c24 */ /* 0x002fe2000f8e02ff */
[----:B------:R-:W-:Y:S01]  /*6240*/  LEA R0, R240, UR5, 0x1 ;  /* 0x00000005f0007c11 */ /* 0x000fe2000f8e08ff */
[----:B------:R-:W-:Y:S02]  /*6250*/  STS [R248+0x6400], R46 ;  /* 0x0064002ef8007388 */ /* 0x000fe40000000800 */
[----:B------:R-:W-:-:S02]  /*6260*/  IMAD R2, R13, UR15, R2 ;  /* 0x0000000f0d027c24 */ /* 0x000fc4000f8e0202 */
[----:B------:R-:W-:Y:S01]  /*6270*/  STS [R245+0x4000], R52 ;  /* 0x00400034f5007388 */ /* 0x000fe20000000800 */
[----:B------:R-:W-:-:S03]  /*6280*/  IMAD.WIDE.U32 R6, R12, UR15, R6 ;  /* 0x0000000f0c067c25 */ /* 0x000fc6000f8e0006 */
[----:B------:R-:W-:Y:S01]  /*6290*/  STS [R245+0x4400], R54 ;  /* 0x00440036f5007388 */ /* 0x000fe20000000800 */
[C---:B--2---:R-:W-:Y:S02]  /*62a0*/  IMAD R18, R14.reuse, UR19, RZ ;  /* 0x000000130e127c24 */ /* 0x044fe4000f8e02ff */
[----:B------:R-:W-:Y:S01]  /*62b0*/  IMAD.WIDE.U32 R4, R14, UR14, R4 ;  /* 0x0000000e0e047c25 */ /* 0x000fe2000f8e0004 */
[----:B------:R-:W-:Y:S03]  /*62c0*/  STS [R246+0x4000], R64 ;  /* 0x00400040f6007388 */ /* 0x000fe60000000800 */
[----:B------:R-:W-:Y:S01]  /*62d0*/  IMAD R15, R15, UR14, R18 ;  /* 0x0000000e0f0f7c24 */ /* 0x000fe2000f8e0212 */
[----:B------:R-:W-:Y:S01]  /*62e0*/  STS [R246+0x4400], R66 ;  /* 0x00440042f6007388 */ /* 0x000fe20000000800 */
[----:B------:R-:W-:Y:S01]  /*62f0*/  IMAD.IADD R7, R7, 0x1, R2 ;  /* 0x0000000107077824 */ /* 0x000fe200078e0202 */
[----:B------:R-:W-:Y:S01]  /*6300*/  IADD3 R2, P0, R6, R10, RZ ;  /* 0x0000000a06027210 */ /* 0x000fe20007f1e0ff */
[C---:B---3--:R-:W-:Y:S01]  /*6310*/  IMAD R10, R16.reuse, UR20, RZ ;  /* 0x00000014100a7c24 */ /* 0x048fe2000f8e02ff */
[----:B------:R-:W-:Y:S01]  /*6320*/  STS [R245+0x6000], R56 ;  /* 0x00600038f5007388 */ /* 0x000fe20000000800 */
[----:B------:R-:W-:Y:S01]  /*6330*/  IADD3 R5, R5, R15, RZ ;  /* 0x0000000f05057210 */ /* 0x000fe20007ffe0ff */
[----:B------:R-:W-:Y:S01]  /*6340*/  IMAD.U32 R12, RZ, RZ, UR6 ;  /* 0x00000006ff0c7e24 */ /* 0x000fe2000f8e00ff */
[----:B------:R-:W-:Y:S01]  /*6350*/  IADD3.X R11, R7, UR4, R11, P0, !PT ;  /* 0x00000004070b7c10 */ /* 0x000fe200087fe40b */
[----:B------:R-:W-:Y:S01]  /*6360*/  STS [R245+0x6400], R58 ;  /* 0x0064003af5007388 */ /* 0x000fe20000000800 */
[----:B------:R-:W-:Y:S01]  /*6370*/  IMAD R10, R17, UR15, R10 ;  /* 0x0000000f110a7c24 */ /* 0x000fe2000f8e020a */
[----:B------:R-:W-:Y:S01]  /*6380*/  USHF.L.U32 UR4, UR8, 0x6, URZ ;  /* 0x0000000608047899 */ /* 0x000fe2000800063f */
[----:B------:R-:W-:Y:S01]  /*6390*/  IMAD.WIDE.U32 R6, R16, UR15, R4 ;  /* 0x0000000f10067c25 */ /* 0x000fe2000f8e0004 */
[----:B------:R-:W-:Y:S01]  /*63a0*/  STS [R246+0x6000], R60 ;  /* 0x0060003cf6007388 */ /* 0x000fe20000000800 */
[----:B------:R-:W-:Y:S01]  /*63b0*/  LEA R4, P1, R2, UR10, 0x1 ;  /* 0x0000000a02047c11 */ /* 0x000fe2000f8208ff */
[----:B------:R-:W-:Y:S01]  /*63c0*/  USHF.L.U64.HI UR10, UR8, 0x6, UR9 ;  /* 0x00000006080a7899 */ /* 0x000fe20008010209 */
[----:B------:R-:W-:Y:S01]  /*63d0*/  IMAD.WIDE.U32 R8, R12, UR23, R8 ;  /* 0x000000170c087c25 */ /* 0x000fe2000f8e0008 */
[----:B------:R-:W-:Y:S01]  /*63e0*/  STS [R246+0x6400], R62 ;  /* 0x0064003ef6007388 */ /* 0x000fe20000000800 */
[----:B------:R-:W-:Y:S01]  /*63f0*/  UIMAD UR23, UR23, UR7, UR39 ;  /* 0x00000007171772a4 */ /* 0x000fe2000f8e0227 */
[----:B------:R-:W-:Y:S01]  /*6400*/  LEA.HI.X R5, R2, UR11, R11, 0x1, P1 ;  /* 0x0000000b02057c11 */ /* 0x000fe200088f0c0b */
[----:B------:R-:W-:Y:S01]  /*6410*/  IMAD.IADD R7, R7, 0x1, R10 ;  /* 0x0000000107077824 */ /* 0x000fe200078e020a */
[----:B------:R-:W-:Y:S01]  /*6420*/  BAR.SYNC.DEFER_BLOCKING 0x0 ;  /* 0x0000000000007b1d */ /* 0x000fe20000010000 */
[----:B------:R-:W-:Y:S01]  /*6430*/  USHF.L.U32 UR11, UR6, 0x6, URZ ;  /* 0x00000006060b7899 */ /* 0x000fe2000800063f */
[----:B------:R-:W-:Y:S01]  /*6440*/  IADD3 R10, P1, R4, UR4, RZ ;  /* 0x00000004040a7c10 */ /* 0x000fe2000ff3e0ff */
[----:B------:R-:W-:-:S03]  /*6450*/  USHF.L.U64.HI UR6, UR6, 0x6, UR7 ;  /* 0x0000000606067899 */ /* 0x000fc60008010207 */
[----:B------:R-:W-:Y:S01]  /*6460*/  ULDC.64 UR8, c[0x0][0x3f8] ;  /* 0x0000fe0000087ab9 */ /* 0x000fe20000000a00 */
        /* <DEDUP_REMOVED lines=11> */
[----:B---3--:R-:W-:-:S02]  /*6520*/  IADD3 R0, P0, R6, R8, RZ ;  /* 0x0000000806007210 */ /* 0x008fc40007f1e0ff */
[----:B------:R-:W-:Y:S02]  /*6530*/  IADD3 R8, P1, R10, UR4, RZ ;  /* 0x000000040a087c10 */ /* 0x000fe4000ff3e0ff */
[----:B------:R-:W-:Y:S02]  /*6540*/  IADD3.X R2, R7, UR23, R9, P0, !PT ;  /* 0x0000001707027c10 */ /* 0x000fe400087fe409 */
[C---:B------:R-:W-:Y:S02]  /*6550*/  LEA R12, P0, R0.reuse, UR8, 0x1 ;  /* 0x00000008000c7c11 */ /* 0x040fe4000f8008ff */
[----:B------:R-:W-:Y:S02]  /*6560*/  IADD3.X R9, R11, UR10, RZ, P1, !PT ;  /* 0x0000000a0b097c10 */ /* 0x000fe40008ffe4ff */
[----:B------:R-:W-:Y:S02]  /*6570*/  LEA.HI.X R13, R0, UR9, R2, 0x1, P0 ;  /* 0x00000009000d7c11 */ /* 0x000fe400080f0c02 */
[----:B------:R-:W-:Y:S01]  /*6580*/  IADD3 R6, P0, R12, UR11, RZ ;  /* 0x0000000b0c067c10 */ /* 0x000fe2000ff1e0ff */
[----:B------:R2:W-:Y:S01]  /*6590*/  STG.E.128 desc[UR40][R8.64], R36 ;  /* 0x0000002408007986 */ /* 0x0005e2000c101d28 */
[----:B------:R-:W-:-:S02]  /*65a0*/  IADD3 R14, P1, R8, UR4, RZ ;  /* 0x00000004080e7c10 */ /* 0x000fc4000ff3e0ff */
[----:B------:R-:W-:Y:S02]  /*65b0*/  IADD3.X R7, R13, UR6, RZ, P0, !PT ;  /* 0x000000060d077c10 */ /* 0x000fe400087fe4ff */
[----:B------:R-:W-:Y:S02]  /*65c0*/  IADD3.X R15, R9, UR10, RZ, P1, !PT ;  /* 0x0000000a090f7c10 */ /* 0x000fe40008ffe4ff */
[----:B-1----:R-:W-:-:S03]  /*65d0*/  IADD3 R4, P0, R6, UR11, RZ ;  /* 0x0000000b06047c10 */ /* 0x002fc6000ff1e0ff */
[----:B----4-:R1:W-:Y:S01]  /*65e0*/  STG.E.128 desc[UR40][R14.64], R32 ;  /* 0x000000200e007986 */ /* 0x0103e2000c101d28 */
[----:B------:R-:W-:-:S03]  /*65f0*/  IADD3.X R5, R7, UR6, RZ, P0, !PT ;  /* 0x0000000607057c10 */ /* 0x000fc600087fe4ff */
[----:B------:R1:W-:Y:S04]  /*6600*/  STG.E.128 desc[UR40][R12.64], R28 ;  /* 0x0000001c0c007986 */ /* 0x0003e8000c101d28 */
[----:B------:R1:W-:Y:S04]  /*6610*/  STG.E.128 desc[UR40][R6.64], R24 ;  /* 0x0000001806007986 */ /* 0x0003e8000c101d28 */
[----:B------:R1:W-:Y:S01]  /*6620*/  STG.E.128 desc[UR40][R4.64], R20 ;  /* 0x0000001404007986 */ /* 0x0003e2000c101d28 */
[----:B--2---:R-:W-:-:S04]  /*6630*/  IADD3 R8, P0, R4, UR11, RZ ;  /* 0x0000000b04087c10 */ /* 0x004fc8000ff1e0ff */
[----:B------:R-:W-:-:S05]  /*6640*/  IADD3.X R9, R5, UR6, RZ, P0, !PT ;  /* 0x0000000605097c10 */ /* 0x000fca00087fe4ff */
[----:B------:R1:W-:Y:S04]  /*6650*/  STG.E.128 desc[UR40][R8.64], R16 ;  /* 0x0000001008007986 */ /* 0x0003e8000c101d28 */
.L_x_565:
        /* <DEDUP_REMOVED lines=11> */
.L_x_572:
[----:B------:R-:W-:Y:S05]  /*6710*/  EXIT ;  /* 0x000000000000794d */ /* 0x000fea0003800000 */
.L_x_574:
        /* <DEDUP_REMOVED lines=14> */
.L_x_1267:


//--------------------- .text._ZN5flash44flash_bwd_dq_dk_dv_loop_seqk_parallel_kernelI23Flash_bwd_kernel_traitsILi64ELi64ELi128ELi8ELi2ELi4ELi4ELb1ELb0EN7cutlass6half_tE19Flash_kernel_traitsILi64ELi64ELi128ELi8ES3_EELb1ELb1ELb0ELb0ELb0ELb1ELb0EEEvNS_16Flash_bwd_paramsE --------------------------
	.section	.text._ZN5flash44flash_bwd_dq_dk_dv_loop_seqk_parallel_kernelI23Flash_bwd_kernel_traitsILi64ELi64ELi128ELi8ELi2ELi4ELi4ELb1ELb0EN7cutlass6half_tE19Flash_kernel_traitsILi64ELi64ELi128ELi8ES3_EELb1ELb1ELb0ELb0ELb0ELb1ELb0EEEvNS_16Flash_bwd_paramsE,"ax",@progbits
	.align	128
        .global         _ZN5flash44flash_bwd_dq_dk_dv_loop_seqk_parallel_kernelI23Flash_bwd_kernel_traitsILi64ELi64ELi128ELi8ELi2ELi4ELi4ELb1ELb0EN7cutlass6half_tE19Flash_kernel_traitsILi64ELi64ELi128ELi8ES3_EELb1ELb1ELb0ELb0ELb0ELb1ELb0EEEvNS_16Flash_bwd_paramsE
        .type           _ZN5flash44flash_bwd_dq_dk_dv_loop_seqk_parallel_kernelI23Flash_bwd_kernel_traitsILi64ELi64ELi128ELi8ELi2ELi4ELi4ELb1ELb0EN7cutlass6half_tE19Flash_kernel_traitsILi64ELi64ELi128ELi8ES3_EELb1ELb1ELb0ELb0ELb0ELb1ELb0EEEvNS_16Flash_bwd_paramsE,@function
        .size           _ZN5flash44flash_bwd_dq_dk_dv_loop_seqk_parallel_kernelI23Flash_bwd_kernel_traitsILi64ELi64ELi128ELi8ELi2ELi4ELi4ELb1ELb0EN7cutlass6half_tE19Flash_kernel_traitsILi64ELi64ELi128ELi8ES3_EELb1ELb1ELb0ELb0ELb0ELb1ELb0EEEvNS_16Flash_bwd_paramsE,(.L_x_1268 - _ZN5flash44flash_bwd_dq_dk_dv_loop_seqk_parallel_kernelI23Flash_bwd_kernel_traitsILi64ELi64ELi128ELi8ELi2ELi4ELi4ELb1ELb0EN7cutlass6half_tE19Flash_kernel_traitsILi64ELi64ELi128ELi8ES3_EELb1ELb1ELb0ELb0ELb0ELb1ELb0EEEvNS_16Flash_bwd_paramsE)
        .other          _ZN5flash44flash_bwd_dq_dk_dv_loop_seqk_parallel_kernelI23Flash_bwd_kernel_traitsILi64ELi64ELi128ELi8ELi2ELi4ELi4ELb1ELb0EN7cutlass6half_tE19Flash_kernel_traitsILi64ELi64ELi128ELi8ES3_EELb1ELb1ELb0ELb0ELb0ELb1ELb0EEEvNS_16Flash_bwd_paramsE,@"STO_CUDA_ENTRY STV_DEFAULT"
_ZN5flash44flash_bwd_dq_dk_dv_loop_seqk_parallel_kernelI23Flash_bwd_kernel_traitsILi64ELi64ELi128ELi8ELi2ELi4ELi4ELb1ELb0EN7cutlass6half_tE19Flash_kernel_traitsILi64ELi64ELi128ELi8ES3_EELb1ELb1ELb0ELb0ELb0ELb1ELb0EEEvNS_16Flash_bwd_paramsE:
.text._ZN5flash44flash_bwd_dq_dk_dv_loop_seqk_parallel_kernelI23Flash_bwd_kernel_traitsILi64ELi64ELi128ELi8ELi2ELi4ELi4ELb1ELb0EN7cutlass6half_tE19Flash_kernel_traitsILi64ELi64ELi128ELi8ES3_EELb1ELb1ELb0ELb0ELb0ELb1ELb0EEEvNS_16Flash_bwd_paramsE:
[----:B------:R-:W-:Y:S01]  /*0000*/  LDC R1, c[0x0][0x28] ;  /* 0x00000a00ff017b82 */ /* 0x000fe20000000800 */
[----:B------:R-:W1:Y:S01]  /*0010*/  S2R R185, SR_CTAID.X ;  /* 0x0000000000b97919 */ /* 0x000e620000002500 */
[----:B------:R-:W-:Y:S02]  /*0020*/  ULDC UR5, c[0x0][0x2c8] ;  /* 0x0000b20000057ab9 */ /* 0x000fe40000000800 */
[----:B------:R-:W-:-:S04]  /*0030*/  UIADD3 UR5, UR5, 0x7f, URZ ;  /* 0x0000007f05057890 */ /* 0x000fc8000fffe03f */
[----:B------:R-:W-:-:S04]  /*0040*/  USHF.R.S32.HI UR4, URZ, 0x1f, UR5 ;  /* 0x0000001f3f047899 */ /* 0x000fc80008011405 */
[----:B------:R-:W-:-:S04]  /*0050*/  ULEA.HI UR4, UR4, UR5, URZ, 0x7 ;  /* 0x0000000504047291 */ /* 0x000fc8000f8f383f */
[----:B------:R-:W-:-:S06]  /*0060*/  USHF.R.S32.HI UR7, URZ, 0x7, UR4 ;  /* 0x000000073f077899 */ /* 0x000fcc0008011404 */
[----:B-1----:R-:W-:-:S13]  /*0070*/  ISETP.GE.AND P0, PT, R185, UR7, PT ;  /* 0x00000007b9007c0c */ /* 0x002fda000bf06270 */
[----:B------:R-:W-:Y:S05]  /*0080*/  @P0 EXIT ;  /* 0x000000000000094d */ /* 0x000fea0003800000 */
[----:B------:R-:W1:Y:S01]  /*0090*/  S2R R12, SR_TID.X ;  /* 0x00000000000c7919 */ /* 0x000e620000002100 */
[----:B------:R-:W2:Y:S01]  /*00a0*/  S2UR UR6, SR_CgaCtaId ;  /* 0x00000000000679c3 */ /* 0x000ea20000008800 */
[----:B------:R-:W-:Y:S01]  /*00b0*/  UMOV UR4, 0x400 ;  /* 0x0000040000047882 */ /* 0x000fe20000000000 */
[----:B------:R-:W-:Y:S01]  /*00c0*/  IMAD.MOV.U32 R206, RZ, RZ, 0x20 ;  /* 0x00000020ffce7424 */ /* 0x000fe200078e00ff */
[----:B------:R-:W3:Y:S01]  /*00d0*/  S2R R178, SR_CTAID.Y ;  /* 0x0000000000b27919 */ /* 0x000ee20000002600 */
[----:B------:R-:W-:Y:S01]  /*00e0*/  IMAD.MOV.U32 R164, RZ, RZ, 0x40 ;  /* 0x00000040ffa47424 */ /* 0x000fe200078e00ff */
[----:B------:R-:W-:Y:S01]  /*00f0*/  ULDC.64 UR14, c[0x0][0x208] ;  /* 0x00008200000e7ab9 */ /* 0x000fe20000000a00 */
[----:B------:R-:W-:Y:S01]  /*0100*/  IMAD.MOV.U32 R195, RZ, RZ, -0x10 ;  /* 0xfffffff0ffc37424 */ /* 0x000fe200078e00ff */
[----:B------:R-:W4:Y:S01]  /*0110*/  S2R R177, SR_CTAID.Z ;  /* 0x0000000000b17919 */ /* 0x000f220000002700 */
[----:B------:R-:W-:Y:S01]  /*0120*/  ULDC.64 UR12, c[0x0][0x300] ;  /* 0x0000c000000c7ab9 */ /* 0x000fe20000000a00 */
[----:B--2---:R-:W-:-:S04]  /*0130*/  ULEA UR6, UR6, UR4, 0x18 ;  /* 0x0000000406067291 */ /* 0x004fc8000f8ec03f */
[----:B------:R-:W-:Y:S02]  /*0140*/  UIADD3 UR4, UR6, 0x6000, URZ ;  /* 0x0000600006047890 */ /* 0x000fe4000fffe03f */
[----:B------:R-:W-:Y:S01]  /*0150*/  UIADD3 UR5, UR6, 0xa000, URZ ;  /* 0x0000a00006057890 */ /* 0x000fe2000fffe03f */
[----:B-1----:R-:W-:Y:S01]  /*0160*/  SHF.R.S32.HI R2, RZ, 0x1f, R12 ;  /* 0x0000001fff027819 */ /* 0x002fe2000001140c */
[----:B------:R-:W-:-:S03]  /*0170*/  IMAD.U32 R171, RZ, RZ, UR6 ;  /* 0x00000006ffab7e24 */ /* 0x000fc6000f8e00ff */
[CC--:B------:R-:W-:Y:S02]  /*0180*/  LEA.HI R181, R2.reuse, R12.reuse, RZ, 0x5 ;  /* 0x0000000c02b57211 */ /* 0x0c0fe400078f28ff */
[CC--:B------:R-:W-:Y:S02]  /*0190*/  LEA.HI R4, R2.reuse, R12.reuse, RZ, 0x2 ;  /* 0x0000000c02047211 */ /* 0x0c0fe400078f10ff */
[CC--:B------:R-:W-:Y:S02]  /*01a0*/  LEA.HI R13, R2.reuse, R12.reuse, RZ, 0x3 ;  /* 0x0000000c020d7211 */ /* 0x0c0fe400078f18ff */
[----:B------:R-:W-:Y:S02]  /*01b0*/  LEA.HI R5, R2, R12, RZ, 0x4 ;  /* 0x0000000c02057211 */ /* 0x000fe400078f20ff */
[----:B------:R-:W-:Y:S02]  /*01c0*/  LOP3.LUT R7, R181, 0xffffffe0, RZ, 0xc0, !PT ;  /* 0xffffffe0b5077812 */ /* 0x000fe400078ec0ff */
[----:B------:R-:W-:-:S02]  /*01d0*/  LOP3.LUT R3, R4, 0x7ffffffc, RZ, 0xc0, !PT ;  /* 0x7ffffffc04037812 */ /* 0x000fc400078ec0ff */
[----:B------:R-:W-:Y:S01]  /*01e0*/  LOP3.LUT R8, R13, 0xfffffff8, RZ, 0xc0, !PT ;  /* 0xfffffff80d087812 */ /* 0x000fe200078ec0ff */
[C---:B------:R-:W-:Y:S01]  /*01f0*/  IMAD.IADD R7, R12.reuse, 0x1, -R7 ;  /* 0x000000010c077824 */ /* 0x040fe200078e0a07 */
[----:B------:R-:W-:Y:S01]  /*0200*/  LOP3.LUT R0, R5, 0xfffffff0, RZ, 0xc0, !PT ;  /* 0xfffffff005007812 */ /* 0x000fe200078ec0ff */
[----:B------:R-:W-:Y:S01]  /*0210*/  IMAD.IADD R3, R12, 0x1, -R3 ;  /* 0x000000010c037824 */ /* 0x000fe200078e0a03 */
[-C--:B------:R-:W-:Y:S01]  /*0220*/  LEA.HI R183, R2, R12.reuse, RZ, 0x6 ;  /* 0x0000000c02b77211 */ /* 0x080fe200078f30ff */
[----:B------:R-:W-:Y:S01]  /*0230*/  IMAD.IADD R8, R12, 0x1, -R8 ;  /* 0x000000010c087824 */ /* 0x000fe200078e0a08 */
[----:B------:R-:W-:Y:S01]  /*0240*/  LEA.HI R2, R2, R12, RZ, 0x7 ;  /* 0x0000000c02027211 */ /* 0x000fe200078f38ff */
[----:B------:R-:W-:Y:S01]  /*0250*/  IMAD.IADD R12, R12, 0x1, -R0 ;  /* 0x000000010c0c7824 */ /* 0x000fe200078e0a00 */
[--C-:B------:R-:W-:Y:S01]  /*0260*/  SHF.R.S32.HI R11, RZ, 0x5, R181.reuse ;  /* 0x00000005ff0b7819 */ /* 0x100fe200000114b5 */
[----:B------:R-:W-:Y:S01]  /*0270*/  IMAD.SHL.U32 R186, R8, 0x8, RZ ;  /* 0x0000000808ba7824 */ /* 0x000fe200078e00ff */
[----:B------:R-:W-:Y:S01]  /*0280*/  SHF.R.S32.HI R0, RZ, 0x1f, R181 ;  /* 0x0000001fff007819 */ /* 0x000fe200000114b5 */
[----:B------:R-:W-:Y:S01]  /*0290*/  IMAD.SHL.U32 R3, R3, 0x2, RZ ;  /* 0x0000000203037824 */ /* 0x000fe200078e00ff */
[----:B------:R-:W-:-:S02]  /*02a0*/  SHF.R.S32.HI R9, RZ, 0x4, R5 ;  /* 0x00000004ff097819 */ /* 0x000fc40000011405 */
[----:B------:R-:W-:Y:S02]  /*02b0*/  LEA.HI R0, R0, R11, RZ, 0x2 ;  /* 0x0000000b00007211 */ /* 0x000fe400078f10ff */
[--C-:B------:R-:W-:Y:S02]  /*02c0*/  SHF.R.S32.HI R10, RZ, 0x2, R4.reuse ;  /* 0x00000002ff0a7819 */ /* 0x100fe40000011404 */
[----:B------:R-:W-:Y:S02]  /*02d0*/  LOP3.LUT R0, R0, 0xfffffffc, RZ, 0xc0, !PT ;  /* 0xfffffffc00007812 */ /* 0x000fe400078ec0ff */
[----:B------:R-:W-:Y:S02]  /*02e0*/  SHF.R.S32.HI R184, RZ, 0x3, R13 ;  /* 0x00000003ffb87819 */ /* 0x000fe4000001140d */
[----:B------:R-:W-:Y:S01]  /*02f0*/  SHF.R.S32.HI R4, RZ, 0x1f, R4 ;  /* 0x0000001fff047819 */ /* 0x000fe20000011404 */
[----:B------:R-:W-:Y:S01]  /*0300*/  IMAD.IADD R0, R11, 0x1, -R0 ;  /* 0x000000010b007824 */ /* 0x000fe200078e0a00 */
[----:B------:R-:W-:Y:S01]  /*0310*/  LEA.HI R5, R5, R9, RZ, 0x1 ;  /* 0x0000000905057211 */ /* 0x000fe200078f08ff */
[----:B------:R-:W-:Y:S01]  /*0320*/  IMAD.SHL.U32 R6, R184, 0x40, RZ ;  /* 0x00000040b8067824 */ /* 0x000fe200078e00ff */
[----:B------:R-:W-:Y:S01]  /*0330*/  LOP3.LUT P4, RZ, R8, 0x2, RZ, 0xc0, !PT ;  /* 0x0000000208ff7812 */ /* 0x000fe2000788c0ff */
[----:B------:R-:W-:Y:S01]  /*0340*/  IMAD.SHL.U32 R172, R0, 0x10, RZ ;  /* 0x0000001000ac7824 */ /* 0x000fe200078e00ff */
[C---:B------:R-:W-:Y:S01]  /*0350*/  LOP3.LUT P3, RZ, R8.reuse, 0x4, RZ, 0xc0, !PT ;  /* 0x0000000408ff7812 */ /* 0x040fe2000786c0ff */
[----:B------:R-:W-:Y:S01]  /*0360*/  IMAD.SHL.U32 R8, R8, 0x40, RZ ;  /* 0x0000004008087824 */ /* 0x000fe200078e00ff */
[----:B------:R-:W-:-:S02]  /*0370*/  LEA.HI R4, R4, R10, RZ, 0x3 ;  /* 0x0000000a04047211 */ /* 0x000fc400078f18ff */
[----:B------:R-:W-:Y:S02]  /*0380*/  LOP3.LUT R5, R5, 0xfffffffe, RZ, 0xc0, !PT ;  /* 0xfffffffe05057812 */ /* 0x000fe400078ec0ff */
[----:B------:R-:W-:Y:S02]  /*0390*/  SHF.R.S32.HI R179, RZ, 0x1f, R7 ;  /* 0x0000001fffb37819 */ /* 0x000fe40000011407 */
[----:B------:R-:W-:Y:S01]  /*03a0*/  LEA.HI R181, R181, R11, RZ, 0x1 ;  /* 0x0000000bb5b57211 */ /* 0x000fe200078f08ff */
[----:B------:R-:W-:Y:S01]  /*03b0*/  IMAD.IADD R5, R9, 0x1, -R5 ;  /* 0x0000000109057824 */ /* 0x000fe200078e0a05 */
[----:B------:R-:W-:Y:S02]  /*03c0*/  LOP3.LUT R4, R4, 0xfffffff8, RZ, 0xc0, !PT ;  /* 0xfffffff804047812 */ /* 0x000fe400078ec0ff */
[----:B------:R-:W-:Y:S01]  /*03d0*/  LOP3.LUT R8, R8, 0x1c0, RZ, 0xc0, !PT ;  /* 0x000001c008087812 */ /* 0x000fe200078ec0ff */
[----:B------:R-:W-:Y:S01]  /*03e0*/  IMAD.SHL.U32 R9, R5, 0x200, RZ ;  /* 0x0000020005097824 */ /* 0x000fe200078e00ff */
[----:B------:R-:W-:Y:S01]  /*03f0*/  LOP3.LUT R6, R6, 0x1c0, RZ, 0xc0, !PT ;  /* 0x000001c006067812 */ /* 0x000fe200078ec0ff */
[----:B------:R-:W-:Y:S01]  /*0400*/  IMAD.IADD R4, R10, 0x1, -R4 ;  /* 0x000000010a047824 */ /* 0x000fe200078e0a04 */
[----:B------:R-:W-:-:S02]  /*0410*/  LEA.HI R179, R179, R7, RZ, 0x2 ;  /* 0x00000007b3b37211 */ /* 0x000fc400078f10ff */
[----:B------:R-:W-:Y:S02]  /*0420*/  SHF.R.S32.HI R7, RZ, 0x1f, R12 ;  /* 0x0000001fff077819 */ /* 0x000fe4000001140c */
[----:B------:R-:W-:Y:S02]  /*0430*/  LOP3.LUT R181, R181, 0xfffffffe, RZ, 0xc0, !PT ;  /* 0xfffffffeb5b57812 */ /* 0x000fe400078ec0ff */
[C---:B------:R-:W-:Y:S02]  /*0440*/  LOP3.LUT R166, R8.reuse, 0x8, R13, 0xf8, !PT ;  /* 0x0000000808a67812 */ /* 0x040fe400078ef80d */
[----:B------:R-:W-:Y:S01]  /*0450*/  LOP3.LUT R172, R8, 0x30, R172, 0xf8, !PT ;  /* 0x0000003008ac7812 */ /* 0x000fe200078ef8ac */
[----:B------:R-:W-:Y:S01]  /*0460*/  IMAD.IADD R181, R11, 0x1, -R181 ;  /* 0x000000010bb57824 */ /* 0x000fe200078e0ab5 */
[----:B------:R-:W-:Y:S02]  /*0470*/  SHF.R.U32.HI R182, RZ, 0x3, R6 ;  /* 0x00000003ffb67819 */ /* 0x000fe40000011606 */
[----:B------:R-:W-:-:S02]  /*0480*/  SHF.R.S32.HI R183, RZ, 0x6, R183 ;  /* 0x00000006ffb77819 */ /* 0x000fc400000114b7 */
[----:B------:R-:W-:Y:S02]  /*0490*/  SHF.R.U32.HI R8, RZ, 0x3, R8 ;  /* 0x00000003ff087819 */ /* 0x000fe40000011608 */
[----:B------:R-:W-:Y:S01]  /*04a0*/  LOP3.LUT R6, R6, 0x38, R186, 0xf8, !PT ;  /* 0x0000003806067812 */ /* 0x000fe200078ef8ba */
[----:B------:R-:W-:Y:S01]  /*04b0*/  IMAD R11, R183, 0x800, R9 ;  /* 0x00000800b70b7824 */ /* 0x000fe200078e0209 */
[----:B------:R-:W-:Y:S02]  /*04c0*/  LEA.HI R7, R7, R12, RZ, 0x3 ;  /* 0x0000000c07077211 */ /* 0x000fe400078f18ff */
[----:B------:R-:W-:Y:S02]  /*04d0*/  LOP3.LUT R166, R166, R8, RZ, 0x3c, !PT ;  /* 0x00000008a6a67212 */ /* 0x000fe400078e3cff */
[----:B------:R-:W-:Y:S02]  /*04e0*/  LOP3.LUT R182, R6, R182, RZ, 0x3c, !PT ;  /* 0x000000b606b67212 */ /* 0x000fe400078e3cff */
[C---:B------:R-:W-:Y:S01]  /*04f0*/  LOP3.LUT R10, R4.reuse, 0x1, RZ, 0xc0, !PT ;  /* 0x00000001040a7812 */ /* 0x040fe200078ec0ff */
[----:B------:R-:W-:Y:S01]  /*0500*/  IMAD.IADD R166, R11, 0x1, R166 ;  /* 0x000000010ba67824 */ /* 0x000fe200078e02a6 */
[----:B------:R-:W-:Y:S01]  /*0510*/  LOP3.LUT R6, R7, 0xfffffff8, RZ, 0xc0, !PT ;  /* 0xfffffff807067812 */ /* 0x000fe200078ec0ff */
[----:B------:R-:W-:Y:S01]  /*0520*/  IMAD.SHL.U32 R11, R4, 0x40, RZ ;  /* 0x00000040040b7824 */ /* 0x000fe200078e00ff */
[----:B------:R-:W-:Y:S01]  /*0530*/  ISETP.NE.U32.AND P0, PT, R10, 0x1, PT ;  /* 0x000000010a00780c */ /* 0x000fe20003f05070 */
[----:B------:R-:W-:Y:S01]  /*0540*/  IMAD.SHL.U32 R10, R183, 0x20, RZ ;  /* 0x00000020b70a7824 */ /* 0x000fe200078e00ff */
[----:B------:R-:W-:Y:S01]  /*0550*/  SHF.R.S32.HI R2, RZ, 0x7, R2 ;  /* 0x00000007ff027819 */ /* 0x000fe20000011402 */
[----:B------:R-:W-:Y:S01]  /*0560*/  IMAD.IADD R6, R12, 0x1, -R6 ;  /* 0x000000010c067824 */ /* 0x000fe200078e0a06 */
[----:B------:R-:W-:Y:S01]  /*0570*/  LOP3.LUT R172, R172, 0x8, R13, 0xf8, !PT ;  /* 0x00000008acac7812 */ /* 0x000fe200078ef80d */
[----:B------:R-:W-:Y:S01]  /*0580*/  IMAD.SHL.U32 R7, R7, 0x40, RZ ;  /* 0x0000004007077824 */ /* 0x000fe200078e00ff */
[----:B------:R-:W-:Y:S01]  /*0590*/  R2P PR, R4, 0x6 ;  /* 0x0000000604007804 */ /* 0x000fe20000000000 */
[----:B------:R-:W-:Y:S01]  /*05a0*/  IMAD.SHL.U32 R4, R2, 0x8, RZ ;  /* 0x0000000802047824 */ /* 0x000fe200078e00ff */
[----:B------:R-:W-:Y:S01]  /*05b0*/  LOP3.LUT R11, R11, 0x1c0, RZ, 0xc0, !PT ;  /* 0x000001c00b0b7812 */ /* 0x000fe200078ec0ff */
[----:B------:R-:W-:Y:S01]  /*05c0*/  IMAD.SHL.U32 R6, R6, 0x40, RZ ;  /* 0x0000004006067824 */ /* 0x000fe200078e00ff */
[----:B------:R-:W-:Y:S01]  /*05d0*/  LOP3.LUT R172, R9, R172, R8, 0xf6, !PT ;  /* 0x000000ac09ac7212 */ /* 0x000fe200078ef608 */
[----:B------:R-:W-:Y:S01]  /*05e0*/  IMAD R8, R2, 0x1000, R3 ;  /* 0x0000100002087824 */ /* 0x000fe200078e0203 */
[----:B------:R-:W-:Y:S01]  /*05f0*/  LOP3.LUT R4, R4, 0x8, RZ, 0xc0, !PT ;  /* 0x0000000804047812 */ /* 0x000fe200078ec0ff */
[C---:B------:R-:W-:Y:S01]  /*0600*/  IMAD.SHL.U32 R2, R5.reuse, 0x10, RZ ;  /* 0x0000001005027824 */ /* 0x040fe200078e00ff */
[----:B------:R-:W-:Y:S01]  /*0610*/  SHF.R.U32.HI R9, RZ, 0x3, R11 ;  /* 0x00000003ff097819 */ /* 0x000fe2000001160b */
[----:B------:R-:W-:Y:S01]  /*0620*/  IMAD.SHL.U32 R5, R5, 0x8, RZ ;  /* 0x0000000805057824 */ /* 0x000fe200078e00ff */
[----:B------:R-:W-:Y:S01]  /*0630*/  LOP3.LUT R10, R11, 0x20, R10, 0xf8, !PT ;  /* 0x000000200b0a7812 */ /* 0x000fe200078ef80a */
[----:B------:R-:W-:Y:S01]  /*0640*/  IMAD R3, R0, 0x400, R3 ;  /* 0x0000040000037824 */ /* 0x000fe200078e0203 */
[----:B------:R-:W-:Y:S01]  /*0650*/  LOP3.LUT R6, R6, 0x1c0, RZ, 0xc0, !PT ;  /* 0x000001c006067812 */ /* 0x000fe200078ec0ff */
[----:B------:R-:W-:Y:S01]  /*0660*/  IMAD R8, R181, 0x400, R8 ;  /* 0x00000400b5087824 */ /* 0x000fe200078e0208 */
[----:B------:R-:W-:Y:S01]  /*0670*/  LOP3.LUT R2, R4, 0x10, R2, 0xf8, !PT ;  /* 0x0000001004027812 */ /* 0x000fe200078ef802 */
[----:B------:R-:W-:Y:S01]  /*0680*/  IMAD R182, R183, 0x200, R182 ;  /* 0x00000200b7b67824 */ /* 0x000fe200078e02b6 */
[----:B------:R-:W-:-:S02]  /*0690*/  LOP3.LUT R188, R9, R11, R4, 0x1e, !PT ;  /* 0x0000000b09bc7212 */ /* 0x000fc400078e1e04 */
[----:B------:R-:W-:Y:S02]  /*06a0*/  LOP3.LUT R10, R10, R9, RZ, 0x3c, !PT ;  /* 0x000000090a0a7212 */ /* 0x000fe400078e3cff */
[----:B------:R-:W-:Y:S01]  /*06b0*/  SHF.R.U32.HI R4, RZ, 0x3, R6 ;  /* 0x00000003ff047819 */ /* 0x000fe20000011606 */
[----:B------:R-:W-:Y:S01]  /*06c0*/  IMAD.IADD R188, R3, 0x1, R188 ;  /* 0x0000000103bc7824 */ /* 0x000fe200078e02bc */
[----:B------:R-:W-:Y:S01]  /*06d0*/  LOP3.LUT R7, R7, 0xfffffe00, RZ, 0xc0, !PT ;  /* 0xfffffe0007077812 */ /* 0x000fe200078ec0ff */
[----:B------:R-:W-:Y:S01]  /*06e0*/  IMAD.IADD R189, R10, 0x1, R8 ;  /* 0x000000010abd7824 */ /* 0x000fe200078e0208 */
[----:B------:R-:W-:Y:S02]  /*06f0*/  LOP3.LUT R2, R4, R2, R6, 0x1e, !PT ;  /* 0x0000000204027212 */ /* 0x000fe400078e1e06 */
[----:B------:R-:W-:Y:S01]  /*0700*/  LOP3.LUT R5, R6, 0x8, R5, 0xf8, !PT ;  /* 0x0000000806057812 */ /* 0x000fe200078ef805 */
[--C-:B------:R-:W-:Y:S01]  /*0710*/  IMAD R173, R0, 0x400, R7.reuse ;  /* 0x0000040000ad7824 */ /* 0x100fe200078e0207 */
[----:B------:R-:W-:Y:S01]  /*0720*/  LOP3.LUT R180, R2, R7, RZ, 0xfc, !PT ;  /* 0x0000000702b47212 */ /* 0x000fe200078efcff */
[----:B------:R-:W-:Y:S01]  /*0730*/  IMAD R174, R181, 0x400, R7 ;  /* 0x00000400b5ae7824 */ /* 0x000fe200078e0207 */
[----:B------:R-:W-:-:S02]  /*0740*/  LOP3.LUT R5, R5, R4, RZ, 0x3c, !PT ;  /* 0x0000000405057212 */ /* 0x000fc400078e3cff */
[----:B------:R-:W-:Y:S01]  /*0750*/  SEL R3, R206, 0xffffffe0, !P4 ;  /* 0xffffffe0ce037807 */ /* 0x000fe20006000000 */
[----:B------:R-:W-:Y:S01]  /*0760*/  IMAD.SHL.U32 R170, R180, 0x2, RZ ;  /* 0x00000002b4aa7824 */ /* 0x000fe200078e00ff */
[----:B------:R-:W-:Y:S01]  /*0770*/  LEA R188, R188, UR4, 0x1 ;  /* 0x00000004bcbc7c11 */ /* 0x000fe2000f8e08ff */
[----:B------:R-:W-:Y:S01]  /*0780*/  IMAD.IADD R173, R5, 0x1, R173 ;  /* 0x0000000105ad7824 */ /* 0x000fe200078e02ad */
[----:B------:R-:W-:Y:S01]  /*0790*/  SEL R164, R164, 0xffffffc0, !P3 ;  /* 0xffffffc0a4a47807 */ /* 0x000fe20005800000 */
[----:B------:R-:W-:Y:S01]  /*07a0*/  IMAD.IADD R174, R174, 0x1, R5 ;  /* 0x00000001aeae7824 */ /* 0x000fe200078e0205 */
[----:B------:R-:W-:Y:S01]  /*07b0*/  LEA R166, R166, UR6, 0x1 ;  /* 0x00000006a6a67c11 */ /* 0x000fe2000f8e08ff */
[----:B------:R-:W-:Y:S01]  /*07c0*/  VIADD R190, R188, 0x40 ;  /* 0x00000040bcbe7836 */ /* 0x000fe20000000000 */
[----:B------:R-:W-:Y:S01]  /*07d0*/  SEL R206, R206, 0xffffffe0, !P1 ;  /* 0xffffffe0cece7807 */ /* 0x000fe20004800000 */
[----:B------:R-:W-:Y:S01]  /*07e0*/  @P2 VIADD R190, R188, 0xffffffc0 ;  /* 0xffffffc0bcbe2836 */ /* 0x000fe20000000000 */
[----:B------:R-:W-:Y:S01]  /*07f0*/  LEA R189, R189, UR6, 0x1 ;  /* 0x00000006bdbd7c11 */ /* 0x000fe2000f8e08ff */
[--C-:B------:R-:W-:Y:S01]  /*0800*/  IMAD.IADD R164, R164, 0x1, R166.reuse ;  /* 0x00000001a4a47824 */ /* 0x100fe200078e02a6 */
[----:B------:R-:W-:Y:S01]  /*0810*/  SEL R195, R195, 0x10, !P0 ;  /* 0x00000010c3c37807 */ /* 0x000fe20004000000 */
[----:B------:R-:W-:Y:S01]  /*0820*/  IMAD.IADD R165, R3, 0x1, R166 ;  /* 0x0000000103a57824 */ /* 0x000fe200078e02a6 */
[----:B------:R-:W-:Y:S01]  /*0830*/  SHF.R.S32.HI R179, RZ, 0x2, R179 ;  /* 0x00000002ffb37819 */ /* 0x000fe200000114b3 */
[C---:B------:R-:W-:Y:S01]  /*0840*/  IMAD.IADD R193, R189.reuse, 0x1, R206 ;  /* 0x00000001bdc17824 */ /* 0x040fe200078e02ce */
[----:B------:R-:W-:Y:S01]  /*0850*/  IADD3 R171, R170, 0x4000, R171 ;  /* 0x00004000aaab7810 */ /* 0x000fe20007ffe0ab */
[----:B------:R-:W-:Y:S01]  /*0860*/  VIADD R191, R188, 0x420 ;  /* 0x00000420bcbf7836 */ /* 0x000fe20000000000 */
[----:B------:R-:W-:Y:S01]  /*0870*/  LEA R172, R172, UR6, 0x1 ;  /* 0x00000006acac7c11 */ /* 0x000fe2000f8e08ff */
[----:B------:R-:W-:Y:S01]  /*0880*/  IMAD.IADD R194, R189, 0x1, R195 ;  /* 0x00000001bdc27824 */ /* 0x000fe200078e02c3 */
[----:B------:R-:W-:Y:S01]  /*0890*/  LEA R173, R173, UR5, 0x1 ;  /* 0x00000005adad7c11 */ /* 0x000fe2000f8e08ff */
[----:B------:R-:W-:-:S02]  /*08a0*/  IMAD.IADD R192, R206, 0x1, R188 ;  /* 0x00000001cec07824 */ /* 0x000fc400078e02bc */
[----:B------:R-:W-:Y:S02]  /*08b0*/  IMAD R179, R181, 0x10, R179 ;  /* 0x00000010b5b37824 */ /* 0x000fe400078e02b3 */
[----:B------:R-:W-:Y:S02]  /*08c0*/  IMAD.IADD R3, R3, 0x1, R164 ;  /* 0x0000000103037824 */ /* 0x000fe400078e02a4 */
[----:B------:R-:W-:Y:S02]  /*08d0*/  @P1 VIADD R191, R188, 0x3e0 ;  /* 0x000003e0bcbf1836 */ /* 0x000fe40000000000 */
[----:B------:R-:W-:Y:S02]  /*08e0*/  IMAD.IADD R195, R195, 0x1, R193 ;  /* 0x00000001c3c37824 */ /* 0x000fe400078e02c1 */
[----:B------:R-:W-:Y:S02]  /*08f0*/  VIADD R170, R170, UR4 ;  /* 0x00000004aaaa7c36 */ /* 0x000fe40008000000 */
[----:B---34-:R-:W-:-:S07]  /*0900*/  IMAD.IADD R206, R206, 0x1, R190 ;  /* 0x00000001cece7824 */ /* 0x018fce00078e02be */
.L_x_619:
[----:B-1----:R-:W1:Y:S01]  /*0910*/  LDC.64 R6, c[0x0][0x2f0] ;  /* 0x0000bc00ff067b82 */ /* 0x002e620000000a00 */
[C---:B--2---:R-:W-:Y:S01]  /*0920*/  IMAD.SHL.U32 R8, R178.reuse, 0x4, RZ ;  /* 0x00000004b2087824 */ /* 0x044fe200078e00ff */
[----:B----4-:R-:W-:Y:S01]  /*0930*/  SHF.R.S32.HI R14, RZ, 0x1f, R178 ;  /* 0x0000001fff0e7819 */ /* 0x010fe200000114b2 */
[----:B------:R-:W-:Y:S01]  /*0940*/  IMAD.MOV.U32 R13, RZ, RZ, -0x1 ;  /* 0xffffffffff0d7424 */ /* 0x000fe200078e00ff */
[----:B------:R-:W-:Y:S02]  /*0950*/  ISETP.NE.U32.AND P3, PT, RZ, UR12, PT ;  /* 0x0000000cff007c0c */ /* 0x000fe4000bf65070 */
[----:B------:R-:W-:Y:S02]  /*0960*/  SHF.L.U64.HI R0, R178, 0x2, R14 ;  /* 0x00000002b2007819 */ /* 0x000fe4000001020e */
[----:B------:R-:W2:Y:S01]  /*0970*/  LDC.64 R4, c[0x0][0x308] ;  /* 0x0000c200ff047b82 */ /* 0x000ea20000000a00 */
[----:B------:R-:W-:Y:S02]  /*0980*/  ISETP.NE.AND.EX P3, PT, RZ, UR13, PT, P3 ;  /* 0x0000000dff007c0c */ /* 0x000fe4000bf65330 */
[----:B-1----:R-:W-:-:S02]  /*0990*/  ISETP.NE.U32.AND P4, PT, R6, RZ, PT ;  /* 0x000000ff0600720c */ /* 0x002fc40003f85070 */
[----:B------:R-:W-:Y:S02]  /*09a0*/  IADD3 R6, P0, R8, R6, RZ ;  /* 0x0000000608067210 */ /* 0x000fe40007f1e0ff */
[----:B------:R-:W-:-:S03]  /*09b0*/  ISETP.NE.AND.EX P4, PT, R7, RZ, PT, P4 ;  /* 0x000000ff0700720c */ /* 0x000fc60003f85340 */
[----:B------:R-:W-:Y:S01]  /*09c0*/  IMAD.X R7, R0, 0x1, R7, P0 ;  /* 0x0000000100077824 */ /* 0x000fe200000e0607 */
[----:B--2---:R-:W-:-:S04]  /*09d0*/  ISETP.NE.U32.AND P2, PT, R4, RZ, PT ;  /* 0x000000ff0400720c */ /* 0x004fc80003f45070 */
[----:B------:R-:W-:-:S05]  /*09e0*/  ISETP.NE.AND.EX P2, PT, R5, RZ, PT, P2 ;  /* 0x000000ff0500720c */ /* 0x000fca0003f45320 */
[----:B------:R-:W2:Y:S04]  /*09f0*/  @P4 LDG.E R13, desc[UR14][R6.64] ;  /* 0x0000000e060d4981 */ /* 0x000ea8000c1e1900 */
[----:B------:R1:W2:Y:S01]  /*0a00*/  @P4 LDG.E R227, desc[UR14][R6.64+0x4] ;  /* 0x0000040e06e34981 */ /* 0x0002a2000c1e1900 */
[C---:B------:R-:W-:Y:S01]  /*0a10*/  @P3 IADD3 R10, P1, R8.reuse, UR12, RZ ;  /* 0x0000000c080a3c10 */ /* 0x040fe2000ff3e0ff */
[----:B------:R-:W-:Y:S01]  /*0a20*/  IMAD.MOV.U32 R226, RZ, RZ, RZ ;  /* 0x000000ffffe27224 */ /* 0x000fe200078e00ff */
[----:B------:R-:W3:Y:S01]  /*0a30*/  LDC.U8 R2, c[0x0][0x3c2] ;  /* 0x0000f080ff027b82 */ /* 0x000ee20000000000 */
[----:B------:R-:W-:Y:S02]  /*0a40*/  @P2 IADD3 R4, P0, R8, R4, RZ ;  /* 0x0000000408042210 */ /* 0x000fe40007f1e0ff */
[----:B------:R-:W-:-:S03]  /*0a50*/  @P3 IADD3.X R11, R0, UR13, RZ, P1, !PT ;  /* 0x0000000d000b3c10 */ /* 0x000fc60008ffe4ff */
[----:B------:R-:W-:Y:S02]  /*0a60*/  @P2 IMAD.X R5, R0, 0x1, R5, P0 ;  /* 0x0000000100052824 */ /* 0x000fe400000e0605 */
[----:B------:R-:W4:Y:S04]  /*0a70*/  @P3 LDG.E R226, desc[UR14][R10.64] ;  /* 0x0000000e0ae23981 */ /* 0x000f28000c1e1900 */
[----:B------:R-:W4:Y:S01]  /*0a80*/  @P2 LDG.E R225, desc[UR14][R4.64] ;  /* 0x0000000e04e12981 */ /* 0x000f22000c1e1900 */
[----:B-1----:R-:W1:Y:S01]  /*0a90*/  LDC.64 R6, c[0x0][0x2f8] ;  /* 0x0000be00ff067b82 */ /* 0x002e620000000a00 */
[----:B---3--:R-:W-:Y:S01]  /*0aa0*/  ISETP.NE.AND P3, PT, R2, RZ, PT ;  /* 0x000000ff0200720c */ /* 0x008fe20003f65270 */
[----:B------:R-:W-:-:S06]  /*0ab0*/  IMAD.MOV.U32 R228, RZ, RZ, -0x1 ;  /* 0xffffffffffe47424 */ /* 0x000fcc00078e00ff */
[----:B------:R-:W3:Y:S01]  /*0ac0*/  @!P2 LDC.64 R4, c[0x0][0x318] ;  /* 0x0000c600ff04ab82 */ /* 0x000ee20000000a00 */
[----:B-1----:R-:W-:-:S04]  /*0ad0*/  ISETP.EQ.U32.AND P1, PT, R6, RZ, PT ;  /* 0x000000ff0600720c */ /* 0x002fc80003f22070 */
[----:B------:R-:W-:Y:S02]  /*0ae0*/  ISETP.EQ.OR.EX P1, PT, R7, RZ, !P3, P1 ;  /* 0x000000ff0700720c */ /* 0x000fe40005f22710 */
[----:B------:R-:W-:-:S05]  /*0af0*/  IADD3 R8, P0, R8, R6, RZ ;  /* 0x0000000608087210 */ /* 0x000fca0007f1e0ff */
[----:B------:R-:W-:Y:S02]  /*0b00*/  IMAD.X R9, R0, 0x1, R7, P0 ;  /* 0x0000000100097824 */ /* 0x000fe400000e0607 */
[----:B------:R-:W1:Y:S04]  /*0b10*/  @!P2 LDC R0, c[0x0][0x2cc] ;  /* 0x0000b300ff00ab82 */ /* 0x000e680000000800 */
[----:B-----5:R1:W5:Y:S01]  /*0b20*/  @!P1 LDG.E R228, desc[UR14][R8.64] ;  /* 0x0000000e08e49981 */ /* 0x020362000c1e1900 */
[----:B------:R-:W-:-:S03]  /*0b30*/  ISETP.NE.U32.AND P1, PT, R6, RZ, PT ;  /* 0x000000ff0600720c */ /* 0x000fc60003f25070 */
[----:B------:R-:W2:Y:S01]  /*0b40*/  LDC R2, c[0x0][0x2c8] ;  /* 0x0000b200ff027b82 */ /* 0x000ea20000000800 */
[----:B------:R-:W-:Y:S02]  /*0b50*/  ISETP.NE.AND.EX P1, PT, R7, RZ, PT, P1 ;  /* 0x000000ff0700720c */ /* 0x000fe40003f25310 */
[----:B---3--:R-:W-:-:S04]  /*0b60*/  @!P2 ISETP.NE.U32.AND P0, PT, R4, RZ, PT ;  /* 0x000000ff0400a20c */ /* 0x008fc80003f05070 */
[----:B------:R-:W-:-:S04]  /*0b70*/  @!P2 ISETP.NE.AND.EX P0, PT, R5, RZ, PT, P0 ;  /* 0x000000ff0500a20c */ /* 0x000fc80003f05300 */
[----:B-1----:R-:W-:Y:S01]  /*0b80*/  @!P2 SEL R0, R0, RZ, P0 ;  /* 0x000000ff0000a207 */ /* 0x002fe20000000000 */
[----:B--2---:R-:W-:-:S06]  /*0b90*/  @P4 IMAD.IADD R227, R227, 0x1, -R13 ;  /* 0x00000001e3e34824 */ /* 0x004fcc00078e0a0d */
[----:B------:R-:W1:Y:S01]  /*0ba0*/  @!P4 LDC R227, c[0x0][0x2c4] ;  /* 0x0000b100ffe3cb82 */ /* 0x000e620000000800 */
[----:B----4-:R-:W-:Y:S01]  /*0bb0*/  @P2 IMAD.IADD R225, R225, 0x1, -R226 ;  /* 0x00000001e1e12824 */ /* 0x010fe200078e0ae2 */
[----:B------:R-:W-:Y:S06]  /*0bc0*/  @!P1 BRA `(.L_x_575) ;  /* 0x00000000000c9947 */ /* 0x000fec0003800000 */
[----:B------:R-:W2:Y:S02]  /*0bd0*/  @P3 LDG.E R2, desc[UR14][R8.64+0x4] ;  /* 0x0000040e08023981 */ /* 0x000ea4000c1e1900 */
[----:B--2--5:R-:W-:-:S06]  /*0be0*/  @P3 IADD3 R2, R2, -R228, RZ ;  /* 0x800000e402023210 */ /* 0x024fcc0007ffe0ff */
[----:B------:R2:W5:Y:S02]  /*0bf0*/  @!P3 LDG.E R2, desc[UR14][R8.64] ;  /* 0x0000000e0802b981 */ /* 0x000564000c1e1900 */
.L_x_575:
[----:B------:R-:W-:Y:S01]  /*0c00*/  IMAD.SHL.U32 R224, R185, 0x80, RZ ;  /* 0x00000080b9e07824 */ /* 0x000fe200078e00ff */
[----:B-----5:R-:W-:-:S04]  /*0c10*/  @!P2 IADD3 R225, R0, R2, -R226 ;  /* 0x0000000200e1a210 */ /* 0x020fc80007ffe8e2 */
[----:B------:R-:W-:-:S13]  /*0c20*/  ISETP.GT.AND P0, PT, R225, R224, PT ;  /* 0x000000e0e100720c */ /* 0x000fda0003f04270 */
[----:B------:R-:W-:Y:S05]  /*0c30*/  @!P0 BRA `(.L_x_576) ;  /* 0x0000007800788947 */ /* 0x000fea0003800000 */
[----:B------:R-:W3:Y:S01]  /*0c40*/  LDC R2, c[0x0][0x278] ;  /* 0x00009e00ff027b82 */ /* 0x000ee20000000800 */
[----:B------:R-:W-:Y:S02]  /*0c50*/  ISETP.NE.AND P0, PT, R228, -0x1, PT ;  /* 0xffffffffe400780c */ /* 0x000fe40003f05270 */
[----:B------:R-:W-:Y:S02]  /*0c60*/  ISETP.NE.AND P1, PT, R13, -0x1, PT ;  /* 0xffffffff0d00780c */ /* 0x000fe40003f25270 */
[C---:B------:R-:W-:Y:S02]  /*0c70*/  SHF.L.U32 R32, R178.reuse, 0x7, RZ ;  /* 0x00000007b2207819 */ /* 0x040fe400000006ff */
[----:B------:R-:W-:Y:S01]  /*0c80*/  SHF.L.U64.HI R20, R178, 0x7, R14 ;  /* 0x00000007b2147819 */ /* 0x000fe2000001020e */
[----:B------:R-:W4:Y:S01]  /*0c90*/  LDC.64 R4, c[0x0][0x228] ;  /* 0x00008a00ff047b82 */ /* 0x000f220000000a00 */
[----:B------:R-:W-:Y:S02]  /*0ca0*/  SEL R32, R32, RZ, P4 ;  /* 0x000000ff20207207 */ /* 0x000fe40002000000 */
[----:B------:R-:W-:-:S05]  /*0cb0*/  SEL R20, R20, RZ, P4 ;  /* 0x000000ff14147207 */ /* 0x000fca0002000000 */
[----:B------:R-:W5:Y:S01]  /*0cc0*/  LDC.64 R18, c[0x0][0x240] ;  /* 0x00009000ff127b82 */ /* 0x000f620000000a00 */
[----:B---3--:R-:W-:-:S07]  /*0cd0*/  IABS R6, R2 ;  /* 0x0000000200067213 */ /* 0x008fce0000000000 */
[----:B------:R-:W3:Y:S01]  /*0ce0*/  LDC R12, c[0x0][0x2d4] ;  /* 0x0000b500ff0c7b82 */ /* 0x000ee20000000800 */
[----:B--2---:R-:W2:Y:S01]  /*0cf0*/  I2F.RP R8, R6 ;  /* 0x0000000600087306 */ /* 0x004ea20000209400 */
[----:B----4-:R-:W-:-:S06]  /*0d00*/  IMAD.WIDE.U32 R22, R178, R4, RZ ;  /* 0x00000004b2167225 */ /* 0x010fcc00078e00ff */
[----:B------:R-:W4:Y:S01]  /*0d10*/  LDC R211, c[0x0][0x2dc] ;  /* 0x0000b700ffd37b82 */ /* 0x000f220000000800 */
[----:B-----5:R-:W-:-:S07]  /*0d20*/  IMAD.WIDE.U32 R10, R13, R18, RZ ;  /* 0x000000120d0a7225 */ /* 0x020fce00078e00ff */
[----:B------:R-:W5:Y:S01]  /*0d30*/  @P0 LDC.64 R16, c[0x0][0x250] ;  /* 0x00009400ff100b82 */ /* 0x000f620000000a00 */
[----:B--2---:R-:W2:Y:S01]  /*0d40*/  MUFU.RCP R8, R8 ;  /* 0x0000000800087308 */ /* 0x004ea20000001000 */
[----:B------:R-:W-:Y:S01]  /*0d50*/  SEL R29, R22, R10, !P1 ;  /* 0x0000000a161d7207 */ /* 0x000fe20004800000 */
[----:B---3--:R-:W-:-:S05]  /*0d60*/  IMAD.WIDE.U32 R30, R178, R12, RZ ;  /* 0x0000000cb21e7225 */ /* 0x008fca00078e00ff */
[----:B------:R-:W3:Y:S08]  /*0d70*/  LDC R24, c[0x0][0x2c4] ;  /* 0x0000b100ff187b82 */ /* 0x000ef00000000800 */
[----:B------:R-:W3:Y:S01]  /*0d80*/  LDC.U8 R25, c[0x0][0x480] ;  /* 0x00012000ff197b82 */ /* 0x000ee20000000000 */
[----:B--2---:R-:W-:-:S04]  /*0d90*/  IADD3 R8, R8, 0xffffffe, RZ ;  /* 0x0ffffffe08087810 */ /* 0x004fc80007ffe0ff */
[----:B------:R-:W2:Y:S02]  /*0da0*/  F2I.FTZ.U32.TRUNC.NTZ R9, R8 ;  /* 0x0000000800097305 */ /* 0x000ea4000021f000 */
[----:B--2---:R-:W-:Y:S01]  /*0db0*/  IADD3 R0, RZ, -R9, RZ ;  /* 0x80000009ff007210 */ /* 0x004fe20007ffe0ff */
[----:B------:R-:W-:-:S04]  /*0dc0*/  IMAD.MOV.U32 R8, RZ, RZ, RZ ;  /* 0x000000ffff087224 */ /* 0x000fc800078e00ff */
[----:B------:R-:W-:Y:S01]  /*0dd0*/  IMAD R21, R0, R6, RZ ;  /* 0x0000000600157224 */ /* 0x000fe200078e02ff */
[----:B------:R-:W-:-:S03]  /*0de0*/  IABS R0, R177 ;  /* 0x000000b100007213 */ /* 0x000fc60000000000 */
[----:B------:R-:W-:-:S04]  /*0df0*/  IMAD.HI.U32 R21, R9, R21, R8 ;  /* 0x0000001509157227 */ /* 0x000fc800078e0008 */
[----:B-1----:R-:W-:Y:S02]  /*0e00*/  VIADD R8, R227, 0x3f ;  /* 0x0000003fe3087836 */ /* 0x002fe40000000000 */
[----:B------:R-:W-:-:S03]  /*0e10*/  IMAD.HI.U32 R21, R21, R0, RZ ;  /* 0x0000000015157227 */ /* 0x000fc600078e00ff */
[----:B------:R-:W-:Y:S01]  /*0e20*/  SHF.R.S32.HI R223, RZ, 0x1f, R8 ;  /* 0x0000001fffdf7819 */ /* 0x000fe20000011408 */
[----:B------:R-:W-:Y:S01]  /*0e30*/  IMAD R9, R14, R4, RZ ;  /* 0x000000040e097224 */ /* 0x000fe200078e02ff */
[----:B------:R-:W-:Y:S01]  /*0e40*/  IADD3 R7, -R21, RZ, RZ ;  /* 0x000000ff15077210 */ /* 0x000fe20007ffe1ff */
[----:B------:R-:W1:Y:S01]  /*0e50*/  LDC.U8 R4, c[0x0][0x3d8] ;  /* 0x0000f600ff047b82 */ /* 0x000e620000000000 */
[----:B------:R-:W-:Y:S01]  /*0e60*/  LEA.HI R223, R223, R8, RZ, 0x6 ;  /* 0x00000008dfdf7211 */ /* 0x000fe200078f30ff */
[----:B------:R-:W-:Y:S02]  /*0e70*/  IMAD R5, R178, R5, R9 ;  /* 0x00000005b2057224 */ /* 0x000fe400078e0209 */
[C---:B------:R-:W-:Y:S02]  /*0e80*/  IMAD R7, R6.reuse, R7, R0 ;  /* 0x0000000706077224 */ /* 0x040fe400078e0200 */
[----:B------:R-:W-:Y:S01]  /*0e90*/  IMAD R8, R13, R19, RZ ;  /* 0x000000130d087224 */ /* 0x000fe200078e02ff */
[----:B------:R-:W-:Y:S01]  /*0ea0*/  IADD3 R28, R23, R5, RZ ;  /* 0x00000005171c7210 */ /* 0x000fe20007ffe0ff */
[----:B------:R-:W4:Y:S01]  /*0eb0*/  LDC R0, c[0x0][0x270] ;  /* 0x00009c00ff007b82 */ /* 0x000f220000000800 */
[----:B------:R-:W-:-:S02]  /*0ec0*/  ISETP.GT.U32.AND P5, PT, R6, R7, PT ;  /* 0x000000070600720c */ /* 0x000fc40003fa4070 */
[----:B------:R-:W-:Y:S02]  /*0ed0*/  @P1 IADD3 R28, R11, R8, RZ ;  /* 0x000000080b1c1210 */ /* 0x000fe40007ffe0ff */
[----:B------:R-:W-:-:S03]  /*0ee0*/  SHF.R.S32.HI R5, RZ, 0x1f, R12 ;  /* 0x0000001fff057819 */ /* 0x000fc6000001140c */
[----:B------:R-:W2:Y:S02]  /*0ef0*/  @!P1 LDC.64 R10, c[0x0][0x418] ;  /* 0x00010600ff0a9b82 */ /* 0x000ea40000000a00 */
[----:B------:R-:W-:-:S04]  /*0f00*/  IMAD R5, R5, R178, RZ ;  /* 0x000000b205057224 */ /* 0x000fc800078e02ff */
[----:B------:R-:W-:Y:S01]  /*0f10*/  @!P5 IMAD.IADD R7, R7, 0x1, -R6 ;  /* 0x000000010707d824 */ /* 0x000fe200078e0a06 */
[----:B------:R-:W-:Y:S01]  /*0f20*/  @!P5 IADD3 R21, R21, 0x1, RZ ;  /* 0x000000011515d810 */ /* 0x000fe20007ffe0ff */
[----:B------:R-:W-:Y:S01]  /*0f30*/  IMAD R5, R14, R12, R5 ;  /* 0x0000000c0e057224 */ /* 0x000fe200078e0205 */
[----:B------:R-:W-:Y:S01]  /*0f40*/  ISETP.NE.AND P5, PT, R2, RZ, PT ;  /* 0x000000ff0200720c */ /* 0x000fe20003fa5270 */
[----:B------:R-:W3:Y:S01]  /*0f50*/  @P1 LDC.64 R8, c[0x0][0x420] ;  /* 0x00010800ff081b82 */ /* 0x000ee20000000a00 */
[----:B------:R-:W-:Y:S01]  /*0f60*/  ISETP.GE.U32.AND P3, PT, R7, R6, PT ;  /* 0x000000060700720c */ /* 0x000fe20003f66070 */
[----:B------:R-:W-:Y:S01]  /*0f70*/  IMAD.IADD R5, R31, 0x1, R5 ;  /* 0x000000011f057824 */ /* 0x000fe200078e0205 */
[----:B------:R-:W-:Y:S02]  /*0f80*/  LOP3.LUT R7, R177, R2, RZ, 0x3c, !PT ;  /* 0x00000002b1077212 */ /* 0x000fe400078e3cff */
[----:B------:R-:W-:Y:S01]  /*0f90*/  @P0 IADD3 R6, R226, R228, RZ ;  /* 0x000000e4e2060210 */ /* 0x000fe20007ffe0ff */
[----:B----4-:R-:W-:Y:S01]  /*0fa0*/  IMAD.WIDE R36, R211, R0, RZ ;  /* 0x00000000d3247225 */ /* 0x010fe200078e02ff */
[----:B------:R-:W-:-:S03]  /*0fb0*/  ISETP.GE.AND P2, PT, R7, RZ, PT ;  /* 0x000000ff0700720c */ /* 0x000fc60003f46270 */
[C---:B-----5:R-:W-:Y:S02]  /*0fc0*/  @P0 IMAD R15, R6.reuse, R17, RZ ;  /* 0x00000011060f0224 */ /* 0x060fe400078e02ff */
[----:B------:R-:W-:-:S04]  /*0fd0*/  @P0 IMAD.WIDE.U32 R22, R6, R16, RZ ;  /* 0x0000001006160225 */ /* 0x000fc800078e00ff */
[----:B------:R-:W-:Y:S01]  /*0fe0*/  @P3 VIADD R21, R21, 0x1 ;  /* 0x0000000115153836 */ /* 0x000fe20000000000 */
[----:B-1----:R-:W-:Y:S01]  /*0ff0*/  ISETP.NE.AND P3, PT, R4, RZ, PT ;  /* 0x000000ff0400720c */ /* 0x002fe20003f65270 */
[-C--:B------:R-:W-:Y:S01]  /*1000*/  IMAD R27, R37, R30.reuse, RZ ;  /* 0x0000001e251b7224 */ /* 0x080fe200078e02ff */
[----:B------:R-:W-:Y:S01]  /*1010*/  @P0 IADD3 R15, R23, R15, RZ ;  /* 0x0000000f170f0210 */ /* 0x000fe20007ffe0ff */
[C---:B------:R-:W-:Y:S01]  /*1020*/  IMAD.WIDE.U32 R30, R36.reuse, R30, RZ ;  /* 0x0000001e241e7225 */ /* 0x040fe200078e00ff */
[----:B------:R-:W1:Y:S01]  /*1030*/  S2R R23, SR_CTAID.X ;  /* 0x0000000000177919 */ /* 0x000e620000002500 */
[----:B------:R-:W-:Y:S02]  /*1040*/  @!P2 IADD3 R21, -R21, RZ, RZ ;  /* 0x000000ff1515a210 */ /* 0x000fe40007ffe1ff */
[C---:B------:R-:W-:Y:S01]  /*1050*/  IMAD R27, R36.reuse, R5, R27 ;  /* 0x00000005241b7224 */ /* 0x040fe200078e021b */
[----:B------:R-:W-:Y:S01]  /*1060*/  @!P5 LOP3.LUT R21, RZ, R2, RZ, 0x33, !PT ;  /* 0x00000002ff15d212 */ /* 0x000fe200078e33ff */
[----:B------:R-:W-:-:S03]  /*1070*/  IMAD.WIDE.U32 R6, R36, R13, RZ ;  /* 0x0000000d24067225 */ /* 0x000fc600078e00ff */
[----:B------:R-:W-:Y:S01]  /*1080*/  IADD3 R27, R31, R27, RZ ;  /* 0x0000001b1f1b7210 */ /* 0x000fe20007ffe0ff */
[----:B------:R-:W-:Y:S01]  /*1090*/  IMAD R4, R37, R13, RZ ;  /* 0x0000000d25047224 */ /* 0x000fe200078e02ff */
[----:B------:R-:W-:Y:S01]  /*10a0*/  SEL R2, R30, R6, !P1 ;  /* 0x000000061e027207 */ /* 0x000fe20004800000 */
[----:B--2---:R-:W-:Y:S01]  /*10b0*/  @!P1 IMAD R30, R14, R10, RZ ;  /* 0x0000000a0e1e9224 */ /* 0x004fe200078e02ff */
[----:B------:R-:W2:Y:S01]  /*10c0*/  @P3 LDC R31, c[0x0][0x2e4] ;  /* 0x0000b900ff1f3b82 */ /* 0x000ea20000000800 */
[----:B------:R-:W-:Y:S01]  /*10d0*/  @P1 IMAD.IADD R27, R7, 0x1, R4 ;  /* 0x00000001071b1824 */ /* 0x000fe200078e0204 */
[----:B------:R-:W-:Y:S01]  /*10e0*/  LOP3.LUT R4, R223, 0xffffffc0, RZ, 0xc0, !PT ;  /* 0xffffffc0df047812 */ /* 0x000fe200078ec0ff */
[----:B------:R-:W-:Y:S01]  /*10f0*/  @!P1 IMAD R30, R178, R11, R30 ;  /* 0x0000000bb21e9224 */ /* 0x000fe200078e021e */
[----:B------:R-:W-:Y:S01]  /*1100*/  SHF.R.S32.HI R223, RZ, 0x6, R223 ;  /* 0x00000006ffdf7819 */ /* 0x000fe200000114df */
[----:B---3--:R-:W-:Y:S01]  /*1110*/  @P1 IMAD.WIDE.U32 R34, R13, R8, RZ ;  /* 0x000000080d221225 */ /* 0x008fe200078e00ff */
[----:B------:R-:W-:-:S02]  /*1120*/  IADD3 R11, R4, -0x40, RZ ;  /* 0xffffffc0040b7810 */ /* 0x000fc40007ffe0ff */
[----:B------:R-:W1:Y:S01]  /*1130*/  LDC.64 R6, c[0x0][0x488] ;  /* 0x00012200ff067b82 */ /* 0x000e620000000a00 */
[----:B------:R-:W-:Y:S01]  /*1140*/  @P1 IMAD R26, R13, R9, R35 ;  /* 0x000000090d1a1224 */ /* 0x000fe200078e0223 */
[----:B------:R-:W-:Y:S01]  /*1150*/  IADD3 R32, P2, R11, R32, RZ ;  /* 0x000000200b207210 */ /* 0x000fe20007f5e0ff */
[C---:B------:R-:W-:Y:S01]  /*1160*/  @P3 IMAD R9, R178.reuse, R24, RZ ;  /* 0x00000018b2093224 */ /* 0x040fe200078e02ff */
[----:B------:R-:W-:Y:S01]  /*1170*/  SHF.R.S32.HI R8, RZ, 0x1f, R11 ;  /* 0x0000001fff087819 */ /* 0x000fe2000001140b */
[----:B------:R-:W-:-:S03]  /*1180*/  @!P1 IMAD.WIDE.U32 R38, R178, R10, RZ ;  /* 0x0000000ab2269225 */ /* 0x000fc600078e00ff */
[----:B------:R-:W3:Y:S01]  /*1190*/  @P0 LDC.64 R4, c[0x0][0x248] ;  /* 0x00009200ff040b82 */ /* 0x000ee20000000a00 */
[----:B------:R-:W-:Y:S01]  /*11a0*/  @P3 SEL R9, R9, R13, !P1 ;  /* 0x0000000d09093207 */ /* 0x000fe20004800000 */
[----:B------:R-:W-:Y:S01]  /*11b0*/  IMAD.X R10, R8, 0x1, R20, P2 ;  /* 0x00000001080a7824 */ /* 0x000fe200010e0614 */
[----:B------:R-:W-:Y:S01]  /*11c0*/  @!P1 MOV R34, R38 ;  /* 0x0000002600229202 */ /* 0x000fe20000000f00 */
[----:B------:R-:W-:Y:S01]  /*11d0*/  IMAD R20, R37, R32, RZ ;  /* 0x0000002025147224 */ /* 0x000fe200078e02ff */
[----:B------:R-:W-:Y:S01]  /*11e0*/  @!P1 IADD3 R26, R39, R30, RZ ;  /* 0x0000001e271a9210 */ /* 0x000fe20007ffe0ff */
[----:B------:R-:W-:Y:S01]  /*11f0*/  IMAD.WIDE.U32 R32, R36, R32, RZ ;  /* 0x0000002024207225 */ /* 0x000fe200078e00ff */
[----:B------:R-:W-:-:S03]  /*1200*/  ISETP.NE.AND P2, PT, R25, RZ, PT ;  /* 0x000000ff1900720c */ /* 0x000fc60003f45270 */
[----:B--2---:R-:W-:Y:S02]  /*1210*/  @P3 IMAD R31, R177, R31, R9 ;  /* 0x0000001fb11f3224 */ /* 0x004fe400078e0209 */
[----:B------:R-:W-:Y:S01]  /*1220*/  IMAD R20, R36, R10, R20 ;  /* 0x0000000a24147224 */ /* 0x000fe200078e0214 */
[--C-:B------:R-:W-:Y:S01]  /*1230*/  SHF.R.S32.HI R10, RZ, 0x1f, R177.reuse ;  /* 0x0000001fff0a7819 */ /* 0x100fe200000114b1 */
[----:B------:R-:W-:Y:S02]  /*1240*/  @!P3 IMAD R9, R178, R0, R177 ;  /* 0x00000000b209b224 */ /* 0x000fe400078e02b1 */
[----:B-1----:R-:W-:-:S04]  /*1250*/  IMAD.WIDE.U32 R36, R23, R6, RZ ;  /* 0x0000000617247225 */ /* 0x002fc800078e00ff */
[----:B------:R-:W-:Y:S01]  /*1260*/  @P0 IMAD.IADD R38, R226, 0x1, R228 ;  /* 0x00000001e2260824 */ /* 0x000fe200078e02e4 */
[----:B------:R-:W-:Y:S01]  /*1270*/  SEL R35, R36, RZ, P2 ;  /* 0x000000ff24237207 */ /* 0x000fe20001000000 */
[----:B------:R-:W-:Y:S02]  /*1280*/  @!P3 IMAD R31, R9, R24, RZ ;  /* 0x00000018091fb224 */ /* 0x000fe400078e02ff */
[----:B------:R-:W-:Y:S01]  /*1290*/  IMAD R7, R23, R7, R37 ;  /* 0x0000000717077224 */ /* 0x000fe200078e0225 */
[----:B------:R-:W-:Y:S01]  /*12a0*/  SHF.R.S32.HI R23, RZ, 0x1f, R224 ;  /* 0x0000001fff177819 */ /* 0x000fe200000114e0 */
[C---:B---3--:R-:W-:Y:S02]  /*12b0*/  @P0 IMAD R24, R38.reuse, R5, RZ ;  /* 0x0000000526180224 */ /* 0x048fe400078e02ff */
[----:B------:R-:W-:Y:S01]  /*12c0*/  IMAD R37, R177, R211, RZ ;  /* 0x000000d3b1257224 */ /* 0x000fe200078e02ff */
[----:B------:R-:W-:Y:S01]  /*12d0*/  SEL R9, R7, RZ, P2 ;  /* 0x000000ff07097207 */ /* 0x000fe20001000000 */
[----:B------:R-:W-:-:S03]  /*12e0*/  @P0 IMAD.WIDE.U32 R38, R38, R4, RZ ;  /* 0x0000000426260225 */ /* 0x000fc600078e00ff */
[----:B------:R-:W-:Y:S02]  /*12f0*/  SHF.R.S32.HI R36, RZ, 0x1f, R37 ;  /* 0x0000001fff247819 */ /* 0x000fe40000011425 */
        /* <DEDUP_REMOVED lines=15> */
.L_x_577:
        /* <DEDUP_REMOVED lines=13> */
.L_x_578:
[----:B------:R-:W-:Y:S02]  /*14c0*/  IADD3 R6, R33, R20, RZ ;  /* 0x0000001421067210 */ /* 0x000fe40007ffe0ff */
[----:B------:R-:W-:Y:S01]  /*14d0*/  SHF.R.S32.HI R30, RZ, 0x1f, R21 ;  /* 0x0000001fff1e7819 */ /* 0x000fe20000011415 */
[----:B------:R-:W-:Y:S06]  /*14e0*/  @!P3 BRA `(.L_x_579) ;  /* 0x00000000001cb947 */ /* 0x000fec0003800000 */
[----:B------:R-:W1:Y:S01]  /*14f0*/  LDC R20, c[0x0][0x2c0] ;  /* 0x0000b000ff147b82 */ /* 0x000e620000000800 */
[----:B------:R-:W-:-:S05]  /*1500*/  @!P1 IMAD R13, R178, R12, RZ ;  /* 0x0000000cb20d9224 */ /* 0x000fca00078e02ff */
[----:B------:R-:W-:Y:S02]  /*1510*/  LEA R13, R178, R13, 0x7 ;  /* 0x0000000db20d7211 */ /* 0x000fe400078e38ff */
[----:B------:R-:W1:Y:S02]  /*1520*/  LDC R7, c[0x0][0x2e4] ;  /* 0x0000b900ff077b82 */ /* 0x000e640000000800 */
[----:B-1----:R-:W-:-:S05]  /*1530*/  LEA R7, R20, R7, 0x7 ;  /* 0x0000000714077211 */ /* 0x002fca00078e38ff */
[----:B------:R-:W-:Y:S01]  /*1540*/  IMAD R7, R7, R177, R13 ;  /* 0x000000b107077224 */ /* 0x000fe200078e020d */
[----:B------:R-:W-:Y:S06]  /*1550*/  BRA `(.L_x_580) ;  /* 0x0000000000087947 */ /* 0x000fec0003800000 */
.L_x_579:
[----:B------:R-:W-:-:S04]  /*1560*/  IMAD R7, R178, R0, R177 ;  /* 0x00000000b2077224 */ /* 0x000fc800078e02b1 */
[----:B------:R-:W-:-:S07]  /*1570*/  IMAD R7, R7, R12, RZ ;  /* 0x0000000c07077224 */ /* 0x000fce00078e02ff */
.L_x_580:
[----:B------:R-:W1:Y:S01]  /*1580*/  S2R R20, SR_TID.X ;  /* 0x0000000000147919 */ /* 0x000e620000002100 */
[----:B------:R-:W2:Y:S01]  /*1590*/  LDC.64 R12, c[0x0][0x420] ;  /* 0x00010800ff0c7b82 */ /* 0x000ea20000000a00 */
[----:B------:R-:W-:Y:S01]  /*15a0*/  IMAD R211, R211, R0, RZ ;  /* 0x00000000d3d37224 */ /* 0x000fe200078e02ff */
[----:B------:R-:W-:Y:S01]  /*15b0*/  IADD3 R38, P1, R186, R34, RZ ;  /* 0x00000022ba267210 */ /* 0x000fe20007f3e0ff */
[----:B------:R-:W-:Y:S01]  /*15c0*/  IMAD.IADD R7, R11, 0x1, R7 ;  /* 0x000000010b077824 */ /* 0x000fe200078e0207 */
[----:B------:R-:W-:Y:S01]  /*15d0*/  SHF.R.S32.HI R187, RZ, 0x1f, R186 ;  /* 0x0000001fffbb7819 */ /* 0x000fe200000114ba */
[----:B------:R-:W-:Y:S01]  /*15e0*/  IMAD.SHL.U32 R207, R211, 0x40, RZ ;  /* 0x00000040d3cf7824 */ /* 0x000fe200078e00ff */
[----:B------:R-:W-:Y:S01]  /*15f0*/  ULDC.64 UR4, c[0x0][0x428] ;  /* 0x00010a0000047ab9 */ /* 0x000fe20000000a00 */
[----:B------:R-:W-:Y:S01]  /*1600*/  IMAD.IADD R31, R11, 0x1, R31 ;  /* 0x000000010b1f7824 */ /* 0x000fe200078e021f */
[----:B------:R-:W-:Y:S01]  /*1610*/  ULDC UR8, c[0x0][0x398] ;  /* 0x0000e60000087ab9 */ /* 0x000fe20000000800 */
[----:B------:R-:W-:Y:S01]  /*1620*/  IMAD.X R39, R187, 0x1, R26, P1 ;  /* 0x00000001bb277824 */ /* 0x000fe200008e061a */
[----:B------:R-:W-:Y:S01]  /*1630*/  IADD3 R32, P3, P1, R32, R207, R37 ;  /* 0x000000cf20207210 */ /* 0x000fe2000797e025 */
[----:B------:R-:W-:Y:S01]  /*1640*/  IMAD R34, R10, UR4, RZ ;  /* 0x000000040a227c24 */ /* 0x000fe2000f8e02ff */
[----:B------:R-:W-:Y:S01]  /*1650*/  SHF.R.S32.HI R26, RZ, 0x1f, R207 ;  /* 0x0000001fff1a7819 */ /* 0x000fe200000114cf */
[----:B------:R-:W3:Y:S01]  /*1660*/  LDC.64 R234, c[0x0][0x2b0] ;  /* 0x0000ac00ffea7b82 */ /* 0x000ee20000000a00 */
[----:B------:R-:W-:Y:S01]  /*1670*/  IADD3 R37, -R225, R227, R224 ;  /* 0x000000e3e1257210 */ /* 0x000fe20007ffe1e0 */
[----:B------:R-:W-:Y:S01]  /*1680*/  IMAD R34, R177, UR5, R34 ;  /* 0x00000005b1227c24 */ /* 0x000fe2000f8e0222 */
[----:B------:R-:W-:Y:S01]  /*1690*/  IADD3.X R6, R6, R26, R36, P3, P1 ;  /* 0x0000001a06067210 */ /* 0x000fe20001fe2424 */
[----:B------:R-:W-:Y:S01]  /*16a0*/  ULDC.64 UR10, c[0x0][0x210] ;  /* 0x00008400000a7ab9 */ /* 0x000fe20000000a00 */
[----:B------:R-:W-:Y:S01]  /*16b0*/  SHF.R.S32.HI R26, RZ, 0x1f, R184 ;  /* 0x0000001fff1a7819 */ /* 0x000fe200000114b8 */
[----:B------:R-:W-:Y:S01]  /*16c0*/  BSSY B1, `(.L_x_576) ;  /* 0x00006f5000017945 */ /* 0x000fe20003800000 */
[----:B------:R-:W-:-:S02]  /*16d0*/  IADD3 R35, P3, P1, R35, R32, R2 ;  /* 0x0000002023237210 */ /* 0x000fc4000797e002 */
[----:B------:R-:W-:Y:S01]  /*16e0*/  IADD3 R37, R37, -UR8, RZ ;  /* 0x8000000825257c10 */ /* 0x000fe2000fffe0ff */
[----:B------:R-:W-:Y:S01]  /*16f0*/  ULDC.64 UR8, c[0x0][0x3e0] ;  /* 0x0000f80000087ab9 */ /* 0x000fe20000000a00 */
[----:B--2---:R-:W-:Y:S01]  /*1700*/  IMAD R33, R8, R12, RZ ;  /* 0x0000000c08217224 */ /* 0x004fe200078e02ff */
[----:B------:R-:W-:Y:S01]  /*1710*/  IADD3.X R6, R9, R6, R27, P3, P1 ;  /* 0x0000000609067210 */ /* 0x000fe20001fe241b */
[----:B------:R-:W-:-:S04]  /*1720*/  IMAD.WIDE.U32 R38, R11, R12, R38 ;  /* 0x0000000c0b267225 */ /* 0x000fc800078e0026 */
[----:B------:R-:W-:Y:S01]  /*1730*/  IMAD R33, R11, R13, R33 ;  /* 0x0000000d0b217224 */ /* 0x000fe200078e0221 */
[----:B------:R-:W-:Y:S02]  /*1740*/  IADD3 R11, P4, R184, R11, RZ ;  /* 0x0000000bb80b7210 */ /* 0x000fe40007f9e0ff */
[----:B-1----:R-:W-:Y:S01]  /*1750*/  SHF.R.S32.HI R2, RZ, 0x1f, R20 ;  /* 0x0000001fff027819 */ /* 0x002fe20000011414 */
[----:B------:R-:W-:Y:S01]  /*1760*/  IMAD.IADD R33, R39, 0x1, R33 ;  /* 0x0000000127217824 */ /* 0x000fe200078e0221 */
[----:B------:R-:W-:Y:S01]  /*1770*/  MOV R32, R38 ;  /* 0x0000002600207202 */ /* 0x000fe20000000f00 */
[----:B------:R-:W-:Y:S01]  /*1780*/  IMAD.X R36, R26, 0x1, R8, P4 ;  /* 0x000000011a247824 */ /* 0x000fe200020e0608 */
[----:B------:R-:W-:Y:S01]  /*1790*/  LEA.HI R8, R2, R20, RZ, 0x5 ;  /* 0x0000001402087211 */ /* 0x000fe200078f28ff */
[----:B------:R-:W1:Y:S01]  /*17a0*/  LDC.64 R38, c[0x0][0x478] ;  /* 0x00011e00ff267b82 */ /* 0x000e620000000a00 */
[----:B------:R-:W-:Y:S02]  /*17b0*/  IMAD.WIDE.U32 R40, R11, R18, R186 ;  /* 0x000000120b287225 */ /* 0x000fe400078e00ba */
[----:B------:R-:W-:-:S02]  /*17c0*/  LOP3.LUT R236, R8, 0xffffffe0, RZ, 0xc0, !PT ;  /* 0xffffffe008ec7812 */ /* 0x000fc400078ec0ff */
[----:B------:R-:W-:Y:S01]  /*17d0*/  SHF.R.S32.HI R8, RZ, 0x5, R8 ;  /* 0x00000005ff087819 */ /* 0x000fe20000011408 */
[----:B------:R-:W-:Y:S01]  /*17e0*/  IMAD R36, R36, R18, RZ ;  /* 0x0000001224247224 */ /* 0x000fe200078e02ff */
[----:B------:R-:W-:Y:S01]  /*17f0*/  IADD3 R40, P4, R29, R40, RZ ;  /* 0x000000281d287210 */ /* 0x000fe20007f9e0ff */
[----:B------:R-:W-:Y:S02]  /*1800*/  IMAD.IADD R236, R20, 0x1, -R236 ;  /* 0x0000000114ec7824 */ /* 0x000fe400078e0aec */
[----:B------:R-:W-:Y:S01]  /*1810*/  IMAD R36, R11, R19, R36 ;  /* 0x000000130b247224 */ /* 0x000fe200078e0224 */
[----:B------:R-:W-:Y:S01]  /*1820*/  SHF.R.S32.HI R11, RZ, 0x1f, R37 ;  /* 0x0000001fff0b7819 */ /* 0x000fe20000011425 */
[----:B------:R-:W-:Y:S02]  /*1830*/  IMAD R8, R8, R211, R236 ;  /* 0x000000d308087224 */ /* 0x000fe400078e02ec */
[----:B------:R-:W-:Y:S01]  /*1840*/  IMAD.WIDE.U32 R32, R177, UR4, R32 ;  /* 0x00000004b1207c25 */ /* 0x000fe2000f8e0020 */
[----:B------:R-:W-:Y:S01]  /*1850*/  ULDC.64 UR4, c[0x0][0x258] ;  /* 0x0000960000047ab9 */ /* 0x000fe20000000a00 */
[----:B------:R-:W-:-:S02]  /*1860*/  IADD3.X R41, R28, R41, R36, P4, !PT ;  /* 0x000000291c297210 */ /* 0x000fc400027fe424 */
[C---:B------:R-:W-:Y:S01]  /*1870*/  IADD3 R35, P1, R8.reuse, R35, RZ ;  /* 0x0000002308237210 */ /* 0x040fe20007f3e0ff */
[----:B------:R-:W-:Y:S01]  /*1880*/  IMAD.IADD R33, R33, 0x1, R34 ;  /* 0x0000000121217824 */ /* 0x000fe200078e0222 */
[----:B------:R-:W-:Y:S01]  /*1890*/  LEA.HI R11, R11, R37, RZ, 0x6 ;  /* 0x000000250b0b7211 */ /* 0x000fe200078f30ff */
[----:B------:R-:W-:Y:S01]  /*18a0*/  IMAD.WIDE.U32 R40, R177, UR4, R40 ;  /* 0x00000004b1287c25 */ /* 0x000fe2000f8e0028 */
[----:B------:R-:W-:Y:S02]  /*18b0*/  LEA.HI.X.SX32 R6, R8, R6, 0x1, P1 ;  /* 0x0000000608067211 */ /* 0x000fe400008f0eff */
[----:B------:R-:W-:Y:S01]  /*18c0*/  SHF.R.S32.HI R11, RZ, 0x6, R11 ;  /* 0x00000006ff0b7819 */ /* 0x000fe2000001140b */
[----:B------:R-:W-:Y:S01]  /*18d0*/  IMAD R8, R10, UR4, RZ ;  /* 0x000000040a087c24 */ /* 0x000fe2000f8e02ff */
[----:B------:R-:W-:Y:S01]  /*18e0*/  LEA R232, P4, R40, UR10, 0x1 ;  /* 0x0000000a28e87c11 */ /* 0x000fe2000f8808ff */
[----:B-1----:R-:W-:Y:S01]  /*18f0*/  IMAD.WIDE R38, R7, 0x4, R38 ;  /* 0x0000000407267825 */ /* 0x002fe200078e0226 */
[----:B------:R-:W-:-:S03]  /*1900*/  VIMNMX R205, RZ, R11, !PT ;  /* 0x0000000bffcd7248 */ /* 0x000fc60007fe0100 */
[----:B------:R-:W-:Y:S01]  /*1910*/  IMAD R8, R177, UR5, R8 ;  /* 0x00000005b1087c24 */ /* 0x000fe2000f8e0208 */
[----:B------:R-:W-:Y:S01]  /*1920*/  ULDC.64 UR4, c[0x0][0x400] ;  /* 0x0001000000047ab9 */ /* 0x000fe20000000a00 */
[-C--:B------:R-:W-:Y:S01]  /*1930*/  IMAD R7, R26, R12.reuse, RZ ;  /* 0x0000000c1a077224 */ /* 0x080fe200078e02ff */
[----:B------:R-:W-:Y:S01]  /*1940*/  LEA R239, P1, R35, UR4, 0x2 ;  /* 0x0000000423ef7c11 */ /* 0x000fe2000f8210ff */
[C---:B------:R-:W-:Y:S01]  /*1950*/  IMAD.WIDE.U32 R32, R184.reuse, R12, R32 ;  /* 0x0000000cb8207225 */ /* 0x040fe200078e0020 */
[----:B------:R-:W-:Y:S02]  /*1960*/  IADD3 R8, R41, R8, RZ ;  /* 0x0000000829087210 */ /* 0x000fe40007ffe0ff */
[----:B------:R-:W-:Y:S01]  /*1970*/  LEA.HI.X R238, R35, UR5, R6, 0x2, P1 ;  /* 0x0000000523ee7c11 */ /* 0x000fe200088f1406 */
[----:B------:R-:W-:Y:S01]  /*1980*/  IMAD R7, R184, R13, R7 ;  /* 0x0000000db8077224 */ /* 0x000fe200078e0207 */
[----:B------:R-:W-:Y:S01]  /*1990*/  LEA.HI.X R233, R40, UR11, R8, 0x1, P4 ;  /* 0x0000000b28e97c11 */ /* 0x000fe2000a0f0c08 */
[----:B------:R-:W-:Y:S01]  /*19a0*/  IMAD.MOV.U32 R209, RZ, RZ, R38 ;  /* 0x000000ffffd17224 */ /* 0x000fe200078e0026 */
[----:B------:R-:W-:Y:S01]  /*19b0*/  ISETP.GT.AND P4, PT, R223, R205, PT ;  /* 0x000000cddf00720c */ /* 0x000fe20003f84270 */
[----:B------:R-:W-:Y:S01]  /*19c0*/  IMAD.IADD R7, R33, 0x1, R7 ;  /* 0x0000000121077824 */ /* 0x000fe200078e0207 */
[----:B------:R-:W-:Y:S01]  /*19d0*/  LEA R230, P3, R32, UR8, 0x1 ;  /* 0x0000000820e67c11 */ /* 0x000fe2000f8608ff */
[----:B---3--:R-:W-:Y:S01]  /*19e0*/  IMAD.WIDE R234, R31, 0x4, R234 ;  /* 0x000000041fea7825 */ /* 0x008fe200078e02ea */
[----:B------:R-:W-:-:S02]  /*19f0*/  MOV R208, R39 ;  /* 0x0000002700d07202 */ /* 0x000fc40000000f00 */
[----:B------:R-:W-:Y:S01]  /*1a00*/  LEA.HI.X R231, R32, UR9, R7, 0x1, P3 ;  /* 0x0000000920e77c11 */ /* 0x000fe200098f0c07 */
[----:B------:R-:W-:-:S06]  /*1a10*/  VIADD R223, R223, 0xffffffff ;  /* 0xffffffffdfdf7836 */ /* 0x000fcc0000000000 */
[----:B------:R-:W-:Y:S05]  /*1a20*/  @P4 BRA `(.L_x_581) ;  /* 0x0000000800cc4947 */ /* 0x000fea0003800000 */
[----:B------:R-:W1:Y:S01]  /*1a30*/  @P0 LDC.64 R4, c[0x0][0x458] ;  /* 0x00011600ff040b82 */ /* 0x000e620000000a00 */
[CC--:B------:R-:W-:Y:S01]  /*1a40*/  @P0 IADD3 R16, R226.reuse, R228.reuse, RZ ;  /* 0x000000e4e2100210 */ /* 0x0c0fe20007ffe0ff */
[----:B------:R-:W-:Y:S01]  /*1a50*/  IMAD R225, R185, -0x80, R225 ;  /* 0xffffff80b9e17824 */ /* 0x000fe200078e02e1 */
        /* <DEDUP_REMOVED lines=24> */
.L_x_582:
        /* <DEDUP_REMOVED lines=13> */
.L_x_583:
[-C--:B------:R-:W-:Y:S01]  /*1cb0*/  IMAD R8, R23, R6.reuse, RZ ;  /* 0x0000000617087224 */ /* 0x080fe200078e02ff */
[-C--:B------:R-:W-:Y:S01]  /*1cc0*/  ISETP.GE.AND P3, PT, R184, R225.reuse, PT ;  /* 0x000000e1b800720c */ /* 0x080fe20003f66270 */
[----:B------:R-:W-:Y:S01]  /*1cd0*/  IMAD.WIDE.U32 R14, R224, R6, R186 ;  /* 0x00000006e00e7225 */ /* 0x000fe200078e00ba */
[----:B------:R-:W-:Y:S01]  /*1ce0*/  ISETP.GE.AND P2, PT, R0, R225, PT ;  /* 0x000000e10000720c */ /* 0x000fe20003f46270 */
[----:B------:R-:W-:Y:S01]  /*1cf0*/  ULDC.64 UR4, c[0x0][0x468] ;  /* 0x00011a0000047ab9 */ /* 0x000fe20000000a00 */
[----:B------:R-:W-:Y:S01]  /*1d00*/  IADD3 R0, R184, 0x60, RZ ;  /* 0x00000060b8007810 */ /* 0x000fe20007ffe0ff */
[----:B------:R-:W-:Y:S01]  /*1d10*/  IMAD R8, R224, R7, R8 ;  /* 0x00000007e0087224 */ /* 0x000fe200078e0208 */
[----:B------:R-:W-:Y:S01]  /*1d20*/  IADD3 R14, P0, R13, R14, RZ ;  /* 0x0000000e0d0e7210 */ /* 0x000fe20007f1e0ff */
[----:B------:R-:W-:Y:S01]  /*1d30*/  BSSY B0, `(.L_x_584) ;  /* 0x0000014000007945 */ /* 0x000fe20003800000 */
[----:B------:R-:W-:Y:S02]  /*1d40*/  IADD3 R9, R184, 0x40, RZ ;  /* 0x00000040b8097810 */ /* 0x000fe40007ffe0ff */
[----:B------:R-:W-:Y:S01]  /*1d50*/  IADD3.X R15, R12, R15, R8, P0, !PT ;  /* 0x0000000f0c0f7210 */ /* 0x000fe200007fe408 */
[----:B------:R-:W-:Y:S01]  /*1d60*/  IMAD R8, R10, UR4, RZ ;  /* 0x000000040a087c24 */ /* 0x000fe2000f8e02ff */
[----:B------:R-:W-:-:S02]  /*1d70*/  ISETP.GE.AND P0, PT, R0, R225, PT ;  /* 0x000000e10000720c */ /* 0x000fc40003f06270 */
[----:B------:R-:W-:Y:S01]  /*1d80*/  ISETP.GE.AND P1, PT, R9, R225, PT ;  /* 0x000000e10900720c */ /* 0x000fe20003f26270 */
        /* <DEDUP_REMOVED lines=14> */
.L_x_585:
[----:B------:R-:W-:Y:S05]  /*1e70*/  BSYNC B0 ;  /* 0x0000000000007941 */ /* 0x000fea0003800000 */
.L_x_584:
[----:B------:R-:W-:Y:S04]  /*1e80*/  BSSY B0, `(.L_x_586) ;  /* 0x000000e000007945 */ /* 0x000fe80003800000 */
        /* <DEDUP_REMOVED lines=8> */
[----:B-1----:R-:W-:-:S03]  /*1f10*/  LEA R16, P4, R12, UR4, 0x1 ;  /* 0x000000040c107c11 */ /* 0x002fc6000f8808ff */
[----:B------:R-:W-:-:S05]  /*1f20*/  IMAD R8, R9, R7, R8 ;  /* 0x0000000709087224 */ /* 0x000fca00078e0208 */
[----:B------:R-:W-:-:S04]  /*1f30*/  IADD3 R8, R13, R8, RZ ;  /* 0x000000080d087210 */ /* 0x000fc80007ffe0ff */
[----:B------:R-:W-:-:S05]  /*1f40*/  LEA.HI.X R17, R12, UR5, R8, 0x1, P4 ;  /* 0x000000050c117c11 */ /* 0x000fca000a0f0c08 */
[----:B------:R2:W-:Y:S02]  /*1f50*/  STG.E.128 desc[UR14][R16.64], RZ ;  /* 0x000000ff10007986 */ /* 0x0005e4000c101d0e */
.L_x_587:
[----:B------:R-:W-:Y:S05]  /*1f60*/  BSYNC B0 ;  /* 0x0000000000007941 */ /* 0x000fea0003800000 */
.L_x_586:
        /* <DEDUP_REMOVED lines=9> */
[----:B-12---:R-:W-:-:S03]  /*2000*/  LEA R16, P4, R12, UR4, 0x1 ;  /* 0x000000040c107c11 */ /* 0x006fc6000f8808ff */
[----:B------:R-:W-:-:S05]  /*2010*/  IMAD R8, R9, R7, R8 ;  /* 0x0000000709087224 */ /* 0x000fca00078e0208 */
[----:B------:R-:W-:-:S04]  /*2020*/  IADD3 R8, R13, R8, RZ ;  /* 0x000000080d087210 */ /* 0x000fc80007ffe0ff */
[----:B------:R-:W-:-:S05]  /*2030*/  LEA.HI.X R17, R12, UR5, R8, 0x1, P4 ;  /* 0x000000050c117c11 */ /* 0x000fca000a0f0c08 */
[----:B------:R3:W-:Y:S02]  /*2040*/  STG.E.128 desc[UR14][R16.64], RZ ;  /* 0x000000ff10007986 */ /* 0x0007e4000c101d0e */
.L_x_589:
[----:B------:R-:W-:Y:S05]  /*2050*/  BSYNC B0 ;  /* 0x0000000000007941 */ /* 0x000fea0003800000 */
.L_x_588:
[----:B------:R-:W-:Y:S04]  /*2060*/  BSSY B0, `(.L_x_590) ;  /* 0x000000d000007945 */ /* 0x000fe80003800000 */
[----:B------:R-:W-:Y:S05]  /*2070*/  @P0 BRA `(.L_x_591) ;  /* 0x00000000002c0947 */ /* 0x000fea0003800000 */
[----:B------:R-:W-:Y:S01]  /*2080*/  IADD3 R9, P4, R184, 0x60, RZ ;  /* 0x00000060b8097810 */ /* 0x000fe20007f9e0ff */
[----:B------:R-:W-:Y:S01]  /*2090*/  ULDC.64 UR4, c[0x0][0x3f0] ;  /* 0x0000fc0000047ab9 */ /* 0x000fe20000000a00 */
[----:B------:R-:W-:Y:S02]  /*20a0*/  MOV R15, R0 ;  /* 0x00000000000f7202 */ /* 0x000fe40000000f00 */
[----:B------:R-:W-:Y:S01]  /*20b0*/  IADD3.X R8, RZ, R26, RZ, P4, !PT ;  /* 0x0000001aff087210 */ /* 0x000fe200027fe4ff */
[----:B------:R-:W-:-:S04]  /*20c0*/  IMAD.WIDE.U32 R14, R9, R6, R14 ;  /* 0x00000006090e7225 */ /* 0x000fc800078e000e */
[----:B------:R-:W-:Y:S01]  /*20d0*/  IMAD R8, R8, R6, RZ ;  /* 0x0000000608087224 */ /* 0x000fe200078e02ff */
[----:B------:R-:W-:-:S03]  /*20e0*/  LEA R6, P4, R14, UR4, 0x1 ;  /* 0x000000040e067c11 */ /* 0x000fc6000f8808ff */
[----:B------:R-:W-:-:S05]  /*20f0*/  IMAD R8, R9, R7, R8 ;  /* 0x0000000709087224 */ /* 0x000fca00078e0208 */
[----:B------:R-:W-:-:S04]  /*2100*/  IADD3 R8, R15, R8, RZ ;  /* 0x000000080f087210 */ /* 0x000fc80007ffe0ff */
[----:B------:R-:W-:-:S05]  /*2110*/  LEA.HI.X R7, R14, UR5, R8, 0x1, P4 ;  /* 0x000000050e077c11 */ /* 0x000fca000a0f0c08 */
[----:B------:R4:W-:Y:S02]  /*2120*/  STG.E.128 desc[UR14][R6.64], RZ ;  /* 0x000000ff06007986 */ /* 0x0009e4000c101d0e */
.L_x_591:
[----:B------:R-:W-:Y:S05]  /*2130*/  BSYNC B0 ;  /* 0x0000000000007941 */ /* 0x000fea0003800000 */
.L_x_590:
        /* <DEDUP_REMOVED lines=22> */
.L_x_593:
[----:B------:R-:W-:Y:S05]  /*22a0*/  BSYNC B0 ;  /* 0x0000000000007941 */ /* 0x000fea0003800000 */
.L_x_592:
[----:B------:R-:W-:Y:S04]  /*22b0*/  BSSY B0, `(.L_x_594) ;  /* 0x000000e000007945 */ /* 0x000fe80003800000 */
[----:B------:R-:W-:Y:S05]  /*22c0*/  @P2 BRA `(.L_x_595) ;  /* 0x0000000000302947 */ /* 0x000fea0003800000 */
[----:B------:R-:W-:Y:S01]  /*22d0*/  IADD3 R0, P2, R184, 0x20, RZ ;  /* 0x00000020b8007810 */ /* 0x000fe20007f5e0ff */
[----:B----4-:R-:W-:Y:S01]  /*22e0*/  IMAD.MOV.U32 R10, RZ, RZ, R8 ;  /* 0x000000ffff0a7224 */ /* 0x010fe200078e0008 */
        /* <DEDUP_REMOVED lines=9> */
[----:B------:R4:W-:Y:S02]  /*2380*/  STG.E.128 desc[UR14][R12.64], RZ ;  /* 0x000000ff0c007986 */ /* 0x0009e4000c101d0e */
.L_x_595:
[----:B------:R-:W-:Y:S05]  /*2390*/  BSYNC B0 ;  /* 0x0000000000007941 */ /* 0x000fea0003800000 */
.L_x_594:
        /* <DEDUP_REMOVED lines=14> */
.L_x_597:
[----:B------:R-:W-:Y:S05]  /*2480*/  BSYNC B0 ;  /* 0x0000000000007941 */ /* 0x000fea0003800000 */
.L_x_596:
        /* <DEDUP_REMOVED lines=13> */
.L_x_581:
[----:B------:R-:W-:Y:S01]  /*2560*/  IMAD R9, R185, -0x80, R225 ;  /* 0xffffff80b9097824 */ /* 0x000fe200078e02e1 */
[----:B------:R-:W-:Y:S01]  /*2570*/  ULDC.64 UR4, c[0x0][0x268] ;  /* 0x00009a0000047ab9 */ /* 0x000fe20000000a00 */
[C---:B------:R-:W-:Y:S01]  /*2580*/  VIADD R6, R184.reuse, 0x20 ;  /* 0x00000020b8067836 */ /* 0x040fe20000000000 */
[----:B------:R-:W-:Y:S01]  /*2590*/  SHF.L.U32 R13, R13, 0x6, RZ ;  /* 0x000000060d0d7819 */ /* 0x000fe200000006ff */
[C---:B------:R-:W-:Y:S01]  /*25a0*/  VIADD R7, R184.reuse, 0x40 ;  /* 0x00000040b8077836 */ /* 0x040fe20000000000 */
[-C--:B------:R-:W-:Y:S01]  /*25b0*/  ISETP.GE.AND P6, PT, R184, R9.reuse, PT ;  /* 0x00000009b800720c */ /* 0x080fe20003fc6270 */
[-C--:B------:R-:W-:Y:S01]  /*25c0*/  IMAD R10, R23, R16.reuse, RZ ;  /* 0x00000010170a7224 */ /* 0x080fe200078e02ff */
[-C--:B------:R-:W-:Y:S01]  /*25d0*/  ISETP.GE.AND P5, PT, R6, R9.reuse, PT ;  /* 0x000000090600720c */ /* 0x080fe20003fa6270 */
[C---:B------:R-:W-:Y:S01]  /*25e0*/  IMAD.WIDE.U32 R28, R224.reuse, R16, R186 ;  /* 0x00000010e01c7225 */ /* 0x040fe200078e00ba */
[----:B------:R-:W-:Y:S02]  /*25f0*/  ISETP.GE.AND P4, PT, R7, R9, PT ;  /* 0x000000090700720c */ /* 0x000fe40003f86270 */
[----:B------:R-:W-:Y:S01]  /*2600*/  MOV R220, 0x7f800000 ;  /* 0x7f80000000dc7802 */ /* 0x000fe20000000f00 */
[----:B------:R-:W-:Y:S01]  /*2610*/  IMAD R7, R224, R17, R10 ;  /* 0x00000011e0077224 */ /* 0x000fe200078e020a */
[----:B------:R-:W-:Y:S01]  /*2620*/  IADD3 R34, P0, R22, R28, RZ ;  /* 0x0000001c16227210 */ /* 0x000fe20007f1e0ff */
[----:B------:R-:W-:-:S02]  /*2630*/  VIADD R8, R184, 0x60 ;  /* 0x00000060b8087836 */ /* 0x000fc40000000000 */
[----:B------:R-:W-:Y:S01]  /*2640*/  IMAD R22, R223, -0x40, R227 ;  /* 0xffffffc0df167824 */ /* 0x000fe200078e02e3 */
[----:B------:R-:W-:Y:S01]  /*2650*/  IADD3.X R35, R15, R29, R7, P0, !PT ;  /* 0x0000001d0f237210 */ /* 0x000fe200007fe407 */
[----:B------:R-:W-:Y:S01]  /*2660*/  IMAD R7, R30, UR4, RZ ;  /* 0x000000041e077c24 */ /* 0x000fe2000f8e02ff */
[----:B------:R-:W1:Y:S01]  /*2670*/  @!P6 LDC.64 R14, c[0x0][0x220] ;  /* 0x00008800ff0eeb82 */ /* 0x000e620000000a00 */
[----:B------:R-:W-:Y:S01]  /*2680*/  ISETP.GE.AND P3, PT, R8, R9, PT ;  /* 0x000000090800720c */ /* 0x000fe20003f66270 */
[----:B------:R-:W-:Y:S01]  /*2690*/  @!P6 IMAD R33, R26, R16, RZ ;  /* 0x000000101a21e224 */ /* 0x000fe200078e02ff */
[----:B------:R-:W-:Y:S01]  /*26a0*/  @!P5 IADD3 R27, P0, R184, 0x20, RZ ;  /* 0x00000020b81bd810 */ /* 0x000fe20007f1e0ff */
[----:B------:R-:W-:Y:S01]  /*26b0*/  IMAD.WIDE.U32 R34, R21, UR4, R34 ;  /* 0x0000000415227c25 */ /* 0x000fe2000f8e0022 */
[----:B------:R-:W-:-:S03]  /*26c0*/  ISETP.GE.AND P1, PT, R6, R22, PT ;  /* 0x000000160600720c */ /* 0x000fc60003f26270 */
[----:B------:R-:W2:Y:S01]  /*26d0*/  @!P5 LDC.64 R10, c[0x0][0x220] ;  /* 0x00008800ff0adb82 */ /* 0x000ea20000000a00 */
[----:B------:R-:W-:Y:S01]  /*26e0*/  IMAD R6, R21, UR5, R7 ;  /* 0x0000000515067c24 */ /* 0x000fe2000f8e0207 */
[----:B------:R-:W-:Y:S01]  /*26f0*/  ULDC.64 UR4, c[0x0][0x260] ;  /* 0x0000980000047ab9 */ /* 0x000fe20000000a00 */
[----:B------:R-:W-:Y:S01]  /*2700*/  @!P5 IMAD.X R32, RZ, RZ, R26, P0 ;  /* 0x000000ffff20d224 */ /* 0x000fe200000e061a */
[----:B------:R-:W-:Y:S01]  /*2710*/  @!P4 IADD3 R29, P0, R184, 0x40, RZ ;  /* 0x00000040b81dc810 */ /* 0x000fe20007f1e0ff */
[----:B------:R-:W-:Y:S02]  /*2720*/  IMAD.IADD R35, R35, 0x1, R6 ;  /* 0x0000000123237824 */ /* 0x000fe400078e0206 */
[----:B------:R-:W-:Y:S01]  /*2730*/  @!P5 IMAD R32, R32, R16, RZ ;  /* 0x000000102020d224 */ /* 0x000fe200078e02ff */
[----:B------:R-:W3:Y:S01]  /*2740*/  @!P4 LDC.64 R8, c[0x0][0x220] ;  /* 0x00008800ff08cb82 */ /* 0x000ee20000000a00 */
[----:B------:R-:W-:Y:S01]  /*2750*/  @!P4 IMAD.X R31, RZ, RZ, R26, P0 ;  /* 0x000000ffff1fc224 */ /* 0x000fe200000e061a */
[----:B------:R-:W-:Y:S01]  /*2760*/  @!P5 MOV R39, R35 ;  /* 0x000000230027d202 */ /* 0x000fe20000000f00 */
[----:B------:R-:W-:Y:S01]  /*2770*/  @!P5 IMAD.MOV.U32 R38, RZ, RZ, R34 ;  /* 0x000000ffff26d224 */ /* 0x000fe200078e0022 */
[C---:B------:R-:W-:Y:S01]  /*2780*/  @!P3 IADD3 R28, P0, R184.reuse, 0x60, RZ ;  /* 0x00000060b81cb810 */ /* 0x040fe20007f1e0ff */
[----:B------:R-:W-:-:S02]  /*2790*/  @!P6 IMAD R33, R184, R17, R33 ;  /* 0x00000011b821e224 */ /* 0x000fc400078e0221 */
[-C--:B------:R-:W-:Y:S01]  /*27a0*/  @!P6 IMAD.WIDE.U32 R36, R184, R16.reuse, R34 ;  /* 0x00000010b824e225 */ /* 0x080fe200078e0022 */
[----:B------:R-:W4:Y:S03]  /*27b0*/  @!P3 LDC.64 R6, c[0x0][0x220] ;  /* 0x00008800ff06bb82 */ /* 0x000f260000000a00 */
[C---:B------:R-:W-:Y:S02]  /*27c0*/  @!P5 IMAD R32, R27.reuse, R17, R32 ;  /* 0x000000111b20d224 */ /* 0x040fe400078e0220 */
[----:B------:R-:W-:-:S04]  /*27d0*/  @!P5 IMAD.WIDE.U32 R38, R27, R16, R38 ;  /* 0x000000101b26d225 */ /* 0x000fc800078e0026 */
[----:B------:R-:W-:Y:S01]  /*27e0*/  @!P3 IMAD.X R27, RZ, RZ, R26, P0 ;  /* 0x000000ffff1bb224 */ /* 0x000fe200000e061a */
[C---:B-1----:R-:W-:Y:S01]  /*27f0*/  @!P6 LEA R14, P0, R36.reuse, R14, 0x1 ;  /* 0x0000000e240ee211 */ /* 0x042fe200078008ff */
[----:B------:R-:W-:Y:S02]  /*2800*/  @!P6 IMAD.IADD R33, R37, 0x1, R33 ;  /* 0x000000012521e824 */ /* 0x000fe400078e0221 */
[----:B------:R-:W-:Y:S02]  /*2810*/  @!P4 IMAD R31, R31, R16, RZ ;  /* 0x000000101f1fc224 */ /* 0x000fe400078e02ff */
[----:B------:R-:W-:Y:S01]  /*2820*/  @!P4 IMAD.MOV.U32 R40, RZ, RZ, R34 ;  /* 0x000000ffff28c224 */ /* 0x000fe200078e0022 */
[----:B------:R-:W-:Y:S01]  /*2830*/  @!P6 LEA.HI.X R15, R36, R15, R33, 0x1, P0 ;  /* 0x0000000f240fe211 */ /* 0x000fe200000f0c21 */
[----:B------:R-:W-:Y:S01]  /*2840*/  @!P4 IMAD.MOV.U32 R41, RZ, RZ, R35 ;  /* 0x000000ffff29c224 */ /* 0x000fe200078e0023 */
[----:B--2---:R-:W-:Y:S01]  /*2850*/  @!P5 LEA R10, P0, R38, R10, 0x1 ;  /* 0x0000000a260ad211 */ /* 0x004fe200078008ff */
[----:B------:R-:W-:-:S02]  /*2860*/  @!P5 IMAD.IADD R32, R39, 0x1, R32 ;  /* 0x000000012720d824 */ /* 0x000fc400078e0220 */
[C---:B------:R-:W-:Y:S02]  /*2870*/  @!P4 IMAD R31, R29.reuse, R17, R31 ;  /* 0x000000111d1fc224 */ /* 0x040fe400078e021f */
[----:B------:R-:W-:Y:S01]  /*2880*/  @!P4 IMAD.WIDE.U32 R40, R29, R16, R40 ;  /* 0x000000101d28c225 */ /* 0x000fe200078e0028 */
[----:B------:R-:W-:-:S03]  /*2890*/  @!P5 LEA.HI.X R11, R38, R11, R32, 0x1, P0 ;  /* 0x0000000b260bd211 */ /* 0x000fc600000f0c20 */
[----:B------:R-:W-:Y:S01]  /*28a0*/  @!P3 IMAD R27, R27, R16, RZ ;  /* 0x000000101b1bb224 */ /* 0x000fe200078e02ff */
[----:B---3--:R-:W-:Y:S01]  /*28b0*/  @!P4 LEA R8, P0, R40, R8, 0x1 ;  /* 0x000000082808c211 */ /* 0x008fe200078008ff */
[----:B------:R-:W-:Y:S02]  /*28c0*/  @!P4 IMAD.IADD R31, R41, 0x1, R31 ;  /* 0x00000001291fc824 */ /* 0x000fe400078e021f */
[C---:B------:R-:W-:Y:S02]  /*28d0*/  @!P3 IMAD R27, R28.reuse, R17, R27 ;  /* 0x000000111c1bb224 */ /* 0x040fe400078e021b */
[----:B------:R-:W-:Y:S01]  /*28e0*/  @!P3 IMAD.WIDE.U32 R16, R28, R16, R34 ;  /* 0x000000101c10b225 */ /* 0x000fe200078e0022 */
[----:B------:R-:W-:-:S03]  /*28f0*/  @!P4 LEA.HI.X R9, R40, R9, R31, 0x1, P0 ;  /* 0x000000092809c211 */ /* 0x000fc600000f0c1f */
[----:B------:R-:W-:Y:S01]  /*2900*/  @!P3 IMAD.IADD R27, R17, 0x1, R27 ;  /* 0x00000001111bb824 */ /* 0x000fe200078e021b */
[----:B----4-:R-:W-:Y:S01]  /*2910*/  @!P3 LEA R32, P0, R16, R6, 0x1 ;  /* 0x000000061020b211 */ /* 0x010fe200078008ff */
[----:B------:R-:W-:-:S03]  /*2920*/  IMAD.WIDE.U32 R28, R12, 0x40, RZ ;  /* 0x000000400c1c7825 */ /* 0x000fc600078e00ff */
[----:B------:R-:W-:Y:S01]  /*2930*/  @!P3 LEA.HI.X R33, R16, R7, R27, 0x1, P0 ;  /* 0x000000071021b211 */ /* 0x000fe200000f0c1b */
[----:B------:R-:W-:Y:S01]  /*2940*/  IMAD.WIDE.U32 R34, R18, 0x40, RZ ;  /* 0x0000004012227825 */ /* 0x000fe200078e00ff */
[----:B------:R-:W-:-:S03]  /*2950*/  @!P1 IADD3 R6, P0, R230, R28, RZ ;  /* 0x0000001ce6069210 */ /* 0x000fc60007f1e0ff */
[----:B------:R-:W-:Y:S01]  /*2960*/  IMAD.SHL.U32 R19, R19, 0x40, RZ ;  /* 0x0000004013137824 */ /* 0x000fe200078e00ff */
[----:B------:R-:W-:Y:S01]  /*2970*/  @!P1 IADD3.X R7, R231, R29, R13, P0, !PT ;  /* 0x0000001de7079210 */ /* 0x000fe200007fe40d */
[----:B------:R-:W-:Y:S01]  /*2980*/  IMAD.WIDE.U32 R16, R224, R4, R186 ;  /* 0x00000004e0107225 */ /* 0x000fe200078e00ba */
[----:B------:R-:W-:Y:S02]  /*2990*/  @!P1 IADD3 R28, P0, R232, R34, RZ ;  /* 0x00000022e81c9210 */ /* 0x000fe40007f1e0ff */
[----:B------:R-:W-:Y:S01]  /*29a0*/  LEA.HI R13, R223, R223, RZ, 0x1 ;  /* 0x000000dfdf0d7211 */ /* 0x000fe200078f08ff */
[----:B------:R-:W-:Y:S01]  /*29b0*/  IMAD R12, R23, R4, RZ ;  /* 0x00000004170c7224 */ /* 0x000fe200078e02ff */
[----:B------:R-:W-:Y:S01]  /*29c0*/  @!P1 IADD3.X R29, R233, R35, R19, P0, !PT ;  /* 0x00000023e91d9210 */ /* 0x000fe200007fe413 */
[----:B------:R-:W-:Y:S01]  /*29d0*/  IMAD R36, R30, UR4, RZ ;  /* 0x000000041e247c24 */ /* 0x000fe2000f8e02ff */
[----:B------:R-:W-:Y:S01]  /*29e0*/  IADD3 R34, P0, R25, R16, RZ ;  /* 0x0000001019227210 */ /* 0x000fe20007f1e0ff */
[----:B------:R-:W-:-:S02]  /*29f0*/  IMAD R12, R224, R5, R12 ;  /* 0x00000005e00c7224 */ /* 0x000fc400078e020c */
[-C--:B------:R-:W-:Y:S02]  /*2a00*/  @!P6 IMAD R23, R26, R4.reuse, RZ ;  /* 0x000000041a17e224 */ /* 0x080fe400078e02ff */
[----:B------:R-:W-:Y:S01]  /*2a10*/  IMAD R36, R21, UR5, R36 ;  /* 0x0000000515247c24 */ /* 0x000fe2000f8e0224 */
[----:B------:R-:W-:Y:S01]  /*2a20*/  IADD3.X R35, R24, R17, R12, P0, !PT ;  /* 0x0000001118237210 */ /* 0x000fe200007fe40c */
[----:B------:R-:W-:Y:S01]  /*2a30*/  @P2 BAR.SYNC.DEFER_BLOCKING 0x0 ;  /* 0x0000000000002b1d */ /* 0x000fe20000010000 */
[----:B------:R-:W-:Y:S01]  /*2a40*/  LOP3.LUT R12, R13, 0xfffffffe, RZ, 0xc0, !PT ;  /* 0xfffffffe0d0c7812 */ /* 0x000fe200078ec0ff */
[C---:B------:R-:W-:Y:S01]  /*2a50*/  @!P6 IMAD R23, R184.reuse, R5, R23 ;  /* 0x00000005b817e224 */ /* 0x040fe200078e0217 */
[----:B------:R-:W-:Y:S01]  /*2a60*/  @!P4 IADD3 R16, P0, R184, 0x40, RZ ;  /* 0x00000040b810c810 */ /* 0x000fe20007f1e0ff */
[----:B------:R-:W-:Y:S01]  /*2a70*/  VIADD R222, R182, 0x1000 ;  /* 0x00001000b6de7836 */ /* 0x000fe20000000000 */
[----:B------:R-:W-:Y:S01]  /*2a80*/  @!P5 IADD3 R17, P2, R184, 0x20, RZ ;  /* 0x00000020b811d810 */ /* 0x000fe20007f5e0ff */
[----:B------:R-:W-:Y:S01]  /*2a90*/  IMAD.IADD R12, R223, 0x1, -R12 ;  /* 0x00000001df0c7824 */ /* 0x000fe200078e0a0c */
[----:B------:R-:W-:Y:S01]  /*2aa0*/  LEA R24, R182, UR6, 0x1 ;  /* 0x00000006b6187c11 */ /* 0x000fe2000f8e08ff */
[--C-:B------:R-:W-:Y:S01]  /*2ab0*/  @!P4 IMAD.X R19, RZ, RZ, R26.reuse, P0 ;  /* 0x000000ffff13c224 */ /* 0x100fe200000e061a */
[----:B------:R-:W-:Y:S01]  /*2ac0*/  @!P3 IADD3 R18, P0, R184, 0x60, RZ ;  /* 0x00000060b812b810 */ /* 0x000fe20007f1e0ff */
[----:B------:R-:W-:Y:S01]  /*2ad0*/  @!P5 IMAD.X R13, RZ, RZ, R26, P2 ;  /* 0x000000ffff0dd224 */ /* 0x000fe200010e061a */
[----:B------:R-:W-:Y:S01]  /*2ae0*/  ISETP.NE.AND P2, PT, R12, 0x1, PT ;  /* 0x000000010c00780c */ /* 0x000fe20003f45270 */
[----:B------:R-:W-:-:S02]  /*2af0*/  @!P4 IMAD R19, R19, R4, RZ ;  /* 0x000000041313c224 */ /* 0x000fc400078e02ff */
[----:B------:R-:W-:Y:S01]  /*2b00*/  IMAD.MOV.U32 R221, RZ, RZ, 0x7f800000 ;  /* 0x7f800000ffdd7424 */ /* 0x000fe200078e00ff */
[----:B------:R-:W-:Y:S01]  /*2b10*/  SEL R222, R222, R182, !P2 ;  /* 0x000000b6dede7207 */ /* 0x000fe20005000000 */
[----:B------:R-:W-:Y:S01]  /*2b20*/  @!P3 IMAD.X R12, RZ, RZ, R26, P0 ;  /* 0x000000ffff0cb224 */ /* 0x000fe200000e061a */
[----:B------:R-:W-:Y:S01]  /*2b30*/  ISETP.GE.AND P0, PT, R184, R22, PT ;  /* 0x00000016b800720c */ /* 0x000fe20003f06270 */
[----:B------:R-:W-:Y:S01]  /*2b40*/  IMAD.WIDE.U32 R26, R21, UR4, R34 ;  /* 0x00000004151a7c25 */ /* 0x000fe2000f8e0022 */
[----:B------:R-:W-:-:S03]  /*2b50*/  LEA R222, R222, UR6, 0x1 ;  /* 0x00000006dede7c11 */ /* 0x000fc6000f8e08ff */
[----:B------:R-:W-:Y:S02]  /*2b60*/  IMAD.MOV.U32 R218, RZ, RZ, 0x7f800000 ;  /* 0x7f800000ffda7424 */ /* 0x000fe400078e00ff */
[----:B------:R-:W-:Y:S01]  /*2b70*/  IMAD.MOV.U32 R219, RZ, RZ, 0x7f800000 ;  /* 0x7f800000ffdb7424 */ /* 0x000fe200078e00ff */
[----:B------:R1:W-:Y:S01]  /*2b80*/  @P6 STS.128 [R24+0xa000], RZ ;  /* 0x00a000ff18006388 */ /* 0x0003e20000000c00 */
[----:B------:R-:W-:Y:S01]  /*2b90*/  @!P5 IMAD R21, R13, R4, RZ ;  /* 0x000000040d15d224 */ /* 0x000fe200078e02ff */
[----:B------:R-:W-:Y:S01]  /*2ba0*/  LEA.HI R2, R2, R20, RZ, 0x4 ;  /* 0x0000001402027211 */ /* 0x000fe200078f20ff */
[----:B------:R-:W-:Y:S01]  /*2bb0*/  @!P3 IMAD R12, R12, R4, RZ ;  /* 0x000000040c0cb224 */ /* 0x000fe200078e02ff */
[----:B------:R-:W-:Y:S01]  /*2bc0*/  @!PT LDS RZ, [RZ] ;  /* 0x00000000fffff984 */ /* 0x000fe20000000800 */
[----:B------:R-:W-:Y:S01]  /*2bd0*/  @!PT LDS RZ, [RZ] ;  /* 0x00000000fffff984 */ /* 0x000fe20000000800 */
[----:B------:R-:W-:Y:S01]  /*2be0*/  @!PT LDS RZ, [RZ] ;  /* 0x00000000fffff984 */ /* 0x000fe20000000800 */
[----:B------:R-:W-:Y:S01]  /*2bf0*/  @!P6 LDGSTS.E.BYPASS.LTC128B.128 [R24+0xa000], desc[UR14][R14.64] ;  /* 0x0a0000000e18efae */ /* 0x000fe2000b901d4e */
[-C--:B------:R-:W-:Y:S02]  /*2c00*/  @!P5 IMAD R21, R17, R5.reuse, R21 ;  /* 0x000000051115d224 */ /* 0x080fe400078e0215 */
[----:B------:R-:W-:Y:S01]  /*2c10*/  IMAD.SHL.U32 R216, R211, 0x10, RZ ;  /* 0x00000010d3d87824 */ /* 0x000fe200078e00ff */
[----:B------:R1:W-:Y:S01]  /*2c20*/  @P5 STS.128 [R24+0xb000], RZ ;  /* 0x00b000ff18005388 */ /* 0x0003e20000000c00 */
[----:B------:R-:W-:-:S02]  /*2c30*/  @!P4 IMAD R19, R16, R5, R19 ;  /* 0x000000051013c224 */ /* 0x000fc400078e0213 */
[----:B------:R-:W-:Y:S01]  /*2c40*/  IMAD.SHL.U32 R217, R211, 0x8, RZ ;  /* 0x00000008d3d97824 */ /* 0x000fe200078e00ff */
[----:B------:R-:W-:Y:S01]  /*2c50*/  @!PT LDS RZ, [RZ] ;  /* 0x00000000fffff984 */ /* 0x000fe20000000800 */
[----:B------:R-:W-:Y:S01]  /*2c60*/  @!PT LDS RZ, [RZ] ;  /* 0x00000000fffff984 */ /* 0x000fe20000000800 */
[----:B------:R-:W-:Y:S01]  /*2c70*/  @!PT LDS RZ, [RZ] ;  /* 0x00000000fffff984 */ /* 0x000fe20000000800 */
[----:B------:R2:W-:Y:S01]  /*2c80*/  @!P5 LDGSTS.E.BYPASS.LTC128B.128 [R24+0xb000], desc[UR14][R10.64] ;  /* 0x0b0000000a18dfae */ /* 0x0005e2000b901d4e */
[----:B------:R-:W-:Y:S02]  /*2c90*/  @!P3 IMAD R5, R18, R5, R12 ;  /* 0x000000051205b224 */ /* 0x000fe400078e020c */
[----:B------:R-:W-:Y:S01]  /*2ca0*/  IMAD.MOV.U32 R167, RZ, RZ, 0x20 ;  /* 0x00000020ffa77424 */ /* 0x000fe200078e00ff */
[----:B------:R-:W3:Y:S01]  /*2cb0*/  @!P6 LDC.64 R12, c[0x0][0x218] ;  /* 0x00008600ff0ceb82 */ /* 0x000ee20000000a00 */
[----:B------:R1:W-:Y:S01]  /*2cc0*/  @P4 STS.128 [R24+0xc000], RZ ;  /* 0x00c000ff18004388 */ /* 0x0003e20000000c00 */
[----:B------:R-:W-:Y:S01]  /*2cd0*/  IMAD.IADD R37, R27, 0x1, R36 ;  /* 0x000000011b257824 */ /* 0x000fe200078e0224 */
[----:B------:R-:W-:Y:S01]  /*2ce0*/  @!P6 MOV R36, R26 ;  /* 0x0000001a0024e202 */ /* 0x000fe20000000f00 */
[----:B------:R-:W-:Y:S01]  /*2cf0*/  @!P5 IMAD.MOV.U32 R34, RZ, RZ, R26 ;  /* 0x000000ffff22d224 */ /* 0x000fe200078e001a */
[----:B------:R-:W-:Y:S01]  /*2d00*/  @!PT LDS RZ, [RZ] ;  /* 0x00000000fffff984 */ /* 0x000fe20000000800 */
[----:B------:R-:W-:Y:S01]  /*2d10*/  @!PT LDS RZ, [RZ] ;  /* 0x00000000fffff984 */ /* 0x000fe20000000800 */
[----:B------:R-:W-:Y:S01]  /*2d20*/  @!PT LDS RZ, [RZ] ;  /* 0x00000000fffff984 */ /* 0x000fe20000000800 */
[----:B------:R4:W-:Y:S01]  /*2d30*/  @!P4 LDGSTS.E.BYPASS.LTC128B.128 [R24+0xc000], desc[UR14][R8.64] ;  /* 0x0c0000000818cfae */ /* 0x0009e2000b901d4e */
[----:B------:R-:W-:-:S02]  /*2d40*/  @!P5 IMAD.MOV.U32 R35, RZ, RZ, R37 ;  /* 0x000000ffff23d224 */ /* 0x000fc400078e0025 */
[----:B------:R-:W-:Y:S01]  /*2d50*/  VIADD R169, R174, 0x1000 ;  /* 0x00001000aea97836 */ /* 0x000fe20000000000 */
[----:B------:R1:W-:Y:S01]  /*2d60*/  @P3 STS.128 [R24+0xd000], RZ ;  /* 0x00d000ff18003388 */ /* 0x0003e20000000c00 */
[--C-:B------:R-:W-:Y:S02]  /*2d70*/  @!P4 IMAD.MOV.U32 R31, RZ, RZ, R37.reuse ;  /* 0x000000ffff1fc224 */ /* 0x100fe400078e0025 */
[----:B------:R-:W-:Y:S01]  /*2d80*/  VIADD R168, R180, 0x1000 ;  /* 0x00001000b4a87836 */ /* 0x000fe20000000000 */
[----:B------:R-:W-:Y:S01]  /*2d90*/  @!PT LDS RZ, [RZ] ;  /* 0x00000000fffff984 */ /* 0x000fe20000000800 */
[----:B------:R-:W-:Y:S01]  /*2da0*/  @!PT LDS RZ, [RZ] ;  /* 0x00000000fffff984 */ /* 0x000fe20000000800 */
[----:B------:R-:W-:Y:S01]  /*2db0*/  @!PT LDS RZ, [RZ] ;  /* 0x00000000fffff984 */ /* 0x000fe20000000800 */
[----:B------:R-:W-:Y:S01]  /*2dc0*/  @!P3 LDGSTS.E.BYPASS.LTC128B.128 [R24+0xd000], desc[UR14][R32.64] ;  /* 0x0d0000002018bfae */ /* 0x000fe2000b901d4e */
[--C-:B------:R-:W-:Y:S01]  /*2dd0*/  @!P3 IMAD.MOV.U32 R27, RZ, RZ, R37.reuse ;  /* 0x000000ffff1bb224 */ /* 0x100fe200078e0025 */
[----:B------:R-:W-:Y:S01]  /*2de0*/  SHF.R.S32.HI R210, RZ, 0x1f, R236 ;  /* 0x0000001fffd27819 */ /* 0x000fe200000114ec */
[----:B------:R-:W-:Y:S01]  /*2df0*/  @!P6 IMAD.WIDE.U32 R36, R184, R4, R36 ;  /* 0x00000004b824e225 */ /* 0x000fe200078e0024 */
[----:B------:R-:W0:Y:S01]  /*2e00*/  LDGDEPBAR ;  /* 0x00000000000079af */ /* 0x000e220000000000 */
[----:B------:R-:W-:-:S02]  /*2e10*/  IADD3 R204, R227, 0x80, R224 ;  /* 0x00000080e3cc7810 */ /* 0x000fc40007ffe0e0 */
[----:B------:R-:W-:Y:S01]  /*2e20*/  MOV R175, 0x40 ;  /* 0x0000004000af7802 */ /* 0x000fe20000000f00 */
[----:B------:R1:W-:Y:S01]  /*2e30*/  @P0 STS.128 [R24+0x4000], RZ ;  /* 0x004000ff18000388 */ /* 0x0003e20000000c00 */
[----:B------:R-:W-:Y:S01]  /*2e40*/  @!P4 IMAD.MOV.U32 R30, RZ, RZ, R26 ;  /* 0x000000ffff1ec224 */ /* 0x000fe200078e001a */
[----:B--2---:R-:W2:Y:S01]  /*2e50*/  @!P5 LDC.64 R10, c[0x0][0x218] ;  /* 0x00008600ff0adb82 */ /* 0x004ea20000000a00 */
[----:B------:R-:W-:Y:S01]  /*2e60*/  @!P6 IADD3 R23, R37, R23, RZ ;  /* 0x000000172517e210 */ /* 0x000fe20007ffe0ff */
[----:B------:R-:W-:Y:S01]  /*2e70*/  @!PT LDS RZ, [RZ] ;  /* 0x00000000fffff984 */ /* 0x000fe20000000800 */
[----:B------:R-:W-:Y:S01]  /*2e80*/  @!PT LDS RZ, [RZ] ;  /* 0x00000000fffff984 */ /* 0x000fe20000000800 */
[----:B------:R-:W-:Y:S01]  /*2e90*/  @!PT LDS RZ, [RZ] ;  /* 0x00000000fffff984 */ /* 0x000fe20000000800 */
[----:B------:R-:W-:Y:S01]  /*2ea0*/  @!P0 LDGSTS.E.BYPASS.LTC128B.128 [R24+0x4000], desc[UR14][R230.64] ;  /* 0x04000000e6188fae */ /* 0x000fe2000b901d4e */
[-C--:B------:R-:W-:Y:S01]  /*2eb0*/  @!P5 IMAD.WIDE.U32 R34, R17, R4.reuse, R34 ;  /* 0x000000041122d225 */ /* 0x080fe200078e0022 */
[----:B------:R-:W-:Y:S02]  /*2ec0*/  IADD3 R207, -R207, RZ, RZ ;  /* 0x000000ffcfcf7210 */ /* 0x000fe40007ffe1ff */
[----:B------:R-:W-:Y:S01]  /*2ed0*/  CS2R R94, SRZ ;  /* 0x00000000005e7805 */ /* 0x000fe2000001ff00 */
[----:B------:R1:W-:Y:S01]  /*2ee0*/  @P1 STS.128 [R24+0x5000], RZ ;  /* 0x005000ff18001388 */ /* 0x0003e20000000c00 */
[-C--:B------:R-:W-:Y:S01]  /*2ef0*/  @!P4 IMAD.WIDE.U32 R30, R16, R4.reuse, R30 ;  /* 0x00000004101ec225 */ /* 0x080fe200078e001e */
[----:B------:R-:W-:Y:S01]  /*2f00*/  CS2R R92, SRZ ;  /* 0x00000000005c7805 */ /* 0x000fe2000001ff00 */
[----:B----4-:R-:W4:Y:S01]  /*2f10*/  @!P4 LDC.64 R8, c[0x0][0x218] ;  /* 0x00008600ff08cb82 */ /* 0x010f220000000a00 */
[----:B------:R-:W-:Y:S01]  /*2f20*/  @!PT LDS RZ, [RZ] ;  /* 0x00000000fffff984 */ /* 0x000fe20000000800 */
[----:B------:R-:W-:Y:S01]  /*2f30*/  @!PT LDS RZ, [RZ] ;  /* 0x00000000fffff984 */ /* 0x000fe20000000800 */
[----:B------:R-:W-:Y:S01]  /*2f40*/  @!PT LDS RZ, [RZ] ;  /* 0x00000000fffff984 */ /* 0x000fe20000000800 */
[----:B------:R1:W-:Y:S01]  /*2f50*/  @!P1 LDGSTS.E.BYPASS.LTC128B.128 [R24+0x5000], desc[UR14][R6.64] ;  /* 0x0500000006189fae */ /* 0x0003e2000b901d4e */
[----:B------:R-:W-:Y:S01]  /*2f60*/  @!P5 IMAD.IADD R21, R35, 0x1, R21 ;  /* 0x000000012315d824 */ /* 0x000fe200078e0215 */
[----:B------:R-:W-:Y:S01]  /*2f70*/  CS2R R98, SRZ ;  /* 0x0000000000627805 */ /* 0x000fe2000001ff00 */
[----:B------:R-:W-:Y:S01]  /*2f80*/  @!P3 IMAD.WIDE.U32 R26, R18, R4, R26 ;  /* 0x00000004121ab225 */ /* 0x000fe200078e001a */
[----:B------:R1:W-:Y:S01]  /*2f90*/  @P0 STS [R222], RZ ;  /* 0x000000ffde000388 */ /* 0x0003e20000000800 */
[----:B------:R-:W-:-:S02]  /*2fa0*/  CS2R R96, SRZ ;  /* 0x0000000000607805 */ /* 0x000fc4000001ff00 */
[----:B------:R-:W-:Y:S01]  /*2fb0*/  CS2R R90, SRZ ;  /* 0x00000000005a7805 */ /* 0x000fe2000001ff00 */
[----:B------:R-:W-:Y:S01]  /*2fc0*/  @!P4 IMAD.IADD R19, R31, 0x1, R19 ;  /* 0x000000011f13c824 */ /* 0x000fe200078e0213 */
[----:B------:R2:W-:Y:S01]  /*2fd0*/  @P0 STS [R222+0x4], RZ ;  /* 0x000004ffde000388 */ /* 0x0005e20000000800 */
[----:B------:R-:W-:Y:S01]  /*2fe0*/  @!P3 IMAD.IADD R5, R27, 0x1, R5 ;  /* 0x000000011b05b824 */ /* 0x000fe200078e0205 */
[----:B------:R-:W-:Y:S01]  /*2ff0*/  CS2R R88, SRZ ;  /* 0x0000000000587805 */ /* 0x000fe2000001ff00 */
[----:B------:R-:W-:Y:S01]  /*3000*/  VIADD R4, R179, 0x28 ;  /* 0x00000028b3047836 */ /* 0x000fe20000000000 */
[----:B------:R2:W-:Y:S01]  /*3010*/  @P0 STS [R222+0x8], RZ ;  /* 0x000008ffde000388 */ /* 0x0005e20000000800 */
[C---:B------:R-:W-:Y:S01]  /*3020*/  IMAD R215, R211.reuse, 0x18, RZ ;  /* 0x00000018d3d77824 */ /* 0x040fe200078e02ff */
[----:B------:R-:W-:Y:S01]  /*3030*/  CS2R R86, SRZ ;  /* 0x0000000000567805 */ /* 0x000fe2000001ff00 */
[C---:B------:R-:W-:Y:S01]  /*3040*/  IMAD.SHL.U32 R214, R211.reuse, 0x20, RZ ;  /* 0x00000020d3d67824 */ /* 0x040fe200078e00ff */
[----:B------:R4:W-:Y:S01]  /*3050*/  @P0 STS [R222+0xc], RZ ;  /* 0x00000cffde000388 */ /* 0x0009e20000000800 */
[C---:B------:R-:W-:Y:S01]  /*3060*/  IMAD R213, R211.reuse, 0x28, RZ ;  /* 0x00000028d3d57824 */ /* 0x040fe200078e02ff */
[----:B------:R-:W-:Y:S01]  /*3070*/  CS2R R84, SRZ ;  /* 0x0000000000547805 */ /* 0x000fe2000001ff00 */
[----:B------:R-:W-:Y:S01]  /*3080*/  IMAD R212, R211, 0x30, RZ ;  /* 0x00000030d3d47824 */ /* 0x000fe200078e02ff */
[----:B------:R-:W-:Y:S01]  /*3090*/  @!PT LDS RZ, [RZ] ;  /* 0x00000000fffff984 */ /* 0x000fe20000000800 */
[----:B------:R-:W-:Y:S01]  /*30a0*/  @!PT LDS RZ, [RZ] ;  /* 0x00000000fffff984 */ /* 0x000fe20000000800 */
[----:B------:R-:W-:Y:S01]  /*30b0*/  @!PT LDS RZ, [RZ] ;  /* 0x00000000fffff984 */ /* 0x000fe20000000800 */
[----:B------:R-:W-:Y:S01]  /*30c0*/  @!P0 LDGSTS.E.BYPASS.LTC128B.128 [R222], desc[UR14][R232.64] ;  /* 0x00000000e8de8fae */ /* 0x000fe2000b901d4e */
[----:B---3--:R-:W-:Y:S01]  /*30d0*/  @!P6 LEA R12, P0, R36, R12, 0x1 ;  /* 0x0000000c240ce211 */ /* 0x008fe200078008ff */
[----:B------:R-:W-:Y:S01]  /*30e0*/  VIADD R202, R224, 0x80 ;  /* 0x00000080e0ca7836 */ /* 0x000fe20000000000 */
[----:B------:R-:W-:Y:S01]  /*30f0*/  CS2R R78, SRZ ;  /* 0x00000000004e7805 */ /* 0x000fe2000001ff00 */
[----:B------:R3:W-:Y:S01]  /*3100*/  @P1 STS [R222+0x1000], RZ ;  /* 0x001000ffde001388 */ /* 0x0007e20000000800 */
[----:B------:R-:W-:Y:S01]  /*3110*/  @!P6 LEA.HI.X R13, R36, R13, R23, 0x1, P0 ;  /* 0x0000000d240de211 */ /* 0x000fe200000f0c17 */
[----:B------:R-:W-:Y:S01]  /*3120*/  IMAD.SHL.U32 R201, R183, 0x20, RZ ;  /* 0x00000020b7c97824 */ /* 0x000fe200078e00ff */
[----:B-1----:R-:W1:Y:S01]  /*3130*/  @!P3 LDC.64 R6, c[0x0][0x218] ;  /* 0x00008600ff06bb82 */ /* 0x002e620000000a00 */
[----:B--2---:R-:W-:Y:S01]  /*3140*/  @!P5 LEA R10, P0, R34, R10, 0x1 ;  /* 0x0000000a220ad211 */ /* 0x004fe200078008ff */
[----:B------:R3:W-:Y:S01]  /*3150*/  @P1 STS [R222+0x1004], RZ ;  /* 0x001004ffde001388 */ /* 0x0007e20000000800 */
[----:B------:R-:W-:Y:S01]  /*3160*/  IMAD.MOV.U32 R203, RZ, RZ, 0x40 ;  /* 0x00000040ffcb7424 */ /* 0x000fe200078e00ff */
[----:B------:R-:W-:-:S02]  /*3170*/  CS2R R76, SRZ ;  /* 0x00000000004c7805 */ /* 0x000fc4000001ff00 */
[----:B------:R-:W-:Y:S01]  /*3180*/  @!P5 LEA.HI.X R11, R34, R11, R21, 0x1, P0 ;  /* 0x0000000b220bd211 */ /* 0x000fe200000f0c15 */
[----:B------:R3:W-:Y:S01]  /*3190*/  @P1 STS [R222+0x1008], RZ ;  /* 0x001008ffde001388 */ /* 0x0007e20000000800 */
[----:B------:R-:W-:Y:S02]  /*31a0*/  CS2R R82, SRZ ;  /* 0x0000000000527805 */ /* 0x000fe4000001ff00 */
[----:B------:R-:W-:Y:S02]  /*31b0*/  CS2R R80, SRZ ;  /* 0x0000000000507805 */ /* 0x000fe4000001ff00 */
[----:B------:R-:W-:Y:S01]  /*31c0*/  CS2R R74, SRZ ;  /* 0x00000000004a7805 */ /* 0x000fe2000001ff00 */
[----:B------:R3:W-:Y:S01]  /*31d0*/  @P1 STS [R222+0x100c], RZ ;  /* 0x00100cffde001388 */ /* 0x0007e20000000800 */
[----:B------:R-:W-:Y:S02]  /*31e0*/  CS2R R72, SRZ ;  /* 0x0000000000487805 */ /* 0x000fe4000001ff00 */
[----:B------:R-:W-:-:S02]  /*31f0*/  CS2R R70, SRZ ;  /* 0x0000000000467805 */ /* 0x000fc4000001ff00 */
[----:B------:R-:W-:Y:S01]  /*3200*/  CS2R R68, SRZ ;  /* 0x0000000000447805 */ /* 0x000fe2000001ff00 */
[----:B------:R-:W-:Y:S01]  /*3210*/  @!PT LDS RZ, [RZ] ;  /* 0x00000000fffff984 */ /* 0x000fe20000000800 */
[----:B------:R-:W-:Y:S01]  /*3220*/  @!PT LDS RZ, [RZ] ;  /* 0x00000000fffff984 */ /* 0x000fe20000000800 */
[----:B------:R-:W-:Y:S01]  /*3230*/  @!PT LDS RZ, [RZ] ;  /* 0x00000000fffff984 */ /* 0x000fe20000000800 */
[----:B------:R-:W-:Y:S01]  /*3240*/  @!P1 LDGSTS.E.BYPASS.LTC128B.128 [R222+0x1000], desc[UR14][R28.64] ;  /* 0x010000001cde9fae */ /* 0x000fe2000b901d4e */
[C---:B----4-:R-:W-:Y:S02]  /*3250*/  @!P4 LEA R8, P1, R30.reuse, R8, 0x1 ;  /* 0x000000081e08c211 */ /* 0x050fe400078208ff */
[----:B------:R-:W-:Y:S02]  /*3260*/  CS2R R62, SRZ ;  /* 0x00000000003e7805 */ /* 0x000fe4000001ff00 */
[----:B------:R-:W-:Y:S01]  /*3270*/  CS2R R60, SRZ ;  /* 0x00000000003c7805 */ /* 0x000fe2000001ff00 */
[----:B------:R3:W-:Y:S01]  /*3280*/  @P6 STS.128 [R24+0x6000], RZ ;  /* 0x006000ff18006388 */ /* 0x0007e20000000c00 */
[----:B------:R-:W-:Y:S02]  /*3290*/  @!P4 LEA.HI.X R9, R30, R9, R19, 0x1, P1 ;  /* 0x000000091e09c211 */ /* 0x000fe400008f0c13 */
[----:B------:R-:W-:-:S02]  /*32a0*/  CS2R R66, SRZ ;  /* 0x0000000000427805 */ /* 0x000fc4000001ff00 */
[----:B------:R-:W-:Y:S01]  /*32b0*/  CS2R R64, SRZ ;  /* 0x0000000000407805 */ /* 0x000fe2000001ff00 */
[----:B------:R-:W-:Y:S01]  /*32c0*/  @!PT LDS RZ, [RZ] ;  /* 0x00000000fffff984 */ /* 0x000fe20000000800 */
[----:B------:R-:W-:Y:S01]  /*32d0*/  @!PT LDS RZ, [RZ] ;  /* 0x00000000fffff984 */ /* 0x000fe20000000800 */
[----:B------:R-:W-:Y:S01]  /*32e0*/  @!PT LDS RZ, [RZ] ;  /* 0x00000000fffff984 */ /* 0x000fe20000000800 */
[----:B------:R-:W-:Y:S01]  /*32f0*/  @!P6 LDGSTS.E.BYPASS.LTC128B.128 [R24+0x6000], desc[UR14][R12.64] ;  /* 0x060000000c18efae */ /* 0x000fe2000b901d4e */
[----:B------:R-:W-:Y:S02]  /*3300*/  CS2R R58, SRZ ;  /* 0x00000000003a7805 */ /* 0x000fe4000001ff00 */
[C---:B-1----:R-:W-:Y:S02]  /*3310*/  @!P3 LEA R6, P0, R26.reuse, R6, 0x1 ;  /* 0x000000061a06b211 */ /* 0x042fe400078008ff */
[----:B------:R-:W-:Y:S01]  /*3320*/  CS2R R56, SRZ ;  /* 0x0000000000387805 */ /* 0x000fe2000001ff00 */
[----:B------:R3:W-:Y:S01]  /*3330*/  @P5 STS.128 [R24+0x7000], RZ ;  /* 0x007000ff18005388 */ /* 0x0007e20000000c00 */
[----:B------:R-:W-:Y:S02]  /*3340*/  CS2R R54, SRZ ;  /* 0x0000000000367805 */ /* 0x000fe4000001ff00 */
[----:B------:R-:W-:Y:S01]  /*3350*/  @!P3 LEA.HI.X R7, R26, R7, R5, 0x1, P0 ;  /* 0x000000071a07b211 */ /* 0x000fe200000f0c05 */
[----:B------:R-:W-:Y:S01]  /*3360*/  VIADD R5, R179, 0x8 ;  /* 0x00000008b3057836 */ /* 0x000fe20000000000 */
[----:B------:R-:W-:Y:S01]  /*3370*/  @!PT LDS RZ, [RZ] ;  /* 0x00000000fffff984 */ /* 0x000fe20000000800 */
[----:B------:R-:W-:Y:S01]  /*3380*/  @!PT LDS RZ, [RZ] ;  /* 0x00000000fffff984 */ /* 0x000fe20000000800 */
[----:B------:R-:W-:Y:S01]  /*3390*/  @!PT LDS RZ, [RZ] ;  /* 0x00000000fffff984 */ /* 0x000fe20000000800 */
[----:B------:R-:W-:Y:S01]  /*33a0*/  @!P5 LDGSTS.E.BYPASS.LTC128B.128 [R24+0x7000], desc[UR14][R10.64] ;  /* 0x070000000a18dfae */ /* 0x000fe2000b901d4e */
[----:B------:R-:W-:-:S02]  /*33b0*/  ISETP.GE.AND P0, PT, R4, R22, PT ;  /* 0x000000160400720c */ /* 0x000fc40003f06270 */
[----:B------:R-:W-:Y:S02]  /*33c0*/  CS2R R52, SRZ ;  /* 0x0000000000347805 */ /* 0x000fe4000001ff00 */
[----:B------:R-:W-:Y:S01]  /*33d0*/  CS2R R46, SRZ ;  /* 0x00000000002e7805 */ /* 0x000fe2000001ff00 */
[----:B------:R3:W-:Y:S01]  /*33e0*/  @P4 STS.128 [R24+0x8000], RZ ;  /* 0x008000ff18004388 */ /* 0x0007e20000000c00 */
[----:B------:R-:W-:Y:S02]  /*33f0*/  CS2R R44, SRZ ;  /* 0x00000000002c7805 */ /* 0x000fe4000001ff00 */
[----:B------:R-:W-:Y:S02]  /*3400*/  CS2R R50, SRZ ;  /* 0x0000000000327805 */ /* 0x000fe4000001ff00 */
[----:B------:R-:W-:Y:S01]  /*3410*/  CS2R R48, SRZ ;  /* 0x0000000000307805 */ /* 0x000fe2000001ff00 */
[----:B------:R-:W-:Y:S01]  /*3420*/  @!PT LDS RZ, [RZ] ;  /* 0x00000000fffff984 */ /* 0x000fe20000000800 */
[----:B------:R-:W-:Y:S01]  /*3430*/  @!PT LDS RZ, [RZ] ;  /* 0x00000000fffff984 */ /* 0x000fe20000000800 */
[----:B------:R-:W-:Y:S01]  /*3440*/  @!PT LDS RZ, [RZ] ;  /* 0x00000000fffff984 */ /* 0x000fe20000000800 */
[----:B------:R1:W-:Y:S01]  /*3450*/  @!P4 LDGSTS.E.BYPASS.LTC128B.128 [R24+0x8000], desc[UR14][R8.64] ;  /* 0x080000000818cfae */ /* 0x0003e2000b901d4e */
[----:B------:R-:W-:-:S02]  /*3460*/  ISETP.GE.AND P4, PT, R179, R22, PT ;  /* 0x00000016b300720c */ /* 0x000fc40003f86270 */
[----:B------:R-:W-:Y:S02]  /*3470*/  CS2R R42, SRZ ;  /* 0x00000000002a7805 */ /* 0x000fe4000001ff00 */
[----:B------:R-:W-:Y:S01]  /*3480*/  CS2R R40, SRZ ;  /* 0x0000000000287805 */ /* 0x000fe2000001ff00 */
[----:B------:R3:W-:Y:S01]  /*3490*/  @P3 STS.128 [R24+0x9000], RZ ;  /* 0x009000ff18003388 */ /* 0x0007e20000000c00 */
[----:B------:R-:W-:Y:S01]  /*34a0*/  CS2R R38, SRZ ;  /* 0x0000000000267805 */ /* 0x000fe2000001ff00 */
[----:B------:R-:W-:Y:S01]  /*34b0*/  ULDC.U8 UR5, c[0x0][0x388] ;  /* 0x0000e20000057ab9 */ /* 0x000fe20000000000 */
[----:B------:R-:W-:Y:S01]  /*34c0*/  ULDC UR4, c[0x0][0x2ec] ;  /* 0x0000bb0000047ab9 */ /* 0x000fe20000000800 */
[----:B------:R-:W-:Y:S01]  /*34d0*/  @!PT LDS RZ, [RZ] ;  /* 0x00000000fffff984 */ /* 0x000fe20000000800 */
[----:B------:R-:W-:Y:S01]  /*34e0*/  @!PT LDS RZ, [RZ] ;  /* 0x00000000fffff984 */ /* 0x000fe20000000800 */
[----:B------:R-:W-:Y:S01]  /*34f0*/  @!PT LDS RZ, [RZ] ;  /* 0x00000000fffff984 */ /* 0x000fe20000000800 */
[----:B------:R2:W-:Y:S01]  /*3500*/  @!P3 LDGSTS.E.BYPASS.LTC128B.128 [R24+0x9000], desc[UR14][R6.64] ;  /* 0x090000000618bfae */ /* 0x0005e2000b901d4e */
[----:B------:R-:W-:Y:S01]  /*3510*/  ISETP.GE.AND P3, PT, R5, R22, PT ;  /* 0x000000160500720c */ /* 0x000fe20003f66270 */
[----:B------:R-:W-:Y:S02]  /*3520*/  @!P0 IMAD.WIDE R4, R4, 0x4, R234 ;  /* 0x0000000404048825 */ /* 0x000fe400078e02ea */
[----:B------:R-:W0:Y:S04]  /*3530*/  LDGDEPBAR ;  /* 0x00000000000079af */ /* 0x000e280000000000 */
[----:B------:R-:W5:Y:S01]  /*3540*/  @!P0 LDG.E R219, desc[UR14][R4.64] ;  /* 0x0000000e04db8981 */ /* 0x000f62000c1e1900 */
[----:B-1----:R-:W1:Y:S01]  /*3550*/  LDC.64 R8, c[0x0][0x3b8] ;  /* 0x0000ee00ff087b82 */ /* 0x002e620000000a00 */
[----:B--2---:R-:W-:Y:S01]  /*3560*/  VIADD R6, R179, 0x20 ;  /* 0x00000020b3067836 */ /* 0x004fe20000000000 */
[----:B------:R-:W-:-:S04]  /*3570*/  DEPBAR.LE SB0, 0x1 ;  /* 0x000080400000791a */ /* 0x000fc80000000000 */
[----:B------:R-:W-:Y:S01]  /*3580*/  ISETP.GE.AND P1, PT, R6, R22, PT ;  /* 0x000000160600720c */ /* 0x000fe20003f26270 */
[----:B------:R-:W-:-:S05]  /*3590*/  IMAD.WIDE R6, R179, 0x4, R234 ;  /* 0x00000004b3067825 */ /* 0x000fca00078e02ea */
[----:B------:R-:W5:Y:S04]  /*35a0*/  @!P4 LDG.E R220, desc[UR14][R6.64] ;  /* 0x0000000e06dcc981 */ /* 0x000f68000c1e1900 */
[----:B------:R-:W5:Y:S04]  /*35b0*/  @!P3 LDG.E R221, desc[UR14][R6.64+0x20] ;  /* 0x0000200e06ddb981 */ /* 0x000f68000c1e1900 */
[----:B------:R-:W5:Y:S01]  /*35c0*/  @!P1 LDG.E R218, desc[UR14][R6.64+0x80] ;  /* 0x0000800e06da9981 */ /* 0x000f62000c1e1900 */
[----:B------:R-:W-:Y:S06]  /*35d0*/  BAR.SYNC.DEFER_BLOCKING 0x0 ;  /* 0x0000000000007b1d */ /* 0x000fec0000010000 */
[----:B-1----:R-:W2:Y:S04]  /*35e0*/  LDG.E.64 R4, desc[UR14][R8.64] ;  /* 0x0000000e08047981 */ /* 0x002ea8000c1e1b00 */
[----:B------:R1:W4:Y:S01]  /*35f0*/  LDG.E.64 R6, desc[UR14][R8.64+0x8] ;  /* 0x0000080e08067981 */ /* 0x000322000c1e1b00 */
[----:B------:R-:W-:-:S03]  /*3600*/  LOP3.LUT R2, R2, 0xfffffff0, RZ, 0xc0, !PT ;  /* 0xfffffff002027812 */ /* 0x000fc600078ec0ff */
[----:B------:R3:W2:Y:S04]  /*3610*/  LDSM.16.M88.4 R132, [R166+0xa000] ;  /* 0x00a00000a684783b */ /* 0x0006a80000000200 */
[----:B------:R3:W2:Y:S04]  /*3620*/  LDSM.16.M88.4 R136, [R166+0xa800] ;  /* 0x00a80000a688783b */ /* 0x0006a80000000200 */
[----:B------:R3:W2:Y:S04]  /*3630*/  LDSM.16.M88.4 R140, [R165+0xa000] ;  /* 0x00a00000a58c783b */ /* 0x0006a80000000200 */
[----:B------:R3:W2:Y:S04]  /*3640*/  LDSM.16.M88.4 R144, [R165+0xa800] ;  /* 0x00a80000a590783b */ /* 0x0006a80000000200 */
[----:B------:R3:W2:Y:S04]  /*3650*/  LDSM.16.M88.4 R148, [R164+0xa000] ;  /* 0x00a00000a494783b */ /* 0x0006a80000000200 */
[----:B------:R3:W2:Y:S04]  /*3660*/  LDSM.16.M88.4 R152, [R164+0xa800] ;  /* 0x00a80000a498783b */ /* 0x0006a80000000200 */
[----:B------:R3:W2:Y:S04]  /*3670*/  LDSM.16.M88.4 R156, [R3+0xa000] ;  /* 0x00a00000039c783b */ /* 0x0006a80000000200 */
[----:B------:R3:W2:Y:S01]  /*3680*/  LDSM.16.M88.4 R160, [R3+0xa800] ;  /* 0x00a8000003a0783b */ /* 0x0006a20000000200 */
[----:B------:R-:W-:-:S05]  /*3690*/  IMAD.IADD R20, R20, 0x1, -R2 ;  /* 0x0000000114147824 */ /* 0x000fca00078e0a02 */
[----:B------:R-:W-:Y:S01]  /*36a0*/  SHF.R.S32.HI R2, RZ, 0x1f, R20 ;  /* 0x0000001fff027819 */ /* 0x000fe20000011414 */
[----:B------:R-:W-:-:S03]  /*36b0*/  VIADD R200, R216, 0x20 ;  /* 0x00000020d8c87836 */ /* 0x000fc60000000000 */
[----:B------:R-:W-:Y:S01]  /*36c0*/  LEA.HI R2, R2, R20, RZ, 0x3 ;  /* 0x0000001402027211 */ /* 0x000fe200078f18ff */
[----:B-1----:R-:W-:Y:S02]  /*36d0*/  IMAD R8, R178, R0, R177 ;  /* 0x00000000b2087224 */ /* 0x002fe400078e02b1 */
[----:B------:R-:W-:Y:S01]  /*36e0*/  IMAD.IADD R199, R217, 0x1, R200 ;  /* 0x00000001d9c77824 */ /* 0x000fe200078e02c8 */
[----:B------:R-:W-:Y:S01]  /*36f0*/  LOP3.LUT R0, R2, 0xfffffff8, RZ, 0xc0, !PT ;  /* 0xfffffff802007812 */ /* 0x000fe200078ec0ff */
[----:B------:R-:W-:-:S03]  /*3700*/  IMAD.SHL.U32 R2, R8, 0x20, RZ ;  /* 0x0000002008027824 */ /* 0x000fc600078e00ff */
[----:B------:R-:W-:Y:S01]  /*3710*/  IADD3 R198, R217, R199, RZ ;  /* 0x000000c7d9c67210 */ /* 0x000fe20007ffe0ff */
[----:B------:R-:W-:-:S04]  /*3720*/  IMAD.IADD R0, R20, 0x1, -R0 ;  /* 0x0000000114007824 */ /* 0x000fc800078e0a00 */
[C---:B------:R-:W-:Y:S01]  /*3730*/  IMAD.IADD R197, R217.reuse, 0x1, R198 ;  /* 0x00000001d9c57824 */ /* 0x040fe200078e02c6 */
[C---:B------:R-:W-:Y:S02]  /*3740*/  LOP3.LUT P0, RZ, R0.reuse, 0x2, RZ, 0xc0, !PT ;  /* 0x0000000200ff7812 */ /* 0x040fe4000780c0ff */
[----:B------:R-:W-:Y:S01]  /*3750*/  LOP3.LUT P1, RZ, R0, 0x4, RZ, 0xc0, !PT ;  /* 0x0000000400ff7812 */ /* 0x000fe2000782c0ff */
[----:B------:R-:W-:Y:S01]  /*3760*/  IMAD.IADD R196, R217, 0x1, R197 ;  /* 0x00000001d9c47824 */ /* 0x000fe200078e02c5 */
[----:B------:R-:W-:Y:S02]  /*3770*/  SEL R167, R167, 0xffffffe0, !P0 ;  /* 0xffffffe0a7a77807 */ /* 0x000fe40004000000 */
[----:B------:R-:W-:Y:S02]  /*3780*/  SEL R169, R169, R174, !P2 ;  /* 0x000000aea9a97207 */ /* 0x000fe40005000000 */
[----:B------:R-:W-:Y:S01]  /*3790*/  SEL R168, R168, R180, !P2 ;  /* 0x000000b4a8a87207 */ /* 0x000fe20005000000 */
[----:B------:R-:W-:Y:S01]  /*37a0*/  IMAD R211, R211, 0x38, RZ ;  /* 0x00000038d3d37824 */ /* 0x000fe200078e02ff */
[----:B------:R-:W-:Y:S01]  /*37b0*/  CS2R R36, SRZ ;  /* 0x0000000000247805 */ /* 0x000fe2000001ff00 */
[----:B------:R-:W-:Y:S01]  /*37c0*/  IMAD.SHL.U32 R0, R174, 0x2, RZ ;  /* 0x00000002ae007824 */ /* 0x000fe200078e00ff */
[----:B------:R-:W-:Y:S01]  /*37d0*/  LEA R169, R169, UR6, 0x1 ;  /* 0x00000006a9a97c11 */ /* 0x000fe2000f8e08ff */
[----:B------:R-:W-:Y:S01]  /*37e0*/  IMAD.IADD R204, R204, 0x1, -R225 ;  /* 0x00000001cccc7824 */ /* 0x000fe200078e0ae1 */
[----:B------:R-:W-:Y:S01]  /*37f0*/  LEA R168, R168, UR6, 0x1 ;  /* 0x00000006a8a87c11 */ /* 0x000fe2000f8e08ff */
[----:B------:R-:W-:Y:S01]  /*3800*/  IMAD.IADD R229, R217, 0x1, R196 ;  /* 0x00000001d9e57824 */ /* 0x000fe200078e02c4 */
[----:B------:R-:W-:-:S02]  /*3810*/  SEL R175, R175, 0xffffffc0, !P1 ;  /* 0xffffffc0afaf7807 */ /* 0x000fc40004800000 */
[----:B--2---:R-:W-:Y:S02]  /*3820*/  R2UR UR11, R5 ;  /* 0x00000000050b72ca */ /* 0x004fe400000e0000 */
[----:B------:R-:W-:Y:S02]  /*3830*/  R2UR UR16, R4 ;  /* 0x00000000041072ca */ /* 0x000fe400000e0000 */
[----:B----4-:R-:W-:Y:S02]  /*3840*/  IADD3 R236, P4, P3, R2, R6, R236 ;  /* 0x0000000602ec7210 */ /* 0x010fe40007b9e0ec */
[----:B------:R-:W-:-:S03]  /*3850*/  SHF.R.S32.HI R2, RZ, 0x1f, R2 ;  /* 0x0000001fff027819 */ /* 0x000fc60000011402 */
[----:B------:R-:W-:Y:S01]  /*3860*/  IMAD.WIDE.U32 R236, R236, -0x2daee0ad, RZ ;  /* 0xd2511f53ecec7825 */ /* 0x000fe200078e00ff */
[----:B------:R-:W-:-:S03]  /*3870*/  IADD3.X R210, R2, R7, R210, P4, P3 ;  /* 0x0000000702d27210 */ /* 0x000fc600027e64d2 */
[----:B---3--:R-:W-:-:S07]  /*3880*/  IMAD.IADD R2, R173, 0x1, R167 ;  /* 0x00000001ad027824 */ /* 0x008fce00078e02a7 */
.L_x_601:
[----:B-----5:R-:W-:Y:S01]  /*3890*/  FSETP.NEU.FTZ.AND P3, PT, R221, -INF , PT ;  /* 0xff800000dd00780b */ /* 0x020fe20003f7d000 */
[----:B------:R-:W0:Y:S01]  /*38a0*/  LDGDEPBAR ;  /* 0x00000000000079af */ /* 0x000e220000000000 */
[----:B------:R-:W-:Y:S01]  /*38b0*/  FSETP.NEU.FTZ.AND P4, PT, R220, -INF , PT ;  /* 0xff800000dc00780b */ /* 0x000fe20003f9d000 */
[----:B------:R-:W-:Y:S01]  /*38c0*/  IMAD.IADD R176, R169, 0x1, R167 ;  /* 0x00000001a9b07824 */ /* 0x000fe200078e02a7 */
[----:B------:R-:W-:Y:S01]  /*38d0*/  FSETP.NEU.FTZ.AND P0, PT, R219, -INF , PT ;  /* 0xff800000db00780b */ /* 0x000fe20003f1d000 */
[----:B------:R-:W-:Y:S01]  /*38e0*/  IMAD.IADD R128, R169, 0x1, R175 ;  /* 0x00000001a9807824 */ /* 0x000fe200078e02af */
[C---:B------:R-:W-:Y:S01]  /*38f0*/  FSETP.NEU.FTZ.AND P2, PT, R218.reuse, -INF , PT ;  /* 0xff800000da00780b */ /* 0x040fe20003f5d000 */
[----:B------:R-:W-:Y:S01]  /*3900*/  UIADD3 UR8, UR16, -0x61c88647, URZ ;  /* 0x9e3779b910087890 */ /* 0x000fe2000fffe03f */
[----:B------:R-:W-:Y:S01]  /*3910*/  FMUL.FTZ R242, R218, 1.4426950216293334961 ;  /* 0x3fb8aa3bdaf27820 */ /* 0x000fe20000410000 */
[----:B------:R-:W-:Y:S01]  /*3920*/  UIADD3 UR10, UR11, -0x4498517b, URZ ;  /* 0xbb67ae850b0a7890 */ /* 0x000fe2000fffe03f */
[----:B------:R-:W-:Y:S01]  /*3930*/  IMAD.MOV.U32 R250, RZ, RZ, R209 ;  /* 0x000000fffffa7224 */ /* 0x000fe200078e00d1 */
[----:B------:R-:W-:Y:S01]  /*3940*/  UIADD3 UR9, UR16, 0x3c6ef372, URZ ;  /* 0x3c6ef37210097890 */ /* 0x000fe2000fffe03f */
[----:B------:R-:W-:Y:S01]  /*3950*/  IMAD.MOV.U32 R251, RZ, RZ, R208 ;  /* 0x000000fffffb7224 */ /* 0x000fe200078e00d0 */
[----:B------:R-:W-:Y:S01]  /*3960*/  FSEL R242, R242, RZ, P2 ;  /* 0x000000fff2f27208 */ /* 0x000fe20001000000 */
        /* <DEDUP_REMOVED lines=30> */
[----:B------:R-:W-:Y:S01]  /*3b50*/  LOP3.LUT R116, R210, UR16, RZ, 0x3c, !PT ;  /* 0x00000010d2747c12 */ /* 0x000fe2000f8e3cff */
[----:B------:R-:W-:Y:S05]  /*3b60*/  HMMA.16816.F32 R32, R104, R118, R32 ;  /* 0x000000766820723c */ /* 0x000fea0000001820 */
[----:B------:R-:W-:Y:S01]  /*3b70*/  IMAD.IADD R112, R176, 0x1, R175 ;  /* 0x00000001b0707824 */ /* 0x000fe200078e02af */
[-C--:B------:R-:W-:Y:S04]  /*3b80*/  HMMA.16816.F32 R4, R120, R124.reuse, R4 ;  /* 0x0000007c7804723c */ /* 0x080fe80000001804 */
[----:B------:R-:W1:Y:S01]  /*3b90*/  LDSM.16.M88.4 R104, [R112] ;  /* 0x000000007068783b */ /* 0x000e620000000200 */
[----:B------:R-:W-:Y:S01]  /*3ba0*/  IMAD R118, R223, 0x4, R181 ;  /* 0x00000004df767824 */ /* 0x000fe200078e02b5 */
[C---:B---3--:R-:W-:Y:S05]  /*3bb0*/  HMMA.16816.F32 R8, R128.reuse, R124, R8 ;  /* 0x0000007c8008723c */ /* 0x048fea0000001808 */
[----:B------:R-:W-:Y:S01]  /*3bc0*/  VIADD R117, R118, 0x2 ;  /* 0x0000000276757836 */ /* 0x000fe20000000000 */
[-C--:B------:R-:W-:Y:S01]  /*3bd0*/  HMMA.16816.F32 R12, R128, R126.reuse, R12 ;  /* 0x0000007e800c723c */ /* 0x080fe2000000180c */
[----:B------:R-:W2:Y:S04]  /*3be0*/  LDSM.16.M88.4 R112, [R112+0x1000] ;  /* 0x001000007070783b */ /* 0x000ea80000000200 */
[----:B------:R-:W-:Y:S01]  /*3bf0*/  IMAD R124, R185, 0x4, R183 ;  /* 0x00000004b97c7824 */ /* 0x000fe200078e02b7 */
[C---:B------:R-:W-:Y:S05]  /*3c00*/  HMMA.16816.F32 R16, R120.reuse, R126, R16 ;  /* 0x0000007e7810723c */ /* 0x040fea0000001810 */
[----:B------:R-:W-:Y:S01]  /*3c10*/  LOP3.LUT R124, R237, UR11, R124, 0x96, !PT ;  /* 0x0000000bed7c7c12 */ /* 0x000fe2000f8e967c */
[-C--:B------:R-:W-:Y:S05]  /*3c20*/  HMMA.16816.F32 R20, R120, R100.reuse, R20 ;  /* 0x000000647814723c */ /* 0x080fea0000001814 */
[----:B------:R-:W-:Y:S01]  /*3c30*/  IMAD.SHL.U32 R126, R223, 0x40, RZ ;  /* 0x00000040df7e7824 */ /* 0x000fe200078e00ff */
[C---:B------:R-:W-:Y:S04]  /*3c40*/  HMMA.16816.F32 R24, R128.reuse, R100, R24 ;  /* 0x000000648018723c */ /* 0x040fe80000001818 */
[----:B------:R-:W-:Y:S01]  /*3c50*/  ISETP.GE.AND P6, PT, R126, R204, PT ;  /* 0x000000cc7e00720c */ /* 0x000fe20003fc6270 */
[----:B------:R-:W-:Y:S01]  /*3c60*/  IMAD.WIDE.U32 R124, R124, -0x326172a9, RZ ;  /* 0xcd9e8d577c7c7825 */ /* 0x000fe200078e00ff */
[-C--:B------:R-:W-:Y:S03]  /*3c70*/  HMMA.16816.F32 R28, R128, R102.reuse, R28 ;  /* 0x00000066801c723c */ /* 0x080fe6000000181c */
[----:B------:R-:W-:Y:S02]  /*3c80*/  ISETP.LT.AND P6, PT, R202, R225, P6 ;  /* 0x000000e1ca00720c */ /* 0x000fe400037c1270 */
[----:B------:R-:W-:Y:S01]  /*3c90*/  IMAD.WIDE.U32 R118, R118, -0x326172a9, RZ ;  /* 0xcd9e8d5776767825 */ /* 0x000fe200078e00ff */
[----:B------:R-:W-:Y:S05]  /*3ca0*/  HMMA.16816.F32 R32, R120, R102, R32 ;  /* 0x000000667820723c */ /* 0x000fea0000001820 */
[-C--:B------:R-:W-:Y:S01]  /*3cb0*/  LOP3.LUT R101, R119, R116.reuse, RZ, 0x3c, !PT ;  /* 0x0000007477657212 */ /* 0x080fe200078e3cff */
[----:B------:R-:W-:Y:S01]  /*3cc0*/  IMAD.WIDE.U32 R240, R117, -0x326172a9, RZ ;  /* 0xcd9e8d5775f07825 */ /* 0x000fe200078e00ff */
[----:B------:R-:W-:Y:S01]  /*3cd0*/  LOP3.LUT R118, R125, UR8, R118, 0x96, !PT ;  /* 0x000000087d767c12 */ /* 0x000fe2000f8e9676 */
[-C--:B-1----:R-:W-:Y:S02]  /*3ce0*/  HMMA.16816.F32 R4, R104, R108.reuse, R4 ;  /* 0x0000006c6804723c */ /* 0x082fe40000001804 */
[----:B------:R-:W1:Y:S03]  /*3cf0*/  @!P6 S2R R127, SR_TID.X ;  /* 0x00000000007fe919 */ /* 0x000e660000002100 */
[----:B------:R-:W-:Y:S01]  /*3d00*/  LOP3.LUT R100, R241, R116, RZ, 0x3c, !PT ;  /* 0x00000074f1647212 */ /* 0x000fe200078e3cff */
[----:B------:R-:W-:Y:S01]  /*3d10*/  FMUL.FTZ R175, R220, 1.4426950216293334961 ;  /* 0x3fb8aa3bdcaf7820 */ /* 0x000fe20000410000 */
[----:B------:R-:W-:Y:S01]  /*3d20*/  LOP3.LUT R116, R125, UR8, R240, 0x96, !PT ;  /* 0x000000087d747c12 */ /* 0x000fe2000f8e96f0 */
[----:B------:R-:W-:Y:S01]  /*3d30*/  UIADD3 UR8, UR11, 0x76cf5d0a, URZ ;  /* 0x76cf5d0a0b087890 */ /* 0x000fe2000fffe03f */
[C---:B--2---:R-:W-:Y:S04]  /*3d40*/  HMMA.16816.F32 R8, R112.reuse, R108, R8 ;  /* 0x0000006c7008723c */ /* 0x044fe80000001808 */
[----:B------:R-:W-:Y:S01]  /*3d50*/  LOP3.LUT R128, R236, UR10, RZ, 0x3c, !PT ;  /* 0x0000000aec807c12 */ /* 0x000fe2000f8e3cff */
[----:B------:R-:W-:Y:S01]  /*3d60*/  IMAD.WIDE.U32 R240, R101, -0x2daee0ad, RZ ;  /* 0xd2511f5365f07825 */ /* 0x000fe200078e00ff */
[----:B------:R-:W-:Y:S01]  /*3d70*/  @!P6 IADD3 R102, -R227, 0x1, R179 ;  /* 0x00000001e366e810 */ /* 0x000fe20007ffe1b3 */
[-C--:B------:R-:W-:Y:S04]  /*3d80*/  HMMA.16816.F32 R12, R112, R110.reuse, R12 ;  /* 0x0000006e700c723c */ /* 0x080fe8000000180c */
[----:B------:R-:W-:Y:S01]  /*3d90*/  LOP3.LUT R125, R128, R241, RZ, 0x3c, !PT ;  /* 0x000000f1807d7212 */ /* 0x000fe200078e3cff */
[----:B------:R-:W-:Y:S01]  /*3da0*/  IMAD.WIDE.U32 R118, R118, -0x2daee0ad, RZ ;  /* 0xd2511f5376767825 */ /* 0x000fe200078e00ff */
[--C-:B------:R-:W-:Y:S01]  /*3db0*/  @!P6 IADD3 R126, R126, R102, R225.reuse ;  /* 0x000000667e7ee210 */ /* 0x100fe20007ffe0e1 */
[C---:B------:R-:W-:Y:S04]  /*3dc0*/  HMMA.16816.F32 R16, R104.reuse, R110, R16 ;  /* 0x0000006e6810723c */ /* 0x040fe80000001810 */
[----:B------:R-:W-:Y:S01]  /*3dd0*/  FSEL R175, R175, RZ, P4 ;  /* 0x000000ffafaf7208 */ /* 0x000fe20002000000 */
[----:B------:R-:W-:Y:S01]  /*3de0*/  IMAD.WIDE.U32 R130, R100, -0x2daee0ad, RZ ;  /* 0xd2511f5364827825 */ /* 0x000fe200078e00ff */
[----:B------:R-:W-:Y:S01]  /*3df0*/  LOP3.LUT R100, R124, UR9, RZ, 0x3c, !PT ;  /* 0x000000097c647c12 */ /* 0x000fe2000f8e3cff */
[----:B------:R-:W-:Y:S01]  /*3e00*/  UIADD3 UR9, UR11, 0x32370b8f, URZ ;  /* 0x32370b8f0b097890 */ /* 0x000fe2000fffe03f */
[----:B------:R-:W-:Y:S03]  /*3e10*/  LOP3.LUT R124, R119, UR8, R240, 0x96, !PT ;  /* 0x00000008777c7c12 */ /* 0x000fe6000f8e96f0 */
[----:B------:R-:W-:Y:S01]  /*3e20*/  LOP3.LUT R119, R128, R131, RZ, 0x3c, !PT ;  /* 0x0000008380777212 */ /* 0x000fe200078e3cff */
[----:B------:R-:W-:Y:S04]  /*3e30*/  IMAD.WIDE.U32 R116, R116, -0x2daee0ad, RZ ;  /* 0xd2511f5374747825 */ /* 0x000fe800078e00ff */
[----:B------:R-:W-:Y:S01]  /*3e40*/  FMUL.FTZ R109, R221, 1.4426950216293334961 ;  /* 0x3fb8aa3bdd6d7820 */ /* 0x000fe20000410000 */
[----:B------:R-:W-:Y:S01]  /*3e50*/  FMUL.FTZ R108, R219, 1.4426950216293334961 ;  /* 0x3fb8aa3bdb6c7820 */ /* 0x000fe20000410000 */
[----:B------:R-:W-:Y:S01]  /*3e60*/  IMAD.WIDE.U32 R120, R125, -0x326172a9, RZ ;  /* 0xcd9e8d577d787825 */ /* 0x000fe200078e00ff */
[----:B------:R-:W-:Y:S01]  /*3e70*/  LOP3.LUT R101, R117, UR8, R130, 0x96, !PT ;  /* 0x0000000875657c12 */ /* 0x000fe2000f8e9682 */
[----:B------:R-:W-:Y:S01]  /*3e80*/  UIADD3 UR8, UR16, -0x255992d5, URZ ;  /* 0xdaa66d2b10087890 */ /* 0x000fe2000fffe03f */
[----:B------:R-:W-:Y:S01]  /*3e90*/  FSEL R109, R109, RZ, P3 ;  /* 0x000000ff6d6d7208 */ /* 0x000fe20001800000 */
[----:B------:R-:W-:Y:S01]  /*3ea0*/  IMAD.WIDE.U32 R124, R124, -0x326172a9, RZ ;  /* 0xcd9e8d577c7c7825 */ /* 0x000fe200078e00ff */
[----:B------:R-:W-:Y:S02]  /*3eb0*/  LOP3.LUT R121, R100, R121, RZ, 0x3c, !PT ;  /* 0x0000007964797212 */ /* 0x000fe400078e3cff */
[----:B------:R-:W-:Y:S01]  /*3ec0*/  FSEL R108, R108, RZ, P0 ;  /* 0x000000ff6c6c7208 */ /* 0x000fe20000000000 */
[----:B------:R-:W-:Y:S01]  /*3ed0*/  IMAD.WIDE.U32 R128, R119, -0x326172a9, RZ ;  /* 0xcd9e8d5777807825 */ /* 0x000fe200078e00ff */
[----:B------:R-:W-:Y:S02]  /*3ee0*/  LOP3.LUT R119, R125, UR8, R120, 0x96, !PT ;  /* 0x000000087d777c12 */ /* 0x000fe4000f8e9678 */
[----:B------:R-:W-:Y:S01]  /*3ef0*/  @!P6 VIMNMX R125, R126, R225, PT ;  /* 0x000000e17e7de248 */ /* 0x000fe20003fe0100 */
[----:B------:R-:W-:Y:S01]  /*3f00*/  IMAD.WIDE.U32 R122, R101, -0x326172a9, RZ ;  /* 0xcd9e8d57657a7825 */ /* 0x000fe200078e00ff */
[----:B------:R-:W-:Y:S02]  /*3f10*/  LOP3.LUT R120, R100, R129, RZ, 0x3c, !PT ;  /* 0x0000008164787212 */ /* 0x000fe400078e3cff */
[----:B------:R-:W2:Y:S01]  /*3f20*/  LDSM.16.M88.4 R100, [R3+0x6800] ;  /* 0x006800000364783b */ /* 0x000ea20000000200 */
[----:B-1----:R-:W-:Y:S01]  /*3f30*/  @!P6 IMAD.SHL.U32 R127, R127, 0x2, RZ ;  /* 0x000000027f7fe824 */ /* 0x002fe200078e00ff */
[----:B------:R-:W-:Y:S01]  /*3f40*/  LOP3.LUT R117, R123, UR8, R128, 0x96, !PT ;  /* 0x000000087b757c12 */ /* 0x000fe2000f8e9680 */
[----:B------:R-:W-:Y:S01]  /*3f50*/  UIADD3 UR8, UR11, -0x126145ec, URZ ;  /* 0xed9eba140b087890 */ /* 0x000fe2000fffe03f */
[C---:B------:R-:W-:Y:S02]  /*3f60*/  @!P6 VIADDMNMX R123, R126.reuse, 0x8, R225, PT ;  /* 0x000000087e7be846 */ /* 0x040fe400038001e1 */
[----:B------:R-:W-:Y:S02]  /*3f70*/  @!P6 LOP3.LUT R128, R201, 0x6, R127, 0xf8, !PT ;  /* 0x00000006c980e812 */ /* 0x000fe400078ef87f */
[C-C-:B------:R-:W-:Y:S02]  /*3f80*/  @!P6 VIADDMNMX R127, R126.reuse, 0x20, R225.reuse, PT ;  /* 0x000000207e7fe846 */ /* 0x140fe400038001e1 */
[----:B------:R-:W-:Y:S01]  /*3f90*/  @!P6 VIADDMNMX R126, R126, 0x28, R225, PT ;  /* 0x000000287e7ee846 */ /* 0x000fe200038001e1 */
[----:B------:R-:W-:Y:S04]  /*3fa0*/  @!P6 IMAD R128, R185, 0x80, R128 ;  /* 0x00000080b980e824 */ /* 0x000fe800078e0280 */
[C---:B------:R-:W-:Y:S01]  /*3fb0*/  @!P6 VIADD R129, R128.reuse, 0x1 ;  /* 0x000000018081e836 */ /* 0x040fe20000000000 */
[CC--:B------:R-:W-:Y:S01]  /*3fc0*/  @!P6 ISETP.GE.AND P3, PT, R128.reuse, R125.reuse, PT ;  /* 0x0000007d8000e20c */ /* 0x0c0fe20003f66270 */
[C---:B------:R-:W-:Y:S02]  /*3fd0*/  @!P6 VIADD R111, R128.reuse, 0x8 ;  /* 0x00000008806fe836 */ /* 0x040fe40000000000 */
[----:B------:R-:W-:Y:S01]  /*3fe0*/  @!P6 VIADD R110, R128, 0x9 ;  /* 0x00000009806ee836 */ /* 0x000fe20000000000 */
[C---:B------:R-:W-:Y:S02]  /*3ff0*/  @!P6 ISETP.GE.AND P5, PT, R129.reuse, R125, PT ;  /* 0x0000007d8100e20c */ /* 0x040fe40003fa6270 */
[----:B------:R-:W-:Y:S02]  /*4000*/  @!P6 ISETP.GE.AND P4, PT, R129, R123, PT ;  /* 0x0000007b8100e20c */ /* 0x000fe40003f86270 */
[----:B------:R-:W-:Y:S02]  /*4010*/  @!P6 FSEL R5, R5, -INF , !P5 ;  /* 0xff8000000505e808 */ /* 0x000fe40006800000 */
[-C--:B------:R-:W-:Y:S02]  /*4020*/  @!P6 ISETP.GE.AND P0, PT, R129, R127.reuse, PT ;  /* 0x0000007f8100e20c */ /* 0x080fe40003f06270 */
[----:B------:R-:W-:Y:S01]  /*4030*/  @!P6 FSEL R4, R4, -INF , !P3 ;  /* 0xff8000000404e808 */ /* 0x000fe20005800000 */
[--C-:B------:R-:W-:Y:S01]  /*4040*/  FFMA.FTZ R5, R5, UR4, -R175.reuse ;  /* 0x0000000405057c23 */ /* 0x100fe200080108af */
[C---:B------:R-:W-:Y:S02]  /*4050*/  @!P6 ISETP.GE.AND P5, PT, R128.reuse, R127, PT ;  /* 0x0000007f8000e20c */ /* 0x040fe40003fa6270 */
[----:B------:R-:W-:Y:S01]  /*4060*/  @!P6 ISETP.GE.AND P3, PT, R128, R123, PT ;  /* 0x0000007b8000e20c */ /* 0x000fe20003f66270 */
[----:B------:R-:W-:Y:S01]  /*4070*/  FFMA.FTZ R4, R4, UR4, -R175 ;  /* 0x0000000404047c23 */ /* 0x000fe200080108af */
[----:B------:R-:W-:Y:S02]  /*4080*/  @!P6 FSEL R7, R7, -INF , !P4 ;  /* 0xff8000000707e808 */ /* 0x000fe40006000000 */
[----:B------:R-:W-:Y:S02]  /*4090*/  @!P6 FSEL R8, R8, -INF , !P5 ;  /* 0xff8000000808e808 */ /* 0x000fe40006800000 */
[----:B------:R-:W-:Y:S01]  /*40a0*/  @!P6 FSEL R9, R9, -INF , !P0 ;  /* 0xff8000000909e808 */ /* 0x000fe20004000000 */
[--C-:B------:R-:W-:Y:S01]  /*40b0*/  FFMA.FTZ R7, R7, UR4, -R109.reuse ;  /* 0x0000000407077c23 */ /* 0x100fe2000801086d */
[----:B------:R-:W-:Y:S01]  /*40c0*/  @!P6 FSEL R6, R6, -INF , !P3 ;  /* 0xff8000000606e808 */ /* 0x000fe20005800000 */
[-C--:B--2---:R-:W-:Y:S03]  /*40d0*/  HMMA.16816.F32 R20, R104, R100.reuse, R20 ;  /* 0x000000646814723c */ /* 0x084fe60000001814 */
[CC--:B------:R-:W-:Y:S01]  /*40e0*/  @!P6 ISETP.GE.AND P4, PT, R111.reuse, R127.reuse, PT ;  /* 0x0000007f6f00e20c */ /* 0x0c0fe20003f86270 */
[----:B------:R-:W-:Y:S01]  /*40f0*/  FFMA.FTZ R6, R6, UR4, -R109 ;  /* 0x0000000406067c23 */ /* 0x000fe2000801086d */
[----:B------:R-:W-:Y:S01]  /*4100*/  @!P6 ISETP.GE.AND P5, PT, R110, R127, PT ;  /* 0x0000007f6e00e20c */ /* 0x000fe20003fa6270 */
[--C-:B------:R-:W-:Y:S01]  /*4110*/  FFMA.FTZ R8, R8, UR4, -R242.reuse ;  /* 0x0000000408087c23 */ /* 0x100fe200080108f2 */
[-C--:B------:R-:W-:Y:S01]  /*4120*/  @!P6 ISETP.GE.AND P0, PT, R111, R126.reuse, PT ;  /* 0x0000007e6f00e20c */ /* 0x080fe20003f06270 */
[--C-:B------:R-:W-:Y:S01]  /*4130*/  FFMA.FTZ R9, R9, UR4, -R242.reuse ;  /* 0x0000000409097c23 */ /* 0x100fe200080108f2 */
[-C--:B------:R-:W-:Y:S01]  /*4140*/  @!P6 ISETP.GE.AND P2, PT, R129, R126.reuse, PT ;  /* 0x0000007e8100e20c */ /* 0x080fe20003f46270 */
[C---:B------:R-:W-:Y:S04]  /*4150*/  HMMA.16816.F32 R24, R112.reuse, R100, R24 ;  /* 0x000000647018723c */ /* 0x040fe80000001818 */
[-C--:B------:R-:W-:Y:S02]  /*4160*/  @!P6 ISETP.GE.AND P3, PT, R128, R126.reuse, PT ;  /* 0x0000007e8000e20c */ /* 0x080fe40003f66270 */
[----:B------:R-:W-:Y:S01]  /*4170*/  @!P6 FSEL R12, R12, -INF , !P4 ;  /* 0xff8000000c0ce808 */ /* 0x000fe20006000000 */
[-C--:B------:R-:W-:Y:S01]  /*4180*/  HMMA.16816.F32 R28, R112, R102.reuse, R28 ;  /* 0x00000066701c723c */ /* 0x080fe2000000181c */
[----:B------:R-:W-:Y:S02]  /*4190*/  MUFU.EX2 R112, R6 ;  /* 0x0000000600707308 */ /* 0x000fe40000000800 */
[-C--:B------:R-:W-:Y:S01]  /*41a0*/  @!P6 ISETP.GE.AND P4, PT, R110, R126.reuse, PT ;  /* 0x0000007e6e00e20c */ /* 0x080fe20003f86270 */
[--C-:B------:R-:W-:Y:S01]  /*41b0*/  FFMA.FTZ R12, R12, UR4, -R242.reuse ;  /* 0x000000040c0c7c23 */ /* 0x100fe200080108f2 */
[----:B------:R-:W-:Y:S01]  /*41c0*/  @!P6 FSEL R13, R13, -INF , !P5 ;  /* 0xff8000000d0de808 */ /* 0x000fe20006800000 */
[----:B------:R-:W-:Y:S05]  /*41d0*/  HMMA.16816.F32 R32, R104, R102, R32 ;  /* 0x000000666820723c */ /* 0x000fea0000001820 */
[----:B------:R1:W-:Y:S01]  /*41e0*/  MUFU.EX2 R113, R7 ;  /* 0x0000000700717308 */ /* 0x0003e20000000800 */
[----:B------:R-:W-:Y:S01]  /*41f0*/  @!P6 ISETP.GE.AND P5, PT, R110, R125, PT ;  /* 0x0000007d6e00e20c */ /* 0x000fe20003fa6270 */
[----:B------:R-:W-:Y:S01]  /*4200*/  FFMA.FTZ R13, R13, UR4, -R242 ;  /* 0x000000040d0d7c23 */ /* 0x000fe200080108f2 */
[----:B------:R-:W-:Y:S03]  /*4210*/  @!P6 FSEL R14, R14, -INF , !P0 ;  /* 0xff8000000e0ee808 */ /* 0x000fe60004000000 */
[----:B------:R-:W-:Y:S01]  /*4220*/  @!P6 VIADD R100, R128, 0x11 ;  /* 0x000000118064e836 */ /* 0x000fe20000000000 */
[----:B------:R-:W-:Y:S02]  /*4230*/  @!P6 FSEL R10, R10, -INF , !P3 ;  /* 0xff8000000a0ae808 */ /* 0x000fe40005800000 */
[----:B------:R-:W-:Y:S01]  /*4240*/  @!P6 ISETP.GE.AND P0, PT, R110, R123, PT ;  /* 0x0000007b6e00e20c */ /* 0x000fe20003f06270 */
[--C-:B------:R-:W-:Y:S01]  /*4250*/  FFMA.FTZ R14, R14, UR4, -R108.reuse ;  /* 0x000000040e0e7c23 */ /* 0x100fe2000801086c */
[----:B------:R-:W-:Y:S01]  /*4260*/  @!P6 FSEL R11, R11, -INF , !P2 ;  /* 0xff8000000b0be808 */ /* 0x000fe20005000000 */
[--C-:B------:R-:W-:Y:S01]  /*4270*/  FFMA.FTZ R10, R10, UR4, -R108.reuse ;  /* 0x000000040a0a7c23 */ /* 0x100fe2000801086c */
[C---:B------:R-:W-:Y:S01]  /*4280*/  @!P6 ISETP.GE.AND P3, PT, R111.reuse, R125, PT ;  /* 0x0000007d6f00e20c */ /* 0x040fe20003f66270 */
[----:B------:R-:W-:Y:S01]  /*4290*/  @!P6 VIADD R110, R128, 0x10 ;  /* 0x00000010806ee836 */ /* 0x000fe20000000000 */
[----:B------:R-:W-:Y:S01]  /*42a0*/  @!P6 ISETP.GE.AND P2, PT, R111, R123, PT ;  /* 0x0000007b6f00e20c */ /* 0x000fe20003f46270 */
[--C-:B------:R-:W-:Y:S01]  /*42b0*/  FFMA.FTZ R11, R11, UR4, -R108.reuse ;  /* 0x000000040b0b7c23 */ /* 0x100fe2000801086c */
[----:B------:R-:W-:Y:S01]  /*42c0*/  @!P6 FSEL R15, R15, -INF , !P4 ;  /* 0xff8000000f0fe808 */ /* 0x000fe20006000000 */
[----:B------:R-:W-:Y:S01]  /*42d0*/  MUFU.EX2 R114, R8 ;  /* 0x0000000800727308 */ /* 0x000fe20000000800 */
[----:B------:R-:W-:Y:S01]  /*42e0*/  @!P6 FSEL R16, R16, -INF , !P3 ;  /* 0xff8000001010e808 */ /* 0x000fe20005800000 */
[----:B-1----:R-:W-:Y:S01]  /*42f0*/  IMAD.WIDE.U32 R6, R117, -0x2daee0ad, RZ ;  /* 0xd2511f5375067825 */ /* 0x002fe200078e00ff */
[----:B------:R-:W-:Y:S02]  /*4300*/  @!P6 FSEL R17, R17, -INF , !P5 ;  /* 0xff8000001111e808 */ /* 0x000fe40006800000 */
[----:B------:R-:W-:Y:S01]  /*4310*/  @!P6 FSEL R18, R18, -INF , !P2 ;  /* 0xff8000001212e808 */ /* 0x000fe20005000000 */
[----:B------:R-:W-:Y:S01]  /*4320*/  FFMA.FTZ R16, R16, UR4, -R175 ;  /* 0x0000000410107c23 */ /* 0x000fe200080108af */
[C---:B------:R-:W-:Y:S03]  /*4330*/  @!P6 ISETP.GE.AND P4, PT, R110.reuse, R125, PT ;  /* 0x0000007d6e00e20c */ /* 0x040fe60003f86270 */
[----:B------:R-:W-:Y:S01]  /*4340*/  MUFU.EX2 R115, R9 ;  /* 0x0000000900737308 */ /* 0x000fe20000000800 */
[----:B------:R-:W-:Y:S01]  /*4350*/  @!P6 ISETP.GE.AND P3, PT, R110, R123, PT ;  /* 0x0000007b6e00e20c */ /* 0x000fe20003f66270 */
[--C-:B------:R-:W-:Y:S01]  /*4360*/  FFMA.FTZ R18, R18, UR4, -R109.reuse ;  /* 0x0000000412127c23 */ /* 0x100fe2000801086d */
[C---:B------:R-:W-:Y:S02]  /*4370*/  @!P6 ISETP.GE.AND P5, PT, R110.reuse, R127, PT ;  /* 0x0000007f6e00e20c */ /* 0x040fe40003fa6270 */
[-C--:B------:R-:W-:Y:S02]  /*4380*/  @!P6 ISETP.GE.AND P2, PT, R110, R126.reuse, PT ;  /* 0x0000007e6e00e20c */ /* 0x080fe40003f46270 */
[----:B------:R-:W-:Y:S03]  /*4390*/  @!P6 FSEL R19, R19, -INF , !P0 ;  /* 0xff8000001313e808 */ /* 0x000fe60004000000 */
[----:B------:R1:W2:Y:S01]  /*43a0*/  MUFU.EX2 R110, R4 ;  /* 0x00000004006e7308 */ /* 0x0002a20000000800 */
[----:B------:R-:W-:Y:S02]  /*43b0*/  @!P6 ISETP.GE.AND P0, PT, R100, R125, PT ;  /* 0x0000007d6400e20c */ /* 0x000fe40003f06270 */
[----:B------:R-:W-:Y:S01]  /*43c0*/  @!P6 FSEL R20, R20, -INF , !P4 ;  /* 0xff8000001414e808 */ /* 0x000fe20006000000 */
[----:B------:R-:W-:Y:S01]  /*43d0*/  FFMA.FTZ R19, R19, UR4, -R109 ;  /* 0x0000000413137c23 */ /* 0x000fe2000801086d */
[----:B------:R-:W-:Y:S02]  /*43e0*/  @!P6 FSEL R21, R21, -INF , !P0 ;  /* 0xff8000001515e808 */ /* 0x000fe40004000000 */
[----:B------:R-:W-:Y:S01]  /*43f0*/  @!P6 ISETP.GE.AND P4, PT, R100, R123, PT ;  /* 0x0000007b6400e20c */ /* 0x000fe20003f86270 */
[--C-:B------:R-:W-:Y:S01]  /*4400*/  FFMA.FTZ R20, R20, UR4, -R175.reuse ;  /* 0x0000000414147c23 */ /* 0x100fe200080108af */
[-C--:B------:R-:W-:Y:S01]  /*4410*/  @!P6 ISETP.GE.AND P0, PT, R100, R127.reuse, PT ;  /* 0x0000007f6400e20c */ /* 0x080fe20003f06270 */
[----:B------:R-:W-:Y:S01]  /*4420*/  FFMA.FTZ R21, R21, UR4, -R175 ;  /* 0x0000000415157c23 */ /* 0x000fe200080108af */
[----:B------:R-:W-:Y:S01]  /*4430*/  @!P6 FSEL R22, R22, -INF , !P3 ;  /* 0xff8000001616e808 */ /* 0x000fe20005800000 */
[----:B------:R3:W4:Y:S01]  /*4440*/  MUFU.EX2 R111, R5 ;  /* 0x00000005006f7308 */ /* 0x0007220000000800 */
[----:B------:R-:W-:Y:S02]  /*4450*/  @!P6 FSEL R23, R23, -INF , !P4 ;  /* 0xff8000001717e808 */ /* 0x000fe40006000000 */
[----:B------:R-:W-:Y:S01]  /*4460*/  @!P6 FSEL R24, R24, -INF , !P5 ;  /* 0xff8000001818e808 */ /* 0x000fe20006800000 */
[--C-:B------:R-:W-:Y:S01]  /*4470*/  FFMA.FTZ R22, R22, UR4, -R109.reuse ;  /* 0x0000000416167c23 */ /* 0x100fe2000801086d */
[----:B------:R-:W-:Y:S01]  /*4480*/  @!P6 FSEL R25, R25, -INF , !P0 ;  /* 0xff8000001919e808 */ /* 0x000fe20004000000 */
[----:B-1----:R-:W-:Y:S01]  /*4490*/  @!P6 VIADD R4, R128, 0x18 ;  /* 0x000000188004e836 */ /* 0x002fe20000000000 */
[----:B------:R-:W-:Y:S01]  /*44a0*/  @!P6 FSEL R26, R26, -INF , !P2 ;  /* 0xff8000001a1ae808 */ /* 0x000fe20005000000 */
[----:B------:R-:W-:Y:S01]  /*44b0*/  @!P6 VIADD R128, R128, 0x19 ;  /* 0x000000198080e836 */ /* 0x000fe20000000000 */
[-C--:B------:R-:W-:Y:S01]  /*44c0*/  @!P6 ISETP.GE.AND P3, PT, R100, R126.reuse, PT ;  /* 0x0000007e6400e20c */ /* 0x080fe20003f66270 */
[----:B------:R-:W-:Y:S01]  /*44d0*/  FFMA.FTZ R23, R23, UR4, -R109 ;  /* 0x0000000417177c23 */ /* 0x000fe2000801086d */
[-C--:B------:R-:W-:Y:S01]  /*44e0*/  @!P6 ISETP.GE.AND P4, PT, R4, R127.reuse, PT ;  /* 0x0000007f0400e20c */ /* 0x080fe20003f86270 */
[----:B------:R-:W-:Y:S01]  /*44f0*/  FFMA.FTZ R26, R26, UR4, -R108 ;  /* 0x000000041a1a7c23 */ /* 0x000fe2000801086c */
[----:B------:R-:W-:Y:S01]  /*4500*/  @!P6 ISETP.GE.AND P5, PT, R128, R127, PT ;  /* 0x0000007f8000e20c */ /* 0x000fe20003fa6270 */
[--C-:B------:R-:W-:Y:S01]  /*4510*/  FFMA.FTZ R24, R24, UR4, -R242.reuse ;  /* 0x0000000418187c23 */ /* 0x100fe200080108f2 */
[-C--:B------:R-:W-:Y:S01]  /*4520*/  @!P6 ISETP.GE.AND P0, PT, R4, R126.reuse, PT ;  /* 0x0000007e0400e20c */ /* 0x080fe20003f06270 */
[----:B------:R-:W-:Y:S01]  /*4530*/  FFMA.FTZ R25, R25, UR4, -R242 ;  /* 0x0000000419197c23 */ /* 0x000fe200080108f2 */
[----:B------:R-:W-:Y:S01]  /*4540*/  @!P6 ISETP.GE.AND P2, PT, R128, R126, PT ;  /* 0x0000007e8000e20c */ /* 0x000fe20003f46270 */
[----:B------:R-:W-:Y:S01]  /*4550*/  IMAD.WIDE.U32 R126, R121, -0x2daee0ad, RZ ;  /* 0xd2511f53797e7825 */ /* 0x000fe200078e00ff */
[----:B------:R-:W-:Y:S01]  /*4560*/  @!P6 FSEL R27, R27, -INF , !P3 ;  /* 0xff8000001b1be808 */ /* 0x000fe20005800000 */
[----:B------:R-:W-:Y:S01]  /*4570*/  MUFU.EX2 R117, R11 ;  /* 0x0000000b00757308 */ /* 0x000fe20000000800 */
[----:B------:R-:W-:Y:S01]  /*4580*/  @!P6 FSEL R28, R28, -INF , !P4 ;  /* 0xff8000001c1ce808 */ /* 0x000fe20006000000 */
[----:B------:R-:W-:Y:S01]  /*4590*/  IMAD.WIDE.U32 R120, R120, -0x2daee0ad, RZ ;  /* 0xd2511f5378787825 */ /* 0x000fe200078e00ff */
[----:B------:R-:W-:Y:S02]  /*45a0*/  LOP3.LUT R118, R127, UR9, R118, 0x96, !PT ;  /* 0x000000097f767c12 */ /* 0x000fe4000f8e9676 */
[-C--:B------:R-:W-:Y:S01]  /*45b0*/  @!P6 ISETP.GE.AND P3, PT, R4, R125.reuse, PT ;  /* 0x0000007d0400e20c */ /* 0x080fe20003f66270 */
[----:B------:R-:W-:Y:S01]  /*45c0*/  FFMA.FTZ R28, R28, UR4, -R242 ;  /* 0x000000041c1c7c23 */ /* 0x000fe200080108f2 */
[----:B------:R-:W-:Y:S01]  /*45d0*/  LOP3.LUT R116, R121, UR9, R116, 0x96, !PT ;  /* 0x0000000979747c12 */ /* 0x000fe2000f8e9674 */
[----:B------:R-:W-:Y:S01]  /*45e0*/  IMAD.WIDE.U32 R100, R119, -0x2daee0ad, RZ ;  /* 0xd2511f5377647825 */ /* 0x000fe200078e00ff */
[----:B------:R-:W-:Y:S01]  /*45f0*/  @!P6 ISETP.GE.AND P4, PT, R128, R125, PT ;  /* 0x0000007d8000e20c */ /* 0x000fe20003f86270 */
[----:B------:R-:W-:Y:S01]  /*4600*/  UIADD3 UR9, UR16, 0x78dde6e4, URZ ;  /* 0x78dde6e410097890 */ /* 0x000fe2000fffe03f */
[----:B------:R-:W-:Y:S01]  /*4610*/  LOP3.LUT R125, R7, UR8, R120, 0x96, !PT ;  /* 0x00000008077d7c12 */ /* 0x000fe2000f8e9678 */
[----:B------:R-:W-:Y:S01]  /*4620*/  IMAD.WIDE.U32 R8, R116, -0x326172a9, RZ ;  /* 0xcd9e8d5774087825 */ /* 0x000fe200078e00ff */
[----:B------:R-:W-:Y:S01]  /*4630*/  LOP3.LUT R126, R101, UR8, R126, 0x96, !PT ;  /* 0x00000008657e7c12 */ /* 0x000fe2000f8e967e */
[----:B------:R1:W-:Y:S01]  /*4640*/  MUFU.EX2 R116, R10 ;  /* 0x0000000a00747308 */ /* 0x0003e20000000800 */
[----:B------:R-:W-:Y:S01]  /*4650*/  @!P6 FSEL R29, R29, -INF , !P5 ;  /* 0xff8000001d1de808 */ /* 0x000fe20006800000 */
[----:B------:R-:W-:Y:S01]  /*4660*/  IMAD.WIDE.U32 R118, R118, -0x326172a9, RZ ;  /* 0xcd9e8d5776767825 */ /* 0x000fe200078e00ff */
[-C--:B------:R-:W-:Y:S01]  /*4670*/  @!P6 ISETP.GE.AND P5, PT, R4, R123.reuse, PT ;  /* 0x0000007b0400e20c */ /* 0x080fe20003fa6270 */
[----:B------:R-:W-:Y:S01]  /*4680*/  UIADD3 UR8, UR16, 0x1715609d, URZ ;  /* 0x1715609d10087890 */ /* 0x000fe2000fffe03f */
[----:B------:R-:W-:Y:S01]  /*4690*/  LOP3.LUT R122, R9, UR9, R122, 0x96, !PT ;  /* 0x00000009097a7c12 */ /* 0x000fe2000f8e967a */
[----:B------:R-:W-:Y:S01]  /*46a0*/  FFMA.FTZ R242, R29, UR4, -R242 ;  /* 0x000000041df27c23 */ /* 0x000fe200080108f2 */
[----:B------:R-:W-:Y:S01]  /*46b0*/  LOP3.LUT R4, R119, UR9, R124, 0x96, !PT ;  /* 0x0000000977047c12 */ /* 0x000fe2000f8e967c */
[----:B------:R-:W-:Y:S01]  /*46c0*/  IMAD.WIDE.U32 R124, R125, -0x326172a9, RZ ;  /* 0xcd9e8d577d7c7825 */ /* 0x000fe200078e00ff */
[----:B------:R-:W-:Y:S01]  /*46d0*/  @!P6 FSEL R30, R30, -INF , !P0 ;  /* 0xff8000001e1ee808 */ /* 0x000fe20004000000 */
[----:B------:R-:W-:Y:S01]  /*46e0*/  MUFU.EX2 R241, R28 ;  /* 0x0000001c00f17308 */ /* 0x000fe20000000800 */
[----:B------:R-:W-:Y:S01]  /*46f0*/  @!P6 ISETP.GE.AND P0, PT, R128, R123, PT ;  /* 0x0000007b8000e20c */ /* 0x000fe20003f06270 */
[----:B------:R-:W-:Y:S01]  /*4700*/  IMAD.WIDE.U32 R126, R126, -0x326172a9, RZ ;  /* 0xcd9e8d577e7e7825 */ /* 0x000fe200078e00ff */
[----:B------:R-:W-:Y:S01]  /*4710*/  LOP3.LUT R123, R125, UR8, R8, 0x96, !PT ;  /* 0x000000087d7b7c12 */ /* 0x000fe2000f8e9608 */
[----:B------:R-:W-:Y:S01]  /*4720*/  UIADD3 UR9, UR11, -0x56f99767, URZ ;  /* 0xa90668990b097890 */ /* 0x000fe2000fffe03f */
[----:B------:R-:W-:Y:S01]  /*4730*/  @!P6 FSEL R35, R35, -INF , !P0 ;  /* 0xff8000002323e808 */ /* 0x000fe20004000000 */
[----:B------:R-:W-:Y:S01]  /*4740*/  FFMA.FTZ R30, R30, UR4, -R108 ;  /* 0x000000041e1e7c23 */ /* 0x000fe2000801086c */
[----:B---3--:R-:W-:Y:S01]  /*4750*/  LOP3.LUT R5, R127, UR8, R118, 0x96, !PT ;  /* 0x000000087f057c12 */ /* 0x008fe2000f8e9676 */
[----:B-1----:R-:W-:Y:S01]  /*4760*/  IMAD.WIDE.U32 R10, R122, -0x2daee0ad, RZ ;  /* 0xd2511f537a0a7825 */ /* 0x002fe200078e00ff */
[----:B------:R-:W-:Y:S01]  /*4770*/  @!P6 FSEL R32, R32, -INF , !P3 ;  /* 0xff8000002020e808 */ /* 0x000fe20005800000 */
[----:B------:R-:W-:Y:S01]  /*4780*/  UIADD3 UR8, UR11, 0x646e171e, URZ ;  /* 0x646e171e0b087890 */ /* 0x000fe2000fffe03f */
[----:B------:R-:W-:Y:S01]  /*4790*/  @!P6 FSEL R33, R33, -INF , !P4 ;  /* 0xff8000002121e808 */ /* 0x000fe20006000000 */
[----:B------:R-:W-:Y:S01]  /*47a0*/  IMAD.WIDE.U32 R8, R4, -0x2daee0ad, RZ ;  /* 0xd2511f5304087825 */ /* 0x000fe200078e00ff */
[----:B------:R-:W-:Y:S01]  /*47b0*/  LOP3.LUT R101, R11, UR9, R6, 0x96, !PT ;  /* 0x000000090b657c12 */ /* 0x000fe2000f8e9606 */
[----:B------:R-:W-:Y:S01]  /*47c0*/  MUFU.EX2 R245, R30 ;  /* 0x0000001e00f57308 */ /* 0x000fe20000000800 */
[----:B------:R-:W-:Y:S01]  /*47d0*/  @!P6 FSEL R34, R34, -INF , !P5 ;  /* 0xff8000002222e808 */ /* 0x000fe20006800000 */
[----:B------:R-:W-:Y:S01]  /*47e0*/  IMAD.WIDE.U32 R4, R5, -0x2daee0ad, RZ ;  /* 0xd2511f5305047825 */ /* 0x000fe200078e00ff */
[----:B------:R-:W-:Y:S02]  /*47f0*/  LOP3.LUT R9, R9, UR9, R100, 0x96, !PT ;  /* 0x0000000909097c12 */ /* 0x000fe4000f8e9664 */
[----:B------:R-:W-:Y:S01]  /*4800*/  @!P6 FSEL R31, R31, -INF , !P2 ;  /* 0xff8000001f1fe808 */ /* 0x000fe20005000000 */
[----:B------:R-:W-:Y:S01]  /*4810*/  IMAD.WIDE.U32 R122, R123, -0x2daee0ad, RZ ;  /* 0xd2511f537b7a7825 */ /* 0x000fe200078e00ff */
[----:B------:R-:W-:Y:S03]  /*4820*/  LOP3.LUT R7, R5, UR8, R8, 0x96, !PT ;  /* 0x0000000805077c12 */ /* 0x000fe6000f8e9608 */
[----:B------:R1:W-:Y:S01]  /*4830*/  MUFU.EX2 R118, R12 ;  /* 0x0000000c00767308 */ /* 0x0003e20000000800 */
[----:B------:R-:W-:Y:S01]  /*4840*/  LOP3.LUT R100, R4, 0xff, RZ, 0xc0, !PT ;  /* 0x000000ff04647812 */ /* 0x000fe200078ec0ff */
[----:B------:R-:W-:Y:S01]  /*4850*/  IMAD.WIDE.U32 R106, R101, -0x326172a9, RZ ;  /* 0xcd9e8d57656a7825 */ /* 0x000fe200078e00ff */
[----:B------:R-:W-:Y:S02]  /*4860*/  SHF.R.U32.HI R11, RZ, 0x18, R122 ;  /* 0x00000018ff0b7819 */ /* 0x000fe4000001167a */
[----:B------:R-:W-:Y:S01]  /*4870*/  LOP3.LUT R6, R123, UR8, R10, 0x96, !PT ;  /* 0x000000087b067c12 */ /* 0x000fe2000f8e960a */
[----:B------:R-:W-:Y:S01]  /*4880*/  UIADD3 UR8, UR16, -0x4ab325aa, URZ ;  /* 0xb54cda5610087890 */ /* 0x000fe2000fffe03f */
[----:B------:R-:W-:Y:S01]  /*4890*/  SHF.R.U32.HI R10, RZ, 0x10, R122 ;  /* 0x00000010ff0a7819 */ /* 0x000fe2000001167a */
[----:B------:R-:W-:Y:S01]  /*48a0*/  IMAD.WIDE.U32 R102, R9, -0x326172a9, RZ ;  /* 0xcd9e8d5709667825 */ /* 0x000fe200078e00ff */
[----:B------:R-:W-:Y:S01]  /*48b0*/  LOP3.LUT R9, R122, 0xffff, RZ, 0xc0, !PT ;  /* 0x0000ffff7a097812 */ /* 0x000fe200078ec0ff */
[----:B------:R-:W-:Y:S01]  /*48c0*/  MUFU.EX2 R119, R13 ;  /* 0x0000000d00777308 */ /* 0x000fe20000000800 */
[----:B------:R-:W-:Y:S01]  /*48d0*/  ISETP.LE.U32.AND P2, PT, R100, UR5, PT ;  /* 0x0000000564007c0c */ /* 0x000fe2000bf43070 */
[----:B------:R-:W-:Y:S01]  /*48e0*/  FFMA.FTZ R32, R32, UR4, -R175 ;  /* 0x0000000420207c23 */ /* 0x000fe200080108af */
[----:B------:R-:W-:Y:S01]  /*48f0*/  LOP3.LUT R104, R107, UR8, R124, 0x96, !PT ;  /* 0x000000086b687c12 */ /* 0x000fe2000f8e967c */
[----:B------:R-:W-:Y:S01]  /*4900*/  FFMA.FTZ R34, R34, UR4, -R109 ;  /* 0x0000000422227c23 */ /* 0x000fe2000801086d */
[----:B------:R-:W-:Y:S01]  /*4910*/  LOP3.LUT R126, R103, UR8, R126, 0x96, !PT ;  /* 0x00000008677e7c12 */ /* 0x000fe2000f8e967e */
[--C-:B------:R-:W-:Y:S01]  /*4920*/  FFMA.FTZ R123, R17, UR4, -R175.reuse ;  /* 0x00000004117b7c23 */ /* 0x100fe200080108af */
[----:B-1----:R-:W-:Y:S03]  /*4930*/  LOP3.LUT R12, R122, 0xff, RZ, 0xc0, !PT ;  /* 0x000000ff7a0c7812 */ /* 0x002fe600078ec0ff */
[----:B------:R1:W-:Y:S01]  /*4940*/  MUFU.EX2 R124, R18 ;  /* 0x00000012007c7308 */ /* 0x0003e20000000800 */
[C---:B------:R-:W-:Y:S01]  /*4950*/  LOP3.LUT R17, R126.reuse, 0xffff, RZ, 0xc0, !PT ;  /* 0x0000ffff7e117812 */ /* 0x040fe200078ec0ff */
[----:B------:R-:W-:Y:S01]  /*4960*/  FFMA.FTZ R175, R33, UR4, -R175 ;  /* 0x0000000421af7c23 */ /* 0x000fe200080108af */
[----:B------:R-:W-:Y:S01]  /*4970*/  LOP3.LUT R105, R126, 0xff, RZ, 0xc0, !PT ;  /* 0x000000ff7e697812 */ /* 0x000fe200078ec0ff */
[----:B------:R-:W-:Y:S01]  /*4980*/  FFMA.FTZ R109, R35, UR4, -R109 ;  /* 0x00000004236d7c23 */ /* 0x000fe2000801086d */
[----:B------:R-:W-:Y:S01]  /*4990*/  SHF.R.U32.HI R17, RZ, 0x8, R17 ;  /* 0x00000008ff117819 */ /* 0x000fe20000011611 */
[--C-:B------:R-:W-:Y:S01]  /*49a0*/  FFMA.FTZ R121, R15, UR4, -R108.reuse ;  /* 0x000000040f797c23 */ /* 0x100fe2000801086c */
[----:B------:R-:W-:Y:S03]  /*49b0*/  ISETP.LE.U32.AND P3, PT, R105, UR5, PT ;  /* 0x0000000569007c0c */ /* 0x000fe6000bf63070 */
[----:B------:R-:W3:Y:S01]  /*49c0*/  MUFU.EX2 R243, R32 ;  /* 0x0000002000f37308 */ /* 0x000ee20000000800 */
[----:B------:R-:W-:Y:S01]  /*49d0*/  LOP3.LUT R17, R17, 0xffff, RZ, 0xc0, !PT ;  /* 0x0000ffff11117812 */ /* 0x000fe200078ec0ff */
[----:B------:R-:W-:Y:S01]  /*49e0*/  FFMA.FTZ R27, R27, UR4, -R108 ;  /* 0x000000041b1b7c23 */ /* 0x000fe2000801086c */
[----:B------:R-:W-:Y:S01]  /*49f0*/  SHF.R.U32.HI R105, RZ, 0x18, R126 ;  /* 0x00000018ff697819 */ /* 0x000fe2000001167e */
[----:B------:R-:W-:Y:S01]  /*4a00*/  FFMA.FTZ R108, R31, UR4, -R108 ;  /* 0x000000041f6c7c23 */ /* 0x000fe2000801086c */
[----:B------:R-:W-:Y:S02]  /*4a10*/  ISETP.LE.U32.AND P0, PT, R17, UR5, PT ;  /* 0x0000000511007c0c */ /* 0x000fe4000bf03070 */
[----:B------:R-:W-:Y:S03]  /*4a20*/  SHF.R.U32.HI R126, RZ, 0x10, R126 ;  /* 0x00000010ff7e7819 */ /* 0x000fe6000001167e */
[----:B------:R3:W-:Y:S01]  /*4a30*/  MUFU.EX2 R120, R14 ;  /* 0x0000000e00787308 */ /* 0x0007e20000000800 */
[----:B-1----:R-:W-:Y:S02]  /*4a40*/  LOP3.LUT R18, R104, 0xffff, RZ, 0xc0, !PT ;  /* 0x0000ffff68127812 */ /* 0x002fe400078ec0ff */
[----:B------:R-:W-:Y:S01]  /*4a50*/  ISETP.LE.U32.AND P4, PT, R105, UR5, PT ;  /* 0x0000000569007c0c */ /* 0x000fe2000bf83070 */
[----:B--2---:R-:W-:Y:S01]  /*4a60*/  @!P3 FADD.FTZ R110, -R110, -RZ ;  /* 0x800000ff6e6eb221 */ /* 0x004fe20000010100 */
[----:B------:R-:W-:Y:S02]  /*4a70*/  SHF.R.U32.HI R18, RZ, 0x8, R18 ;  /* 0x00000008ff127819 */ /* 0x000fe40000011612 */
[----:B------:R-:W-:Y:S03]  /*4a80*/  SHF.R.U32.HI R17, RZ, 0x10, R104 ;  /* 0x00000010ff117819 */ /* 0x000fe60000011668 */
[----:B------:R1:W-:Y:S01]  /*4a90*/  MUFU.EX2 R122, R16 ;  /* 0x00000010007a7308 */ /* 0x0003e20000000800 */
[----:B------:R-:W-:Y:S01]  /*4aa0*/  LOP3.LUT R18, R18, 0xffff, RZ, 0xc0, !PT ;  /* 0x0000ffff12127812 */ /* 0x000fe200078ec0ff */
[----:B----4-:R-:W-:Y:S01]  /*4ab0*/  @!P0 FADD.FTZ R111, -R111, -RZ ;  /* 0x800000ff6f6f8221 */ /* 0x010fe20000010100 */
[----:B------:R-:W-:Y:S01]  /*4ac0*/  LOP3.LUT R126, R126, 0xff, RZ, 0xc0, !PT ;  /* 0x000000ff7e7e7812 */ /* 0x000fe200078ec0ff */
[----:B---3--:R-:W-:Y:S01]  /*4ad0*/  @!P2 FADD.FTZ R243, -R243, -RZ ;  /* 0x800000fff3f3a221 */ /* 0x008fe20000010100 */
[----:B------:R-:W-:Y:S02]  /*4ae0*/  LOP3.LUT R17, R17, 0xff, RZ, 0xc0, !PT ;  /* 0x000000ff11117812 */ /* 0x000fe400078ec0ff */
[----:B------:R-:W-:Y:S03]  /*4af0*/  ISETP.LE.U32.AND P0, PT, R18, UR5, PT ;  /* 0x0000000512007c0c */ /* 0x000fe6000bf03070 */
[----:B------:R2:W-:Y:S01]  /*4b00*/  MUFU.EX2 R125, R19 ;  /* 0x00000013007d7308 */ /* 0x0005e20000000800 */
[----:B------:R-:W-:Y:S01]  /*4b10*/  ISETP.LE.U32.AND P5, PT, R126, UR5, PT ;  /* 0x000000057e007c0c */ /* 0x000fe2000bfa3070 */
[----:B------:R-:W-:Y:S01]  /*4b20*/  @!P4 FADD.FTZ R113, -R113, -RZ ;  /* 0x800000ff7171c221 */ /* 0x000fe20000010100 */
[C---:B------:R-:W-:Y:S02]  /*4b30*/  LOP3.LUT R15, R102.reuse, 0xffff, RZ, 0xc0, !PT ;  /* 0x0000ffff660f7812 */ /* 0x040fe400078ec0ff */
[----:B------:R-:W-:Y:S02]  /*4b40*/  LOP3.LUT R101, R102, 0xff, RZ, 0xc0, !PT ;  /* 0x000000ff66657812 */ /* 0x000fe400078ec0ff */
[--C-:B------:R-:W-:Y:S03]  /*4b50*/  SHF.R.U32.HI R14, RZ, 0x10, R102.reuse ;  /* 0x00000010ff0e7819 */ /* 0x100fe60000011666 */
[----:B------:R-:W-:Y:S01]  /*4b60*/  MUFU.EX2 R246, R34 ;  /* 0x0000002200f67308 */ /* 0x000fe20000000800 */
[----:B------:R-:W-:Y:S02]  /*4b70*/  SHF.R.U32.HI R13, RZ, 0x18, R102 ;  /* 0x00000018ff0d7819 */ /* 0x000fe40000011666 */
[----:B------:R-:W-:Y:S01]  /*4b80*/  ISETP.LE.U32.AND P3, PT, R17, UR5, PT ;  /* 0x0000000511007c0c */ /* 0x000fe2000bf63070 */
[----:B------:R-:W-:Y:S01]  /*4b90*/  @!P0 FADD.FTZ R115, -R115, -RZ ;  /* 0x800000ff73738221 */ /* 0x000fe20000010100 */
[----:B------:R-:W-:Y:S01]  /*4ba0*/  LOP3.LUT R102, R106, 0xff, RZ, 0xc0, !PT ;  /* 0x000000ff6a667812 */ /* 0x000fe200078ec0ff */
[----:B------:R-:W-:Y:S01]  /*4bb0*/  @!P5 FADD.FTZ R112, -R112, -RZ ;  /* 0x800000ff7070d221 */ /* 0x000fe20000010100 */
[--C-:B------:R-:W-:Y:S03]  /*4bc0*/  SHF.R.U32.HI R100, RZ, 0x10, R106.reuse ;  /* 0x00000010ff647819 */ /* 0x100fe6000001166a */
[----:B------:R-:W-:Y:S01]  /*4bd0*/  MUFU.EX2 R248, R108 ;  /* 0x0000006c00f87308 */ /* 0x000fe20000000800 */
[----:B------:R-:W-:Y:S02]  /*4be0*/  ISETP.LE.U32.AND P4, PT, R102, UR5, PT ;  /* 0x0000000566007c0c */ /* 0x000fe4000bf83070 */
[----:B-1----:R-:W-:Y:S02]  /*4bf0*/  SHF.R.U32.HI R16, RZ, 0x18, R106 ;  /* 0x00000018ff107819 */ /* 0x002fe4000001166a */
[----:B--2---:R-:W-:Y:S02]  /*4c00*/  LOP3.LUT R19, R104, 0xff, RZ, 0xc0, !PT ;  /* 0x000000ff68137812 */ /* 0x004fe400078ec0ff */
[----:B------:R-:W-:Y:S03]  /*4c10*/  SHF.R.U32.HI R104, RZ, 0x18, R104 ;  /* 0x00000018ff687819 */ /* 0x000fe60000011668 */
[----:B------:R-:W1:Y:S01]  /*4c20*/  MUFU.EX2 R121, R121 ;  /* 0x0000007900797308 */ /* 0x000e620000000800 */
[----:B------:R-:W-:Y:S01]  /*4c30*/  LOP3.LUT R100, R100, 0xff, RZ, 0xc0, !PT ;  /* 0x000000ff64647812 */ /* 0x000fe200078ec0ff */
[----:B------:R-:W-:Y:S01]  /*4c40*/  @!P3 FADD.FTZ R116, -R116, -RZ ;  /* 0x800000ff7474b221 */ /* 0x000fe20000010100 */
[----:B------:R-:W-:Y:S02]  /*4c50*/  ISETP.LE.U32.AND P0, PT, R16, UR5, PT ;  /* 0x0000000510007c0c */ /* 0x000fe4000bf03070 */
[----:B------:R-:W-:Y:S01]  /*4c60*/  ISETP.LE.U32.AND P5, PT, R104, UR5, PT ;  /* 0x0000000568007c0c */ /* 0x000fe2000bfa3070 */
[----:B------:R-:W-:Y:S01]  /*4c70*/  @!P4 FADD.FTZ R118, -R118, -RZ ;  /* 0x800000ff7676c221 */ /* 0x000fe20000010100 */
[----:B------:R-:W-:Y:S03]  /*4c80*/  ISETP.LE.U32.AND P3, PT, R100, UR5, PT ;  /* 0x0000000564007c0c */ /* 0x000fe6000bf63070 */
[----:B------:R-:W2:Y:S01]  /*4c90*/  MUFU.EX2 R126, R20 ;  /* 0x00000014007e7308 */ /* 0x000ea20000000800 */
[----:B------:R-:W-:Y:S02]  /*4ca0*/  ISETP.LE.U32.AND P4, PT, R101, UR5, PT ;  /* 0x0000000565007c0c */ /* 0x000fe4000bf83070 */
[----:B------:R-:W-:Y:S02]  /*4cb0*/  LOP3.LUT R14, R14, 0xff, RZ, 0xc0, !PT ;  /* 0x000000ff0e0e7812 */ /* 0x000fe400078ec0ff */
[----:B------:R-:W-:Y:S02]  /*4cc0*/  SHF.R.U32.HI R8, RZ, 0x18, R4 ;  /* 0x00000018ff087819 */ /* 0x000fe40000011604 */
[----:B------:R-:W-:Y:S03]  /*4cd0*/  ISETP.LE.U32.AND P6, PT, R19, UR5, PT ;  /* 0x0000000513007c0c */ /* 0x000fe6000bfc3070 */
[----:B------:R-:W3:Y:S01]  /*4ce0*/  MUFU.EX2 R128, R22 ;  /* 0x0000001600807308 */ /* 0x000ee20000000800 */
[----:B-1----:R-:W-:Y:S01]  /*4cf0*/  @!P0 FADD.FTZ R121, -R121, -RZ ;  /* 0x800000ff79798221 */ /* 0x002fe20000010100 */
[----:B------:R-:W-:Y:S01]  /*4d00*/  LOP3.LUT R103, R106, 0xffff, RZ, 0xc0, !PT ;  /* 0x0000ffff6a677812 */ /* 0x000fe200078ec0ff */
[----:B------:R-:W-:Y:S01]  /*4d10*/  @!P5 FADD.FTZ R117, -R117, -RZ ;  /* 0x800000ff7575d221 */ /* 0x000fe20000010100 */
[----:B------:R-:W-:Y:S01]  /*4d20*/  ISETP.LE.U32.AND P0, PT, R14, UR5, PT ;  /* 0x000000050e007c0c */ /* 0x000fe2000bf03070 */
[----:B------:R-:W-:Y:S01]  /*4d30*/  @!P3 FADD.FTZ R120, -R120, -RZ ;  /* 0x800000ff7878b221 */ /* 0x000fe20000010100 */
[----:B------:R-:W-:Y:S01]  /*4d40*/  ISETP.LE.U32.AND P5, PT, R8, UR5, PT ;  /* 0x0000000508007c0c */ /* 0x000fe2000bfa3070 */
[----:B------:R-:W-:Y:S01]  /*4d50*/  @!P4 FADD.FTZ R122, -R122, -RZ ;  /* 0x800000ff7a7ac221 */ /* 0x000fe20000010100 */
[----:B------:R-:W-:Y:S02]  /*4d60*/  LOP3.LUT R8, R7, 0xffff, RZ, 0xc0, !PT ;  /* 0x0000ffff07087812 */ /* 0x000fe400078ec0ff */
[----:B------:R-:W1:Y:S01]  /*4d70*/  MUFU.EX2 R123, R123 ;  /* 0x0000007b007b7308 */ /* 0x000e620000000800 */
[----:B------:R-:W-:Y:S02]  /*4d80*/  SHF.R.U32.HI R103, RZ, 0x8, R103 ;  /* 0x00000008ff677819 */ /* 0x000fe40000011667 */
[----:B------:R-:W-:Y:S01]  /*4d90*/  ISETP.LE.U32.AND P3, PT, R13, UR5, PT ;  /* 0x000000050d007c0c */ /* 0x000fe2000bf63070 */
[----:B------:R-:W-:Y:S01]  /*4da0*/  @!P6 FADD.FTZ R114, -R114, -RZ ;  /* 0x800000ff7272e221 */ /* 0x000fe20000010100 */
[----:B------:R-:W-:Y:S02]  /*4db0*/  LOP3.LUT R13, R7, 0xff, RZ, 0xc0, !PT ;  /* 0x000000ff070d7812 */ /* 0x000fe400078ec0ff */
[----:B------:R-:W-:Y:S01]  /*4dc0*/  SHF.R.U32.HI R8, RZ, 0x8, R8 ;  /* 0x00000008ff087819 */ /* 0x000fe20000011608 */
[----:B------:R-:W-:Y:S01]  /*4dd0*/  @!P0 FADD.FTZ R124, -R124, -RZ ;  /* 0x800000ff7c7c8221 */ /* 0x000fe20000010100 */
[----:B------:R-:W-:Y:S01]  /*4de0*/  LOP3.LUT R103, R103, 0xffff, RZ, 0xc0, !PT ;  /* 0x0000ffff67677812 */ /* 0x000fe200078ec0ff */
[----:B------:R-:W4:Y:S01]  /*4df0*/  MUFU.EX2 R176, R26 ;  /* 0x0000001a00b07308 */ /* 0x000f220000000800 */
[----:B------:R-:W-:Y:S02]  /*4e00*/  ISETP.LE.U32.AND P4, PT, R13, UR5, PT ;  /* 0x000000050d007c0c */ /* 0x000fe4000bf83070 */
[--C-:B------:R-:W-:Y:S02]  /*4e10*/  SHF.R.U32.HI R13, RZ, 0x18, R7.reuse ;  /* 0x00000018ff0d7819 */ /* 0x100fe40000011607 */
[----:B------:R-:W-:Y:S01]  /*4e20*/  LOP3.LUT R8, R8, 0xffff, RZ, 0xc0, !PT ;  /* 0x0000ffff08087812 */ /* 0x000fe200078ec0ff */
[----:B------:R-:W-:Y:S01]  /*4e30*/  @!P3 FADD.FTZ R125, -R125, -RZ ;  /* 0x800000ff7d7db221 */ /* 0x000fe20000010100 */
[----:B------:R-:W-:Y:S03]  /*4e40*/  SHF.R.U32.HI R7, RZ, 0x10, R7 ;  /* 0x00000010ff077819 */ /* 0x000fe60000011607 */
[----:B------:R-:W-:Y:S01]  /*4e50*/  MUFU.EX2 R129, R23 ;  /* 0x0000001700817308 */ /* 0x000fe20000000800 */
[----:B------:R-:W-:Y:S02]  /*4e60*/  ISETP.LE.U32.AND P6, PT, R103, UR5, PT ;  /* 0x0000000567007c0c */ /* 0x000fe4000bfc3070 */
[----:B------:R-:W-:Y:S02]  /*4e70*/  ISETP.LE.U32.AND P0, PT, R8, UR5, PT ;  /* 0x0000000508007c0c */ /* 0x000fe4000bf03070 */
[----:B------:R-:W-:Y:S01]  /*4e80*/  LOP3.LUT R8, R7, 0xff, RZ, 0xc0, !PT ;  /* 0x000000ff07087812 */ /* 0x000fe200078ec0ff */
[----:B--2---:R-:W-:Y:S01]  /*4e90*/  @!P4 FADD.FTZ R126, -R126, -RZ ;  /* 0x800000ff7e7ec221 */ /* 0x004fe20000010100 */
[----:B------:R-:W-:Y:S03]  /*4ea0*/  SHF.R.U32.HI R15, RZ, 0x8, R15 ;  /* 0x00000008ff0f7819 */ /* 0x000fe6000001160f */
[----:B------:R-:W-:Y:S01]  /*4eb0*/  MUFU.EX2 R240, R27 ;  /* 0x0000001b00f07308 */ /* 0x000fe20000000800 */
[----:B------:R-:W-:Y:S02]  /*4ec0*/  ISETP.LE.U32.AND P3, PT, R8, UR5, PT ;  /* 0x0000000508007c0c */ /* 0x000fe4000bf63070 */
[----:B------:R-:W-:Y:S02]  /*4ed0*/  LOP3.LUT R8, R6, 0xff, RZ, 0xc0, !PT ;  /* 0x000000ff06087812 */ /* 0x000fe400078ec0ff */
[----:B------:R-:W-:Y:S01]  /*4ee0*/  LOP3.LUT R15, R15, 0xffff, RZ, 0xc0, !PT ;  /* 0x0000ffff0f0f7812 */ /* 0x000fe200078ec0ff */
[----:B------:R-:W-:Y:S01]  /*4ef0*/  @!P6 FADD.FTZ R119, -R119, -RZ ;  /* 0x800000ff7777e221 */ /* 0x000fe20000010100 */
[----:B------:R-:W-:Y:S03]  /*4f00*/  ISETP.LE.U32.AND P4, PT, R8, UR5, PT ;  /* 0x0000000508007c0c */ /* 0x000fe6000bf83070 */
[----:B------:R-:W-:Y:S01]  /*4f10*/  MUFU.EX2 R244, R175 ;  /* 0x000000af00f47308 */ /* 0x000fe20000000800 */
[--C-:B------:R-:W-:Y:S02]  /*4f20*/  SHF.R.U32.HI R8, RZ, 0x10, R6.reuse ;  /* 0x00000010ff087819 */ /* 0x100fe40000011606 */
[----:B------:R-:W-:Y:S02]  /*4f30*/  ISETP.LE.U32.AND P6, PT, R15, UR5, PT ;  /* 0x000000050f007c0c */ /* 0x000fe4000bfc3070 */
[----:B------:R-:W-:Y:S01]  /*4f40*/  LOP3.LUT R8, R8, 0xff, RZ, 0xc0, !PT ;  /* 0x000000ff08087812 */ /* 0x000fe200078ec0ff */
[----:B---3--:R-:W-:Y:S01]  /*4f50*/  @!P3 FADD.FTZ R128, -R128, -RZ ;  /* 0x800000ff8080b221 */ /* 0x008fe20000010100 */
[----:B------:R-:W-:Y:S03]  /*4f60*/  LOP3.LUT R5, R4, 0xffff, RZ, 0xc0, !PT ;  /* 0x0000ffff04057812 */ /* 0x000fe600078ec0ff */
[----:B------:R-:W2:Y:S01]  /*4f70*/  MUFU.EX2 R127, R21 ;  /* 0x00000015007f7308 */ /* 0x000ea20000000800 */
[----:B------:R-:W-:Y:S02]  /*4f80*/  ISETP.LE.U32.AND P3, PT, R8, UR5, PT ;  /* 0x0000000508007c0c */ /* 0x000fe4000bf63070 */
[----:B------:R-:W-:Y:S02]  /*4f90*/  SHF.R.U32.HI R5, RZ, 0x8, R5 ;  /* 0x00000008ff057819 */ /* 0x000fe40000011605 */
[----:B------:R-:W-:Y:S02]  /*4fa0*/  LOP3.LUT R7, R6, 0xffff, RZ, 0xc0, !PT ;  /* 0x0000ffff06077812 */ /* 0x000fe400078ec0ff */
[----:B------:R-:W-:Y:S01]  /*4fb0*/  LOP3.LUT R5, R5, 0xffff, RZ, 0xc0, !PT ;  /* 0x0000ffff05057812 */ /* 0x000fe200078ec0ff */
[----:B-1----:R-:W-:Y:S01]  /*4fc0*/  @!P6 FADD.FTZ R123, -R123, -RZ ;  /* 0x800000ff7b7be221 */ /* 0x002fe20000010100 */
[----:B------:R-:W-:Y:S01]  /*4fd0*/  ISETP.LE.U32.AND P6, PT, R13, UR5, PT ;  /* 0x000000050d007c0c */ /* 0x000fe2000bfc3070 */
[----:B------:R-:W1:Y:S01]  /*4fe0*/  MUFU.EX2 R130, R24 ;  /* 0x0000001800827308 */ /* 0x000e620000000800 */
[----:B------:R-:W-:Y:S02]  /*4ff0*/  SHF.R.U32.HI R6, RZ, 0x18, R6 ;  /* 0x00000018ff067819 */ /* 0x000fe40000011606 */
[----:B------:R-:W-:Y:S01]  /*5000*/  SHF.R.U32.HI R4, RZ, 0x10, R4 ;  /* 0x00000010ff047819 */ /* 0x000fe20000011604 */
[----:B----4-:R-:W-:Y:S01]  /*5010*/  @!P3 FADD.FTZ R176, -R176, -RZ ;  /* 0x800000ffb0b0b221 */ /* 0x010fe20000010100 */
[----:B------:R-:W-:Y:S02]  /*5020*/  ISETP.LE.U32.AND P3, PT, R5, UR5, PT ;  /* 0x0000000505007c0c */ /* 0x000fe4000bf63070 */
[----:B------:R-:W-:Y:S01]  /*5030*/  F2FP.RELU.F16.F32.PACK_AB R5, R113, R112 ;  /* 0x000000707105723e */ /* 0x000fe200000008ff */
[----:B--2---:R-:W-:Y:S01]  /*5040*/  @!P0 FADD.FTZ R127, -R127, -RZ ;  /* 0x800000ff7f7f8221 */ /* 0x004fe20000010100 */
[----:B------:R-:W-:Y:S01]  /*5050*/  LOP3.LUT R4, R4, 0xff, RZ, 0xc0, !PT ;  /* 0x000000ff04047812 */ /* 0x000fe200078ec0ff */
[----:B------:R-:W2:Y:S01]  /*5060*/  MUFU.EX2 R131, R25 ;  /* 0x0000001900837308 */ /* 0x000ea20000000800 */
[----:B------:R-:W-:Y:S01]  /*5070*/  SHF.R.U32.HI R7, RZ, 0x8, R7 ;  /* 0x00000008ff077819 */ /* 0x000fe20000011607 */
[----:B------:R3:W-:Y:S01]  /*5080*/  STS [R189+0xe400], R5 ;  /* 0x00e40005bd007388 */ /* 0x0007e20000000800 */
[----:B------:R-:W-:Y:S01]  /*5090*/  @!P6 FADD.FTZ R129, -R129, -RZ ;  /* 0x800000ff8181e221 */ /* 0x000fe20000010100 */
[----:B------:R-:W-:Y:S02]  /*50a0*/  ISETP.LE.U32.AND P6, PT, R6, UR5, PT ;  /* 0x0000000506007c0c */ /* 0x000fe4000bfc3070 */
[----:B------:R-:W-:Y:S01]  /*50b0*/  F2FP.RELU.F16.F32.PACK_AB R6, R111, R110 ;  /* 0x0000006e6f06723e */ /* 0x000fe200000008ff */
[----:B-1----:R-:W-:Y:S01]  /*50c0*/  @!P4 FADD.FTZ R130, -R130, -RZ ;  /* 0x800000ff8282c221 */ /* 0x002fe20000010100 */
[----:B------:R-:W-:Y:S01]  /*50d0*/  @!P3 FADD.FTZ R244, -R244, -RZ ;  /* 0x800000fff4f4b221 */ /* 0x000fe20000010100 */
[----:B------:R-:W-:Y:S01]  /*50e0*/  LOP3.LUT R7, R7, 0xffff, RZ, 0xc0, !PT ;  /* 0x0000ffff07077812 */ /* 0x000fe200078ec0ff */
[----:B------:R-:W1:Y:S01]  /*50f0*/  MUFU.EX2 R247, R109 ;  /* 0x0000006d00f77308 */ /* 0x000e620000000800 */
[----:B------:R4:W-:Y:S01]  /*5100*/  STS [R189+0xe000], R6 ;  /* 0x00e00006bd007388 */ /* 0x0009e20000000800 */
[----:B------:R-:W-:Y:S02]  /*5110*/  F2FP.RELU.F16.F32.PACK_AB R8, R119, R118 ;  /* 0x000000767708723e */ /* 0x000fe400000008ff */
[----:B------:R-:W-:Y:S02]  /*5120*/  ISETP.LE.U32.AND P0, PT, R7, UR5, PT ;  /* 0x0000000507007c0c */ /* 0x000fe4000bf03070 */
[----:B------:R-:W-:Y:S01]  /*5130*/  F2FP.RELU.F16.F32.PACK_AB R7, R117, R116 ;  /* 0x000000747507723e */ /* 0x000fe200000008ff */
[----:B------:R-:W-:Y:S01]  /*5140*/  @!P6 FADD.FTZ R240, -R240, -RZ ;  /* 0x800000fff0f0e221 */ /* 0x000fe20000010100 */
[----:B------:R-:W-:Y:S02]  /*5150*/  ISETP.LE.U32.AND P6, PT, R4, UR5, PT ;  /* 0x0000000504007c0c */ /* 0x000fe4000bfc3070 */
[----:B------:R-:W4:Y:S01]  /*5160*/  MUFU.EX2 R242, R242 ;  /* 0x000000f200f27308 */ /* 0x000f220000000800 */
[----:B------:R-:W-:Y:S02]  /*5170*/  SHF.R.U32.HI R4, RZ, 0x8, R9 ;  /* 0x00000008ff047819 */ /* 0x000fe40000011609 */
[----:B------:R-:W-:Y:S02]  /*5180*/  LOP3.LUT R10, R10, 0xff, RZ, 0xc0, !PT ;  /* 0x000000ff0a0a7812 */ /* 0x000fe400078ec0ff */
[----:B------:R-:W-:Y:S02]  /*5190*/  LOP3.LUT R4, R4, 0xffff, RZ, 0xc0, !PT ;  /* 0x0000ffff04047812 */ /* 0x000fe400078ec0ff */
[----:B------:R-:W-:Y:S01]  /*51a0*/  ISETP.LE.U32.AND P4, PT, R12, UR5, PT ;  /* 0x000000050c007c0c */ /* 0x000fe2000bf83070 */
[----:B--2---:R-:W-:Y:S01]  /*51b0*/  @!P0 FADD.FTZ R131, -R131, -RZ ;  /* 0x800000ff83838221 */ /* 0x004fe20000010100 */
[----:B------:R-:W-:Y:S01]  /*51c0*/  ISETP.LE.U32.AND P3, PT, R4, UR5, PT ;  /* 0x0000000504007c0c */ /* 0x000fe2000bf63070 */
[----:B-1----:R-:W-:Y:S01]  /*51d0*/  @!P5 FADD.FTZ R247, -R247, -RZ ;  /* 0x800000fff7f7d221 */ /* 0x002fe20000010100 */
[----:B---3--:R-:W-:Y:S01]  /*51e0*/  F2FP.RELU.F16.F32.PACK_AB R5, R123, R122 ;  /* 0x0000007a7b05723e */ /* 0x008fe200000008ff */
[----:B------:R-:W-:Y:S01]  /*51f0*/  @!P6 FADD.FTZ R246, -R246, -RZ ;  /* 0x800000fff6f6e221 */ /* 0x000fe20000010100 */
[----:B------:R-:W-:Y:S01]  /*5200*/  F2FP.RELU.F16.F32.PACK_AB R4, R125, R124 ;  /* 0x0000007c7d04723e */ /* 0x000fe200000008ff */
[----:B------:R-:W-:Y:S01]  /*5210*/  IMAD.U32 R109, RZ, RZ, UR6 ;  /* 0x00000006ff6d7e24 */ /* 0x000fe2000f8e00ff */
[----:B------:R-:W-:Y:S01]  /*5220*/  ISETP.LE.U32.AND P0, PT, R11, UR5, PT ;  /* 0x000000050b007c0c */ /* 0x000fe2000bf03070 */
[----:B------:R1:W-:Y:S01]  /*5230*/  STS [R194+0xe000], R5 ;  /* 0x00e00005c2007388 */ /* 0x0003e20000000800 */
[----:B----4-:R-:W-:Y:S02]  /*5240*/  F2FP.RELU.F16.F32.PACK_AB R6, R115, R114 ;  /* 0x000000727306723e */ /* 0x010fe400000008ff */
[----:B------:R-:W-:Y:S01]  /*5250*/  ISETP.LE.U32.AND P2, PT, R10, UR5, PT ;  /* 0x000000050a007c0c */ /* 0x000fe2000bf43070 */
[----:B------:R2:W-:Y:S01]  /*5260*/  STS [R194+0xe400], R4 ;  /* 0x00e40004c2007388 */ /* 0x0005e20000000800 */
[----:B------:R-:W-:Y:S01]  /*5270*/  @!P4 FADD.FTZ R241, -R241, -RZ ;  /* 0x800000fff1f1c221 */ /* 0x000fe20000010100 */
[----:B------:R-:W-:Y:S01]  /*5280*/  @!P3 FADD.FTZ R242, -R242, -RZ ;  /* 0x800000fff2f2b221 */ /* 0x000fe20000010100 */
[----:B------:R-:W-:Y:S01]  /*5290*/  IADD3 R109, R0, 0x4000, R109 ;  /* 0x00004000006d7810 */ /* 0x000fe20007ffe06d */
[----:B------:R3:W-:Y:S01]  /*52a0*/  STS [R189+0xf400], R7 ;  /* 0x00f40007bd007388 */ /* 0x0007e20000000800 */
[----:B------:R-:W-:Y:S02]  /*52b0*/  SEL R175, R203, 0xffffffc0, !P1 ;  /* 0xffffffc0cbaf7807 */ /* 0x000fe40004800000 */
[----:B------:R-:W-:Y:S01]  /*52c0*/  FSETP.GE.FTZ.AND P6, PT, R111, RZ, PT ;  /* 0x000000ff6f00720b */ /* 0x000fe20003fd6000 */
[----:B------:R4:W-:Y:S01]  /*52d0*/  STS [R189+0xf000], R6 ;  /* 0x00f00006bd007388 */ /* 0x0009e20000000800 */
[----:B------:R-:W-:Y:S01]  /*52e0*/  @!P0 FADD.FTZ R248, -R248, -RZ ;  /* 0x800000fff8f88221 */ /* 0x000fe20000010100 */
[----:B------:R-:W-:Y:S01]  /*52f0*/  IMAD.IADD R108, R109, 0x1, R167 ;  /* 0x000000016d6c7824 */ /* 0x000fe200078e02a7 */
[----:B------:R-:W-:Y:S01]  /*5300*/  LEA R250, P0, R179, R250, 0x2 ;  /* 0x000000fab3fa7211 */ /* 0x000fe200078010ff */
[----:B------:R4:W-:Y:S01]  /*5310*/  STS [R194+0xf000], R8 ;  /* 0x00f00008c2007388 */ /* 0x0009e20000000800 */
[----:B------:R-:W-:Y:S01]  /*5320*/  @!P2 FADD.FTZ R245, -R245, -RZ ;  /* 0x800000fff5f5a221 */ /* 0x000fe20000010100 */
[----:B------:R-:W-:Y:S01]  /*5330*/  IMAD.IADD R109, R109, 0x1, R175 ;  /* 0x000000016d6d7824 */ /* 0x000fe200078e02af */
[----:B------:R-:W-:Y:S02]  /*5340*/  LEA.HI.X.SX32 R251, R179, R251, 0x2, P0 ;  /* 0x000000fbb3fb7211 */ /* 0x000fe400000f16ff */
[----:B------:R-:W-:Y:S02]  /*5350*/  FSETP.GE.FTZ.AND P0, PT, R110, RZ, PT ;  /* 0x000000ff6e00720b */ /* 0x000fe40003f16000 */
[----:B------:R-:W-:Y:S02]  /*5360*/  FSETP.GE.FTZ.AND P3, PT, R126, RZ, PT ;  /* 0x000000ff7e00720b */ /* 0x000fe40003f76000 */
[----:B-1----:R-:W-:Y:S02]  /*5370*/  F2FP.RELU.F16.F32.PACK_AB R5, R129, R128 ;  /* 0x000000808105723e */ /* 0x002fe400000008ff */
[----:B------:R-:W-:Y:S02]  /*5380*/  FSETP.GE.FTZ.AND P2, PT, R127, RZ, PT ;  /* 0x000000ff7f00720b */ /* 0x000fe40003f56000 */
[----:B--2---:R-:W-:Y:S02]  /*5390*/  F2FP.RELU.F16.F32.PACK_AB R4, R244, R243 ;  /* 0x000000f3f404723e */ /* 0x004fe400000008ff */
[----:B------:R-:W-:Y:S02]  /*53a0*/  FSETP.GE.FTZ.AND P5, PT, R122, RZ, PT ;  /* 0x000000ff7a00720b */ /* 0x000fe40003fb6000 */
[----:B---3--:R-:W-:Y:S02]  /*53b0*/  F2FP.RELU.F16.F32.PACK_AB R7, R121, R120 ;  /* 0x000000787907723e */ /* 0x008fe400000008ff */
[----:B------:R-:W-:Y:S02]  /*53c0*/  FSETP.GE.FTZ.AND P4, PT, R123, RZ, PT ;  /* 0x000000ff7b00720b */ /* 0x000fe40003f96000 */
[----:B----4-:R-:W-:Y:S01]  /*53d0*/  F2FP.RELU.F16.F32.PACK_AB R6, R127, R126 ;  /* 0x0000007e7f06723e */ /* 0x010fe200000008ff */
[----:B------:R1:W-:Y:S01]  /*53e0*/  STS [R194+0xf400], R7 ;  /* 0x00f40007c2007388 */ /* 0x0003e20000000800 */
[----:B------:R-:W-:Y:S03]  /*53f0*/  F2FP.RELU.F16.F32.PACK_AB R8, R131, R130 ;  /* 0x000000828308723e */ /* 0x000fe600000008ff */
[----:B------:R2:W-:Y:S04]  /*5400*/  STS [R193+0xe000], R6 ;  /* 0x00e00006c1007388 */ /* 0x0005e80000000800 */
[----:B------:R3:W-:Y:S04]  /*5410*/  STS [R193+0xe400], R5 ;  /* 0x00e40005c1007388 */ /* 0x0007e80000000800 */
[----:B------:R4:W-:Y:S01]  /*5420*/  STS [R195+0xe000], R4 ;  /* 0x00e00004c3007388 */ /* 0x0009e20000000800 */
[----:B-1----:R-:W-:Y:S02]  /*5430*/  F2FP.RELU.F16.F32.PACK_AB R7, R240, R176 ;  /* 0x000000b0f007723e */ /* 0x002fe400000008ff */
[----:B--2---:R-:W-:Y:S02]  /*5440*/  F2FP.RELU.F16.F32.PACK_AB R6, R247, R246 ;  /* 0x000000f6f706723e */ /* 0x004fe400000008ff */
[----:B---3--:R-:W-:Y:S03]  /*5450*/  F2FP.RELU.F16.F32.PACK_AB R5, R242, R241 ;  /* 0x000000f1f205723e */ /* 0x008fe600000008ff */
[----:B------:R-:W-:Y:S01]  /*5460*/  STS [R195+0xe400], R6 ;  /* 0x00e40006c3007388 */ /* 0x000fe20000000800 */
[----:B----4-:R-:W-:Y:S03]  /*5470*/  F2FP.RELU.F16.F32.PACK_AB R4, R248, R245 ;  /* 0x000000f5f804723e */ /* 0x010fe600000008ff */
[----:B------:R-:W-:Y:S04]  /*5480*/  STS [R193+0xf000], R8 ;  /* 0x00f00008c1007388 */ /* 0x000fe80000000800 */
[----:B------:R-:W-:Y:S04]  /*5490*/  STS [R193+0xf400], R7 ;  /* 0x00f40007c1007388 */ /* 0x000fe80000000800 */
[----:B------:R-:W-:Y:S04]  /*54a0*/  STS [R195+0xf000], R5 ;  /* 0x00f00005c3007388 */ /* 0x000fe80000000800 */
[----:B------:R-:W-:Y:S04]  /*54b0*/  STS [R195+0xf400], R4 ;  /* 0x00f40004c3007388 */ /* 0x000fe80000000800 */
[----:B------:R-:W1:Y:S08]  /*54c0*/  LDSM.16.M88.4 R32, [R0+UR6+0x4000] ;  /* 0x004000060020783b */ /* 0x000e700008000200 */
[----:B------:R-:W2:Y:S08]  /*54d0*/  LDSM.16.M88.4 R28, [R0+UR6+0x5000] ;  /* 0x00500006001c783b */ /* 0x000eb00008000200 */
[----:B------:R-:W3:Y:S08]  /*54e0*/  LDSM.16.M88.4 R100, [R108] ;  /* 0x000000006c64783b */ /* 0x000ef00000000200 */
[----:B------:R4:W3:Y:S01]  /*54f0*/  LDSM.16.M88.4 R104, [R108+0x1000] ;  /* 0x001000006c68783b */ /* 0x0008e20000000200 */
[-C--:B-1----:R-:W-:Y:S03]  /*5500*/  HMMA.16816.F32 R4, R32, R132.reuse, RZ ;  /* 0x000000842004723c */ /* 0x082fe600000018ff */
[----:B----4-:R-:W-:Y:S03]  /*5510*/  IMAD.IADD R108, R175, 0x1, R108 ;  /* 0x00000001af6c7824 */ /* 0x010fe600078e026c */
[C---:B--2---:R-:W-:Y:S06]  /*5520*/  HMMA.16816.F32 R8, R28.reuse, R132, RZ ;  /* 0x000000841c08723c */ /* 0x044fec00000018ff */
[-C--:B------:R-:W-:Y:S06]  /*5530*/  HMMA.16816.F32 R12, R28, R134.reuse, RZ ;  /* 0x000000861c0c723c */ /* 0x080fec00000018ff */
[C---:B------:R-:W-:Y:S06]  /*5540*/  HMMA.16816.F32 R16, R32.reuse, R134, RZ ;  /* 0x000000862010723c */ /* 0x040fec00000018ff */
[-C--:B------:R-:W-:Y:S06]  /*5550*/  HMMA.16816.F32 R20, R32, R136.reuse, RZ ;  /* 0x000000882014723c */ /* 0x080fec00000018ff */
[C---:B------:R-:W-:Y:S06]  /*5560*/  HMMA.16816.F32 R24, R28.reuse, R136, RZ ;  /* 0x000000881c18723c */ /* 0x040fec00000018ff */
[-C--:B------:R-:W-:Y:S06]  /*5570*/  HMMA.16816.F32 R28, R28, R138.reuse, RZ ;  /* 0x0000008a1c1c723c */ /* 0x080fec00000018ff */
[----:B------:R-:W-:Y:S06]  /*5580*/  HMMA.16816.F32 R32, R32, R138, RZ ;  /* 0x0000008a2020723c */ /* 0x000fec00000018ff */
[-C--:B---3--:R-:W-:Y:S06]  /*5590*/  HMMA.16816.F32 R4, R100, R140.reuse, R4 ;  /* 0x0000008c6404723c */ /* 0x088fec0000001804 */
        /* <DEDUP_REMOVED lines=8> */
[----:B------:R2:W3:Y:S08]  /*5620*/  LDSM.16.M88.4 R100, [R109+0x1000] ;  /* 0x001000006d64783b */ /* 0x0004f00000000200 */
[----:B--2---:R-:W2:Y:S01]  /*5630*/  LDG.E R109, desc[UR14][R250.64] ;  /* 0x0000000efa6d7981 */ /* 0x004ea2000c1e1900 */
[-C--:B-1----:R-:W-:Y:S06]  /*5640*/  HMMA.16816.F32 R4, R104, R148.reuse, R4 ;  /* 0x000000946804723c */ /* 0x082fec0000001804 */
[C---:B---3--:R-:W-:Y:S06]  /*5650*/  HMMA.16816.F32 R8, R100.reuse, R148, R8 ;  /* 0x000000946408723c */ /* 0x048fec0000001808 */
[-C--:B------:R-:W-:Y:S06]  /*5660*/  HMMA.16816.F32 R12, R100, R150.reuse, R12 ;  /* 0x00000096640c723c */ /* 0x080fec000000180c */
[C---:B------:R-:W-:Y:S06]  /*5670*/  HMMA.16816.F32 R16, R104.reuse, R150, R16 ;  /* 0x000000966810723c */ /* 0x040fec0000001810 */
[-C--:B------:R-:W-:Y:S06]  /*5680*/  HMMA.16816.F32 R20, R104, R152.reuse, R20 ;  /* 0x000000986814723c */ /* 0x080fec0000001814 */
[C---:B------:R-:W-:Y:S06]  /*5690*/  HMMA.16816.F32 R24, R100.reuse, R152, R24 ;  /* 0x000000986418723c */ /* 0x040fec0000001818 */
[-C--:B------:R-:W-:Y:S01]  /*56a0*/  HMMA.16816.F32 R28, R100, R154.reuse, R28 ;  /* 0x0000009a641c723c */ /* 0x080fe2000000181c */
[----:B------:R-:W1:Y:S05]  /*56b0*/  LDSM.16.M88.4 R100, [R108] ;  /* 0x000000006c64783b */ /* 0x000e6a0000000200 */
[----:B------:R-:W-:Y:S03]  /*56c0*/  HMMA.16816.F32 R32, R104, R154, R32 ;  /* 0x0000009a6820723c */ /* 0x000fe60000001820 */
[----:B------:R3:W4:Y:S08]  /*56d0*/  LDSM.16.M88.4 R104, [R108+0x1000] ;  /* 0x001000006c68783b */ /* 0x0007300000000200 */
[----:B---3--:R-:W3:Y:S01]  /*56e0*/  LDG.E R108, desc[UR14][R250.64+0x20] ;  /* 0x0000200efa6c7981 */ /* 0x008ee2000c1e1900 */
[-C--:B-1----:R-:W-:Y:S06]  /*56f0*/  HMMA.16816.F32 R4, R100, R156.reuse, R4 ;  /* 0x0000009c6404723c */ /* 0x082fec0000001804 */
[C---:B----4-:R-:W-:Y:S06]  /*5700*/  HMMA.16816.F32 R8, R104.reuse, R156, R8 ;  /* 0x0000009c6808723c */ /* 0x050fec0000001808 */
[-C--:B------:R-:W-:Y:S06]  /*5710*/  HMMA.16816.F32 R12, R104, R158.reuse, R12 ;  /* 0x0000009e680c723c */ /* 0x080fec000000180c */
[C---:B------:R-:W-:Y:S06]  /*5720*/  HMMA.16816.F32 R16, R100.reuse, R158, R16 ;  /* 0x0000009e6410723c */ /* 0x040fec0000001810 */
[-C--:B------:R-:W-:Y:S06]  /*5730*/  HMMA.16816.F32 R20, R100, R160.reuse, R20 ;  /* 0x000000a06414723c */ /* 0x080fec0000001814 */
[C---:B------:R-:W-:Y:S06]  /*5740*/  HMMA.16816.F32 R24, R104.reuse, R160, R24 ;  /* 0x000000a06818723c */ /* 0x040fec0000001818 */
[-C--:B------:R-:W-:Y:S01]  /*5750*/  HMMA.16816.F32 R28, R104, R162.reuse, R28 ;  /* 0x000000a2681c723c */ /* 0x080fe2000000181c */
[----:B------:R1:W5:Y:S05]  /*5760*/  LDG.E R104, desc[UR14][R250.64+0x80] ;  /* 0x0000800efa687981 */ /* 0x00036a000c1e1900 */
[----:B------:R-:W-:Y:S01]  /*5770*/  HMMA.16816.F32 R32, R100, R162, R32 ;  /* 0x000000a26420723c */ /* 0x000fe20000001820 */
[----:B------:R1:W5:Y:S04]  /*5780*/  LDG.E R250, desc[UR14][R250.64+0xa0] ;  /* 0x0000a00efafa7981 */ /* 0x000368000c1e1900 */
[C---:B--2---:R-:W-:Y:S01]  /*5790*/  FADD.FTZ R4, -R109.reuse, R4 ;  /* 0x000000046d047221 */ /* 0x044fe20000010100 */
[C---:B------:R-:W-:Y:S01]  /*57a0*/  FADD.FTZ R5, -R109.reuse, R5 ;  /* 0x000000056d057221 */ /* 0x040fe20000010100 */
[C---:B------:R-:W-:Y:S01]  /*57b0*/  FADD.FTZ R20, -R109.reuse, R20 ;  /* 0x000000146d147221 */ /* 0x040fe20000010100 */
[C---:B------:R-:W-:Y:S03]  /*57c0*/  FADD.FTZ R21, -R109.reuse, R21 ;  /* 0x000000156d157221 */ /* 0x040fe60000010100 */
[C---:B------:R-:W-:Y:S01]  /*57d0*/  FADD.FTZ R16, -R109.reuse, R16 ;  /* 0x000000106d107221 */ /* 0x040fe20000010100 */
[-C--:B------:R-:W-:Y:S01]  /*57e0*/  FSEL R4, R4, R109.reuse, P0 ;  /* 0x0000006d04047208 */ /* 0x080fe20000000000 */
[C---:B------:R-:W-:Y:S01]  /*57f0*/  FADD.FTZ R17, -R109.reuse, R17 ;  /* 0x000000116d117221 */ /* 0x040fe20000010100 */
[----:B------:R-:W-:Y:S10]  /*5800*/  FSETP.GE.FTZ.AND P0, PT, R244, RZ, PT ;  /* 0x000000fff400720b */ /* 0x000ff40003f16000 */
[----:B------:R-:W-:Y:S01]  /*5810*/  FADD.FTZ R32, -R109, R32 ;  /* 0x000000206d207221 */ /* 0x000fe20000010100 */
[----:B------:R-:W-:Y:S01]  /*5820*/  FSEL R5, R5, R109, P6 ;  /* 0x0000006d05057208 */ /* 0x000fe20003000000 */
[----:B------:R-:W-:Y:S01]  /*5830*/  FMUL.FTZ R4, R110, R4 ;  /* 0x000000046e047220 */ /* 0x000fe20000410000 */
[----:B------:R-:W-:Y:S02]  /*5840*/  ISETP.GT.AND P6, PT, R223, R205, PT ;  /* 0x000000cddf00720c */ /* 0x000fe40003fc4270 */
[----:B------:R-:W-:Y:S01]  /*5850*/  FSEL R20, R20, R109, P3 ;  /* 0x0000006d14147208 */ /* 0x000fe20001800000 */
[----:B------:R-:W-:Y:S01]  /*5860*/  FMUL.FTZ R5, R111, R5 ;  /* 0x000000056f057220 */ /* 0x000fe20000410000 */
[-C--:B------:R-:W-:Y:S02]  /*5870*/  FSEL R21, R21, R109.reuse, P2 ;  /* 0x0000006d15157208 */ /* 0x080fe40001000000 */
[-C--:B------:R-:W-:Y:S01]  /*5880*/  FSEL R16, R16, R109.reuse, P5 ;  /* 0x0000006d10107208 */ /* 0x080fe20002800000 */
[----:B------:R-:W-:Y:S01]  /*5890*/  FMUL.FTZ R20, R126, R20 ;  /* 0x000000147e147220 */ /* 0x000fe20000410000 */
[----:B------:R-:W-:Y:S01]  /*58a0*/  FSEL R17, R17, R109, P4 ;  /* 0x0000006d11117208 */ /* 0x000fe20002000000 */
[----:B------:R-:W-:Y:S01]  /*58b0*/  FMUL.FTZ R21, R127, R21 ;  /* 0x000000157f157220 */ /* 0x000fe20000410000 */
[----:B------:R-:W-:Y:S01]  /*58c0*/  FSETP.GE.FTZ.AND P2, PT, R243, RZ, PT ;  /* 0x000000fff300720b */ /* 0x000fe20003f56000 */
[----:B------:R-:W-:Y:S01]  /*58d0*/  FMUL.FTZ R16, R122, R16 ;  /* 0x000000107a107220 */ /* 0x000fe20000410000 */
[----:B------:R-:W-:Y:S01]  /*58e0*/  F2FP.F16.F32.PACK_AB R4, R5, R4 ;  /* 0x000000040504723e */ /* 0x000fe200000000ff */
[----:B------:R-:W-:Y:S01]  /*58f0*/  FMUL.FTZ R17, R123, R17 ;  /* 0x000000117b117220 */ /* 0x000fe20000410000 */
[----:B------:R-:W-:Y:S01]  /*5900*/  FSEL R32, R32, R109, P2 ;  /* 0x0000006d20207208 */ /* 0x000fe20001000000 */
[----:B------:R-:W-:Y:S01]  /*5910*/  @P0 FADD.FTZ R109, -R109, R33 ;  /* 0x000000216d6d0221 */ /* 0x000fe20000010100 */
[----:B------:R-:W-:Y:S02]  /*5920*/  FSETP.GE.FTZ.AND P2, PT, R112, RZ, PT ;  /* 0x000000ff7000720b */ /* 0x000fe40003f56000 */
[----:B------:R-:W-:Y:S01]  /*5930*/  FSETP.GE.FTZ.AND P0, PT, R113, RZ, PT ;  /* 0x000000ff7100720b */ /* 0x000fe20003f16000 */
[----:B------:R-:W-:Y:S01]  /*5940*/  FMUL.FTZ R243, R243, R32 ;  /* 0x00000020f3f37220 */ /* 0x000fe20000410000 */
[----:B------:R-:W-:Y:S01]  /*5950*/  F2FP.F16.F32.PACK_AB R20, R21, R20 ;  /* 0x000000141514723e */ /* 0x000fe200000000ff */
[----:B------:R-:W-:Y:S01]  /*5960*/  FMUL.FTZ R109, R244, R109 ;  /* 0x0000006df46d7220 */ /* 0x000fe20000410000 */
[----:B------:R-:W-:Y:S01]  /*5970*/  F2FP.F16.F32.PACK_AB R16, R17, R16 ;  /* 0x000000101110723e */ /* 0x000fe200000000ff */
[C---:B---3--:R-:W-:Y:S01]  /*5980*/  FADD.FTZ R6, -R108.reuse, R6 ;  /* 0x000000066c067221 */ /* 0x048fe20000010100 */
[----:B------:R-:W-:Y:S04]  /*5990*/  FADD.FTZ R7, -R108, R7 ;  /* 0x000000076c077221 */ /* 0x000fe80000010100 */
[-C--:B------:R-:W-:Y:S02]  /*59a0*/  FSEL R32, R6, R108.reuse, P2 ;  /* 0x0000006c06207208 */ /* 0x080fe40001000000 */
[----:B------:R-:W-:Y:S01]  /*59b0*/  FSEL R21, R7, R108, P0 ;  /* 0x0000006c07157208 */ /* 0x000fe20000000000 */
[----:B-1----:R-:W-:Y:S06]  /*59c0*/  @!P6 BRA `(.L_x_599) ;  /* 0x00000000004ce947 */ /* 0x002fec0003800000 */
[----:B------:R-:W1:Y:S01]  /*59d0*/  LDC R6, c[0x0][0x240] ;  /* 0x00009000ff067b82 */ /* 0x000e620000000800 */
[----:B------:R-:W-:Y:S04]  /*59e0*/  LOP3.LUT R17, R223, 0x1, RZ, 0xc0, !PT ;  /* 0x00000001df117812 */ /* 0x000fe800078ec0ff */
[----:B------:R-:W-:Y:S03]  /*59f0*/  ISETP.NE.U32.AND P2, PT, R17, 0x1, PT ;  /* 0x000000011100780c */ /* 0x000fe60003f45070 */
[----:B------:R-:W2:Y:S01]  /*5a00*/  LDC R5, c[0x0][0x244] ;  /* 0x00009100ff057b82 */ /* 0x000ea20000000800 */
[C---:B-1----:R-:W-:Y:S05]  /*5a10*/  IMAD.U32 R7, R6.reuse, -0x40, RZ ;  /* 0xffffffc006077824 */ /* 0x042fea00078e00ff */
[C---:B------:R-:W-:Y:S04]  /*5a20*/  LEA R232, P0, R7.reuse, R232, 0x1 ;  /* 0x000000e807e87211 */ /* 0x040fe800078008ff */
[----:B------:R-:W-:Y:S01]  /*5a30*/  LEA.HI.X.SX32 R233, R7, R233, 0x1, P0 ;  /* 0x000000e907e97211 */ /* 0x000fe200000f0eff */
[----:B------:R-:W-:Y:S01]  /*5a40*/  IMAD.MOV.U32 R7, RZ, RZ, -0x2000 ;  /* 0xffffe000ff077424 */ /* 0x000fe200078e00ff */
[C---:B------:R-:W-:Y:S04]  /*5a50*/  LEA R100, P0, R6.reuse, R232, 0x6 ;  /* 0x000000e806647211 */ /* 0x040fe800078030ff */
[----:B------:R-:W-:Y:S02]  /*5a60*/  SEL R7, R7, 0x2000, !P2 ;  /* 0x0000200007077807 */ /* 0x000fe40005000000 */
[----:B--2---:R-:W-:Y:S03]  /*5a70*/  LEA.HI.X R101, R6, R233, R5, 0x6, P0 ;  /* 0x000000e906657211 */ /* 0x004fe600000f3405 */
[--C-:B------:R-:W-:Y:S02]  /*5a80*/  IMAD.IADD R222, R222, 0x1, R7.reuse ;  /* 0x00000001dede7824 */ /* 0x100fe400078e0207 */
[----:B------:R-:W-:Y:S03]  /*5a90*/  IMAD.IADD R169, R169, 0x1, R7 ;  /* 0x00000001a9a97824 */ /* 0x000fe600078e0207 */
[----:B------:R-:W-:Y:S01]  /*5aa0*/  @!PT LDS RZ, [RZ] ;  /* 0x00000000fffff984 */ /* 0x000fe20000000800 */
[----:B------:R-:W-:Y:S01]  /*5ab0*/  @!PT LDS RZ, [RZ] ;  /* 0x00000000fffff984 */ /* 0x000fe20000000800 */
[----:B------:R-:W-:Y:S01]  /*5ac0*/  @!PT LDS RZ, [RZ] ;  /* 0x00000000fffff984 */ /* 0x000fe20000000800 */
[----:B------:R1:W-:Y:S04]  /*5ad0*/  LDGSTS.E.BYPASS.LTC128B.128 [R222], desc[UR14][R232.64] ;  /* 0x00000000e8de7fae */ /* 0x0003e8000b901d4e */
[----:B------:R1:W-:Y:S04]  /*5ae0*/  LDGSTS.E.BYPASS.LTC128B.128 [R222+0x1000], desc[UR14][R100.64] ;  /* 0x0100000064de7fae */ /* 0x0003e8000b901d4e */
[----:B------:R-:W0:Y:S02]  /*5af0*/  LDGDEPBAR ;  /* 0x00000000000079af */ /* 0x000e240000000000 */
.L_x_599:
[----:B------:R-:W-:Y:S01]  /*5b00*/  FADD.FTZ R18, -R108, R18 ;  /* 0x000000126c127221 */ /* 0x000fe20000010100 */
[----:B------:R-:W-:Y:S01]  /*5b10*/  FSETP.GE.FTZ.AND P0, PT, R124, RZ, PT ;  /* 0x000000ff7c00720b */ /* 0x000fe20003f16000 */
[----:B------:R2:W-:Y:S01]  /*5b20*/  STS [R189+0xa000], R4 ;  /* 0x00a00004bd007388 */ /* 0x0005e20000000800 */
[C---:B------:R-:W-:Y:S01]  /*5b30*/  FADD.FTZ R23, -R108.reuse, R23 ;  /* 0x000000176c177221 */ /* 0x040fe20000010100 */
[----:B------:R-:W-:Y:S01]  /*5b40*/  FSETP.GE.FTZ.AND P2, PT, R129, RZ, PT ;  /* 0x000000ff8100720b */ /* 0x000fe20003f56000 */
[----:B------:R-:W-:Y:S01]  /*5b50*/  FADD.FTZ R19, -R108, R19 ;  /* 0x000000136c137221 */ /* 0x000fe20000010100 */
[-C--:B------:R-:W-:Y:S01]  /*5b60*/  FSEL R18, R18, R108.reuse, P0 ;  /* 0x0000006c12127208 */ /* 0x080fe20000000000 */
[C---:B------:R-:W-:Y:S01]  /*5b70*/  FADD.FTZ R22, -R108.reuse, R22 ;  /* 0x000000166c167221 */ /* 0x040fe20000010100 */
[----:B------:R-:W-:Y:S01]  /*5b80*/  FSETP.GE.FTZ.AND P0, PT, R247, RZ, PT ;  /* 0x000000fff700720b */ /* 0x000fe20003f16000 */
[----:B------:R-:W-:Y:S01]  /*5b90*/  FADD.FTZ R34, -R108, R34 ;  /* 0x000000226c227221 */ /* 0x000fe20000010100 */
[-C--:B------:R-:W-:Y:S01]  /*5ba0*/  FSEL R23, R23, R108.reuse, P2 ;  /* 0x0000006c17177208 */ /* 0x080fe20001000000 */
[C---:B-----5:R-:W-:Y:S01]  /*5bb0*/  FADD.FTZ R12, -R104.reuse, R12 ;  /* 0x0000000c680c7221 */ /* 0x060fe20000010100 */
[----:B------:R-:W-:Y:S01]  /*5bc0*/  FSETP.GE.FTZ.AND P4, PT, R125, RZ, PT ;  /* 0x000000ff7d00720b */ /* 0x000fe20003f96000 */
[----:B------:R-:W-:Y:S01]  /*5bd0*/  FADD.FTZ R9, -R104, R9 ;  /* 0x0000000968097221 */ /* 0x000fe20000010100 */
[----:B------:R-:W-:Y:S01]  /*5be0*/  FSETP.GE.FTZ.AND P3, PT, R128, RZ, PT ;  /* 0x000000ff8000720b */ /* 0x000fe20003f76000 */
[----:B------:R-:W-:Y:S01]  /*5bf0*/  FADD.FTZ R8, -R104, R8 ;  /* 0x0000000868087221 */ /* 0x000fe20000010100 */
[----:B------:R-:W-:Y:S01]  /*5c00*/  FSETP.GE.FTZ.AND P2, PT, R246, RZ, PT ;  /* 0x000000fff600720b */ /* 0x000fe20003f56000 */
[C---:B------:R-:W-:Y:S01]  /*5c10*/  FADD.FTZ R24, -R104.reuse, R24 ;  /* 0x0000001868187221 */ /* 0x040fe20000010100 */
[-C--:B------:R-:W-:Y:S01]  /*5c20*/  FSEL R19, R19, R108.reuse, P4 ;  /* 0x0000006c13137208 */ /* 0x080fe20002000000 */
[----:B------:R-:W-:Y:S01]  /*5c30*/  FADD.FTZ R25, -R104, R25 ;  /* 0x0000001968197221 */ /* 0x000fe20000010100 */
[-C--:B------:R-:W-:Y:S01]  /*5c40*/  FSEL R22, R22, R108.reuse, P3 ;  /* 0x0000006c16167208 */ /* 0x080fe20001800000 */
[----:B------:R-:W-:Y:S01]  /*5c50*/  FADD.FTZ R28, -R104, R28 ;  /* 0x0000001c681c7221 */ /* 0x000fe20000010100 */
[----:B------:R-:W-:Y:S01]  /*5c60*/  FSEL R34, R34, R108, P2 ;  /* 0x0000006c22227208 */ /* 0x000fe20001000000 */
[----:B------:R-:W-:Y:S01]  /*5c70*/  @P0 FADD.FTZ R108, -R108, R35 ;  /* 0x000000236c6c0221 */ /* 0x000fe20000010100 */
[----:B------:R-:W-:Y:S01]  /*5c80*/  FSETP.GE.FTZ.AND P0, PT, R118, RZ, PT ;  /* 0x000000ff7600720b */ /* 0x000fe20003f16000 */
[----:B------:R-:W-:Y:S01]  /*5c90*/  FADD.FTZ R10, -R250, R10 ;  /* 0x0000000afa0a7221 */ /* 0x000fe20000010100 */
[----:B------:R-:W-:Y:S01]  /*5ca0*/  FSETP.GE.FTZ.AND P2, PT, R115, RZ, PT ;  /* 0x000000ff7300720b */ /* 0x000fe20003f56000 */
[----:B--2---:R-:W-:Y:S01]  /*5cb0*/  FADD.FTZ R4, -R104, R13 ;  /* 0x0000000d68047221 */ /* 0x004fe20000010100 */
[----:B------:R-:W-:Y:S01]  /*5cc0*/  FSEL R12, R12, R104, P0 ;  /* 0x000000680c0c7208 */ /* 0x000fe20000000000 */
[----:B------:R-:W-:Y:S01]  /*5cd0*/  FADD.FTZ R11, -R250, R11 ;  /* 0x0000000bfa0b7221 */ /* 0x000fe20000010100 */
[----:B------:R-:W-:Y:S01]  /*5ce0*/  FSETP.GE.FTZ.AND P0, PT, R242, RZ, PT ;  /* 0x000000fff200720b */ /* 0x000fe20003f16000 */
[----:B------:R-:W-:Y:S01]  /*5cf0*/  FMUL.FTZ R32, R112, R32 ;  /* 0x0000002070207220 */ /* 0x000fe20000410000 */
[-C--:B------:R-:W-:Y:S01]  /*5d00*/  FSEL R9, R9, R104.reuse, P2 ;  /* 0x0000006809097208 */ /* 0x080fe20001000000 */
[----:B------:R-:W-:Y:S01]  /*5d10*/  FMUL.FTZ R21, R113, R21 ;  /* 0x0000001571157220 */ /* 0x000fe20000410000 */
[----:B------:R-:W-:Y:S01]  /*5d20*/  FSETP.GE.FTZ.AND P3, PT, R114, RZ, PT ;  /* 0x000000ff7200720b */ /* 0x000fe20003f76000 */
[C---:B------:R-:W-:Y:S01]  /*5d30*/  FADD.FTZ R14, -R250.reuse, R14 ;  /* 0x0000000efa0e7221 */ /* 0x040fe20000010100 */
[----:B------:R-:W-:Y:S01]  /*5d40*/  FSETP.GE.FTZ.AND P2, PT, R119, RZ, PT ;  /* 0x000000ff7700720b */ /* 0x000fe20003f56000 */
[----:B------:R-:W-:Y:S01]  /*5d50*/  FADD.FTZ R15, -R250, R15 ;  /* 0x0000000ffa0f7221 */ /* 0x000fe20000010100 */
[-C--:B------:R-:W-:Y:S01]  /*5d60*/  FSEL R8, R8, R104.reuse, P3 ;  /* 0x0000006808087208 */ /* 0x080fe20001800000 */
[----:B------:R-:W-:Y:S01]  /*5d70*/  FMUL.FTZ R19, R125, R19 ;  /* 0x000000137d137220 */ /* 0x000fe20000410000 */
[----:B------:R-:W-:Y:S01]  /*5d80*/  FSEL R4, R4, R104, P2 ;  /* 0x0000006804047208 */ /* 0x000fe20001000000 */
[----:B------:R-:W-:Y:S01]  /*5d90*/  FMUL.FTZ R18, R124, R18 ;  /* 0x000000127c127220 */ /* 0x000fe20000410000 */
[----:B------:R-:W-:Y:S01]  /*5da0*/  FSETP.GE.FTZ.AND P4, PT, R130, RZ, PT ;  /* 0x000000ff8200720b */ /* 0x000fe20003f96000 */
[----:B------:R-:W-:Y:S01]  /*5db0*/  FMUL.FTZ R9, R115, R9 ;  /* 0x0000000973097220 */ /* 0x000fe20000410000 */
[----:B------:R-:W-:Y:S01]  /*5dc0*/  FSETP.GE.FTZ.AND P3, PT, R131, RZ, PT ;  /* 0x000000ff8300720b */ /* 0x000fe20003f76000 */
[----:B------:R-:W-:Y:S01]  /*5dd0*/  FMUL.FTZ R8, R114, R8 ;  /* 0x0000000872087220 */ /* 0x000fe20000410000 */
[----:B------:R-:W-:Y:S01]  /*5de0*/  FSETP.GE.FTZ.AND P2, PT, R241, RZ, PT ;  /* 0x000000fff100720b */ /* 0x000fe20003f56000 */
[----:B------:R-:W-:Y:S01]  /*5df0*/  FMUL.FTZ R12, R118, R12 ;  /* 0x0000000c760c7220 */ /* 0x000fe20000410000 */
[----:B------:R-:W-:Y:S01]  /*5e00*/  FSEL R24, R24, R104, P4 ;  /* 0x0000006818187208 */ /* 0x000fe20002000000 */
[----:B------:R-:W-:Y:S01]  /*5e10*/  FMUL.FTZ R4, R119, R4 ;  /* 0x0000000477047220 */ /* 0x000fe20000410000 */
[-C--:B------:R-:W-:Y:S01]  /*5e20*/  FSEL R25, R25, R104.reuse, P3 ;  /* 0x0000006819197208 */ /* 0x080fe20001800000 */
[----:B------:R-:W-:Y:S01]  /*5e30*/  FADD.FTZ R26, -R250, R26 ;  /* 0x0000001afa1a7221 */ /* 0x000fe20000010100 */
[----:B------:R-:W-:Y:S01]  /*5e40*/  FSEL R28, R28, R104, P2 ;  /* 0x000000681c1c7208 */ /* 0x000fe20001000000 */
[----:B------:R-:W-:Y:S01]  /*5e50*/  @P0 FADD.FTZ R104, -R104, R29 ;  /* 0x0000001d68680221 */ /* 0x000fe20000010100 */
[----:B------:R-:W-:Y:S01]  /*5e60*/  FSETP.GE.FTZ.AND P2, PT, R116, RZ, PT ;  /* 0x000000ff7400720b */ /* 0x000fe20003f56000 */
[----:B------:R-:W-:Y:S01]  /*5e70*/  FADD.FTZ R27, -R250, R27 ;  /* 0x0000001bfa1b7221 */ /* 0x000fe20000010100 */
[----:B------:R-:W-:Y:S01]  /*5e80*/  FSETP.GE.FTZ.AND P0, PT, R117, RZ, PT ;  /* 0x000000ff7500720b */ /* 0x000fe20003f16000 */
[----:B------:R-:W-:Y:S01]  /*5e90*/  FMUL.FTZ R23, R129, R23 ;  /* 0x0000001781177220 */ /* 0x000fe20000410000 */
[----:B------:R-:W-:Y:S01]  /*5ea0*/  FSEL R10, R10, R250, P2 ;  /* 0x000000fa0a0a7208 */ /* 0x000fe20001000000 */
[----:B------:R-:W-:Y:S01]  /*5eb0*/  FMUL.FTZ R22, R128, R22 ;  /* 0x0000001680167220 */ /* 0x000fe20000410000 */
[----:B------:R-:W-:Y:S01]  /*5ec0*/  FSEL R11, R11, R250, P0 ;  /* 0x000000fa0b0b7208 */ /* 0x000fe20000000000 */
[----:B------:R-:W-:Y:S01]  /*5ed0*/  FADD.FTZ R30, -R250, R30 ;  /* 0x0000001efa1e7221 */ /* 0x000fe20000010100 */
[----:B------:R-:W-:Y:S01]  /*5ee0*/  FSETP.GE.FTZ.AND P2, PT, R120, RZ, PT ;  /* 0x000000ff7800720b */ /* 0x000fe20003f56000 */
[----:B------:R-:W-:Y:S01]  /*5ef0*/  FMUL.FTZ R10, R116, R10 ;  /* 0x0000000a740a7220 */ /* 0x000fe20000410000 */
[----:B------:R-:W-:Y:S01]  /*5f00*/  FSETP.GE.FTZ.AND P5, PT, R121, RZ, PT ;  /* 0x000000ff7900720b */ /* 0x000fe20003fb6000 */
[----:B------:R-:W-:Y:S01]  /*5f10*/  FMUL.FTZ R11, R117, R11 ;  /* 0x0000000b750b7220 */ /* 0x000fe20000410000 */
[----:B------:R-:W-:Y:S01]  /*5f20*/  F2FP.F16.F32.PACK_AB R21, R21, R32 ;  /* 0x000000201515723e */ /* 0x000fe200000000ff */
[----:B------:R-:W-:Y:S01]  /*5f30*/  FMUL.FTZ R34, R246, R34 ;  /* 0x00000022f6227220 */ /* 0x000fe20000410000 */
[----:B------:R-:W-:Y:S01]  /*5f40*/  FSEL R14, R14, R250, P2 ;  /* 0x000000fa0e0e7208 */ /* 0x000fe20001000000 */
[----:B------:R-:W-:Y:S01]  /*5f50*/  FMUL.FTZ R108, R247, R108 ;  /* 0x0000006cf76c7220 */ /* 0x000fe20000410000 */
[----:B------:R-:W-:Y:S01]  /*5f60*/  FSEL R15, R15, R250, P5 ;  /* 0x000000fa0f0f7208 */ /* 0x000fe20002800000 */
[----:B------:R-:W-:Y:S01]  /*5f70*/  STS [R189+0xa400], R21 ;  /* 0x00a40015bd007388 */ /* 0x000fe20000000800 */
[----:B------:R-:W-:Y:S01]  /*5f80*/  F2FP.F16.F32.PACK_AB R18, R19, R18 ;  /* 0x000000121312723e */ /* 0x000fe200000000ff */
[----:B------:R-:W-:Y:S01]  /*5f90*/  FMUL.FTZ R14, R120, R14 ;  /* 0x0000000e780e7220 */ /* 0x000fe20000410000 */
[----:B------:R-:W-:Y:S01]  /*5fa0*/  FSETP.GE.FTZ.AND P0, PT, R248, RZ, PT ;  /* 0x000000fff800720b */ /* 0x000fe20003f16000 */
[----:B------:R-:W-:Y:S01]  /*5fb0*/  FMUL.FTZ R15, R121, R15 ;  /* 0x0000000f790f7220 */ /* 0x000fe20000410000 */
[----:B------:R-:W-:Y:S01]  /*5fc0*/  F2FP.F16.F32.PACK_AB R8, R9, R8 ;  /* 0x000000080908723e */ /* 0x000fe200000000ff */
[----:B------:R-:W-:Y:S01]  /*5fd0*/  STS [R194+0xa000], R16 ;  /* 0x00a00010c2007388 */ /* 0x000fe20000000800 */
[----:B------:R-:W-:Y:S01]  /*5fe0*/  F2FP.F16.F32.PACK_AB R10, R11, R10 ;  /* 0x0000000a0b0a723e */ /* 0x000fe200000000ff */
[----:B------:R-:W-:Y:S01]  /*5ff0*/  FMUL.FTZ R25, R131, R25 ;  /* 0x0000001983197220 */ /* 0x000fe20000410000 */
[----:B------:R-:W-:Y:S01]  /*6000*/  FSETP.GE.FTZ.AND P4, PT, R176, RZ, PT ;  /* 0x000000ffb000720b */ /* 0x000fe20003f96000 */
[----:B------:R-:W-:Y:S01]  /*6010*/  STS [R194+0xa400], R18 ;  /* 0x00a40012c2007388 */ /* 0x000fe20000000800 */
[----:B------:R-:W-:Y:S01]  /*6020*/  FSETP.GE.FTZ.AND P3, PT, R240, RZ, PT ;  /* 0x000000fff000720b */ /* 0x000fe20003f76000 */
[----:B------:R-:W-:Y:S01]  /*6030*/  FMUL.FTZ R24, R130, R24 ;  /* 0x0000001882187220 */ /* 0x000fe20000410000 */
[----:B------:R-:W-:Y:S01]  /*6040*/  F2FP.F16.F32.PACK_AB R4, R4, R12 ;  /* 0x0000000c0404723e */ /* 0x000fe200000000ff */
[----:B------:R-:W-:Y:S01]  /*6050*/  STS [R189+0xb000], R8 ;  /* 0x00b00008bd007388 */ /* 0x000fe20000000800 */
[----:B------:R-:W-:Y:S01]  /*6060*/  F2FP.F16.F32.PACK_AB R14, R15, R14 ;  /* 0x0000000e0f0e723e */ /* 0x000fe200000000ff */
[----:B------:R-:W-:Y:S01]  /*6070*/  FMUL.FTZ R28, R241, R28 ;  /* 0x0000001cf11c7220 */ /* 0x000fe20000410000 */
[-C--:B------:R-:W-:Y:S01]  /*6080*/  FSEL R26, R26, R250.reuse, P4 ;  /* 0x000000fa1a1a7208 */ /* 0x080fe20002000000 */
[----:B------:R-:W-:Y:S01]  /*6090*/  STS [R189+0xb400], R10 ;  /* 0x00b4000abd007388 */ /* 0x000fe20000000800 */
[----:B------:R-:W-:Y:S01]  /*60a0*/  FSEL R27, R27, R250, P3 ;  /* 0x000000fa1b1b7208 */ /* 0x000fe20001800000 */
[----:B------:R-:W-:Y:S01]  /*60b0*/  FMUL.FTZ R104, R242, R104 ;  /* 0x00000068f2687220 */ /* 0x000fe20000410000 */
[----:B------:R-:W-:Y:S01]  /*60c0*/  FSETP.GE.FTZ.AND P2, PT, R245, RZ, PT ;  /* 0x000000fff500720b */ /* 0x000fe20003f56000 */
[----:B------:R-:W-:Y:S01]  /*60d0*/  STS [R194+0xb000], R4 ;  /* 0x00b00004c2007388 */ /* 0x000fe20000000800 */
[----:B------:R-:W-:Y:S01]  /*60e0*/  F2FP.F16.F32.PACK_AB R22, R23, R22 ;  /* 0x000000161716723e */ /* 0x000fe200000000ff */
[----:B------:R-:W-:Y:S01]  /*60f0*/  FMUL.FTZ R27, R240, R27 ;  /* 0x0000001bf01b7220 */ /* 0x000fe20000410000 */
[----:B------:R-:W-:Y:S01]  /*6100*/  FSEL R30, R30, R250, P2 ;  /* 0x000000fa1e1e7208 */ /* 0x000fe20001000000 */
[----:B------:R-:W-:Y:S01]  /*6110*/  STS [R194+0xb400], R14 ;  /* 0x00b4000ec2007388 */ /* 0x000fe20000000800 */
[----:B------:R-:W-:Y:S01]  /*6120*/  @P0 FADD.FTZ R250, -R250, R31 ;  /* 0x0000001ffafa0221 */ /* 0x000fe20000010100 */
[----:B------:R-:W-:Y:S01]  /*6130*/  FMUL.FTZ R26, R176, R26 ;  /* 0x0000001ab01a7220 */ /* 0x000fe20000410000 */
[----:B------:R-:W-:Y:S01]  /*6140*/  F2FP.F16.F32.PACK_AB R34, R108, R34 ;  /* 0x000000226c22723e */ /* 0x000fe200000000ff */
[----:B------:R-:W-:Y:S01]  /*6150*/  STS [R193+0xa000], R20 ;  /* 0x00a00014c1007388 */ /* 0x000fe20000000800 */
[----:B------:R-:W-:Y:S01]  /*6160*/  F2FP.F16.F32.PACK_AB R109, R109, R243 ;  /* 0x000000f36d6d723e */ /* 0x000fe200000000ff */
[----:B------:R-:W-:Y:S01]  /*6170*/  FMUL.FTZ R30, R245, R30 ;  /* 0x0000001ef51e7220 */ /* 0x000fe20000410000 */
[----:B------:R-:W-:Y:S01]  /*6180*/  FMUL.FTZ R248, R248, R250 ;  /* 0x000000faf8f87220 */ /* 0x000fe20000410000 */
[----:B------:R-:W-:Y:S01]  /*6190*/  STS [R193+0xa400], R22 ;  /* 0x00a40016c1007388 */ /* 0x000fe20000000800 */
[----:B------:R-:W-:Y:S01]  /*61a0*/  F2FP.F16.F32.PACK_AB R24, R25, R24 ;  /* 0x000000181918723e */ /* 0x000fe200000000ff */
[----:B-1----:R-:W-:Y:S01]  /*61b0*/  VIADD R100, R171, 0x40 ;  /* 0x00000040ab647836 */ /* 0x002fe20000000000 */
[----:B------:R-:W-:Y:S01]  /*61c0*/  F2FP.F16.F32.PACK_AB R26, R27, R26 ;  /* 0x0000001a1b1a723e */ /* 0x000fe200000000ff */
[----:B------:R-:W-:Y:S01]  /*61d0*/  STS [R195+0xa000], R109 ;  /* 0x00a0006dc3007388 */ /* 0x000fe20000000800 */
[----:B------:R-:W-:Y:S01]  /*61e0*/  F2FP.F16.F32.PACK_AB R28, R104, R28 ;  /* 0x0000001c681c723e */ /* 0x000fe200000000ff */
[----:B------:R-:W-:Y:S01]  /*61f0*/  @P1 VIADD R100, R171, 0xffffffc0 ;  /* 0xffffffc0ab641836 */ /* 0x000fe20000000000 */
[----:B------:R-:W-:Y:S01]  /*6200*/  F2FP.F16.F32.PACK_AB R30, R248, R30 ;  /* 0x0000001ef81e723e */ /* 0x000fe200000000ff */
[----:B------:R-:W-:Y:S01]  /*6210*/  STS [R195+0xa400], R34 ;  /* 0x00a40022c3007388 */ /* 0x000fe20000000800 */
[----:B------:R-:W-:Y:S01]  /*6220*/  LEA R115, R182, UR6, 0x1 ;  /* 0x00000006b6737c11 */ /* 0x000fe2000f8e08ff */
[----:B------:R-:W-:Y:S02]  /*6230*/  IMAD.MOV.U32 R116, RZ, RZ, R239 ;  /* 0x000000ffff747224 */ /* 0x000fe400078e00ef */
[----:B------:R-:W-:Y:S01]  /*6240*/  STS [R193+0xb000], R24 ;  /* 0x00b00018c1007388 */ /* 0x000fe20000000800 */
[----:B------:R-:W-:Y:S03]  /*6250*/  IMAD.MOV.U32 R117, RZ, RZ, R238 ;  /* 0x000000ffff757224 */ /* 0x000fe600078e00ee */
        /* <DEDUP_REMOVED lines=69> */
.L_x_600:
        /* <DEDUP_REMOVED lines=13> */
[----:B------:R-:W-:Y:S01]  /*6780*/  LDSM.16.MT88.4 R108, [R171+0x3800] ;  /* 0x00380000ab6c783b */ /* 0x000fe20000004200 */
[C---:B-1----:R-:W-:Y:S06]  /*6790*/  HMMA.16816.F32 R4, R16.reuse, R8, RZ ;  /* 0x000000081004723c */ /* 0x042fec00000018ff */
[C---:B------:R-:W-:Y:S06]  /*67a0*/  HMMA.16816.F32 R8, R16.reuse, R10, RZ ;  /* 0x0000000a1008723c */ /* 0x040fec00000018ff */
[C---:B--2---:R-:W-:Y:S06]  /*67b0*/  HMMA.16816.F32 R12, R16.reuse, R20, RZ ;  /* 0x00000014100c723c */ /* 0x044fec00000018ff */
        /* <DEDUP_REMOVED lines=36> */
[----:B------:R-:W-:Y:S01]  /*6a00*/  LDSM.16.MT88.4 R100, [R172+0xd000] ;  /* 0x00d00000ac64783b */ /* 0x000fe20000004200 */
[C---:B----4-:R-:W-:Y:S06]  /*6a10*/  HMMA.16816.F32 R4, R28.reuse, R104, R4 ;  /* 0x000000681c04723c */ /* 0x050fec0000001804 */
[C---:B------:R-:W-:Y:S05]  /*6a20*/  HMMA.16816.F32 R8, R28.reuse, R106, R8 ;  /* 0x0000006a1c08723c */ /* 0x040fea0000001808 */
[----:B------:R-:W-:Y:S01]  /*6a30*/  IMAD.IADD R104, R175, 0x1, R168 ;  /* 0x00000001af687824 */ /* 0x000fe200078e02a8 */
[C---:B-1----:R-:W-:Y:S06]  /*6a40*/  HMMA.16816.F32 R12, R28.reuse, R20, R12 ;  /* 0x000000141c0c723c */ /* 0x042fec000000180c */
[----:B------:R-:W-:Y:S01]  /*6a50*/  HMMA.16816.F32 R16, R28, R22, R16 ;  /* 0x000000161c10723c */ /* 0x000fe20000001810 */
[----:B------:R-:W-:Y:S04]  /*6a60*/  LDSM.16.MT88.4 R28, [R172+0xa800] ;  /* 0x00a80000ac1c783b */ /* 0x000fe80000004200 */
[----:B------:R-:W-:Y:S01]  /*6a70*/  @P6 VIADD R20, R179, 0xffffffc0 ;  /* 0xffffffc0b3146836 */ /* 0x000fe20000000000 */
[C---:B--2---:R-:W-:Y:S05]  /*6a80*/  HMMA.16816.F32 R4, R32.reuse, R108, R4 ;  /* 0x0000006c2004723c */ /* 0x044fea0000001804 */
[----:B------:R-:W-:Y:S01]  /*6a90*/  @P6 IMAD.WIDE R20, R20, 0x4, R234 ;  /* 0x0000000414146825 */ /* 0x000fe200078e02ea */
[C---:B------:R-:W-:Y:S04]  /*6aa0*/  HMMA.16816.F32 R8, R32.reuse, R110, R8 ;  /* 0x0000006e2008723c */ /* 0x040fe80000001808 */
[----:B------:R-:W5:Y:S02]  /*6ab0*/  @P6 LDG.E R220, desc[UR14][R20.64] ;  /* 0x0000000e14dc6981 */ /* 0x000f64000c1e1900 */
[C---:B---3--:R-:W-:Y:S02]  /*6ac0*/  HMMA.16816.F32 R12, R32.reuse, R24, R12 ;  /* 0x00000018200c723c */ /* 0x048fe4000000180c */
[----:B------:R-:W5:Y:S04]  /*6ad0*/  @P6 LDG.E R221, desc[UR14][R20.64+0x20] ;  /* 0x0000200e14dd6981 */ /* 0x000f68000c1e1900 */
[----:B------:R-:W-:Y:S01]  /*6ae0*/  HMMA.16816.F32 R16, R32, R26, R16 ;  /* 0x0000001a2010723c */ /* 0x000fe20000001810 */
[----:B------:R-:W5:Y:S04]  /*6af0*/  @P6 LDG.E R218, desc[UR14][R20.64+0x80] ;  /* 0x0000800e14da6981 */ /* 0x000f68000c1e1900 */
[----:B------:R-:W-:Y:S01]  /*6b00*/  IMAD.MOV.U32 R24, RZ, RZ, R239 ;  /* 0x000000ffff187224 */ /* 0x000fe200078e00ef */
[----:B------:R1:W5:Y:S01]  /*6b10*/  @P6 LDG.E R219, desc[UR14][R20.64+0xa0] ;  /* 0x0000a00e14db6981 */ /* 0x000362000c1e1900 */
[----:B------:R-:W-:Y:S03]  /*6b20*/  IMAD.MOV.U32 R25, RZ, RZ, R238 ;  /* 0x000000ffff197224 */ /* 0x000fe600078e00ee */
[----:B------:R-:W-:Y:S01]  /*6b30*/  LDSM.16.MT88.4 R32, [R172+0xc800] ;  /* 0x00c80000ac20783b */ /* 0x000fe20000004200 */
[CC--:B------:R-:W-:Y:S03]  /*6b40*/  LEA R22, P2, R217.reuse, R24.reuse, 0x2 ;  /* 0x00000018d9167211 */ /* 0x0c0fe600078410ff */
[----:B------:R2:W-:Y:S01]  /*6b50*/  REDG.E.ADD.F32.FTZ.RN.STRONG.GPU desc[UR14][R24.64], R4 ;  /* 0x00000004180079a6 */ /* 0x0005e2000c10f38e */
[-C--:B------:R-:W-:Y:S05]  /*6b60*/  LEA.HI.X.SX32 R23, R217, R25.reuse, 0x2, P2 ;  /* 0x00000019d9177211 */ /* 0x080fea00010f16ff */
[----:B------:R3:W-:Y:S01]  /*6b70*/  REDG.E.ADD.F32.FTZ.RN.STRONG.GPU desc[UR14][R22.64], R5 ;  /* 0x00000005160079a6 */ /* 0x0007e2000c10f38e */
[CC--:B-1----:R-:W-:Y:S04]  /*6b80*/  LEA R20, P0, R216.reuse, R24.reuse, 0x2 ;  /* 0x00000018d8147211 */ /* 0x0c2fe800078010ff */
[-C--:B------:R-:W-:Y:S02]  /*6b90*/  LEA.HI.X.SX32 R21, R216, R25.reuse, 0x2, P0 ;  /* 0x00000019d8157211 */ /* 0x080fe400000f16ff */
[CC--:B------:R-:W-:Y:S03]  /*6ba0*/  LEA R26, P0, R214.reuse, R24.reuse, 0x2 ;  /* 0x00000018d61a7211 */ /* 0x0c0fe600078010ff */
[----:B------:R1:W-:Y:S01]  /*6bb0*/  REDG.E.ADD.F32.FTZ.RN.STRONG.GPU desc[UR14][R20.64], R6 ;  /* 0x00000006140079a6 */ /* 0x0003e2000c10f38e */
[CC--:B--2---:R-:W-:Y:S02]  /*6bc0*/  LEA R4, P2, R215.reuse, R24.reuse, 0x2 ;  /* 0x00000018d7047211 */ /* 0x0c4fe400078410ff */
[-C--:B------:R-:W-:Y:S02]  /*6bd0*/  LEA.HI.X.SX32 R27, R214, R25.reuse, 0x2, P0 ;  /* 0x00000019d61b7211 */ /* 0x080fe400000f16ff */
[-C--:B---3--:R-:W-:Y:S05]  /*6be0*/  LEA.HI.X.SX32 R5, R215, R25.reuse, 0x2, P2 ;  /* 0x00000019d7057211 */ /* 0x088fea00010f16ff */
[----:B------:R2:W-:Y:S04]  /*6bf0*/  REDG.E.ADD.F32.FTZ.RN.STRONG.GPU desc[UR14][R4.64], R7 ;  /* 0x00000007040079a6 */ /* 0x0005e8000c10f38e */
[----:B------:R3:W-:Y:S01]  /*6c00*/  REDG.E.ADD.F32.FTZ.RN.STRONG.GPU desc[UR14][R26.64], R8 ;  /* 0x000000081a0079a6 */ /* 0x0007e2000c10f38e */
[CC--:B-1----:R-:W-:Y:S02]  /*6c10*/  LEA R20, P3, R213.reuse, R24.reuse, 0x2 ;  /* 0x00000018d5147211 */ /* 0x0c2fe400078610ff */
[CC--:B------:R-:W-:Y:S02]  /*6c20*/  LEA R6, P2, R212.reuse, R24.reuse, 0x2 ;  /* 0x00000018d4067211 */ /* 0x0c0fe400078410ff */
[-C--:B------:R-:W-:Y:S05]  /*6c30*/  LEA.HI.X.SX32 R21, R213, R25.reuse, 0x2, P3 ;  /* 0x00000019d5157211 */ /* 0x080fea00018f16ff */
[----:B------:R1:W-:Y:S01]  /*6c40*/  REDG.E.ADD.F32.FTZ.RN.STRONG.GPU desc[UR14][R20.64], R9 ;  /* 0x00000009140079a6 */ /* 0x0003e2000c10f38e */
[-C--:B--2---:R-:W-:Y:S02]  /*6c50*/  LEA.HI.X.SX32 R7, R212, R25.reuse, 0x2, P2 ;  /* 0x00000019d4077211 */ /* 0x084fe400010f16ff */
[-C--:B------:R-:W-:Y:S02]  /*6c60*/  LEA R4, P0, R211, R24.reuse, 0x2 ;  /* 0x00000018d3047211 */ /* 0x080fe400078010ff */
[-C--:B---3--:R-:W-:Y:S01]  /*6c70*/  LEA R26, P5, R199, R24.reuse, 0x2 ;  /* 0x00000018c71a7211 */ /* 0x088fe200078a10ff */
[----:B------:R2:W-:Y:S01]  /*6c80*/  REDG.E.ADD.F32.FTZ.RN.STRONG.GPU desc[UR14][R6.64], R10 ;  /* 0x0000000a060079a6 */ /* 0x0005e2000c10f38e */
[-C--:B------:R-:W-:Y:S02]  /*6c90*/  LEA.HI.X.SX32 R5, R211, R25.reuse, 0x2, P0 ;  /* 0x00000019d3057211 */ /* 0x080fe400000f16ff */
[-C--:B------:R-:W-:Y:S02]  /*6ca0*/  LEA.HI.X.SX32 R27, R199, R25.reuse, 0x2, P5 ;  /* 0x00000019c71b7211 */ /* 0x080fe400028f16ff */
[-C--:B------:R-:W-:Y:S01]  /*6cb0*/  LEA R8, P2, R196, R24.reuse, 0x2 ;  /* 0x00000018c4087211 */ /* 0x080fe200078410ff */
[----:B------:R3:W-:Y:S04]  /*6cc0*/  REDG.E.ADD.F32.FTZ.RN.STRONG.GPU desc[UR14][R4.64], R11 ;  /* 0x0000000b040079a6 */ /* 0x0007e8000c10f38e */
[----:B------:R-:W-:Y:S04]  /*6cd0*/  REDG.E.ADD.F32.FTZ.RN.STRONG.GPU desc[UR14][R24.64+0x80], R12 ;  /* 0x0000800c180079a6 */ /* 0x000fe8000c10f38e */
[----:B------:R-:W-:Y:S01]  /*6ce0*/  REDG.E.ADD.F32.FTZ.RN.STRONG.GPU desc[UR14][R22.64+0x80], R13 ;  /* 0x0000800d160079a6 */ /* 0x000fe2000c10f38e */
[-C--:B-1----:R-:W-:Y:S02]  /*6cf0*/  LEA R20, P4, R198, R24.reuse, 0x2 ;  /* 0x00000018c6147211 */ /* 0x082fe400078810ff */
[-C--:B------:R-:W-:Y:S02]  /*6d00*/  LEA.HI.X.SX32 R9, R196, R25.reuse, 0x2, P2 ;  /* 0x00000019c4097211 */ /* 0x080fe400010f16ff */
[----:B------:R-:W-:Y:S02]  /*6d10*/  LEA.HI.X.SX32 R21, R198, R25, 0x2, P4 ;  /* 0x00000019c6157211 */ /* 0x000fe400020f16ff */
[----:B------:R-:W-:Y:S02]  /*6d20*/  ISETP.GT.AND P4, PT, R223, R205, PT ;  /* 0x000000cddf00720c */ /* 0x000fe40003f84270 */
[CC--:B--2---:R-:W-:Y:S02]  /*6d30*/  LEA R6, P0, R200.reuse, R24.reuse, 0x2 ;  /* 0x00000018c8067211 */ /* 0x0c4fe400078010ff */
[CC--:B------:R-:W-:Y:S02]  /*6d40*/  LEA R10, P3, R197.reuse, R24.reuse, 0x2 ;  /* 0x00000018c50a7211 */ /* 0x0c0fe400078610ff */
[-C--:B------:R-:W-:Y:S02]  /*6d50*/  LEA.HI.X.SX32 R7, R200, R25.reuse, 0x2, P0 ;  /* 0x00000019c8077211 */ /* 0x080fe400000f16ff */
[-C--:B---3--:R-:W-:Y:S02]  /*6d60*/  LEA.HI.X.SX32 R11, R197, R25.reuse, 0x2, P3 ;  /* 0x00000019c50b7211 */ /* 0x088fe400018f16ff */
[----:B------:R-:W-:Y:S01]  /*6d70*/  LEA R4, P0, R229, R24, 0x2 ;  /* 0x00000018e5047211 */ /* 0x000fe200078010ff */
[----:B------:R-:W-:Y:S01]  /*6d80*/  REDG.E.ADD.F32.FTZ.RN.STRONG.GPU desc[UR14][R6.64], R14 ;  /* 0x0000000e060079a6 */ /* 0x000fe2000c10f38e */
[----:B------:R-:W-:Y:S02]  /*6d90*/  @P6 IADD3 R209, P2, R209, -0x100, RZ ;  /* 0xffffff00d1d16810 */ /* 0x000fe40007f5e0ff */
[----:B------:R-:W-:Y:S01]  /*6da0*/  LEA.HI.X.SX32 R5, R229, R25, 0x2, P0 ;  /* 0x00000019e5057211 */ /* 0x000fe200000f16ff */
[----:B------:R-:W-:Y:S01]  /*6db0*/  REDG.E.ADD.F32.FTZ.RN.STRONG.GPU desc[UR14][R26.64], R15 ;  /* 0x0000000f1a0079a6 */ /* 0x000fe2000c10f38e */
[----:B------:R-:W-:Y:S03]  /*6dc0*/  @P6 IADD3.X R208, R208, -0x1, RZ, P2, !PT ;  /* 0xffffffffd0d06810 */ /* 0x000fe600017fe4ff */
[----:B------:R-:W-:Y:S04]  /*6dd0*/  REDG.E.ADD.F32.FTZ.RN.STRONG.GPU desc[UR14][R20.64], R16 ;  /* 0x00000010140079a6 */ /* 0x000fe8000c10f38e */
[----:B------:R-:W-:Y:S04]  /*6de0*/  REDG.E.ADD.F32.FTZ.RN.STRONG.GPU desc[UR14][R10.64], R17 ;  /* 0x000000110a0079a6 */ /* 0x000fe8000c10f38e */
        /* <DEDUP_REMOVED lines=30> */
[----:B------:R-:W4:Y:S05]  /*6fd0*/  LDSM.16.MT88.4 R16, [R104+0x1800] ;  /* 0x001800006810783b */ /* 0x000f2a0000004200 */
[-C--:B-1----:R-:W-:Y:S06]  /*6fe0*/  HMMA.16816.F32 R68, R8, R20.reuse, R68 ;  /* 0x000000140844723c */ /* 0x082fec0000001844 */
[C---:B------:R-:W-:Y:S06]  /*6ff0*/  HMMA.16816.F32 R72, R100.reuse, R20, R72 ;  /* 0x000000146448723c */ /* 0x040fec0000001848 */
[-C--:B------:R-:W-:Y:S06]  /*7000*/  HMMA.16816.F32 R76, R100, R22.reuse, R76 ;  /* 0x00000016644c723c */ /* 0x080fec000000184c */
[C---:B------:R-:W-:Y:S06]  /*7010*/  HMMA.16816.F32 R80, R8.reuse, R22, R80 ;  /* 0x000000160850723c */ /* 0x040fec0000001850 */
[-C--:B--2---:R-:W-:Y:S06]  /*7020*/  HMMA.16816.F32 R84, R8, R4.reuse, R84 ;  /* 0x000000040854723c */ /* 0x084fec0000001854 */
[C---:B------:R-:W-:Y:S06]  /*7030*/  HMMA.16816.F32 R88, R100.reuse, R4, R88 ;  /* 0x000000046458723c */ /* 0x040fec0000001858 */
[-C--:B------:R-:W-:Y:S05]  /*7040*/  HMMA.16816.F32 R92, R100, R6.reuse, R92 ;  /* 0x00000006645c723c */ /* 0x080fea000000185c */
[C---:B------:R-:W-:Y:S01]  /*7050*/  LOP3.LUT R4, R223.reuse, 0x1, RZ, 0xc0, !PT ;  /* 0x00000001df047812 */ /* 0x040fe200078ec0ff */
[----:B------:R-:W-:Y:S04]  /*7060*/  HMMA.16816.F32 R96, R8, R6, R96 ;  /* 0x000000060860723c */ /* 0x000fe80000001860 */
[----:B------:R-:W-:Y:S01]  /*7070*/  ISETP.NE.U32.AND P0, PT, R4, 0x1, PT ;  /* 0x000000010400780c */ /* 0x000fe20003f05070 */
[----:B------:R-:W-:Y:S01]  /*7080*/  VIADD R223, R223, 0xffffffff ;  /* 0xffffffffdfdf7836 */ /* 0x000fe20000000000 */
[-C--:B---3--:R-:W-:Y:S05]  /*7090*/  HMMA.16816.F32 R68, R12, R24.reuse, R68 ;  /* 0x000000180c44723c */ /* 0x088fea0000001844 */
[----:B------:R-:W-:Y:S01]  /*70a0*/  @P6 IADD3 R5, P3, R234, -0x100, RZ ;  /* 0xffffff00ea056810 */ /* 0x000fe20007f7e0ff */
[C---:B----4-:R-:W-:Y:S05]  /*70b0*/  HMMA.16816.F32 R72, R32.reuse, R24, R72 ;  /* 0x000000182048723c */ /* 0x050fea0000001848 */
[C---:B------:R-:W-:Y:S01]  /*70c0*/  VIADD R6, R168.reuse, 0xffffe000 ;  /* 0xffffe000a8067836 */ /* 0x040fe20000000000 */
[-C--:B------:R-:W-:Y:S05]  /*70d0*/  HMMA.16816.F32 R76, R32, R26.reuse, R76 ;  /* 0x0000001a204c723c */ /* 0x080fea000000184c */
[----:B------:R-:W-:Y:S01]  /*70e0*/  @P6 IADD3.X R4, R235, -0x1, RZ, P3, !PT ;  /* 0xffffffffeb046810 */ /* 0x000fe20001ffe4ff */
[C---:B------:R-:W-:Y:S05]  /*70f0*/  HMMA.16816.F32 R80, R12.reuse, R26, R80 ;  /* 0x0000001a0c50723c */ /* 0x040fea0000001850 */
[----:B------:R-:W-:Y:S01]  /*7100*/  @P0 VIADD R6, R168, 0x2000 ;  /* 0x00002000a8060836 */ /* 0x000fe20000000000 */
[-C--:B------:R-:W-:Y:S05]  /*7110*/  HMMA.16816.F32 R84, R12, R16.reuse, R84 ;  /* 0x000000100c54723c */ /* 0x080fea0000001854 */
[----:B------:R-:W-:Y:S01]  /*7120*/  IMAD.MOV.U32 R168, RZ, RZ, R6 ;  /* 0x000000ffffa87224 */ /* 0x000fe200078e0006 */
[C---:B------:R-:W-:Y:S05]  /*7130*/  HMMA.16816.F32 R88, R32.reuse, R16, R88 ;  /* 0x000000102058723c */ /* 0x040fea0000001858 */
[----:B------:R-:W-:Y:S01]  /*7140*/  @P6 IMAD.MOV.U32 R234, RZ, RZ, R5 ;  /* 0x000000ffffea6224 */ /* 0x000fe200078e0005 */
[-C--:B------:R-:W-:Y:S05]  /*7150*/  HMMA.16816.F32 R92, R32, R18.reuse, R92 ;  /* 0x00000012205c723c */ /* 0x080fea000000185c */
[----:B------:R-:W-:Y:S01]  /*7160*/  @P6 IMAD.MOV.U32 R235, RZ, RZ, R4 ;  /* 0x000000ffffeb6224 */ /* 0x000fe200078e0004 */
[----:B------:R-:W-:Y:S01]  /*7170*/  HMMA.16816.F32 R96, R12, R18, R96 ;  /* 0x000000120c60723c */ /* 0x000fe20000001860 */
[----:B------:R-:W-:Y:S11]  /*7180*/  @!UPT UIADD3 URZ, URZ, URZ, URZ ;  /* 0x0000003f3f3ff290 */ /* 0x000ff6000fffe03f */
[----:B------:R-:W-:Y:S01]  /*7190*/  @!UPT UIADD3 URZ, URZ, URZ, URZ ;  /* 0x0000003f3f3ff290 */ /* 0x000fe2000fffe03f */
[----:B------:R-:W-:Y:S11]  /*71a0*/  @P4 BRA `(.L_x_601) ;  /* 0xffffffc400b84947 */ /* 0x000ff6000383ffff */
[----:B------:R-:W-:Y:S01]  /*71b0*/  BAR.SYNC.DEFER_BLOCKING 0x0 ;  /* 0x0000000000007b1d */ /* 0x000fe20000010000 */
[----:B------:R-:W-:Y:S02]  /*71c0*/  ISETP.NE.AND P0, PT, R228, -0x1, PT ;  /* 0xffffffffe400780c */ /* 0x000fe40003f05270 */
[----:B------:R-:W-:-:S03]  /*71d0*/  SHF.R.S32.HI R10, RZ, 0x1f, R178 ;  /* 0x0000001fff0a7819 */ /* 0x000fc600000114b2 */
        /* <DEDUP_REMOVED lines=49> */
[----:B------:R1:W-:Y:S01]  /*74f0*/  STS [R188], R68 ;  /* 0x00000044bc007388 */ /* 0x0003e20000000800 */
[----:B------:R-:W-:Y:S01]  /*7500*/  F2FP.F16.F32.PACK_AB R86, R87, R86 ;  /* 0x000000565756723e */ /* 0x000fe200000000ff */
[----:B------:R-:W-:Y:S01]  /*7510*/  FMUL.FTZ R50, R50, UR5 ;  /* 0x0000000532327c20 */ /* 0x000fe20008410000 */
[----:B------:R-:W-:Y:S01]  /*7520*/  FMUL.FTZ R51, R51, UR5 ;  /* 0x0000000533337c20 */ /* 0x000fe20008410000 */
[----:B------:R1:W-:Y:S01]  /*7530*/  STS [R188+0x400], R70 ;  /* 0x00040046bc007388 */ /* 0x0003e20000000800 */
[----:B------:R-:W-:Y:S01]  /*7540*/  F2FP.F16.F32.PACK_AB R96, R97, R96 ;  /* 0x000000606160723e */ /* 0x000fe200000000ff */
[----:B------:R-:W-:Y:S01]  /*7550*/  FMUL.FTZ R40, R40, UR5 ;  /* 0x0000000528287c20 */ /* 0x000fe20008410000 */
[----:B------:R-:W-:Y:S01]  /*7560*/  F2FP.F16.F32.PACK_AB R98, R99, R98 ;  /* 0x000000626362723e */ /* 0x000fe200000000ff */
[----:B------:R1:W-:Y:S01]  /*7570*/  STS [R192], R80 ;  /* 0x00000050c0007388 */ /* 0x0003e20000000800 */
[----:B------:R-:W-:Y:S01]  /*7580*/  FMUL.FTZ R41, R41, UR5 ;  /* 0x0000000529297c20 */ /* 0x000fe20008410000 */
[----:B------:R-:W-:Y:S01]  /*7590*/  FMUL.FTZ R42, R42, UR5 ;  /* 0x000000052a2a7c20 */ /* 0x000fe20008410000 */
[----:B------:R-:W-:Y:S01]  /*75a0*/  FMUL.FTZ R43, R43, UR5 ;  /* 0x000000052b2b7c20 */ /* 0x000fe20008410000 */
[----:B------:R-:W-:Y:S01]  /*75b0*/  F2FP.F16.F32.PACK_AB R88, R89, R88 ;  /* 0x000000585958723e */ /* 0x000fe200000000ff */
[----:B------:R1:W-:Y:S01]  /*75c0*/  STS [R191], R82 ;  /* 0x00000052bf007388 */ /* 0x0003e20000000800 */
[----:B------:R-:W-:Y:S01]  /*75d0*/  F2FP.F16.F32.PACK_AB R90, R91, R90 ;  /* 0x0000005a5b5a723e */ /* 0x000fe200000000ff */
[----:B------:R-:W-:Y:S01]  /*75e0*/  FMUL.FTZ R44, R44, UR5 ;  /* 0x000000052c2c7c20 */ /* 0x000fe20008410000 */
[----:B------:R-:W-:Y:S01]  /*75f0*/  FMUL.FTZ R45, R45, UR5 ;  /* 0x000000052d2d7c20 */ /* 0x000fe20008410000 */
[----:B------:R-:W-:Y:S01]  /*7600*/  FMUL.FTZ R46, R46, UR5 ;  /* 0x000000052e2e7c20 */ /* 0x000fe20008410000 */
[----:B------:R-:W-:Y:S01]  /*7610*/  FMUL.FTZ R47, R47, UR5 ;  /* 0x000000052f2f7c20 */ /* 0x000fe20008410000 */
[----:B------:R-:W-:Y:S01]  /*7620*/  F2FP.F16.F32.PACK_AB R92, R93, R92 ;  /* 0x0000005c5d5c723e */ /* 0x000fe200000000ff */
[----:B------:R1:W-:Y:S01]  /*7630*/  STS [R188+0x2000], R72 ;  /* 0x00200048bc007388 */ /* 0x0003e20000000800 */
[----:B------:R-:W-:Y:S01]  /*7640*/  F2FP.F16.F32.PACK_AB R94, R95, R94 ;  /* 0x0000005e5f5e723e */ /* 0x000fe200000000ff */
[----:B------:R-:W-:Y:S01]  /*7650*/  FMUL.FTZ R52, R52, UR5 ;  /* 0x0000000534347c20 */ /* 0x000fe20008410000 */
[----:B------:R-:W-:Y:S01]  /*7660*/  FMUL.FTZ R53, R53, UR5 ;  /* 0x0000000535357c20 */ /* 0x000fe20008410000 */
[----:B------:R1:W-:Y:S01]  /*7670*/  STS [R188+0x2400], R74 ;  /* 0x0024004abc007388 */ /* 0x0003e20000000800 */
        /* <DEDUP_REMOVED lines=11> */
[----:B------:R1:W-:Y:S01]  /*7730*/  STS [R190], R84 ;  /* 0x00000054be007388 */ /* 0x0003e20000000800 */
[----:B------:R-:W-:Y:S01]  /*7740*/  FMUL.FTZ R56, R56, UR5 ;  /* 0x0000000538387c20 */ /* 0x000fe20008410000 */
[----:B------:R-:W-:Y:S01]  /*7750*/  FMUL.FTZ R57, R57, UR5 ;  /* 0x0000000539397c20 */ /* 0x000fe20008410000 */
[----:B------:R-:W-:Y:S01]  /*7760*/  FMUL.FTZ R58, R58, UR5 ;  /* 0x000000053a3a7c20 */ /* 0x000fe20008410000 */
[----:B------:R1:W-:Y:S01]  /*7770*/  STS [R190+0x400], R86 ;  /* 0x00040056be007388 */ /* 0x0003e20000000800 */
[----:B------:R-:W-:Y:S01]  /*7780*/  FMUL.FTZ R59, R59, UR5 ;  /* 0x000000053b3b7c20 */ /* 0x000fe20008410000 */
[----:B------:R-:W-:Y:S01]  /*7790*/  F2FP.F16.F32.PACK_AB R50, R51, R50 ;  /* 0x000000323332723e */ /* 0x000fe200000000ff */
[----:B------:R-:W2:Y:S01]  /*77a0*/  @P0 LDC.64 R6, c[0x0][0x450] ;  /* 0x00011400ff060b82 */ /* 0x000ea20000000a00 */
[----:B------:R1:W-:Y:S01]  /*77b0*/  STS [R206], R96 ;  /* 0x00000060ce007388 */ /* 0x0003e20000000800 */
[----:B------:R-:W-:Y:S01]  /*77c0*/  F2FP.F16.F32.PACK_AB R40, R41, R40 ;  /* 0x000000282928723e */ /* 0x000fe200000000ff */
[----:B------:R-:W-:Y:S01]  /*77d0*/  FMUL.FTZ R12, R60, UR5 ;  /* 0x000000053c0c7c20 */ /* 0x000fe20008410000 */
[----:B------:R-:W-:Y:S01]  /*77e0*/  F2FP.F16.F32.PACK_AB R42, R43, R42 ;  /* 0x0000002a2b2a723e */ /* 0x000fe200000000ff */
[----:B------:R1:W-:Y:S01]  /*77f0*/  STS [R206+0x400], R98 ;  /* 0x00040062ce007388 */ /* 0x0003e20000000800 */
[----:B------:R-:W-:Y:S01]  /*7800*/  F2FP.F16.F32.PACK_AB R44, R45, R44 ;  /* 0x0000002c2d2c723e */ /* 0x000fe200000000ff */
[----:B------:R-:W-:Y:S01]  /*7810*/  FMUL.FTZ R61, R61, UR5 ;  /* 0x000000053d3d7c20 */ /* 0x000fe20008410000 */
[----:B------:R-:W3:Y:S01]  /*7820*/  @P0 LDC.64 R4, c[0x0][0x458] ;  /* 0x00011600ff040b82 */ /* 0x000ee20000000a00 */
[----:B------:R1:W-:Y:S01]  /*7830*/  STS [R190+0x2000], R88 ;  /* 0x00200058be007388 */ /* 0x0003e20000000800 */
[----:B------:R-:W-:Y:S01]  /*7840*/  F2FP.F16.F32.PACK_AB R46, R47, R46 ;  /* 0x0000002e2f2e723e */ /* 0x000fe200000000ff */
[----:B------:R-:W-:Y:S01]  /*7850*/  FMUL.FTZ R11, R62, UR5 ;  /* 0x000000053e0b7c20 */ /* 0x000fe20008410000 */
[----:B------:R-:W-:Y:S01]  /*7860*/  F2FP.F16.F32.PACK_AB R52, R53, R52 ;  /* 0x000000343534723e */ /* 0x000fe200000000ff */
[----:B------:R1:W-:Y:S01]  /*7870*/  STS [R190+0x2400], R90 ;  /* 0x0024005abe007388 */ /* 0x0003e20000000800 */
[----:B------:R-:W-:Y:S01]  /*7880*/  F2FP.F16.F32.PACK_AB R54, R55, R54 ;  /* 0x000000363736723e */ /* 0x000fe200000000ff */
[----:B------:R-:W-:Y:S01]  /*7890*/  FMUL.FTZ R63, R63, UR5 ;  /* 0x000000053f3f7c20 */ /* 0x000fe20008410000 */
[----:B------:R-:W-:Y:S01]  /*78a0*/  F2FP.F16.F32.PACK_AB R64, R65, R64 ;  /* 0x000000404140723e */ /* 0x000fe200000000ff */
[----:B------:R1:W-:Y:S01]  /*78b0*/  STS [R206+0x2000], R92 ;  /* 0x0020005cce007388 */ /* 0x0003e20000000800 */
[----:B------:R-:W-:-:S02]  /*78c0*/  F2FP.F16.F32.PACK_AB R66, R67, R66 ;  /* 0x000000424342723e */ /* 0x000fc400000000ff */
[----:B------:R-:W-:Y:S01]  /*78d0*/  F2FP.F16.F32.PACK_AB R56, R57, R56 ;  /* 0x000000383938723e */ /* 0x000fe200000000ff */
[----:B------:R1:W-:Y:S01]  /*78e0*/  STS [R206+0x2400], R94 ;  /* 0x0024005ece007388 */ /* 0x0003e20000000800 */
[----:B------:R-:W-:Y:S02]  /*78f0*/  F2FP.F16.F32.PACK_AB R58, R59, R58 ;  /* 0x0000003a3b3a723e */ /* 0x000fe400000000ff */
[CC--:B------:R-:W-:Y:S01]  /*7900*/  @P0 IADD3 R24, R226.reuse, R228.reuse, RZ ;  /* 0x000000e4e2180210 */ /* 0x0c0fe20007ffe0ff */
[----:B------:R1:W-:Y:S01]  /*7910*/  STS [R188+0x4000], R36 ;  /* 0x00400024bc007388 */ /* 0x0003e20000000800 */
[----:B------:R-:W-:Y:S02]  /*7920*/  @P0 IADD3 R8, R226, R228, RZ ;  /* 0x000000e4e2080210 */ /* 0x000fe40007ffe0ff */
[----:B------:R-:W-:Y:S01]  /*7930*/  F2FP.F16.F32.PACK_AB R12, R61, R12 ;  /* 0x0000000c3d0c723e */ /* 0x000fe200000000ff */
[----:B------:R1:W-:Y:S01]  /*7940*/  STS [R188+0x4400], R38 ;  /* 0x00440026bc007388 */ /* 0x0003e20000000800 */
[----:B--2---:R-:W-:Y:S01]  /*7950*/  @P0 IMAD R2, R24, R7, RZ ;  /* 0x0000000718020224 */ /* 0x004fe200078e02ff */
[----:B------:R-:W-:Y:S01]  /*7960*/  F2FP.F16.F32.PACK_AB R11, R63, R11 ;  /* 0x0000000b3f0b723e */ /* 0x000fe200000000ff */
[----:B---3--:R-:W-:Y:S01]  /*7970*/  @P0 IMAD R0, R8, R5, RZ ;  /* 0x0000000508000224 */ /* 0x008fe200078e02ff */
[----:B------:R1:W-:Y:S01]  /*7980*/  STS [R192+0x4000], R48 ;  /* 0x00400030c0007388 */ /* 0x0003e20000000800 */
[----:B------:R-:W-:-:S03]  /*7990*/  @P0 IMAD.WIDE.U32 R24, R24, R6, RZ ;  /* 0x0000000618180225 */ /* 0x000fc600078e00ff */
[----:B------:R1:W-:Y:S01]  /*79a0*/  STS [R191+0x4000], R50 ;  /* 0x00400032bf007388 */ /* 0x0003e20000000800 */
[----:B------:R-:W-:Y:S01]  /*79b0*/  @P0 IMAD.WIDE.U32 R8, R8, R4, RZ ;  /* 0x0000000408080225 */ /* 0x000fe200078e00ff */
[----:B------:R-:W-:Y:S02]  /*79c0*/  @P0 IADD3 R2, R25, R2, RZ ;  /* 0x0000000219020210 */ /* 0x000fe40007ffe0ff */
[----:B------:R1:W-:Y:S02]  /*79d0*/  STS [R188+0x6000], R40 ;  /* 0x00600028bc007388 */ /* 0x0003e40000000800 */
[----:B------:R-:W-:Y:S02]  /*79e0*/  @P0 IADD3 R0, R9, R0, RZ ;  /* 0x0000000009000210 */ /* 0x000fe40007ffe0ff */
[----:B------:R1:W-:Y:S01]  /*79f0*/  STS [R188+0x6400], R42 ;  /* 0x0064002abc007388 */ /* 0x0003e20000000800 */
[----:B------:R-:W-:-:S03]  /*7a00*/  @P0 MOV R29, R8 ;  /* 0x00000008001d0202 */ /* 0x000fc60000000f00 */
        /* <DEDUP_REMOVED lines=9> */
[----:B------:R-:W2:Y:S01]  /*7aa0*/  LDC.64 R6, c[0x0][0x450] ;  /* 0x00011400ff067b82 */ /* 0x000ea20000000a00 */
[----:B------:R-:W-:-:S07]  /*7ab0*/  SHF.R.S32.HI R13, RZ, 0x1f, R226 ;  /* 0x0000001fff0d7819 */ /* 0x000fce00000114e2 */
[----:B------:R-:W3:Y:S01]  /*7ac0*/  LDC.64 R8, c[0x0][0x438] ;  /* 0x00010e00ff087b82 */ /* 0x000ee20000000a00 */
[-C--:B--2---:R-:W-:Y:S02]  /*7ad0*/  IMAD R13, R13, R6.reuse, RZ ;  /* 0x000000060d0d7224 */ /* 0x084fe400078e02ff */
[----:B------:R-:W-:-:S04]  /*7ae0*/  IMAD.WIDE.U32 R14, R226, R6, RZ ;  /* 0x00000006e20e7225 */ /* 0x000fc800078e00ff */
[----:B------:R-:W-:Y:S02]  /*7af0*/  IMAD R13, R226, R7, R13 ;  /* 0x00000007e20d7224 */ /* 0x000fe400078e020d */
[----:B---3--:R-:W-:-:S03]  /*7b00*/  IMAD R2, R10, R8, RZ ;  /* 0x000000080a027224 */ /* 0x008fc600078e02ff */
[----:B------:R-:W-:Y:S01]  /*7b10*/  IADD3 R15, R15, R13, RZ ;  /* 0x0000000d0f0f7210 */ /* 0x000fe20007ffe0ff */
[C---:B------:R-:W-:Y:S02]  /*7b20*/  IMAD R2, R178.reuse, R9, R2 ;  /* 0x00000009b2027224 */ /* 0x040fe400078e0202 */
[----:B------:R-:W-:-:S05]  /*7b30*/  IMAD.WIDE.U32 R8, R178, R8, R14 ;  /* 0x00000008b2087225 */ /* 0x000fca00078e000e */
[----:B------:R-:W-:Y:S02]  /*7b40*/  IADD3 R2, R9, R2, RZ ;  /* 0x0000000209027210 */ /* 0x000fe40007ffe0ff */
[----:B------:R-:W-:Y:S02]  /*7b50*/  MOV R24, R8 ;  /* 0x0000000800187202 */ /* 0x000fe40000000f00 */
.L_x_602:
        /* <DEDUP_REMOVED lines=12> */
[----:B------:R-:W-:-:S07]  /*7c20*/  MOV R29, R14 ;  /* 0x0000000e001d7202 */ /* 0x000fce0000000f00 */
.L_x_603:
[----:B------:R2:W-:Y:S01]  /*7c30*/  STS [R206+0x6000], R12 ;  /* 0x0060000cce007388 */ /* 0x0005e20000000800 */
[--C-:B------:R-:W-:Y:S01]  /*7c40*/  SHF.R.S32.HI R35, RZ, 0x1f, R186.reuse ;  /* 0x0000001fff237819 */ /* 0x100fe200000114ba */
[----:B------:R-:W-:Y:S01]  /*7c50*/  IMAD.MOV.U32 R34, RZ, RZ, R186 ;  /* 0x000000ffff227224 */ /* 0x000fe200078e00ba */
[----:B------:R-:W-:Y:S01]  /*7c60*/  SHF.R.S32.HI R30, RZ, 0x1f, R224 ;  /* 0x0000001fff1e7819 */ /* 0x000fe200000114e0 */
[----:B------:R2:W-:Y:S01]  /*7c70*/  STS [R206+0x6400], R11 ;  /* 0x0064000bce007388 */ /* 0x0005e20000000800 */
[----:B------:R-:W-:Y:S01]  /*7c80*/  IMAD R225, R185, -0x80, R225 ;  /* 0xffffff80b9e17824 */ /* 0x000fe200078e02e1 */
[----:B------:R-:W-:Y:S01]  /*7c90*/  SHF.R.S32.HI R28, RZ, 0x1f, R177 ;  /* 0x0000001fff1c7819 */ /* 0x000fe200000114b1 */
[-C--:B------:R-:W-:Y:S01]  /*7ca0*/  IMAD.WIDE.U32 R32, R224, R6.reuse, R34 ;  /* 0x00000006e0207225 */ /* 0x080fe200078e0022 */
[----:B------:R-:W-:Y:S02]  /*7cb0*/  BAR.SYNC.DEFER_BLOCKING 0x0 ;  /* 0x0000000000007b1d */ /* 0x000fe40000010000 */
[----:B------:R-:W-:Y:S01]  /*7cc0*/  ISETP.GE.AND P4, PT, R184, R225, PT ;  /* 0x000000e1b800720c */ /* 0x000fe20003f86270 */
[----:B------:R-:W-:Y:S01]  /*7cd0*/  IMAD R25, R30, R6, RZ ;  /* 0x000000061e197224 */ /* 0x000fe200078e02ff */
[----:B-1----:R-:W-:Y:S01]  /*7ce0*/  IADD3 R36, P0, R24, R32, RZ ;  /* 0x0000002018247210 */ /* 0x002fe20007f1e0ff */
[----:B------:R-:W-:Y:S01]  /*7cf0*/  VIADD R26, R184, 0x20 ;  /* 0x00000020b81a7836 */ /* 0x000fe20000000000 */
[----:B------:R-:W-:Y:S01]  /*7d00*/  ULDC.64 UR4, c[0x0][0x468] ;  /* 0x00011a0000047ab9 */ /* 0x000fe20000000a00 */
[----:B------:R-:W-:Y:S01]  /*7d10*/  IMAD R25, R224, R7, R25 ;  /* 0x00000007e0197224 */ /* 0x000fe200078e0219 */
[----:B------:R-:W-:Y:S01]  /*7d20*/  BSSY B0, `(.L_x_604) ;  /* 0x000001c000007945 */ /* 0x000fe20003800000 */
[----:B------:R-:W-:Y:S01]  /*7d30*/  IMAD R31, R28, UR4, RZ ;  /* 0x000000041c1f7c24 */ /* 0x000fe2000f8e02ff */
[----:B------:R-:W-:Y:S01]  /*7d40*/  ISETP.GE.AND P3, PT, R26, R225, PT ;  /* 0x000000e11a00720c */ /* 0x000fe20003f66270 */
[----:B------:R-:W-:Y:S01]  /*7d50*/  VIADD R24, R184, 0x60 ;  /* 0x00000060b8187836 */ /* 0x000fe20000000000 */
[----:B------:R-:W-:Y:S01]  /*7d60*/  IADD3.X R37, R2, R33, R25, P0, !PT ;  /* 0x0000002102257210 */ /* 0x000fe200007fe419 */
[----:B------:R-:W-:Y:S01]  /*7d70*/  IMAD R31, R177, UR5, R31 ;  /* 0x00000005b11f7c24 */ /* 0x000fe2000f8e021f */
[----:B------:R-:W-:-:S02]  /*7d80*/  IADD3 R26, R184, 0x40, RZ ;  /* 0x00000040b81a7810 */ /* 0x000fc40007ffe0ff */
[-C--:B------:R-:W-:Y:S01]  /*7d90*/  ISETP.GE.AND P1, PT, R24, R225.reuse, PT ;  /* 0x000000e11800720c */ /* 0x080fe20003f26270 */
[----:B------:R-:W-:Y:S01]  /*7da0*/  IMAD.WIDE.U32 R36, R177, UR4, R36 ;  /* 0x00000004b1247c25 */ /* 0x000fe2000f8e0024 */
[----:B------:R-:W-:Y:S02]  /*7db0*/  ISETP.GE.AND P2, PT, R26, R225, PT ;  /* 0x000000e11a00720c */ /* 0x000fe40003f46270 */
[----:B------:R-:W-:Y:S02]  /*7dc0*/  SHF.R.S32.HI R2, RZ, 0x1f, R184 ;  /* 0x0000001fff027819 */ /* 0x000fe400000114b8 */
[----:B------:R-:W-:Y:S01]  /*7dd0*/  IADD3 R31, R31, R37, RZ ;  /* 0x000000251f1f7210 */ /* 0x000fe20007ffe0ff */
[----:B------:R2:W1:Y:S04]  /*7de0*/  LDS.128 R20, [R115+0x7000] ;  /* 0x0070000073147984 */ /* 0x0004680000000c00 */
[----:B------:R2:W3:Y:S04]  /*7df0*/  LDS.128 R16, [R115+0xb000] ;  /* 0x00b0000073107984 */ /* 0x0004e80000000c00 */
[----:B------:R2:W4:Y:S04]  /*7e00*/  LDS.128 R12, [R115+0xc000] ;  /* 0x00c00000730c7984 */ /* 0x0005280000000c00 */
[----:B------:R2:W1:Y:S01]  /*7e10*/  LDS.128 R8, [R115+0xd000] ;  /* 0x00d0000073087984 */ /* 0x0004620000000c00 */
[----:B------:R-:W-:Y:S05]  /*7e20*/  @P4 BRA `(.L_x_605) ;  /* 0x00000000002c4947 */ /* 0x000fea0003800000 */
[----:B------:R-:W2:Y:S01]  /*7e30*/  LDS.128 R24, [R115+0x6000] ;  /* 0x0060000073187984 */ /* 0x000ea20000000c00 */
[----:B------:R-:W-:Y:S01]  /*7e40*/  MOV R38, R36 ;  /* 0x0000002400267202 */ /* 0x000fe20000000f00 */
[-C--:B------:R-:W-:Y:S01]  /*7e50*/  IMAD R32, R2, R6.reuse, RZ ;  /* 0x0000000602207224 */ /* 0x080fe200078e02ff */
        /* <DEDUP_REMOVED lines=8> */
.L_x_605:
[----:B------:R-:W-:Y:S05]  /*7ee0*/  BSYNC B0 ;  /* 0x0000000000007941 */ /* 0x000fea0003800000 */
.L_x_604:
[----:B------:R-:W-:Y:S04]  /*7ef0*/  BSSY B0, `(.L_x_606) ;  /* 0x000000e000007945 */ /* 0x000fe80003800000 */
[----:B------:R-:W-:Y:S05]  /*7f00*/  @P3 BRA `(.L_x_607) ;  /* 0x0000000000303947 */ /* 0x000fea0003800000 */
[----:B--2---:R-:W-:Y:S01]  /*7f10*/  IADD3 R25, P0, R184, 0x20, RZ ;  /* 0x00000020b8197810 */ /* 0x004fe20007f1e0ff */
        /* <DEDUP_REMOVED lines=10> */
[----:B-1----:R1:W-:Y:S02]  /*7fc0*/  STG.E.128 desc[UR14][R32.64], R20 ;  /* 0x0000001420007986 */ /* 0x0023e4000c101d0e */
.L_x_607:
[----:B------:R-:W-:Y:S05]  /*7fd0*/  BSYNC B0 ;  /* 0x0000000000007941 */ /* 0x000fea0003800000 */
.L_x_606:
[----:B-1----:R1:W1:Y:S01]  /*7fe0*/  LDS.128 R20, [R115+0x8000] ;  /* 0x0080000073147984 */ /* 0x0022620000000c00 */
        /* <DEDUP_REMOVED lines=14> */
.L_x_609:
[----:B------:R-:W-:Y:S05]  /*80d0*/  BSYNC B0 ;  /* 0x0000000000007941 */ /* 0x000fea0003800000 */
.L_x_608:
        /* <DEDUP_REMOVED lines=15> */
.L_x_611:
[----:B------:R-:W-:Y:S05]  /*81d0*/  BSYNC B0 ;  /* 0x0000000000007941 */ /* 0x000fea0003800000 */
.L_x_610:
[----:B-1----:R1:W1:Y:S01]  /*81e0*/  LDS.128 R20, [R115+0xa000] ;  /* 0x00a0000073147984 */ /* 0x0022620000000c00 */
[-C--:B------:R-:W-:Y:S01]  /*81f0*/  IMAD.WIDE.U32 R34, R224, R4.reuse, R34 ;  /* 0x00000004e0227225 */ /* 0x080fe200078e0022 */
[----:B------:R-:W-:Y:S01]  /*8200*/  ULDC.64 UR4, c[0x0][0x470] ;  /* 0x00011c0000047ab9 */ /* 0x000fe20000000a00 */
[----:B------:R-:W-:Y:S02]  /*8210*/  BSSY B0, `(.L_x_612) ;  /* 0x0000014000007945 */ /* 0x000fe40003800000 */
[----:B------:R-:W-:Y:S01]  /*8220*/  IMAD R30, R30, R4, RZ ;  /* 0x000000041e1e7224 */ /* 0x000fe200078e02ff */
[----:B--2---:R-:W-:Y:S01]  /*8230*/  IADD3 R24, P0, R29, R34, RZ ;  /* 0x000000221d187210 */ /* 0x004fe20007f1e0ff */
        /* <DEDUP_REMOVED lines=17> */
.L_x_613:
[----:B------:R-:W-:Y:S05]  /*8350*/  BSYNC B0 ;  /* 0x0000000000007941 */ /* 0x000fea0003800000 */
.L_x_612:
[----:B------:R-:W-:Y:S04]  /*8360*/  BSSY B0, `(.L_x_614) ;  /* 0x000000e000007945 */ /* 0x000fe80003800000 */
[----:B------:R-:W-:Y:S05]  /*8370*/  @P3 BRA `(.L_x_615) ;  /* 0x0000000000303947 */ /* 0x000fea0003800000 */
[----:B------:R-:W-:Y:S01]  /*8380*/  IADD3 R7, P0, R184, 0x20, RZ ;  /* 0x00000020b8077810 */ /* 0x000fe20007f1e0ff */
[----:B-12---:R-:W-:Y:S01]  /*8390*/  IMAD.MOV.U32 R20, RZ, RZ, R24 ;  /* 0x000000ffff147224 */ /* 0x006fe200078e0018 */
        /* <DEDUP_REMOVED lines=9> */
[----:B---3--:R1:W-:Y:S02]  /*8430*/  STG.E.128 desc[UR14][R22.64], R16 ;  /* 0x0000001016007986 */ /* 0x0083e4000c101d0e */
.L_x_615:
[----:B------:R-:W-:Y:S05]  /*8440*/  BSYNC B0 ;  /* 0x0000000000007941 */ /* 0x000fea0003800000 */
.L_x_614:
[----:B------:R-:W-:Y:S04]  /*8450*/  BSSY B0, `(.L_x_616) ;  /* 0x000000e000007945 */ /* 0x000fe80003800000 */
[----:B------:R-:W-:Y:S05]  /*8460*/  @P2 BRA `(.L_x_617) ;  /* 0x0000000000302947 */ /* 0x000fea0003800000 */
[----:B------:R-:W-:Y:S01]  /*8470*/  IADD3 R7, P0, R184, 0x40, RZ ;  /* 0x00000040b8077810 */ /* 0x000fe20007f1e0ff */
[----:B-1-3--:R-:W-:Y:S01]  /*8480*/  IMAD.MOV.U32 R16, RZ, RZ, R24 ;  /* 0x000000ffff107224 */ /* 0x00afe200078e0018 */
        /* <DEDUP_REMOVED lines=9> */
[----:B----4-:R1:W-:Y:S02]  /*8520*/  STG.E.128 desc[UR14][R18.64], R12 ;  /* 0x0000000c12007986 */ /* 0x0103e4000c101d0e */
.L_x_617:
[----:B------:R-:W-:Y:S05]  /*8530*/  BSYNC B0 ;  /* 0x0000000000007941 */ /* 0x000fea0003800000 */
.L_x_616:
        /* <DEDUP_REMOVED lines=13> */
.L_x_598:
[----:B------:R-:W-:Y:S05]  /*8610*/  BSYNC B1 ;  /* 0x0000000000017941 */ /* 0x000fea0003800000 */
.L_x_576:
[----:B------:R-:W3:Y:S02]  /*8620*/  LDC R0, c[0x0][0xc] ;  /* 0x00000300ff007b82 */ /* 0x000ee40000000800 */
[----:B---3--:R-:W-:-:S04]  /*8630*/  IADD3 R185, R0, R185, RZ ;  /* 0x000000b900b97210 */ /* 0x008fc80007ffe0ff */
[----:B------:R-:W-:-:S13]  /*8640*/  ISETP.GE.AND P0, PT, R185, UR7, PT ;  /* 0x00000007b9007c0c */ /* 0x000fda000bf06270 */
[----:B------:R-:W-:Y:S05]  /*8650*/  @P0 BRA `(.L_x_618) ;  /* 0x0000000000040947 */ /* 0x000fea0003800000 */
[----:B------:R-:W-:Y:S05]  /*8660*/  BRA `(.L_x_619) ;  /* 0xffffff8000a87947 */ /* 0x000fea000383ffff */
.L_x_618:
[----:B------:R-:W-:Y:S05]  /*8670*/  EXIT ;  /* 0x000000000000794d */ /* 0x000fea0003800000 */
.L_x_620:
        /* <DEDUP_REMOVED lines=16> */
.L_x_1268:


//--------------------- .text._ZN5flash44flash_bwd_dq_dk_dv_loop_seqk_parallel_kernelI23Flash_bwd_kernel_traitsILi64ELi64ELi128ELi8ELi2ELi4ELi4ELb1ELb0EN7cutlass6half_tE19Flash_kernel_traitsILi64ELi64ELi128ELi8ES3_EELb0ELb1ELb0ELb0ELb0ELb1ELb1EEEvNS_16Flash_bwd_paramsE --------------------------
	.section	.text._ZN5flash44flash_bwd_dq_dk_dv_loop_seqk_parallel_kernelI23Flash_bwd_kernel_traitsILi64ELi64ELi128ELi8ELi2ELi4ELi4ELb1ELb0EN7cutlass6half_tE19Flash_kernel_traitsILi64ELi64ELi128ELi8ES3_EELb0ELb1ELb0ELb0ELb0ELb1ELb1EEEvNS_16Flash_bwd_paramsE,"ax",@progbits
	.align	128
        .global         _ZN5flash44flash_bwd_dq_dk_dv_loop_seqk_parallel_kernelI23Flash_bwd_kernel_traitsILi64ELi64ELi128ELi8ELi2ELi4ELi4ELb1ELb0EN7cutlass6half_tE19Flash_kernel_traitsILi64ELi64ELi128ELi8ES3_EELb0ELb1ELb0ELb0ELb0ELb1ELb1EEEvNS_16Flash_bwd_paramsE
        .type           _ZN5flash44flash_bwd_dq_dk_dv_loop_seqk_parallel_kernelI23Flash_bwd_kernel_traitsILi64ELi64ELi128ELi8ELi2ELi4ELi4ELb1ELb0EN7cutlass6half_tE19Flash_kernel_traitsILi64ELi64ELi128ELi8ES3_EELb0ELb1ELb0ELb0ELb0ELb1ELb1EEEvNS_16Flash_bwd_paramsE,@function
        .size           _ZN5flash44flash_bwd_dq_dk_dv_loop_seqk_parallel_kernelI23Flash_bwd_kernel_traitsILi64ELi64ELi128ELi8ELi2ELi4ELi4ELb1ELb0EN7cutlass6half_tE19Flash_kernel_traitsILi64ELi64ELi128ELi8ES3_EELb0ELb1ELb0ELb0ELb0ELb1ELb1EEEvNS_16Flash_bwd_paramsE,(.L_x_1269 - _ZN5flash44flash_bwd_dq_dk_dv_loop_seqk_parallel_kernelI23Flash_bwd_kernel_traitsILi64ELi64ELi128ELi8ELi2ELi4ELi4ELb1ELb0EN7cutlass6half_tE19Flash_kernel_traitsILi64ELi64ELi128ELi8ES3_EELb0ELb1ELb0ELb0ELb0ELb1ELb1EEEvNS_16Flash_bwd_paramsE)
        .other          _ZN5flash44flash_bwd_dq_dk_dv_loop_seqk_parallel_kernelI23Flash_bwd_kernel_traitsILi64ELi64ELi128ELi8ELi2ELi4ELi4ELb1ELb0EN7cutlass6half_tE19Flash_kernel_traitsILi64ELi64ELi128ELi8ES3_EELb0ELb1ELb0ELb0ELb0ELb1ELb1EEEvNS_16Flash_bwd_paramsE,@"STO_CUDA_ENTRY STV_DEFAULT"
_ZN5flash44flash_bwd_dq_dk_dv_loop_seqk_parallel_kernelI23Flash_bwd_kernel_traitsILi64ELi64ELi128ELi8ELi2ELi4ELi4ELb1ELb0EN7cutlass6half_tE19Flash_kernel_traitsILi64ELi64ELi128ELi8ES3_EELb0ELb1ELb0ELb0ELb0ELb1ELb1EEEvNS_16Flash_bwd_paramsE:
.text._ZN5flash44flash_bwd_dq_dk_dv_loop_seqk_parallel_kernelI23Flash_bwd_kernel_traitsILi64ELi64ELi128ELi8ELi2ELi4ELi4ELb1ELb0EN7cutlass6half_tE19Flash_kernel_traitsILi64ELi64ELi128ELi8ES3_EELb0ELb1ELb0ELb0ELb0ELb1ELb1EEEvNS_16Flash_bwd_paramsE:
[----:B------:R-:W-:Y:S08]  /*0000*/  LDC R1, c[0x0][0x28] ;  /* 0x00000a00ff017b82 */ /* 0x000ff00000000800 */
[----:B------:R-:W1:Y:S01]  /*0010*/  S2UR UR26, SR_CTAID.X ;  /* 0x00000000001a79c3 */ /* 0x000e620000002500 */
[----:B------:R-:W-:Y:S02]  /*0020*/  ULDC UR4, c[0x0][0x2c8] ;  /* 0x0000b20000047ab9 */ /* 0x000fe40000000800 */
[----:B------:R-:W-:-:S04]  /*0030*/  UIADD3 UR5, UR4, 0x7f, URZ ;  /* 0x0000007f04057890 */ /* 0x000fc8000fffe03f */
[----:B------:R-:W-:-:S04]  /*0040*/  USHF.R.S32.HI UR4, URZ, 0x1f, UR5 ;  /* 0x0000001f3f047899 */ /* 0x000fc80008011405 */
[----:B------:R-:W-:-:S04]  /*0050*/  ULEA.HI UR4, UR4, UR5, URZ, 0x7 ;  /* 0x0000000504047291 */ /* 0x000fc8000f8f383f */
[----:B------:R-:W-:-:S06]  /*0060*/  USHF.R.S32.HI UR6, URZ, 0x7, UR4 ;  /* 0x000000073f067899 */ /* 0x000fcc0008011404 */
[----:B------:R-:W-:Y:S01]  /*0070*/  MOV R251, UR6 ;  /* 0x0000000600fb7c02 */ /* 0x000fe20008000f00 */
[----:B-1----:R-:W-:-:S06]  /*0080*/  UISETP.GE.AND UP0, UPT, UR26, UR6, UPT ;  /* 0x000000061a00728c */ /* 0x002fcc000bf06270 */
[----:B------:R-:W-:-:S13]  /*0090*/  PLOP3.LUT P0, PT, PT, PT, UP0, 0x80, 0x0 ;  /* 0x000000000000781c */ /* 0x000fda0003f0f008 */
[----:B------:R-:W-:Y:S05]  /*00a0*/  @P0 EXIT ;  /* 0x000000000000094d */ /* 0x000fea0003800000 */
[----:B------:R-:W1:Y:S01]  /*00b0*/  S2R R16, SR_TID.X ;  /* 0x0000000000107919 */ /* 0x000e620000002100 */
[----:B------:R-:W2:Y:S01]  /*00c0*/  S2UR UR4, SR_CgaCtaId ;  /* 0x00000000000479c3 */ /* 0x000ea20000008800 */
[----:B------:R-:W-:Y:S01]  /*00d0*/  UMOV UR5, 0x400 ;  /* 0x0000040000057882 */ /* 0x000fe20000000000 */
[----:B------:R-:W-:Y:S01]  /*00e0*/  IMAD.MOV.U32 R191, RZ, RZ, -0x10 ;  /* 0xfffffff0ffbf7424 */ /* 0x000fe200078e00ff */
[----:B------:R-:W-:-:S05]  /*00f0*/  ULDC.64 UR8, c[0x0][0x208] ;  /* 0x0000820000087ab9 */ /* 0x000fca0000000a00 */
[----:B------:R-:W3:Y:S08]  /*0100*/  S2UR UR59, SR_CTAID.Z ;  /* 0x00000000003b79c3 */ /* 0x000ef00000002700 */
[----:B------:R-:W4:Y:S01]  /*0110*/  S2UR UR49, SR_CTAID.Y ;  /* 0x00000000003179c3 */ /* 0x000f220000002600 */
[----:B--2---:R-:W-:Y:S01]  /*0120*/  ULEA UR4, UR4, UR5, 0x18 ;  /* 0x0000000504047291 */ /* 0x004fe2000f8ec03f */
[----:B-1----:R-:W-:Y:S01]  /*0130*/  SHF.R.S32.HI R18, RZ, 0x1f, R16 ;  /* 0x0000001fff127819 */ /* 0x002fe20000011410 */
[----:B------:R-:W-:Y:S01]  /*0140*/  IMAD.SHL.U32 R243, R16, 0x2, RZ ;  /* 0x0000000210f37824 */ /* 0x000fe200078e00ff */
[----:B---3--:R-:W-:-:S02]  /*0150*/  USHF.R.S32.HI UR5, URZ, 0x1f, UR59 ;  /* 0x0000001f3f057899 */ /* 0x008fc4000801143b */
[CC--:B------:R-:W-:Y:S01]  /*0160*/  LEA.HI R14, R18.reuse, R16.reuse, RZ, 0x5 ;  /* 0x00000010120e7211 */ /* 0x0c0fe200078f28ff */
[----:B------:R-:W-:Y:S01]  /*0170*/  USHF.R.S32.HI UR7, URZ, 0x1f, UR59 ;  /* 0x0000001f3f077899 */ /* 0x000fe2000801143b */
[----:B------:R-:W-:Y:S02]  /*0180*/  LEA.HI R5, R18, R16, RZ, 0x4 ;  /* 0x0000001012057211 */ /* 0x000fe400078f20ff */
[--C-:B------:R-:W-:Y:S01]  /*0190*/  SHF.R.S32.HI R3, RZ, 0x5, R14.reuse ;  /* 0x00000005ff037819 */ /* 0x100fe2000001140e */
[----:B----4-:R-:W-:Y:S01]  /*01a0*/  USHF.L.U32 UR6, UR49, 0x7, URZ ;  /* 0x0000000731067899 */ /* 0x010fe2000800063f */
[----:B------:R-:W-:Y:S02]  /*01b0*/  SHF.R.S32.HI R0, RZ, 0x1f, R14 ;  /* 0x0000001fff007819 */ /* 0x000fe4000001140e */
[-C--:B------:R-:W-:Y:S02]  /*01c0*/  LEA.HI R2, R14, R3.reuse, RZ, 0x1 ;  /* 0x000000030e027211 */ /* 0x080fe400078f08ff */
[----:B------:R-:W-:-:S02]  /*01d0*/  LEA.HI R0, R0, R3, RZ, 0x2 ;  /* 0x0000000300007211 */ /* 0x000fc400078f10ff */
[----:B------:R-:W-:Y:S02]  /*01e0*/  LOP3.LUT R2, R2, 0xfffffffe, RZ, 0xc0, !PT ;  /* 0xfffffffe02027812 */ /* 0x000fe400078ec0ff */
[----:B------:R-:W-:Y:S02]  /*01f0*/  LOP3.LUT R0, R0, 0xfffffffc, RZ, 0xc0, !PT ;  /* 0xfffffffc00007812 */ /* 0x000fe400078ec0ff */
[CC--:B------:R-:W-:Y:S01]  /*0200*/  LEA.HI R20, R18.reuse, R16.reuse, RZ, 0x3 ;  /* 0x0000001012147211 */ /* 0x0c0fe200078f18ff */
[C---:B------:R-:W-:Y:S01]  /*0210*/  IMAD.IADD R15, R3.reuse, 0x1, -R2 ;  /* 0x00000001030f7824 */ /* 0x040fe200078e0a02 */
[----:B------:R-:W-:Y:S01]  /*0220*/  LEA.HI R19, R18, R16, RZ, 0x2 ;  /* 0x0000001012137211 */ /* 0x000fe200078f10ff */
[----:B------:R-:W-:Y:S01]  /*0230*/  IMAD.IADD R174, R3, 0x1, -R0 ;  /* 0x0000000103ae7824 */ /* 0x000fe200078e0a00 */
[----:B------:R-:W-:Y:S02]  /*0240*/  SHF.R.S32.HI R4, RZ, 0x4, R5 ;  /* 0x00000004ff047819 */ /* 0x000fe40000011405 */
[----:B------:R-:W-:-:S02]  /*0250*/  LOP3.LUT R0, R20, 0xfffffff8, RZ, 0xc0, !PT ;  /* 0xfffffff814007812 */ /* 0x000fc400078ec0ff */
[--C-:B------:R-:W-:Y:S02]  /*0260*/  SHF.R.S32.HI R11, RZ, 0x2, R19.reuse ;  /* 0x00000002ff0b7819 */ /* 0x100fe40000011413 */
[----:B------:R-:W-:Y:S01]  /*0270*/  SHF.R.S32.HI R2, RZ, 0x1f, R19 ;  /* 0x0000001fff027819 */ /* 0x000fe20000011413 */
[----:B------:R-:W-:Y:S01]  /*0280*/  IMAD.IADD R0, R16, 0x1, -R0 ;  /* 0x0000000110007824 */ /* 0x000fe200078e0a00 */
[----:B------:R-:W-:Y:S02]  /*0290*/  SHF.R.S32.HI R6, RZ, 0x3, R20 ;  /* 0x00000003ff067819 */ /* 0x000fe40000011414 */
[C---:B------:R-:W-:Y:S01]  /*02a0*/  LEA.HI R3, R5.reuse, R4, RZ, 0x1 ;  /* 0x0000000405037211 */ /* 0x040fe200078f08ff */
[----:B------:R-:W-:Y:S01]  /*02b0*/  IMAD.SHL.U32 R8, R0, 0x8, RZ ;  /* 0x0000000800087824 */ /* 0x000fe200078e00ff */
[----:B------:R-:W-:Y:S01]  /*02c0*/  LEA.HI R2, R2, R11, RZ, 0x3 ;  /* 0x0000000b02027211 */ /* 0x000fe200078f18ff */
[----:B------:R-:W-:Y:S01]  /*02d0*/  IMAD.SHL.U32 R6, R6, 0x40, RZ ;  /* 0x0000004006067824 */ /* 0x000fe200078e00ff */
[----:B------:R-:W-:-:S02]  /*02e0*/  LOP3.LUT R7, R5, 0xfffffff0, RZ, 0xc0, !PT ;  /* 0xfffffff005077812 */ /* 0x000fc400078ec0ff */
[----:B------:R-:W-:Y:S02]  /*02f0*/  LOP3.LUT R5, R3, 0xfffffffe, RZ, 0xc0, !PT ;  /* 0xfffffffe03057812 */ /* 0x000fe400078ec0ff */
[----:B------:R-:W-:Y:S02]  /*0300*/  LOP3.LUT R3, R2, 0xfffffff8, RZ, 0xc0, !PT ;  /* 0xfffffff802037812 */ /* 0x000fe400078ec0ff */
[----:B------:R-:W-:Y:S01]  /*0310*/  LOP3.LUT R2, R6, 0x1c0, RZ, 0xc0, !PT ;  /* 0x000001c006027812 */ /* 0x000fe200078ec0ff */
[----:B------:R-:W-:Y:S01]  /*0320*/  IMAD.IADD R6, R16, 0x1, -R7 ;  /* 0x0000000110067824 */ /* 0x000fe200078e0a07 */
[----:B------:R-:W-:Y:S01]  /*0330*/  LOP3.LUT P4, RZ, R0, 0x2, RZ, 0xc0, !PT ;  /* 0x0000000200ff7812 */ /* 0x000fe2000788c0ff */
[----:B------:R-:W-:Y:S01]  /*0340*/  IMAD.IADD R11, R11, 0x1, -R3 ;  /* 0x000000010b0b7824 */ /* 0x000fe200078e0a03 */
[----:B------:R-:W-:Y:S01]  /*0350*/  LOP3.LUT R3, R2, 0x38, R8, 0xf8, !PT ;  /* 0x0000003802037812 */ /* 0x000fe200078ef808 */
[----:B------:R-:W-:Y:S01]  /*0360*/  IMAD.IADD R12, R4, 0x1, -R5 ;  /* 0x00000001040c7824 */ /* 0x000fe200078e0a05 */
[C---:B------:R-:W-:Y:S01]  /*0370*/  LOP3.LUT P3, RZ, R0.reuse, 0x4, RZ, 0xc0, !PT ;  /* 0x0000000400ff7812 */ /* 0x040fe2000786c0ff */
[----:B------:R-:W-:Y:S01]  /*0380*/  IMAD.SHL.U32 R0, R0, 0x40, RZ ;  /* 0x0000004000007824 */ /* 0x000fe200078e00ff */
[----:B------:R-:W-:-:S02]  /*0390*/  SHF.R.U32.HI R2, RZ, 0x3, R2 ;  /* 0x00000003ff027819 */ /* 0x000fc40000011602 */
[----:B------:R-:W-:Y:S02]  /*03a0*/  LEA.HI R7, R18, R16, RZ, 0x6 ;  /* 0x0000001012077211 */ /* 0x000fe400078f30ff */
[----:B------:R-:W-:Y:S01]  /*03b0*/  LOP3.LUT R241, R3, R2, RZ, 0x3c, !PT ;  /* 0x0000000203f17212 */ /* 0x000fe200078e3cff */
[----:B------:R-:W-:Y:S01]  /*03c0*/  IMAD.SHL.U32 R2, R174, 0x10, RZ ;  /* 0x00000010ae027824 */ /* 0x000fe200078e00ff */
[----:B------:R-:W-:Y:S02]  /*03d0*/  SHF.R.S32.HI R3, RZ, 0x1f, R6 ;  /* 0x0000001fff037819 */ /* 0x000fe40000011406 */
[----:B------:R-:W-:Y:S02]  /*03e0*/  LOP3.LUT R0, R0, 0x1c0, RZ, 0xc0, !PT ;  /* 0x000001c000007812 */ /* 0x000fe400078ec0ff */
[----:B------:R-:W-:Y:S02]  /*03f0*/  SHF.R.S32.HI R7, RZ, 0x6, R7 ;  /* 0x00000006ff077819 */ /* 0x000fe40000011407 */
[----:B------:R-:W-:Y:S01]  /*0400*/  LEA.HI R13, R3, R6, RZ, 0x3 ;  /* 0x00000006030d7211 */ /* 0x000fe200078f18ff */
[----:B------:R-:W-:Y:S01]  /*0410*/  IMAD.SHL.U32 R3, R12, 0x200, RZ ;  /* 0x000002000c037824 */ /* 0x000fe200078e00ff */
[----:B------:R-:W-:Y:S01]  /*0420*/  LOP3.LUT R8, R0, 0x8, R20, 0xf8, !PT ;  /* 0x0000000800087812 */ /* 0x000fe200078ef814 */
[----:B------:R-:W-:Y:S01]  /*0430*/  IMAD R241, R7, 0x200, R241 ;  /* 0x0000020007f17824 */ /* 0x000fe200078e02f1 */
[----:B------:R-:W-:-:S02]  /*0440*/  SHF.R.U32.HI R5, RZ, 0x3, R0 ;  /* 0x00000003ff057819 */ /* 0x000fc40000011600 */
[----:B------:R-:W-:Y:S01]  /*0450*/  LOP3.LUT R10, R0, 0x30, R2, 0xf8, !PT ;  /* 0x00000030000a7812 */ /* 0x000fe200078ef802 */
[----:B------:R-:W-:Y:S01]  /*0460*/  IMAD R2, R7, 0x800, R3 ;  /* 0x0000080007027824 */ /* 0x000fe200078e0203 */
[----:B------:R-:W-:Y:S02]  /*0470*/  LOP3.LUT R0, R8, R5, RZ, 0x3c, !PT ;  /* 0x0000000508007212 */ /* 0x000fe400078e3cff */
[----:B------:R-:W-:Y:S02]  /*0480*/  LOP3.LUT R9, R13, 0xfffffff8, RZ, 0xc0, !PT ;  /* 0xfffffff80d097812 */ /* 0x000fe400078ec0ff */
[----:B------:R-:W-:Y:S01]  /*0490*/  LEA.HI R8, R18, R16, RZ, 0x7 ;  /* 0x0000001012087211 */ /* 0x000fe200078f38ff */
[----:B------:R-:W-:Y:S01]  /*04a0*/  IMAD.IADD R182, R2, 0x1, R0 ;  /* 0x0000000102b67824 */ /* 0x000fe200078e0200 */
[----:B------:R-:W-:Y:S01]  /*04b0*/  LOP3.LUT R0, R19, 0x7ffffffc, RZ, 0xc0, !PT ;  /* 0x7ffffffc13007812 */ /* 0x000fe200078ec0ff */
[----:B------:R-:W-:Y:S01]  /*04c0*/  IMAD.IADD R17, R6, 0x1, -R9 ;  /* 0x0000000106117824 */ /* 0x000fe200078e0a09 */
[C---:B------:R-:W-:Y:S01]  /*04d0*/  LOP3.LUT R4, R11.reuse, 0x1, RZ, 0xc0, !PT ;  /* 0x000000010b047812 */ /* 0x040fe200078ec0ff */
[----:B------:R-:W-:Y:S01]  /*04e0*/  IMAD.SHL.U32 R6, R12, 0x10, RZ ;  /* 0x000000100c067824 */ /* 0x000fe200078e00ff */
[----:B------:R-:W-:Y:S01]  /*04f0*/  LOP3.LUT R2, R14, 0xffffffe0, RZ, 0xc0, !PT ;  /* 0xffffffe00e027812 */ /* 0x000fe200078ec0ff */
[----:B------:R-:W-:Y:S01]  /*0500*/  IMAD.IADD R9, R16, 0x1, -R0 ;  /* 0x0000000110097824 */ /* 0x000fe200078e0a00 */
[----:B------:R-:W-:Y:S01]  /*0510*/  SHF.R.S32.HI R8, RZ, 0x7, R8 ;  /* 0x00000007ff087819 */ /* 0x000fe20000011408 */
[----:B------:R-:W-:Y:S01]  /*0520*/  IMAD.SHL.U32 R0, R11, 0x40, RZ ;  /* 0x000000400b007824 */ /* 0x000fe200078e00ff */
[----:B------:R-:W-:Y:S01]  /*0530*/  ISETP.NE.U32.AND P0, PT, R4, 0x1, PT ;  /* 0x000000010400780c */ /* 0x000fe20003f05070 */
[----:B------:R-:W-:Y:S01]  /*0540*/  IMAD.IADD R250, R16, 0x1, -R2 ;  /* 0x0000000110fa7824 */ /* 0x000fe200078e0a02 */
[----:B------:R-:W-:Y:S01]  /*0550*/  LOP3.LUT R4, R10, 0x8, R20, 0xf8, !PT ;  /* 0x000000080a047812 */ /* 0x000fe200078ef814 */
[----:B------:R-:W-:Y:S01]  /*0560*/  IMAD.SHL.U32 R2, R8, 0x8, RZ ;  /* 0x0000000808027824 */ /* 0x000fe200078e00ff */
[----:B------:R-:W-:-:S02]  /*0570*/  LOP3.LUT R0, R0, 0x1c0, RZ, 0xc0, !PT ;  /* 0x000001c000007812 */ /* 0x000fc400078ec0ff */
[----:B------:R-:W-:Y:S01]  /*0580*/  LOP3.LUT R5, R3, R4, R5, 0xf6, !PT ;  /* 0x0000000403057212 */ /* 0x000fe200078ef605 */
[----:B------:R-:W-:Y:S01]  /*0590*/  IMAD.SHL.U32 R3, R7, 0x20, RZ ;  /* 0x0000002007037824 */ /* 0x000fe200078e00ff */
[----:B------:R-:W-:Y:S02]  /*05a0*/  SHF.R.S32.HI R7, RZ, 0x1f, R250 ;  /* 0x0000001fff077819 */ /* 0x000fe400000114fa */
[----:B------:R-:W-:Y:S02]  /*05b0*/  LOP3.LUT R2, R2, 0x8, RZ, 0xc0, !PT ;  /* 0x0000000802027812 */ /* 0x000fe400078ec0ff */
[----:B------:R-:W-:Y:S02]  /*05c0*/  SHF.R.U32.HI R4, RZ, 0x3, R0 ;  /* 0x00000003ff047819 */ /* 0x000fe40000011600 */
[----:B------:R-:W-:Y:S02]  /*05d0*/  LEA.HI R7, R7, R250, RZ, 0x2 ;  /* 0x000000fa07077211 */ /* 0x000fe400078f10ff */
[----:B------:R-:W-:-:S02]  /*05e0*/  R2P PR, R11, 0x6 ;  /* 0x000000060b007804 */ /* 0x000fc40000000000 */
[----:B------:R-:W-:Y:S02]  /*05f0*/  LOP3.LUT R11, R2, 0x10, R6, 0xf8, !PT ;  /* 0x00000010020b7812 */ /* 0x000fe400078ef806 */
[----:B------:R-:W-:Y:S02]  /*0600*/  LOP3.LUT R243, R3, 0x6, R243, 0xf8, !PT ;  /* 0x0000000603f37812 */ /* 0x000fe400078ef8f3 */
[----:B------:R-:W-:Y:S02]  /*0610*/  LOP3.LUT R6, R0, 0x20, R3, 0xf8, !PT ;  /* 0x0000002000067812 */ /* 0x000fe400078ef803 */
[----:B------:R-:W-:Y:S01]  /*0620*/  LOP3.LUT R10, R4, R0, R2, 0x1e, !PT ;  /* 0x00000000040a7212 */ /* 0x000fe200078e1e02 */
[----:B------:R-:W-:Y:S01]  /*0630*/  IMAD.SHL.U32 R0, R9, 0x2, RZ ;  /* 0x0000000209007824 */ /* 0x000fe200078e00ff */
[----:B------:R-:W-:Y:S02]  /*0640*/  SHF.R.S32.HI R3, RZ, 0x2, R7 ;  /* 0x00000002ff037819 */ /* 0x000fe40000011407 */
[----:B------:R-:W-:Y:S01]  /*0650*/  LOP3.LUT R7, R6, R4, RZ, 0x3c, !PT ;  /* 0x0000000406077212 */ /* 0x000fe200078e3cff */
[----:B------:R-:W-:Y:S01]  /*0660*/  IMAD R2, R8, 0x1000, R0 ;  /* 0x0000100008027824 */ /* 0x000fe200078e0200 */
[----:B------:R-:W-:Y:S01]  /*0670*/  SEL R191, R191, 0x10, !P0 ;  /* 0x00000010bfbf7807 */ /* 0x000fe20004000000 */
[----:B------:R-:W-:-:S02]  /*0680*/  IMAD R244, R15, 0x10, R3 ;  /* 0x000000100ff47824 */ /* 0x000fc400078e0203 */
[----:B------:R-:W-:Y:S02]  /*0690*/  IMAD R3, R15, 0x400, R2 ;  /* 0x000004000f037824 */ /* 0x000fe400078e0202 */
[----:B------:R-:W-:Y:S02]  /*06a0*/  VIADD R2, R244, 0xffffffc0 ;  /* 0xffffffc0f4027836 */ /* 0x000fe40000000000 */
[----:B------:R-:W-:Y:S02]  /*06b0*/  IMAD.SHL.U32 R4, R17, 0x40, RZ ;  /* 0x0000004011047824 */ /* 0x000fe400078e00ff */
[----:B------:R-:W-:Y:S01]  /*06c0*/  IMAD R6, R174, 0x400, R0 ;  /* 0x00000400ae067824 */ /* 0x000fe200078e0200 */
[----:B------:R-:W-:Y:S01]  /*06d0*/  SHF.R.S32.HI R0, RZ, 0x1f, R2 ;  /* 0x0000001fff007819 */ /* 0x000fe20000011402 */
[----:B------:R-:W-:Y:S01]  /*06e0*/  IMAD.IADD R7, R7, 0x1, R3 ;  /* 0x0000000107077824 */ /* 0x000fe200078e0203 */
[----:B------:R-:W-:Y:S01]  /*06f0*/  LOP3.LUT R3, R4, 0x1c0, RZ, 0xc0, !PT ;  /* 0x000001c004037812 */ /* 0x000fe200078ec0ff */
[----:B------:R-:W-:Y:S01]  /*0700*/  IMAD.IADD R10, R6, 0x1, R10 ;  /* 0x00000001060a7824 */ /* 0x000fe200078e020a */
[----:B------:R-:W-:Y:S01]  /*0710*/  SHF.L.U64.HI R242, R2, 0x2, R0 ;  /* 0x0000000202f27819 */ /* 0x000fe20000010200 */
[----:B------:R-:W-:Y:S01]  /*0720*/  IMAD.SHL.U32 R6, R12, 0x8, RZ ;  /* 0x000000080c067824 */ /* 0x000fe200078e00ff */
[----:B------:R-:W-:Y:S01]  /*0730*/  SHF.R.U32.HI R4, RZ, 0x3, R3 ;  /* 0x00000003ff047819 */ /* 0x000fe20000011603 */
[----:B------:R-:W-:Y:S01]  /*0740*/  IMAD.SHL.U32 R0, R13, 0x40, RZ ;  /* 0x000000400d007824 */ /* 0x000fe200078e00ff */
[----:B------:R-:W-:-:S02]  /*0750*/  LEA R193, R7, UR4, 0x1 ;  /* 0x0000000407c17c11 */ /* 0x000fc4000f8e08ff */
[----:B------:R-:W-:Y:S02]  /*0760*/  LOP3.LUT R2, R3, 0x8, R6, 0xf8, !PT ;  /* 0x0000000803027812 */ /* 0x000fe400078ef806 */
        /* <DEDUP_REMOVED lines=8> */
[----:B------:R-:W-:Y:S01]  /*07f0*/  IMAD.U32 R0, RZ, RZ, UR5 ;  /* 0x00000005ff007e24 */ /* 0x000fe2000f8e00ff */
[----:B------:R-:W-:Y:S01]  /*0800*/  USHF.R.S32.HI UR5, URZ, 0x1f, UR49 ;  /* 0x0000001f3f057899 */ /* 0x000fe20008011431 */
[----:B------:R-:W-:-:S02]  /*0810*/  IMAD.IADD R181, R4, 0x1, R2 ;  /* 0x0000000104b57824 */ /* 0x000fc400078e0202 */
[----:B------:R-:W-:Y:S02]  /*0820*/  IMAD.IADD R174, R2, 0x1, R174 ;  /* 0x0000000102ae7824 */ /* 0x000fe400078e02ae */
[----:B------:R-:W-:Y:S01]  /*0830*/  IMAD.U32 R2, RZ, RZ, UR6 ;  /* 0x00000006ff027e24 */ /* 0x000fe2000f8e00ff */
[----:B------:R-:W-:Y:S01]  /*0840*/  UIADD3 UR6, UR4, 0xa000, URZ ;  /* 0x0000a00004067890 */ /* 0x000fe2000fffe03f */
[----:B------:R-:W-:Y:S01]  /*0850*/  IMAD.U32 R0, RZ, RZ, UR5 ;  /* 0x00000005ff007e24 */ /* 0x000fe2000f8e00ff */
[----:B------:R-:W-:Y:S01]  /*0860*/  UIADD3 UR5, UR4, 0x6000, URZ ;  /* 0x0000600004057890 */ /* 0x000fe2000fffe03f */
[----:B------:R-:W-:Y:S02]  /*0870*/  IMAD.MOV.U32 R4, RZ, RZ, 0x20 ;  /* 0x00000020ff047424 */ /* 0x000fe400078e00ff */
[----:B------:R-:W-:Y:S01]  /*0880*/  IMAD.MOV.U32 R2, RZ, RZ, 0x40 ;  /* 0x00000040ff027424 */ /* 0x000fe200078e00ff */
[----:B------:R-:W-:Y:S01]  /*0890*/  LEA R174, R174, UR6, 0x1 ;  /* 0x00000006aeae7c11 */ /* 0x000fe2000f8e08ff */
[----:B------:R-:W-:Y:S01]  /*08a0*/  IMAD.U32 R0, RZ, RZ, UR7 ;  /* 0x00000007ff007e24 */ /* 0x000fe2000f8e00ff */
[----:B------:R-:W-:Y:S01]  /*08b0*/  SEL R177, R4, 0xffffffe0, !P4 ;  /* 0xffffffe004b17807 */ /* 0x000fe20006000000 */
[----:B------:R-:W-:Y:S01]  /*08c0*/  IMAD.SHL.U32 R183, R180, 0x2, RZ ;  /* 0x00000002b4b77824 */ /* 0x000fe200078e00ff */
[----:B------:R-:W-:-:S02]  /*08d0*/  LEA R245, R10, UR5, 0x1 ;  /* 0x000000050af57c11 */ /* 0x000fc4000f8e08ff */
[----:B------:R-:W-:Y:S01]  /*08e0*/  SEL R2, R2, 0xffffffc0, !P3 ;  /* 0xffffffc002027807 */ /* 0x000fe20005800000 */
[----:B------:R-:W-:Y:S01]  /*08f0*/  VIADD R183, R183, UR5 ;  /* 0x00000005b7b77c36 */ /* 0x000fe20008000000 */
[----:B------:R-:W-:Y:S01]  /*0900*/  LEA R0, R182, UR6, 0x1 ;  /* 0x00000006b6007c11 */ /* 0x000fe2000f8e08ff */
[C---:B------:R-:W-:Y:S01]  /*0910*/  VIADD R246, R245.reuse, 0x40 ;  /* 0x00000040f5f67836 */ /* 0x040fe20000000000 */
[----:B------:R-:W-:Y:S01]  /*0920*/  SEL R4, R4, 0xffffffe0, !P1 ;  /* 0xffffffe004047807 */ /* 0x000fe20004800000 */
[----:B------:R-:W-:Y:S02]  /*0930*/  @P2 VIADD R246, R245, 0xffffffc0 ;  /* 0xffffffc0f5f62836 */ /* 0x000fe40000000000 */
[C---:B------:R-:W-:Y:S02]  /*0940*/  IMAD.IADD R176, R0.reuse, 0x1, R2 ;  /* 0x0000000100b07824 */ /* 0x040fe400078e0202 */
[----:B------:R-:W-:Y:S02]  /*0950*/  IMAD.IADD R192, R193, 0x1, R4 ;  /* 0x00000001c1c07824 */ /* 0x000fe400078e0204 */
[----:B------:R-:W-:-:S02]  /*0960*/  IMAD.IADD R178, R0, 0x1, R177 ;  /* 0x0000000100b27824 */ /* 0x000fc400078e02b1 */
[----:B------:R-:W-:Y:S02]  /*0970*/  VIADD R249, R245, 0x420 ;  /* 0x00000420f5f97836 */ /* 0x000fe40000000000 */
[----:B------:R-:W-:Y:S02]  /*0980*/  IMAD.IADD R177, R177, 0x1, R176 ;  /* 0x00000001b1b17824 */ /* 0x000fe400078e02b0 */
[C---:B------:R-:W-:Y:S02]  /*0990*/  IMAD.IADD R248, R4.reuse, 0x1, R245 ;  /* 0x0000000104f87824 */ /* 0x040fe400078e02f5 */
[----:B------:R-:W-:Y:S02]  /*09a0*/  @P1 VIADD R249, R245, 0x3e0 ;  /* 0x000003e0f5f91836 */ /* 0x000fe40000000000 */
[----:B------:R-:W-:Y:S02]  /*09b0*/  IMAD.IADD R191, R191, 0x1, R192 ;  /* 0x00000001bfbf7824 */ /* 0x000fe400078e02c0 */
[----:B------:R-:W-:-:S07]  /*09c0*/  IMAD.IADD R247, R4, 0x1, R246 ;  /* 0x0000000104f77824 */ /* 0x000fce00078e02f6 */
.L_x_665:
        /* <DEDUP_REMOVED lines=16> */
[----:B-1--4-:R-:W-:Y:S01]  /*0ad0*/  IMAD.U32 R4, RZ, RZ, UR6 ;  /* 0x00000006ff047e24 */ /* 0x012fe2000f8e00ff */
        /* <DEDUP_REMOVED lines=13> */
[----:B--2---:R-:W2:Y:S01]  /*0bb0*/  @P1 LDG.E R8, desc[UR8][R6.64] ;  /* 0x0000000806081981 */ /* 0x004ea2000c1e1900 */
[----:B------:R-:W-:-:S04]  /*0bc0*/  UIADD3 UR6, UP0, UR16, UR12, URZ ;  /* 0x0000000c10067290 */ /* 0x000fc8000ff1e03f */
[----:B------:R-:W-:Y:S01]  /*0bd0*/  PLOP3.LUT P2, PT, PT, PT, UP4, 0x80, 0x0 ;  /* 0x000000000000781c */ /* 0x000fe20003f4f048 */
[----:B------:R-:W-:Y:S01]  /*0be0*/  UIADD3.X UR5, UR5, UR13, URZ, UP0, !UPT ;  /* 0x0000000d05057290 */ /* 0x000fe200087fe43f */
[----:B---3--:R1:W3:Y:S02]  /*0bf0*/  @P0 LDG.E R6, desc[UR8][R4.64] ;  /* 0x0000000804060981 */ /* 0x0082e4000c1e1900 */
        /* <DEDUP_REMOVED lines=10> */
[----:B------:R-:W-:Y:S02]  /*0ca0*/  UMOV UR5, 0xffffffff ;  /* 0xffffffff00057882 */ /* 0x000fe40000000000 */
[----:B------:R-:W-:Y:S01]  /*0cb0*/  @!UP3 ULDC UR6, c[0x0][0x2cc] ;  /* 0x0000b3000006bab9 */ /* 0x000fe20000000800 */
[----:B------:R-:W-:Y:S01]  /*0cc0*/  @!UP3 UISETP.NE.AND.EX UP0, UPT, UR7, URZ, UPT, UP0 ;  /* 0x0000003f0700b28c */ /* 0x000fe2000bf05300 */
[----:B------:R-:W-:Y:S01]  /*0cd0*/  UMOV UR34, 0xffffffff ;  /* 0xffffffff00227882 */ /* 0x000fe20000000000 */
[----:B------:R-:W-:Y:S02]  /*0ce0*/  USHF.L.U32 UR33, UR26, 0x7, URZ ;  /* 0x000000071a217899 */ /* 0x000fe4000800063f */
        /* <DEDUP_REMOVED lines=17> */
.L_x_621:
        /* <DEDUP_REMOVED lines=19> */
[----:B------:R-:W-:Y:S02]  /*0f30*/  USHF.L.U32 UR14, UR49, 0x7, URZ ;  /* 0x00000007310e7899 */ /* 0x000fe4000800063f */
[----:B------:R-:W-:Y:S02]  /*0f40*/  @!UP1 UIMAD.WIDE.U32 UR36, UR49, UR10, URZ ;  /* 0x0000000a312492a5 */ /* 0x000fe4000f8e003f */
[----:B------:R-:W-:Y:S01]  /*0f50*/  UIMAD UR50, UR59, UR27, URZ ;  /* 0x0000001b3b3272a4 */ /* 0x000fe2000f8e023f */
[----:B------:R-:W-:Y:S01]  /*0f60*/  ULDC.64 UR40, c[0x0][0x240] ;  /* 0x0000900000287ab9 */ /* 0x000fe20000000a00 */
[----:B------:R-:W-:Y:S01]  /*0f70*/  USEL UR31, UR14, URZ, UP2 ;  /* 0x0000003f0e1f7287 */ /* 0x000fe20009000000 */
[----:B-1----:R-:W-:Y:S01]  /*0f80*/  IABS R6, R7 ;  /* 0x0000000700067213 */ /* 0x002fe20000000000 */
[----:B------:R-:W-:Y:S01]  /*0f90*/  UIMAD.WIDE.U32 UR14, UR5, UR40, URZ ;  /* 0x00000028050e72a5 */ /* 0x000fe2000f8e003f */
[----:B------:R-:W-:Y:S01]  /*0fa0*/  ISETP.NE.AND P3, PT, R7, RZ, PT ;  /* 0x000000ff0700720c */ /* 0x000fe20003f65270 */
[----:B------:R-:W-:Y:S01]  /*0fb0*/  UIMAD UR22, UR5, UR41, URZ ;  /* 0x00000029051672a4 */ /* 0x000fe2000f8e023f */
[----:B------:R-:W1:Y:S01]  /*0fc0*/  I2F.RP R4, R6 ;  /* 0x0000000600047306 */ /* 0x000e620000209400 */
[----:B------:R-:W-:-:S02]  /*0fd0*/  USEL UR58, UR18, UR14, !UP1 ;  /* 0x0000000e123a7287 */ /* 0x000fc4000c800000 */
[----:B------:R-:W-:Y:S02]  /*0fe0*/  UIADD3 UR51, UR19, UR30, URZ ;  /* 0x0000001e13337290 */ /* 0x000fe4000fffe03f */
[----:B--2---:R-:W-:Y:S02]  /*0ff0*/  UIMAD.WIDE.U32 UR28, UR6, UR12, URZ ;  /* 0x0000000c061c72a5 */ /* 0x004fe4000f8e003f */
[----:B------:R-:W-:Y:S02]  /*1000*/  @UP1 UIADD3 UR51, UR15, UR22, URZ ;  /* 0x000000160f331290 */ /* 0x000fe4000fffe03f */
[----:B------:R-:W-:Y:S02]  /*1010*/  UIMAD UR45, UR6, UR13, UR29 ;  /* 0x0000000d062d72a4 */ /* 0x000fe4000f8e021d */
[----:B------:R-:W-:Y:S02]  /*1020*/  @!UP1 UIMAD UR6, UR60, UR10, URZ ;  /* 0x0000000a3c0692a4 */ /* 0x000fe4000f8e023f */
[----:B------:R-:W-:Y:S01]  /*1030*/  USHF.R.S32.HI UR29, URZ, 0x1f, UR61 ;  /* 0x0000001f3f1d7899 */ /* 0x000fe2000801143d */
[----:B-1----:R-:W1:Y:S01]  /*1040*/  MUFU.RCP R4, R4 ;  /* 0x0000000400047308 */ /* 0x002e620000001000 */
[----:B------:R-:W-:-:S02]  /*1050*/  @!UP1 UIMAD UR42, UR49, UR11, UR6 ;  /* 0x0000000b312a92a4 */ /* 0x000fc4000f8e0206 */
[----:B------:R-:W-:Y:S01]  /*1060*/  UIADD3 UR6, UR25, 0x3f, URZ ;  /* 0x0000003f19067890 */ /* 0x000fe2000fffe03f */
[----:B------:R-:W-:Y:S01]  /*1070*/  @UP1 ULDC.64 UR12, c[0x0][0x420] ;  /* 0x00010800000c1ab9 */ /* 0x000fe20000000a00 */
        /* <DEDUP_REMOVED lines=12> */
[----:B------:R-:W-:-:S02]  /*1140*/  ULOP3.LUT UR15, UR27, 0xffffffc0, URZ, 0xc0, !UPT ;  /* 0xffffffc01b0f7892 */ /* 0x000fc4000f8ec03f */
[----:B------:R-:W-:Y:S02]  /*1150*/  UIMAD.WIDE.U32 UR18, UR10, UR12, URZ ;  /* 0x0000000c0a1272a5 */ /* 0x000fe4000f8e003f */
[----:B------:R-:W-:Y:S02]  /*1160*/  USHF.L.U64.HI UR16, UR49, 0x7, UR60 ;  /* 0x0000000731107899 */ /* 0x000fe4000801023c */
[----:B------:R-:W-:Y:S02]  /*1170*/  UIMAD.WIDE.U32 UR12, UR10, UR5, URZ ;  /* 0x000000050a0c72a5 */ /* 0x000fe4000f8e003f */
[----:B------:R-:W-:Y:S01]  /*1180*/  UIMAD UR14, UR10, UR6, UR14 ;  /* 0x000000060a0e72a4 */ /* 0x000fe2000f8e020e */
[----:B-1----:R-:W-:Y:S01]  /*1190*/  IMAD.MOV R0, RZ, RZ, -R5 ;  /* 0x000000ffff007224 */ /* 0x002fe200078e0a05 */
[----:B------:R-:W-:Y:S01]  /*11a0*/  ULDC.U8 UR20, c[0x0][0x3d8] ;  /* 0x0000f60000147ab9 */ /* 0x000fe20000000000 */
[----:B------:R-:W-:Y:S01]  /*11b0*/  IMAD.MOV.U32 R4, RZ, RZ, RZ ;  /* 0x000000ffff047224 */ /* 0x000fe200078e00ff */
[----:B------:R-:W-:Y:S01]  /*11c0*/  UIADD3 UR6, UR15, -0x40, URZ ;  /* 0xffffffc00f067890 */ /* 0x000fe2000fffe03f */
[----:B------:R-:W-:Y:S01]  /*11d0*/  IMAD R0, R0, R6, RZ ;  /* 0x0000000600007224 */ /* 0x000fe200078e02ff */
[----:B------:R-:W-:-:S02]  /*11e0*/  UISETP.NE.AND UP3, UPT, UR20, URZ, UPT ;  /* 0x0000003f1400728c */ /* 0x000fc4000bf65270 */
[----:B------:R-:W-:Y:S01]  /*11f0*/  USEL UR35, UR16, URZ, UP2 ;  /* 0x0000003f10237287 */ /* 0x000fe20009000000 */
[----:B------:R-:W-:Y:S01]  /*1200*/  IMAD.HI.U32 R0, R5, R0, R4 ;  /* 0x0000000005007227 */ /* 0x000fe200078e0004 */
[----:B------:R-:W-:Y:S02]  /*1210*/  USEL UR57, UR18, UR12, !UP1 ;  /* 0x0000000c12397287 */ /* 0x000fe4000c800000 */
[----:B------:R-:W-:Y:S02]  /*1220*/  USHF.R.S32.HI UR29, URZ, 0x1f, UR6 ;  /* 0x0000001f3f1d7899 */ /* 0x000fe40008011406 */
[----:B------:R-:W-:Y:S01]  /*1230*/  UIADD3 UR18, UP2, UR6, UR31, URZ ;  /* 0x0000001f06127290 */ /* 0x000fe2000ff5e03f */
[----:B------:R-:W-:Y:S01]  /*1240*/  IMAD.HI.U32 R0, R0, R2, RZ ;  /* 0x0000000200007227 */ /* 0x000fe200078e00ff */
[----:B------:R-:W-:Y:S02]  /*1250*/  UISETP.NE.AND UP0, UPT, UR34, -0x1, UPT ;  /* 0xffffffff2200788c */ /* 0x000fe4000bf05270 */
[----:B------:R-:W-:-:S02]  /*1260*/  UIMAD UR22, UR11, UR5, URZ ;  /* 0x000000050b1672a4 */ /* 0x000fc4000f8e023f */
[----:B------:R-:W-:Y:S01]  /*1270*/  IADD3 R4, -R0, RZ, RZ ;  /* 0x000000ff00047210 */ /* 0x000fe20007ffe1ff */
[----:B------:R-:W-:Y:S02]  /*1280*/  UIADD3.X UR12, UR29, UR35, URZ, UP2, !UPT ;  /* 0x000000231d0c7290 */ /* 0x000fe400097fe43f */
[----:B------:R-:W-:Y:S02]  /*1290*/  UIMAD UR11, UR11, UR18, URZ ;  /* 0x000000120b0b72a4 */ /* 0x000fe4000f8e023f */
[C---:B------:R-:W-:Y:S01]  /*12a0*/  IMAD R2, R6.reuse, R4, R2 ;  /* 0x0000000406027224 */ /* 0x040fe200078e0202 */
[----:B------:R-:W-:Y:S01]  /*12b0*/  ULDC UR47, c[0x0][0x2c4] ;  /* 0x0000b100002f7ab9 */ /* 0x000fe20000000800 */
[----:B------:R-:W-:Y:S02]  /*12c0*/  UIADD3 UR48, UR19, UR14, URZ ;  /* 0x0000000e13307290 */ /* 0x000fe4000fffe03f */
[----:B------:R-:W-:Y:S01]  /*12d0*/  UIMAD UR19, UR10, UR12, UR11 ;  /* 0x0000000c0a1372a4 */ /* 0x000fe2000f8e020b */
[----:B------:R-:W-:Y:S01]  /*12e0*/  ISETP.GT.U32.AND P1, PT, R6, R2, PT ;  /* 0x000000020600720c */ /* 0x000fe20003f24070 */
[----:B------:R-:W-:-:S02]  /*12f0*/  UIMAD.WIDE.U32 UR30, UR10, UR18, URZ ;  /* 0x000000120a1e72a5 */ /* 0x000fc4000f8e003f */
[----:B------:R-:W-:Y:S01]  /*1300*/  @UP3 UIMAD UR10, UR49, UR47, URZ ;  /* 0x0000002f310a32a4 */ /* 0x000fe2000f8e023f */
[----:B------:R-:W-:Y:S01]  /*1310*/  ULDC.U8 UR21, c[0x0][0x480] ;  /* 0x0001200000157ab9 */ /* 0x000fe20000000000 */
[----:B------:R-:W-:Y:S02]  /*1320*/  @UP0 UIADD3 UR23, UR32, UR34, URZ ;  /* 0x0000002220170290 */ /* 0x000fe4000fffe03f */
[----:B------:R-:W-:Y:S02]  /*1330*/  @UP0 UIADD3 UR24, UR32, UR34, URZ ;  /* 0x0000002220180290 */ /* 0x000fe4000fffe03f */
[----:B------:R-:W-:Y:S02]  /*1340*/  UISETP.NE.AND UP4, UPT, UR21, URZ, UPT ;  /* 0x0000003f1500728c */ /* 0x000fe4000bf85270 */
[----:B------:R-:W-:Y:S02]  /*1350*/  @UP3 USEL UR11, UR10, UR5, !UP1 ;  /* 0x000000050a0b3287 */ /* 0x000fe4000c800000 */
[----:B------:R-:W-:Y:S01]  /*1360*/  @!P1 IMAD.IADD R2, R2, 0x1, -R6 ;  /* 0x0000000102029824 */ /* 0x000fe200078e0a06 */
[----:B------:R-:W-:Y:S01]  /*1370*/  @UP0 ULDC.64 UR20, c[0x0][0x248] ;  /* 0x0000920000140ab9 */ /* 0x000fe20000000a00 */
[----:B------:R-:W-:Y:S01]  /*1380*/  @!P1 VIADD R0, R0, 0x1 ;  /* 0x0000000100009836 */ /* 0x000fe20000000000 */
[----:B------:R-:W-:Y:S01]  /*1390*/  PLOP3.LUT P1, PT, PT, PT, UP0, 0x80, 0x0 ;  /* 0x000000000000781c */ /* 0x000fe20003f2f008 */
[----:B------:R-:W-:Y:S01]  /*13a0*/  @UP0 ULDC.64 UR16, c[0x0][0x250] ;  /* 0x0000940000100ab9 */ /* 0x000fe20000000a00 */
[----:B------:R-:W-:Y:S01]  /*13b0*/  ISETP.GE.U32.AND P0, PT, R2, R6, PT ;  /* 0x000000060200720c */ /* 0x000fe20003f06070 */
[----:B------:R-:W-:Y:S01]  /*13c0*/  @UP1 UIADD3 UR48, UR13, UR22, URZ ;  /* 0x000000160d301290 */ /* 0x000fe2000fffe03f */
[----:B------:R-:W-:Y:S01]  /*13d0*/  LOP3.LUT R2, R7, UR59, RZ, 0x3c, !PT ;  /* 0x0000003b07027c12 */ /* 0x000fe2000f8e3cff */
[----:B------:R-:W-:Y:S01]  /*13e0*/  @UP3 ULDC UR10, c[0x0][0x2e4] ;  /* 0x0000b900000a3ab9 */ /* 0x000fe20000000800 */
[----:B------:R-:W-:-:S02]  /*13f0*/  @UP0 UIMAD.WIDE.U32 UR14, UR23, UR20, URZ ;  /* 0x00000014170e02a5 */ /* 0x000fc4000f8e003f */
[----:B------:R-:W-:Y:S01]  /*1400*/  ISETP.GE.AND P2, PT, R2, RZ, PT ;  /* 0x000000ff0200720c */ /* 0x000fe20003f46270 */
[----:B------:R-:W-:Y:S02]  /*1410*/  @!UP1 UIADD3 UR53, UR37, UR42, URZ ;  /* 0x0000002a25359290 */ /* 0x000fe4000fffe03f */
[----:B------:R-:W-:Y:S02]  /*1420*/  @UP0 UIMAD.WIDE.U32 UR12, UR24, UR16, URZ ;  /* 0x00000010180c02a5 */ /* 0x000fe4000f8e003f */
[----:B------:R-:W-:Y:S02]  /*1430*/  @UP3 UIMAD UR42, UR59, UR10, UR11 ;  /* 0x0000000a3b2a32a4 */ /* 0x000fe4000f8e020b */
[----:B------:R-:W-:Y:S01]  /*1440*/  @P0 IADD3 R0, R0, 0x1, RZ ;  /* 0x0000000100000810 */ /* 0x000fe20007ffe0ff */
[----:B------:R-:W-:Y:S01]  /*1450*/  @!UP3 UIMAD UR10, UR49, UR43, UR59 ;  /* 0x0000002b310ab2a4 */ /* 0x000fe2000f8e023b */
[----:B------:R-:W-:Y:S01]  /*1460*/  PLOP3.LUT P0, PT, PT, PT, UP3, 0x80, 0x0 ;  /* 0x000000000000781c */ /* 0x000fe20003f0f038 */
[----:B------:R-:W-:-:S02]  /*1470*/  @UP0 UIMAD UR23, UR23, UR21, URZ ;  /* 0x00000015171702a4 */ /* 0x000fc4000f8e023f */
[----:B------:R-:W-:Y:S01]  /*1480*/  @UP0 UIMAD UR18, UR24, UR17, URZ ;  /* 0x00000011181202a4 */ /* 0x000fe2000f8e023f */
[----:B------:R-:W-:Y:S01]  /*1490*/  IMAD.MOV.U32 R2, RZ, RZ, R0 ;  /* 0x000000ffff027224 */ /* 0x000fe200078e0000 */
[----:B------:R-:W-:Y:S02]  /*14a0*/  USEL UR55, UR28, URZ, UP4 ;  /* 0x0000003f1c377287 */ /* 0x000fe4000a000000 */
[----:B------:R-:W-:Y:S02]  /*14b0*/  USEL UR54, UR45, URZ, UP4 ;  /* 0x0000003f2d367287 */ /* 0x000fe4000a000000 */
[----:B------:R-:W-:Y:S01]  /*14c0*/  @!UP3 UIMAD UR42, UR10, UR47, URZ ;  /* 0x0000002f0a2ab2a4 */ /* 0x000fe2000f8e023f */
[----:B------:R-:W-:Y:S01]  /*14d0*/  @!P2 IADD3 R2, -R2, RZ, RZ ;  /* 0x000000ff0202a210 */ /* 0x000fe20007ffe1ff */
[----:B------:R-:W-:Y:S01]  /*14e0*/  USHF.R.S32.HI UR44, URZ, 0x1f, UR33 ;  /* 0x0000001f3f2c7899 */ /* 0x000fe20008011421 */
[----:B------:R-:W-:Y:S01]  /*14f0*/  @!P3 LOP3.LUT R2, RZ, R7, RZ, 0x33, !PT ;  /* 0x00000007ff02b212 */ /* 0x000fe200078e33ff */
[----:B------:R-:W-:-:S02]  /*1500*/  USHF.R.S32.HI UR56, URZ, 0x1f, UR50 ;  /* 0x0000001f3f387899 */ /* 0x000fc40008011432 */
[----:B------:R-:W-:Y:S02]  /*1510*/  USHF.R.S32.HI UR43, URZ, 0x6, UR27 ;  /* 0x000000063f2b7899 */ /* 0x000fe4000801141b */
[----:B------:R-:W-:Y:S02]  /*1520*/  @UP0 UIADD3 UR46, UR13, UR18, URZ ;  /* 0x000000120d2e0290 */ /* 0x000fe4000fffe03f */
[----:B------:R-:W-:Y:S02]  /*1530*/  UIADD3 UR52, UR31, UR19, URZ ;  /* 0x000000131f347290 */ /* 0x000fe4000fffe03f */
[----:B------:R-:W-:Y:S01]  /*1540*/  @UP0 UIADD3 UR47, UR15, UR23, URZ ;  /* 0x000000170f2f0290 */ /* 0x000fe2000fffe03f */
[----:B------:R-:W-:Y:S01]  /*1550*/  @UP0 UMOV UR45, UR14 ;  /* 0x0000000e002d0c82 */ /* 0x000fe20008000000 */
[----:B------:R-:W-:Y:S01]  /*1560*/  @UP0 UMOV UR28, UR12 ;  /* 0x0000000c001c0c82 */ /* 0x000fe20008000000 */
[----:B------:R-:W-:Y:S09]  /*1570*/  @P1 BRA `(.L_x_623) ;  /* 0x0000000000301947 */ /* 0x000ff20003800000 */
        /* <DEDUP_REMOVED lines=12> */
.L_x_623:
[----:B------:R-:W-:Y:S05]  /*1640*/  @P1 BRA `(.L_x_624) ;  /* 0x0000000000301947 */ /* 0x000fea0003800000 */
        /* <DEDUP_REMOVED lines=12> */
.L_x_624:
        /* <DEDUP_REMOVED lines=11> */
.L_x_625:
[----:B------:R-:W-:Y:S02]  /*17c0*/  ULDC UR5, c[0x0][0x270] ;  /* 0x00009c0000057ab9 */ /* 0x000fe40000000800 */
[----:B------:R-:W-:-:S04]  /*17d0*/  UIMAD UR5, UR49, UR5, UR59 ;  /* 0x00000005310572a4 */ /* 0x000fc8000f8e023b */
[----:B------:R-:W-:-:S12]  /*17e0*/  UIMAD UR5, UR5, UR61, URZ ;  /* 0x0000003d050572a4 */ /* 0x000fd8000f8e023f */
.L_x_626:
[----:B------:R-:W1:Y:S01]  /*17f0*/  S2R R39, SR_TID.X ;  /* 0x0000000000277919 */ /* 0x000e620000002100 */
[----:B------:R-:W2:Y:S01]  /*1800*/  LDC.64 R24, c[0x0][0x420] ;  /* 0x00010800ff187b82 */ /* 0x000ea20000000a00 */
[----:B------:R-:W-:Y:S01]  /*1810*/  ULDC UR11, c[0x0][0x2dc] ;  /* 0x0000b700000b7ab9 */ /* 0x000fe20000000800 */
[----:B------:R-:W-:Y:S01]  /*1820*/  ULDC UR12, c[0x0][0x270] ;  /* 0x00009c00000c7ab9 */ /* 0x000fe20000000800 */
[----:B------:R-:W-:Y:S01]  /*1830*/  UIADD3 UR24, UR6, UR5, URZ ;  /* 0x0000000506187290 */ /* 0x000fe2000fffe03f */
[----:B------:R-:W-:Y:S01]  /*1840*/  BSSY B1, `(.L_x_622) ;  /* 0x00006fb000017945 */ /* 0x000fe20003800000 */
[----:B------:R-:W-:Y:S02]  /*1850*/  UIMAD UR27, UR11, UR12, URZ ;  /* 0x0000000c0b1b72a4 */ /* 0x000fe4000f8e023f */
[----:B------:R-:W-:Y:S02]  /*1860*/  UIADD3 UR5, -UR7, UR25, UR33 ;  /* 0x0000001907057290 */ /* 0x000fe4000fffe121 */
[----:B------:R-:W-:Y:S01]  /*1870*/  USHF.L.U32 UR35, UR27, 0x6, URZ ;  /* 0x000000061b237899 */ /* 0x000fe2000800063f */
[----:B------:R-:W-:Y:S01]  /*1880*/  ULDC UR11, c[0x0][0x398] ;  /* 0x0000e600000b7ab9 */ /* 0x000fe20000000800 */
[----:B------:R-:W-:Y:S01]  /*1890*/  ULDC.64 UR18, c[0x0][0x400] ;  /* 0x0001000000127ab9 */ /* 0x000fe20000000a00 */
[----:B------:R-:W-:-:S02]  /*18a0*/  UIADD3 UR5, UR5, -UR11, URZ ;  /* 0x8000000b05057290 */ /* 0x000fc4000fffe03f */
[----:B------:R-:W-:Y:S02]  /*18b0*/  UIADD3 UR12, UP2, UP1, UR30, UR35, UR50 ;  /* 0x000000231e0c7290 */ /* 0x000fe4000f95e032 */
[----:B------:R-:W-:Y:S02]  /*18c0*/  USHF.R.S32.HI UR11, URZ, 0x1f, UR35 ;  /* 0x0000001f3f0b7899 */ /* 0x000fe40008011423 */
[----:B------:R-:W-:Y:S02]  /*18d0*/  USHF.R.S32.HI UR36, URZ, 0x1f, UR59 ;  /* 0x0000001f3f247899 */ /* 0x000fe4000801143b */
[----:B------:R-:W-:Y:S02]  /*18e0*/  UIADD3.X UR11, UR52, UR11, UR56, UP2, UP1 ;  /* 0x0000000b340b7290 */ /* 0x000fe400097e2438 */
[----:B------:R-:W-:Y:S01]  /*18f0*/  UIADD3 UR12, UP2, UP1, UR55, UR12, UR57 ;  /* 0x0000000c370c7290 */ /* 0x000fe2000f95e039 */
[----:B--2---:R-:W-:Y:S01]  /*1900*/  IMAD R9, R24, UR29, RZ ;  /* 0x0000001d18097c24 */ /* 0x004fe2000f8e02ff */
[----:B------:R-:W-:Y:S01]  /*1910*/  ULDC.64 UR22, c[0x0][0x258] ;  /* 0x0000960000167ab9 */ /* 0x000fe20000000a00 */
[----:B------:R-:W-:Y:S01]  /*1920*/  ULDC.64 UR14, c[0x0][0x428] ;  /* 0x00010a00000e7ab9 */ /* 0x000fe20000000a00 */
[----:B------:R-:W-:Y:S01]  /*1930*/  ULDC.64 UR30, c[0x0][0x478] ;  /* 0x00011e00001e7ab9 */ /* 0x000fe20000000a00 */
[----:B------:R-:W-:Y:S01]  /*1940*/  IMAD R12, R25, UR6, R9 ;  /* 0x00000006190c7c24 */ /* 0x000fe2000f8e0209 */
[----:B------:R-:W-:Y:S01]  /*1950*/  UIMAD UR13, UR36, UR14, URZ ;  /* 0x0000000e240d72a4 */ /* 0x000fe2000f8e023f */
[----:B-1----:R-:W-:-:S03]  /*1960*/  SHF.R.S32.HI R38, RZ, 0x1f, R39 ;  /* 0x0000001fff267819 */ /* 0x002fc60000011427 */
        /* <DEDUP_REMOVED lines=9> */
[----:B------:R-:W-:Y:S02]  /*1a00*/  IMAD.SHL.U32 R4, R4, 0x8, RZ ;  /* 0x0000000804047824 */ /* 0x000fe400078e00ff */
[----:B------:R-:W-:Y:S01]  /*1a10*/  IMAD R10, R10, UR27, R250 ;  /* 0x0000001b0a0a7c24 */ /* 0x000fe2000f8e02fa */
[----:B------:R-:W-:Y:S02]  /*1a20*/  IADD3.X R7, R37, UR29, RZ, P0, !PT ;  /* 0x0000001d25077c10 */ /* 0x000fe400087fe4ff */
[----:B------:R-:W-:Y:S02]  /*1a30*/  SHF.R.S32.HI R5, RZ, 0x1f, R4 ;  /* 0x0000001fff057819 */ /* 0x000fe40000011404 */
[----:B------:R-:W-:Y:S01]  /*1a40*/  IADD3 R6, P0, R4, UR10, RZ ;  /* 0x0000000a04067c10 */ /* 0x000fe2000ff1e0ff */
[----:B------:R-:W-:Y:S01]  /*1a50*/  IMAD R9, R7, UR40, RZ ;  /* 0x0000002807097c24 */ /* 0x000fe2000f8e02ff */
[----:B------:R-:W-:-:S02]  /*1a60*/  UIADD3.X UR10, UR54, UR11, UR48, UP2, UP1 ;  /* 0x0000000b360a7290 */ /* 0x000fc400097e2430 */
[----:B------:R-:W-:Y:S01]  /*1a70*/  IADD3.X R7, R5, UR53, RZ, P0, !PT ;  /* 0x0000003505077c10 */ /* 0x000fe200087fe4ff */
[----:B------:R-:W-:Y:S01]  /*1a80*/  IMAD R13, R8, UR41, R9 ;  /* 0x00000029080d7c24 */ /* 0x000fe2000f8e0209 */
[----:B------:R-:W-:Y:S01]  /*1a90*/  IADD3 R11, P0, R10, UR12, RZ ;  /* 0x0000000c0a0b7c10 */ /* 0x000fe2000ff1e0ff */
[----:B------:R-:W-:Y:S01]  /*1aa0*/  IMAD.WIDE.U32 R8, R8, UR40, R4 ;  /* 0x0000002808087c25 */ /* 0x000fe2000f8e0004 */
[----:B------:R-:W-:Y:S02]  /*1ab0*/  ULDC.64 UR12, c[0x0][0x210] ;  /* 0x00008400000c7ab9 */ /* 0x000fe40000000a00 */
[----:B------:R-:W-:Y:S01]  /*1ac0*/  LEA.HI.X.SX32 R10, R10, UR10, 0x1, P0 ;  /* 0x0000000a0a0a7c11 */ /* 0x000fe200080f0eff */
[----:B------:R-:W-:Y:S01]  /*1ad0*/  UIMAD UR10, UR36, UR22, URZ ;  /* 0x00000016240a72a4 */ /* 0x000fe2000f8e023f */
[C---:B------:R-:W-:Y:S01]  /*1ae0*/  LEA R224, P0, R11.reuse, UR18, 0x2 ;  /* 0x000000120be07c11 */ /* 0x040fe2000f8010ff */
[----:B------:R-:W-:Y:S01]  /*1af0*/  USHF.R.S32.HI UR18, URZ, 0x1f, UR5 ;  /* 0x0000001f3f127899 */ /* 0x000fe20008011405 */
[----:B------:R-:W-:Y:S01]  /*1b00*/  IADD3 R8, P2, R8, UR58, RZ ;  /* 0x0000003a08087c10 */ /* 0x000fe2000ff5e0ff */
[----:B------:R-:W-:Y:S01]  /*1b10*/  IMAD.WIDE.U32 R6, R24, UR6, R6 ;  /* 0x0000000618067c25 */ /* 0x000fe2000f8e0006 */
[----:B------:R-:W-:Y:S01]  /*1b20*/  LEA.HI.X R223, R11, UR19, R10, 0x2, P0 ;  /* 0x000000130bdf7c11 */ /* 0x000fe200080f140a */
[----:B------:R-:W-:Y:S01]  /*1b30*/  ULEA.HI UR18, UR18, UR5, URZ, 0x6 ;  /* 0x0000000512127291 */ /* 0x000fe2000f8f303f */
[----:B------:R-:W-:Y:S01]  /*1b40*/  IADD3.X R9, R9, UR51, R13, P2, !PT ;  /* 0x0000003309097c10 */ /* 0x000fe200097fe40d */
[----:B------:R-:W-:Y:S01]  /*1b50*/  IMAD.U32 R11, RZ, RZ, UR22 ;  /* 0x00000016ff0b7e24 */ /* 0x000fe2000f8e00ff */
[----:B------:R-:W-:Y:S01]  /*1b60*/  UIMAD UR23, UR59, UR23, UR10 ;  /* 0x000000173b1772a4 */ /* 0x000fe2000f8e020a */
[----:B------:R-:W-:Y:S01]  /*1b70*/  IMAD.IADD R7, R7, 0x1, R12 ;  /* 0x0000000107077824 */ /* 0x000fe200078e020c */
[----:B------:R-:W-:Y:S01]  /*1b80*/  USHF.R.S32.HI UR18, URZ, 0x6, UR18 ;  /* 0x000000063f127899 */ /* 0x000fe20008011412 */
[----:B------:R-:W-:Y:S01]  /*1b90*/  IMAD.U32 R10, RZ, RZ, UR14 ;  /* 0x0000000eff0a7e24 */ /* 0x000fe2000f8e00ff */
[----:B------:R-:W-:Y:S01]  /*1ba0*/  UIADD3 UR10, UR6, UR42, URZ ;  /* 0x0000002a060a7290 */ /* 0x000fe2000fffe03f */
[----:B------:R-:W-:Y:S01]  /*1bb0*/  IMAD.WIDE.U32 R8, R11, UR59, R8 ;  /* 0x0000003b0b087c25 */ /* 0x000fe2000f8e0008 */
[----:B------:R-:W-:Y:S01]  /*1bc0*/  UISETP.LT.AND UP1, UPT, URZ, UR18, UPT ;  /* 0x000000123f00728c */ /* 0x000fe2000bf21270 */
[----:B------:R-:W-:-:S02]  /*1bd0*/  ULDC.64 UR36, c[0x0][0x2b0] ;  /* 0x0000ac0000247ab9 */ /* 0x000fc40000000a00 */
[----:B------:R-:W-:Y:S01]  /*1be0*/  IMAD.WIDE.U32 R6, R10, UR59, R6 ;  /* 0x0000003b0a067c25 */ /* 0x000fe2000f8e0006 */
[----:B------:R-:W-:Y:S01]  /*1bf0*/  USEL UR18, URZ, UR18, !UP1 ;  /* 0x000000123f127287 */ /* 0x000fe2000c800000 */
[C---:B------:R-:W-:Y:S01]  /*1c00*/  LEA R198, P0, R8.reuse, UR12, 0x1 ;  /* 0x0000000c08c67c11 */ /* 0x040fe2000f8008ff */
[----:B------:R-:W-:Y:S01]  /*1c10*/  UIMAD.WIDE UR10, UR10, 0x4, UR36 ;  /* 0x000000040a0a78a5 */ /* 0x000fe2000f8e0224 */
[----:B------:R-:W-:Y:S01]  /*1c20*/  VIADD R9, R9, UR23 ;  /* 0x0000001709097c36 */ /* 0x000fe20008000000 */
[----:B------:R-:W-:Y:S01]  /*1c30*/  UISETP.GT.AND UP1, UPT, UR43, UR18, UPT ;  /* 0x000000122b00728c */ /* 0x000fe2000bf24270 */
[----:B------:R-:W-:Y:S01]  /*1c40*/  VIADD R7, R7, UR15 ;  /* 0x0000000f07077c36 */ /* 0x000fe20008000000 */
[----:B------:R-:W-:Y:S01]  /*1c50*/  ULDC.64 UR14, c[0x0][0x3e0] ;  /* 0x0000f800000e7ab9 */ /* 0x000fe20000000a00 */
[-C--:B------:R-:W-:Y:S01]  /*1c60*/  IMAD R10, R37, R24.reuse, RZ ;  /* 0x00000018250a7224 */ /* 0x080fe200078e02ff */
[----:B------:R-:W-:Y:S01]  /*1c70*/  LEA.HI.X R199, R8, UR13, R9, 0x1, P0 ;  /* 0x0000000d08c77c11 */ /* 0x000fe200080f0c09 */
[----:B------:R-:W-:Y:S01]  /*1c80*/  IMAD.WIDE.U32 R6, R0, R24, R6 ;  /* 0x0000001800067225 */ /* 0x000fe200078e0006 */
[----:B------:R-:W-:Y:S01]  /*1c90*/  PLOP3.LUT P0, PT, PT, PT, UP1, 0x80, 0x0 ;  /* 0x000000000000781c */ /* 0x000fe20003f0f018 */
[----:B------:R-:W-:-:S02]  /*1ca0*/  UIMAD.WIDE UR22, UR24, 0x4, UR30 ;  /* 0x00000004181678a5 */ /* 0x000fc4000f8e021e */
[----:B------:R-:W-:Y:S01]  /*1cb0*/  IMAD R10, R0, R25, R10 ;  /* 0x00000019000a7224 */ /* 0x000fe200078e020a */
[C---:B------:R-:W-:Y:S01]  /*1cc0*/  LEA R196, P2, R6.reuse, UR14, 0x1 ;  /* 0x0000000e06c47c11 */ /* 0x040fe2000f8408ff */
[----:B------:R-:W-:Y:S02]  /*1cd0*/  UIADD3 UR6, UR43, -0x1, URZ ;  /* 0xffffffff2b067890 */ /* 0x000fe4000fffe03f */
[----:B------:R-:W-:Y:S01]  /*1ce0*/  IMAD.IADD R7, R7, 0x1, R10 ;  /* 0x0000000107077824 */ /* 0x000fe200078e020a */
[----:B------:R-:W-:Y:S01]  /*1cf0*/  UMOV UR13, UR10 ;  /* 0x0000000a000d7c82 */ /* 0x000fe20008000000 */
[----:B------:R-:W-:Y:S01]  /*1d00*/  UMOV UR12, UR11 ;  /* 0x0000000b000c7c82 */ /* 0x000fe20008000000 */
[----:B------:R-:W-:Y:S02]  /*1d10*/  UMOV UR14, UR23 ;  /* 0x00000017000e7c82 */ /* 0x000fe40008000000 */
        /* <DEDUP_REMOVED lines=22> */
.L_x_628:
        /* <DEDUP_REMOVED lines=19> */
.L_x_629:
        /* <DEDUP_REMOVED lines=34> */
.L_x_631:
[----:B------:R-:W-:Y:S05]  /*21d0*/  BSYNC B0 ;  /* 0x0000000000007941 */ /* 0x000fea0003800000 */
.L_x_630:
        /* <DEDUP_REMOVED lines=14> */
.L_x_633:
[----:B------:R-:W-:Y:S05]  /*22c0*/  BSYNC B0 ;  /* 0x0000000000007941 */ /* 0x000fea0003800000 */
.L_x_632:
        /* <DEDUP_REMOVED lines=14> */
.L_x_635:
[----:B------:R-:W-:Y:S05]  /*23b0*/  BSYNC B0 ;  /* 0x0000000000007941 */ /* 0x000fea0003800000 */
.L_x_634:
        /* <DEDUP_REMOVED lines=14> */
.L_x_637:
[----:B------:R-:W-:Y:S05]  /*24a0*/  BSYNC B0 ;  /* 0x0000000000007941 */ /* 0x000fea0003800000 */
.L_x_636:
[----:B------:R-:W-:Y:S01]  /*24b0*/  UIMAD UR5, UR44, UR12, URZ ;  /* 0x0000000c2c0572a4 */ /* 0x000fe2000f8e023f */
[----:B------:R-:W-:Y:S01]  /*24c0*/  IMAD.U32 R2, RZ, RZ, UR12 ;  /* 0x0000000cff027e24 */ /* 0x000fe2000f8e00ff */
        /* <DEDUP_REMOVED lines=14> */
[----:B----4-:R-:W-:Y:S01]  /*25b0*/  MOV R6, R4 ;  /* 0x0000000400067202 */ /* 0x010fe20000000f00 */
        /* <DEDUP_REMOVED lines=9> */
.L_x_639:
[----:B------:R-:W-:Y:S05]  /*2650*/  BSYNC B0 ;  /* 0x0000000000007941 */ /* 0x000fea0003800000 */
.L_x_638:
[----:B------:R-:W-:Y:S04]  /*2660*/  BSSY B0, `(.L_x_640) ;  /* 0x000000e000007945 */ /* 0x000fe80003800000 */
[----:B------:R-:W-:Y:S05]  /*2670*/  @P2 BRA `(.L_x_641) ;  /* 0x0000000000302947 */ /* 0x000fea0003800000 */
[----:B----4-:R-:W-:Y:S01]  /*2680*/  IADD3 R8, P2, R0, 0x20, RZ ;  /* 0x0000002000087810 */ /* 0x010fe20007f5e0ff */
        /* <DEDUP_REMOVED lines=11> */
.L_x_641:
[----:B------:R-:W-:Y:S05]  /*2740*/  BSYNC B0 ;  /* 0x0000000000007941 */ /* 0x000fea0003800000 */
.L_x_640:
        /* <DEDUP_REMOVED lines=14> */
.L_x_643:
[----:B------:R-:W-:Y:S05]  /*2830*/  BSYNC B0 ;  /* 0x0000000000007941 */ /* 0x000fea0003800000 */
.L_x_642:
[----:B------:R-:W-:Y:S05]  /*2840*/  @P0 BRA `(.L_x_644) ;  /* 0x0000005c00e80947 */ /* 0x000fea0003800000 */
[----:B------:R-:W-:Y:S01]  /*2850*/  IADD3 R0, P0, R0, 0x60, RZ ;  /* 0x0000006000007810 */ /* 0x000fe20007f1e0ff */
[----:B----4-:R-:W-:Y:S01]  /*2860*/  IMAD.MOV.U32 R6, RZ, RZ, R4 ;  /* 0x000000ffff067224 */ /* 0x010fe200078e0004 */
        /* <DEDUP_REMOVED lines=11> */
.L_x_627:
[----:B------:R-:W-:Y:S01]  /*2920*/  UIMAD UR5, UR44, UR16, URZ ;  /* 0x000000102c0572a4 */ /* 0x000fe2000f8e023f */
[----:B------:R-:W-:Y:S01]  /*2930*/  IMAD.U32 R6, RZ, RZ, UR16 ;  /* 0x00000010ff067e24 */ /* 0x000fe2000f8e00ff */
[----:B------:R-:W-:Y:S01]  /*2940*/  UIMAD UR19, UR44, UR20, URZ ;  /* 0x000000142c1372a4 */ /* 0x000fe2000f8e023f */
[----:B------:R-:W-:Y:S01]  /*2950*/  VIADD R11, R0, 0x40 ;  /* 0x00000040000b7836 */ /* 0x000fe20000000000 */
[----:B------:R-:W-:Y:S01]  /*2960*/  UIMAD UR10, UR33, UR17, UR5 ;  /* 0x00000011210a72a4 */ /* 0x000fe2000f8e0205 */
[----:B------:R-:W-:Y:S01]  /*2970*/  IMAD.WIDE.U32 R6, R6, UR33, R4 ;  /* 0x0000002106067c25 */ /* 0x000fe2000f8e0004 */
[----:B------:R-:W-:-:S03]  /*2980*/  UIMAD UR5, UR26, -0x80, UR7 ;  /* 0xffffff801a0578a4 */ /* 0x000fc6000f8e0207 */
[----:B------:R-:W-:Y:S01]  /*2990*/  VIADD R9, R0, 0x60 ;  /* 0x0000006000097836 */ /* 0x000fe20000000000 */
[----:B------:R-:W-:Y:S01]  /*29a0*/  IADD3 R6, P0, R6, UR28, RZ ;  /* 0x0000001c06067c10 */ /* 0x000fe2000ff1e0ff */
[C---:B------:R-:W-:Y:S01]  /*29b0*/  VIADD R36, R0.reuse, 0x20 ;  /* 0x0000002000247836 */ /* 0x040fe20000000000 */
[----:B------:R-:W-:Y:S01]  /*29c0*/  ISETP.GE.AND P5, PT, R0, UR5, PT ;  /* 0x0000000500007c0c */ /* 0x000fe2000bfa6270 */
[----:B------:R-:W-:Y:S01]  /*29d0*/  IMAD.U32 R8, RZ, RZ, UR20 ;  /* 0x00000014ff087e24 */ /* 0x000fe2000f8e00ff */
[----:B------:R-:W-:Y:S01]  /*29e0*/  ISETP.GE.AND P3, PT, R11, UR5, PT ;  /* 0x000000050b007c0c */ /* 0x000fe2000bf66270 */
[----:B------:R-:W-:Y:S01]  /*29f0*/  IMAD.U32 R10, RZ, RZ, UR10 ;  /* 0x0000000aff0a7e24 */ /* 0x000fe2000f8e00ff */
[----:B------:R-:W-:Y:S01]  /*2a00*/  ISETP.GE.AND P2, PT, R9, UR5, PT ;  /* 0x0000000509007c0c */ /* 0x000fe2000bf46270 */
[----:B------:R-:W-:Y:S01]  /*2a10*/  ULDC.64 UR10, c[0x0][0x268] ;  /* 0x00009a00000a7ab9 */ /* 0x000fe20000000a00 */
[----:B------:R-:W-:Y:S01]  /*2a20*/  IMAD.WIDE.U32 R8, R8, UR33, R4 ;  /* 0x0000002108087c25 */ /* 0x000fe2000f8e0004 */
[----:B------:R-:W-:Y:S01]  /*2a30*/  ISETP.GE.AND P4, PT, R36, UR5, PT ;  /* 0x0000000524007c0c */ /* 0x000fe2000bf86270 */
[----:B------:R-:W-:Y:S01]  /*2a40*/  UIMAD UR5, UR33, UR21, UR19 ;  /* 0x00000015210572a4 */ /* 0x000fe2000f8e0213 */
[----:B------:R-:W-:Y:S01]  /*2a50*/  IADD3.X R7, R7, UR46, R10, P0, !PT ;  /* 0x0000002e07077c10 */ /* 0x000fe200087fe40a */
[----:B------:R-:W-:Y:S01]  /*2a60*/  IMAD R4, R27, UR10, RZ ;  /* 0x0000000a1b047c24 */ /* 0x000fe2000f8e02ff */
[----:B------:R-:W-:Y:S01]  /*2a70*/  IADD3 R14, P0, R8, UR45, RZ ;  /* 0x0000002d080e7c10 */ /* 0x000fe2000ff1e0ff */
[----:B------:R-:W-:Y:S01]  /*2a80*/  IMAD.SHL.U32 R25, R25, 0x40, RZ ;  /* 0x0000004019197824 */ /* 0x000fe200078e00ff */
[----:B------:R-:W1:Y:S01]  /*2a90*/  @!P5 LDC.64 R28, c[0x0][0x220] ;  /* 0x00008800ff1cdb82 */ /* 0x000e620000000a00 */
[----:B------:R-:W-:-:S02]  /*2aa0*/  IMAD R10, R2, UR11, R4 ;  /* 0x0000000b020a7c24 */ /* 0x000fc4000f8e0204 */
[----:B------:R-:W-:Y:S01]  /*2ab0*/  IMAD.WIDE.U32 R4, R2, UR10, R6 ;  /* 0x0000000a02047c25 */ /* 0x000fe2000f8e0006 */
[----:B------:R-:W-:-:S03]  /*2ac0*/  ULDC.64 UR10, c[0x0][0x260] ;  /* 0x00009800000a7ab9 */ /* 0x000fc60000000a00 */
[----:B------:R-:W-:Y:S01]  /*2ad0*/  IMAD.U32 R6, RZ, RZ, UR5 ;  /* 0x00000005ff067e24 */ /* 0x000fe2000f8e00ff */
[----:B------:R-:W2:Y:S01]  /*2ae0*/  @!P3 LDC.64 R32, c[0x0][0x220] ;  /* 0x00008800ff20bb82 */ /* 0x000ea20000000a00 */
[----:B------:R-:W-:Y:S01]  /*2af0*/  IMAD.IADD R5, R5, 0x1, R10 ;  /* 0x0000000105057824 */ /* 0x000fe200078e020a */
[C---:B------:R-:W-:Y:S01]  /*2b00*/  @!P3 IADD3 R10, P1, R0.reuse, 0x40, RZ ;  /* 0x00000040000ab810 */ /* 0x040fe20007f3e0ff */
[----:B------:R-:W-:Y:S01]  /*2b10*/  @!P3 IMAD.MOV.U32 R16, RZ, RZ, R4 ;  /* 0x000000ffff10b224 */ /* 0x000fe200078e0004 */
[----:B------:R-:W-:Y:S01]  /*2b20*/  IADD3.X R15, R9, UR47, R6, P0, !PT ;  /* 0x0000002f090f7c10 */ /* 0x000fe200087fe406 */
[----:B------:R-:W-:Y:S01]  /*2b30*/  @!P5 IMAD R9, R37, UR16, RZ ;  /* 0x000000102509dc24 */ /* 0x000fe2000f8e02ff */
[C---:B------:R-:W-:Y:S01]  /*2b40*/  @!P4 IADD3 R6, P0, R0.reuse, 0x20, RZ ;  /* 0x000000200006c810 */ /* 0x040fe20007f1e0ff */
[----:B------:R-:W-:Y:S01]  /*2b50*/  @!P3 IMAD.X R7, RZ, RZ, R37, P1 ;  /* 0x000000ffff07b224 */ /* 0x000fe200008e0625 */
[----:B------:R-:W3:Y:S01]  /*2b60*/  @!P4 LDC.64 R30, c[0x0][0x220] ;  /* 0x00008800ff1ecb82 */ /* 0x000ee20000000a00 */
[C---:B------:R-:W-:Y:S01]  /*2b70*/  @!P5 IMAD R23, R0.reuse, UR17, R9 ;  /* 0x000000110017dc24 */ /* 0x040fe2000f8e0209 */
[----:B------:R-:W-:Y:S01]  /*2b80*/  UIMAD UR5, UR6, -0x40, UR25 ;  /* 0xffffffc0060578a4 */ /* 0x000fe2000f8e0219 */
[----:B------:R-:W-:Y:S01]  /*2b90*/  @!P4 IMAD.X R8, RZ, RZ, R37, P0 ;  /* 0x000000ffff08c224 */ /* 0x000fe200000e0625 */
[----:B------:R-:W-:Y:S01]  /*2ba0*/  @!P2 IADD3 R11, P0, R0, 0x60, RZ ;  /* 0x00000060000ba810 */ /* 0x000fe20007f1e0ff */
[----:B------:R-:W-:-:S02]  /*2bb0*/  @!P3 IMAD.MOV.U32 R17, RZ, RZ, R5 ;  /* 0x000000ffff11b224 */ /* 0x000fc400078e0005 */
[----:B------:R-:W-:Y:S01]  /*2bc0*/  @!P4 IMAD R20, R8, UR16, RZ ;  /* 0x000000100814cc24 */ /* 0x000fe2000f8e02ff */
[----:B------:R-:W4:Y:S01]  /*2bd0*/  @!P2 LDC.64 R34, c[0x0][0x220] ;  /* 0x00008800ff22ab82 */ /* 0x000f220000000a00 */
[----:B------:R-:W-:-:S04]  /*2be0*/  @!P5 IMAD.WIDE.U32 R8, R0, UR16, R4 ;  /* 0x000000100008dc25 */ /* 0x000fc8000f8e0004 */
[----:B------:R-:W-:Y:S02]  /*2bf0*/  @!P3 IMAD R22, R7, UR16, RZ ;  /* 0x000000100716bc24 */ /* 0x000fe4000f8e02ff */
[----:B------:R-:W-:Y:S02]  /*2c00*/  @!P4 IMAD.MOV.U32 R12, RZ, RZ, R4 ;  /* 0x000000ffff0cc224 */ /* 0x000fe400078e0004 */
[----:B------:R-:W-:Y:S02]  /*2c10*/  @!P4 IMAD.MOV.U32 R13, RZ, RZ, R5 ;  /* 0x000000ffff0dc224 */ /* 0x000fe400078e0005 */
[----:B------:R-:W-:Y:S02]  /*2c20*/  @!P2 IMAD.X R21, RZ, RZ, R37, P0 ;  /* 0x000000ffff15a224 */ /* 0x000fe400000e0625 */
[----:B------:R-:W-:Y:S01]  /*2c30*/  @!P4 IMAD R26, R6, UR17, R20 ;  /* 0x00000011061acc24 */ /* 0x000fe2000f8e0214 */
[----:B-1----:R-:W-:Y:S01]  /*2c40*/  @!P5 LEA R20, P0, R8, R28, 0x1 ;  /* 0x0000001c0814d211 */ /* 0x002fe200078008ff */
[----:B------:R-:W-:-:S02]  /*2c50*/  @!P5 IMAD.IADD R9, R9, 0x1, R23 ;  /* 0x000000010909d824 */ /* 0x000fc400078e0217 */
[----:B------:R-:W-:Y:S02]  /*2c60*/  @!P2 IMAD.MOV.U32 R18, RZ, RZ, R4 ;  /* 0x000000ffff12a224 */ /* 0x000fe400078e0004 */
[----:B------:R-:W-:Y:S02]  /*2c70*/  @!P2 IMAD.MOV.U32 R19, RZ, RZ, R5 ;  /* 0x000000ffff13a224 */ /* 0x000fe400078e0005 */
[C---:B------:R-:W-:Y:S02]  /*2c80*/  @!P3 IMAD R22, R10.reuse, UR17, R22 ;  /* 0x000000110a16bc24 */ /* 0x040fe4000f8e0216 */
[----:B------:R-:W-:-:S04]  /*2c90*/  @!P3 IMAD.WIDE.U32 R4, R10, UR16, R16 ;  /* 0x000000100a04bc25 */ /* 0x000fc8000f8e0010 */
[----:B------:R-:W-:-:S04]  /*2ca0*/  @!P4 IMAD.WIDE.U32 R6, R6, UR16, R12 ;  /* 0x000000100606cc25 */ /* 0x000fc8000f8e000c */
[----:B------:R-:W-:Y:S01]  /*2cb0*/  @!P2 IMAD R12, R21, UR16, RZ ;  /* 0x00000010150cac24 */ /* 0x000fe2000f8e02ff */
[----:B------:R-:W-:Y:S01]  /*2cc0*/  @!P5 LEA.HI.X R21, R8, R29, R9, 0x1, P0 ;  /* 0x0000001d0815d211 */ /* 0x000fe200000f0c09 */
[----:B------:R-:W-:Y:S01]  /*2cd0*/  @!P3 IMAD.IADD R8, R5, 0x1, R22 ;  /* 0x000000010508b824 */ /* 0x000fe200078e0216 */
[C---:B--2---:R-:W-:Y:S01]  /*2ce0*/  @!P3 LEA R16, P0, R4.reuse, R32, 0x1 ;  /* 0x000000200410b211 */ /* 0x044fe200078008ff */
[C---:B------:R-:W-:Y:S02]  /*2cf0*/  @!P2 IMAD R12, R11.reuse, UR17, R12 ;  /* 0x000000110b0cac24 */ /* 0x040fe4000f8e020c */
[----:B------:R-:W-:Y:S01]  /*2d00*/  @!P2 IMAD.WIDE.U32 R10, R11, UR16, R18 ;  /* 0x000000100b0aac25 */ /* 0x000fe2000f8e0012 */
[----:B------:R-:W-:Y:S01]  /*2d10*/  @!P3 LEA.HI.X R17, R4, R33, R8, 0x1, P0 ;  /* 0x000000210411b211 */ /* 0x000fe200000f0c08 */
[----:B------:R-:W-:Y:S01]  /*2d20*/  USHF.L.U32 UR16, UR41, 0x6, URZ ;  /* 0x0000000629107899 */ /* 0x000fe2000800063f */
[----:B------:R-:W-:Y:S01]  /*2d30*/  PLOP3.LUT P0, PT, PT, PT, UP4, 0x80, 0x0 ;  /* 0x000000000000781c */ /* 0x000fe20003f0f048 */
[----:B------:R-:W-:Y:S01]  /*2d40*/  @!P4 IMAD.IADD R7, R7, 0x1, R26 ;  /* 0x000000010707c824 */ /* 0x000fe200078e021a */
[----:B---3--:R-:W-:Y:S01]  /*2d50*/  @!P4 LEA R18, P1, R6, R30, 0x1 ;  /* 0x0000001e0612c211 */ /* 0x008fe200078208ff */
[----:B------:R-:W-:-:S02]  /*2d60*/  IMAD R5, R27, UR10, RZ ;  /* 0x0000000a1b057c24 */ /* 0x000fc4000f8e02ff */
[----:B------:R-:W-:Y:S01]  /*2d70*/  IMAD.WIDE.U32 R8, R24, 0x40, RZ ;  /* 0x0000004018087825 */ /* 0x000fe200078e00ff */
[----:B------:R-:W-:Y:S02]  /*2d80*/  @!P4 LEA.HI.X R19, R6, R31, R7, 0x1, P1 ;  /* 0x0000001f0613c211 */ /* 0x000fe400008f0c07 */
[----:B------:R-:W-:Y:S01]  /*2d90*/  ISETP.GE.AND P1, PT, R36, UR5, PT ;  /* 0x0000000524007c0c */ /* 0x000fe2000bf26270 */
[C---:B------:R-:W-:Y:S02]  /*2da0*/  IMAD R7, R2.reuse, UR11, R5 ;  /* 0x0000000b02077c24 */ /* 0x040fe4000f8e0205 */
[----:B------:R-:W-:Y:S01]  /*2db0*/  IMAD.WIDE.U32 R4, R2, UR10, R14 ;  /* 0x0000000a02047c25 */ /* 0x000fe2000f8e000e */
[----:B------:R-:W-:-:S03]  /*2dc0*/  ULEA.HI UR10, UR6, UR6, URZ, 0x1 ;  /* 0x00000006060a7291 */ /* 0x000fc6000f8f083f */
[----:B------:R-:W-:Y:S01]  /*2dd0*/  @!P2 IMAD.IADD R6, R11, 0x1, R12 ;  /* 0x000000010b06a824 */ /* 0x000fe200078e020c */
[C---:B----4-:R-:W-:Y:S01]  /*2de0*/  @!P2 LEA R12, P6, R10.reuse, R34, 0x1 ;  /* 0x000000220a0ca211 */ /* 0x050fe200078c08ff */
[----:B------:R-:W-:Y:S01]  /*2df0*/  ULOP3.LUT UR10, UR10, 0xfffffffe, URZ, 0xc0, !UPT ;  /* 0xfffffffe0a0a7892 */ /* 0x000fe2000f8ec03f */
[----:B------:R-:W-:Y:S02]  /*2e00*/  IMAD.IADD R5, R5, 0x1, R7 ;  /* 0x0000000105057824 */ /* 0x000fe400078e0207 */
[----:B------:R-:W-:Y:S01]  /*2e10*/  @!P2 LEA.HI.X R13, R10, R35, R6, 0x1, P6 ;  /* 0x000000230a0da211 */ /* 0x000fe200030f0c06 */
[----:B------:R-:W-:Y:S01]  /*2e20*/  @P0 BAR.SYNC.DEFER_BLOCKING 0x0 ;  /* 0x0000000000000b1d */ /* 0x000fe20000010000 */
[----:B------:R-:W-:Y:S01]  /*2e30*/  @!P4 IADD3 R6, P0, R0, 0x20, RZ ;  /* 0x000000200006c810 */ /* 0x000fe20007f1e0ff */
[----:B------:R-:W-:Y:S01]  /*2e40*/  UIADD3 UR10, UR6, -UR10, URZ ;  /* 0x8000000a060a7290 */ /* 0x000fe2000fffe03f */
[----:B------:R-:W-:Y:S01]  /*2e50*/  VIADD R2, R244, 0x8 ;  /* 0x00000008f4027836 */ /* 0x000fe20000000000 */
[----:B------:R-:W-:Y:S01]  /*2e60*/  @!P1 IADD3 R8, P6, R196, R8, RZ ;  /* 0x00000008c4089210 */ /* 0x000fe20007fde0ff */
[----:B------:R-:W-:Y:S01]  /*2e70*/  @!P4 IMAD.MOV.U32 R10, RZ, RZ, R4 ;  /* 0x000000ffff0ac224 */ /* 0x000fe200078e0004 */
[----:B------:R-:W-:Y:S01]  /*2e80*/  UISETP.NE.AND UP0, UPT, UR10, 0x1, UPT ;  /* 0x000000010a00788c */ /* 0x000fe2000bf05270 */
[----:B------:R-:W-:Y:S01]  /*2e90*/  @!P4 IMAD.X R7, RZ, RZ, R37, P0 ;  /* 0x000000ffff07c224 */ /* 0x000fe200000e0625 */
[----:B------:R-:W-:Y:S01]  /*2ea0*/  @!P1 IADD3.X R9, R197, R9, R25, P6, !PT ;  /* 0x00000009c5099210 */ /* 0x000fe200037fe419 */
[----:B------:R-:W-:Y:S01]  /*2eb0*/  @!P4 IMAD.MOV.U32 R11, RZ, RZ, R5 ;  /* 0x000000ffff0bc224 */ /* 0x000fe200078e0005 */
[----:B------:R-:W-:Y:S01]  /*2ec0*/  ISETP.GE.AND P6, PT, R2, UR5, PT ;  /* 0x0000000502007c0c */ /* 0x000fe2000bfc6270 */
[----:B------:R-:W-:Y:S01]  /*2ed0*/  @!P4 IMAD R7, R7, UR20, RZ ;  /* 0x000000140707cc24 */ /* 0x000fe2000f8e02ff */
[----:B------:R-:W-:Y:S01]  /*2ee0*/  PLOP3.LUT P0, PT, PT, PT, UP0, 0x40, 0x0 ;  /* 0x000000000000781c */ /* 0x000fe20003f0e808 */
[C---:B------:R-:W-:Y:S01]  /*2ef0*/  VIADD R22, R241.reuse, 0x1000 ;  /* 0x00001000f1167836 */ /* 0x040fe20000000000 */
[----:B------:R-:W-:Y:S01]  /*2f00*/  LEA R2, R241, UR4, 0x1 ;  /* 0x00000004f1027c11 */ /* 0x000fe2000f8e08ff */
[C---:B------:R-:W-:Y:S01]  /*2f10*/  @!P4 IMAD R27, R6.reuse, UR21, R7 ;  /* 0x00000015061bcc24 */ /* 0x040fe2000f8e0207 */
[----:B------:R-:W-:Y:S01]  /*2f20*/  UIMAD.WIDE.U32 UR10, UR40, 0x40, URZ ;  /* 0x00000040280a78a5 */ /* 0x000fe2000f8e003f */
[----:B------:R-:W-:Y:S01]  /*2f30*/  @!P4 IMAD.WIDE.U32 R6, R6, UR20, R10 ;  /* 0x000000140606cc25 */ /* 0x000fe2000f8e000a */
[----:B------:R-:W-:-:S02]  /*2f40*/  SEL R11, R22, R241, P0 ;  /* 0x000000f1160b7207 */ /* 0x000fc40000000000 */
[C---:B------:R-:W-:Y:S01]  /*2f50*/  @!P3 IADD3 R10, P0, R0.reuse, 0x40, RZ ;  /* 0x00000040000ab810 */ /* 0x040fe20007f1e0ff */
[----:B------:R-:W1:Y:S01]  /*2f60*/  @!P4 LDC.64 R22, c[0x0][0x218] ;  /* 0x00008600ff16cb82 */ /* 0x000e620000000a00 */
[----:B------:R-:W-:Y:S01]  /*2f70*/  LEA R216, R11, UR4, 0x1 ;  /* 0x000000040bd87c11 */ /* 0x000fe2000f8e08ff */
[--C-:B------:R-:W-:Y:S01]  /*2f80*/  @!P3 IMAD.MOV.U32 R14, RZ, RZ, R4.reuse ;  /* 0x000000ffff0eb224 */ /* 0x100fe200078e0004 */
[----:B------:R-:W-:Y:S01]  /*2f90*/  @P5 STS.128 [R2+0xa000], RZ ;  /* 0x00a000ff02005388 */ /* 0x000fe20000000c00 */
[--C-:B------:R-:W-:Y:S02]  /*2fa0*/  @!P3 IMAD.MOV.U32 R15, RZ, RZ, R5.reuse ;  /* 0x000000ffff0fb224 */ /* 0x100fe400078e0005 */
[----:B------:R-:W-:Y:S01]  /*2fb0*/  IMAD.U32 R11, RZ, RZ, UR16 ;  /* 0x00000010ff0b7e24 */ /* 0x000fe2000f8e00ff */
[----:B------:R-:W-:Y:S01]  /*2fc0*/  @!PT LDS RZ, [RZ] ;  /* 0x00000000fffff984 */ /* 0x000fe20000000800 */
[----:B------:R-:W-:Y:S01]  /*2fd0*/  @!PT LDS RZ, [RZ] ;  /* 0x00000000fffff984 */ /* 0x000fe20000000800 */
[----:B------:R-:W-:Y:S01]  /*2fe0*/  @!PT LDS RZ, [RZ] ;  /* 0x00000000fffff984 */ /* 0x000fe20000000800 */
[----:B------:R2:W-:Y:S01]  /*2ff0*/  @!P5 LDGSTS.E.BYPASS.LTC128B.128 [R2+0xa000], desc[UR8][R20.64] ;  /* 0x0a0000001402dfae */ /* 0x0005e2000b901d48 */
[--C-:B------:R-:W-:Y:S02]  /*3000*/  @!P2 IMAD.MOV.U32 R24, RZ, RZ, R4.reuse ;  /* 0x000000ffff18a224 */ /* 0x100fe400078e0004 */
[--C-:B------:R-:W-:Y:S01]  /*3010*/  @!P2 IMAD.MOV.U32 R25, RZ, RZ, R5.reuse ;  /* 0x000000ffff19a224 */ /* 0x100fe200078e0005 */
[----:B------:R-:W-:Y:S01]  /*3020*/  @P4 STS.128 [R2+0xb000], RZ ;  /* 0x00b000ff02004388 */ /* 0x000fe20000000c00 */
[----:B------:R-:W-:-:S03]  /*3030*/  @!P5 IMAD.WIDE.U32 R4, R0, UR20, R4 ;  /* 0x000000140004dc25 */ /* 0x000fc6000f8e0004 */
[----:B------:R-:W-:Y:S01]  /*3040*/  @!PT LDS RZ, [RZ] ;  /* 0x00000000fffff984 */ /* 0x000fe20000000800 */
[----:B------:R-:W-:Y:S01]  /*3050*/  @!PT LDS RZ, [RZ] ;  /* 0x00000000fffff984 */ /* 0x000fe20000000800 */
[----:B------:R-:W-:Y:S01]  /*3060*/  @!PT LDS RZ, [RZ] ;  /* 0x00000000fffff984 */ /* 0x000fe20000000800 */
[----:B------:R3:W-:Y:S01]  /*3070*/  @!P4 LDGSTS.E.BYPASS.LTC128B.128 [R2+0xb000], desc[UR8][R18.64] ;  /* 0x0b0000001202cfae */ /* 0x0007e2000b901d48 */
[----:B------:R-:W-:Y:S02]  /*3080*/  @!P4 IMAD.IADD R7, R7, 0x1, R27 ;  /* 0x000000010707c824 */ /* 0x000fe400078e021b */
[----:B------:R-:W-:Y:S01]  /*3090*/  IMAD.MOV.U32 R234, RZ, RZ, 0x7f800000 ;  /* 0x7f800000ffea7424 */ /* 0x000fe200078e00ff */
[----:B------:R-:W-:Y:S01]  /*30a0*/  @P3 STS.128 [R2+0xc000], RZ ;  /* 0x00c000ff02003388 */ /* 0x000fe20000000c00 */
[----:B------:R-:W-:Y:S02]  /*30b0*/  IMAD.MOV.U32 R235, RZ, RZ, 0x7f800000 ;  /* 0x7f800000ffeb7424 */ /* 0x000fe400078e00ff */
[----:B------:R-:W-:Y:S01]  /*30c0*/  IMAD.MOV.U32 R232, RZ, RZ, 0x7f800000 ;  /* 0x7f800000ffe87424 */ /* 0x000fe200078e00ff */
[----:B------:R-:W-:Y:S01]  /*30d0*/  @!PT LDS RZ, [RZ] ;  /* 0x00000000fffff984 */ /* 0x000fe20000000800 */
[----:B------:R-:W-:Y:S01]  /*30e0*/  @!PT LDS RZ, [RZ] ;  /* 0x00000000fffff984 */ /* 0x000fe20000000800 */
[----:B------:R-:W-:Y:S01]  /*30f0*/  @!PT LDS RZ, [RZ] ;  /* 0x00000000fffff984 */ /* 0x000fe20000000800 */
[----:B------:R4:W-:Y:S01]  /*3100*/  @!P3 LDGSTS.E.BYPASS.LTC128B.128 [R2+0xc000], desc[UR8][R16.64] ;  /* 0x0c0000001002bfae */ /* 0x0009e2000b901d48 */
[----:B------:R-:W-:-:S03]  /*3110*/  IMAD.MOV.U32 R233, RZ, RZ, 0x7f800000 ;  /* 0x7f800000ffe97424 */ /* 0x000fc600078e00ff */
[----:B------:R-:W-:Y:S04]  /*3120*/  @P2 STS.128 [R2+0xd000], RZ ;  /* 0x00d000ff02002388 */ /* 0x000fe80000000c00 */
[----:B------:R-:W-:Y:S01]  /*3130*/  @!PT LDS RZ, [RZ] ;  /* 0x00000000fffff984 */ /* 0x000fe20000000800 */
[----:B------:R-:W-:Y:S01]  /*3140*/  @!PT LDS RZ, [RZ] ;  /* 0x00000000fffff984 */ /* 0x000fe20000000800 */
[----:B------:R-:W-:Y:S01]  /*3150*/  @!PT LDS RZ, [RZ] ;  /* 0x00000000fffff984 */ /* 0x000fe20000000800 */
[----:B------:R1:W-:Y:S01]  /*3160*/  @!P2 LDGSTS.E.BYPASS.LTC128B.128 [R2+0xd000], desc[UR8][R12.64] ;  /* 0x0d0000000c02afae */ /* 0x0003e2000b901d48 */
[----:B--2---:R-:W-:Y:S01]  /*3170*/  @!P3 IMAD.X R20, RZ, RZ, R37, P0 ;  /* 0x000000ffff14b224 */ /* 0x004fe200000e0625 */
[----:B------:R-:W-:Y:S02]  /*3180*/  ISETP.GE.AND P0, PT, R0, UR5, PT ;  /* 0x0000000500007c0c */ /* 0x000fe4000bf06270 */
[----:B------:R-:W0:Y:S01]  /*3190*/  LDGDEPBAR ;  /* 0x00000000000079af */ /* 0x000e220000000000 */
[----:B---3--:R-:W2:Y:S10]  /*31a0*/  @!P5 LDC.64 R18, c[0x0][0x218] ;  /* 0x00008600ff12db82 */ /* 0x008eb40000000a00 */
[----:B------:R-:W-:Y:S01]  /*31b0*/  @P0 STS.128 [R2+0x4000], RZ ;  /* 0x004000ff02000388 */ /* 0x000fe20000000c00 */
[----:B----4-:R-:W-:-:S03]  /*31c0*/  @!P5 IMAD R16, R37, UR20, RZ ;  /* 0x000000142510dc24 */ /* 0x010fc6000f8e02ff */
[----:B------:R-:W-:Y:S01]  /*31d0*/  @!PT LDS RZ, [RZ] ;  /* 0x00000000fffff984 */ /* 0x000fe20000000800 */
[----:B------:R-:W-:Y:S01]  /*31e0*/  @!PT LDS RZ, [RZ] ;  /* 0x00000000fffff984 */ /* 0x000fe20000000800 */
[----:B------:R-:W-:Y:S01]  /*31f0*/  @!PT LDS RZ, [RZ] ;  /* 0x00000000fffff984 */ /* 0x000fe20000000800 */
[----:B------:R-:W-:Y:S04]  /*3200*/  @!P0 LDGSTS.E.BYPASS.LTC128B.128 [R2+0x4000], desc[UR8][R196.64] ;  /* 0x04000000c4028fae */ /* 0x000fe8000b901d48 */
[----:B------:R-:W-:Y:S01]  /*3210*/  @P1 STS.128 [R2+0x5000], RZ ;  /* 0x005000ff02001388 */ /* 0x000fe20000000c00 */
[----:B-1----:R-:W-:-:S03]  /*3220*/  @!P3 IMAD.WIDE.U32 R12, R10, UR20, R14 ;  /* 0x000000140a0cbc25 */ /* 0x002fc6000f8e000e */
[----:B------:R-:W-:Y:S01]  /*3230*/  @!PT LDS RZ, [RZ] ;  /* 0x00000000fffff984 */ /* 0x000fe20000000800 */
[----:B------:R-:W-:Y:S01]  /*3240*/  @!PT LDS RZ, [RZ] ;  /* 0x00000000fffff984 */ /* 0x000fe20000000800 */
[----:B------:R-:W-:Y:S01]  /*3250*/  @!PT LDS RZ, [RZ] ;  /* 0x00000000fffff984 */ /* 0x000fe20000000800 */
[----:B------:R1:W-:Y:S04]  /*3260*/  @!P1 LDGSTS.E.BYPASS.LTC128B.128 [R2+0x5000], desc[UR8][R8.64] ;  /* 0x0500000008029fae */ /* 0x0003e8000b901d48 */
[----:B------:R-:W-:Y:S04]  /*3270*/  @P0 STS [R216], RZ ;  /* 0x000000ffd8000388 */ /* 0x000fe80000000800 */
[----:B------:R-:W-:Y:S04]  /*3280*/  @P0 STS [R216+0x4], RZ ;  /* 0x000004ffd8000388 */ /* 0x000fe80000000800 */
[----:B------:R-:W-:Y:S04]  /*3290*/  @P0 STS [R216+0x8], RZ ;  /* 0x000008ffd8000388 */ /* 0x000fe80000000800 */
[----:B------:R-:W-:Y:S04]  /*32a0*/  @P0 STS [R216+0xc], RZ ;  /* 0x00000cffd8000388 */ /* 0x000fe80000000800 */
[----:B------:R-:W-:Y:S01]  /*32b0*/  @!PT LDS RZ, [RZ] ;  /* 0x00000000fffff984 */ /* 0x000fe20000000800 */
[----:B------:R-:W-:Y:S01]  /*32c0*/  @!PT LDS RZ, [RZ] ;  /* 0x00000000fffff984 */ /* 0x000fe20000000800 */
[----:B------:R-:W-:Y:S01]  /*32d0*/  @!PT LDS RZ, [RZ] ;  /* 0x00000000fffff984 */ /* 0x000fe20000000800 */
[----:B------:R-:W-:Y:S04]  /*32e0*/  @!P0 LDGSTS.E.BYPASS.LTC128B.128 [R216], desc[UR8][R198.64] ;  /* 0x00000000c6d88fae */ /* 0x000fe8000b901d48 */
[----:B------:R-:W-:Y:S01]  /*32f0*/  @P1 STS [R216+0x1000], RZ ;  /* 0x001000ffd8001388 */ /* 0x000fe20000000800 */
[----:B-1----:R-:W-:Y:S01]  /*3300*/  @!P3 IMAD R9, R20, UR20, RZ ;  /* 0x000000141409bc24 */ /* 0x002fe2000f8e02ff */
[----:B------:R-:W-:Y:S01]  /*3310*/  @!P1 IADD3 R8, P0, R198, UR10, RZ ;  /* 0x0000000ac6089c10 */ /* 0x000fe2000ff1e0ff */
[----:B------:R-:W1:Y:S01]  /*3320*/  @!P2 LDC.64 R20, c[0x0][0x218] ;  /* 0x00008600ff14ab82 */ /* 0x000e620000000a00 */
[----:B------:R-:W-:Y:S01]  /*3330*/  @P1 STS [R216+0x1004], RZ ;  /* 0x001004ffd8001388 */ /* 0x000fe20000000800 */
[----:B------:R-:W-:Y:S01]  /*3340*/  @!P3 IMAD R26, R10, UR21, R9 ;  /* 0x000000150a1abc24 */ /* 0x000fe2000f8e0209 */
[----:B------:R-:W-:Y:S01]  /*3350*/  @!P1 IADD3.X R9, R199, UR11, R11, P0, !PT ;  /* 0x0000000bc7099c10 */ /* 0x000fe200087fe40b */
[C---:B------:R-:W-:Y:S01]  /*3360*/  @!P5 IMAD R10, R0.reuse, UR21, R16 ;  /* 0x00000015000adc24 */ /* 0x040fe2000f8e0210 */
[----:B------:R-:W-:Y:S01]  /*3370*/  @!P2 IADD3 R14, P0, R0, 0x60, RZ ;  /* 0x00000060000ea810 */ /* 0x000fe20007f1e0ff */
[----:B------:R-:W-:Y:S01]  /*3380*/  @P1 STS [R216+0x1008], RZ ;  /* 0x001008ffd8001388 */ /* 0x000fe20000000800 */
[----:B------:R-:W-:Y:S01]  /*3390*/  VIADD R0, R244, 0x28 ;  /* 0x00000028f4007836 */ /* 0x000fe20000000000 */
[----:B------:R-:W3:Y:S01]  /*33a0*/  @!P3 LDC.64 R16, c[0x0][0x218] ;  /* 0x00008600ff10bb82 */ /* 0x000ee20000000a00 */
[----:B------:R-:W-:Y:S01]  /*33b0*/  @!P5 IMAD.IADD R11, R5, 0x1, R10 ;  /* 0x00000001050bd824 */ /* 0x000fe200078e020a */
[----:B------:R-:W-:Y:S01]  /*33c0*/  @P1 STS [R216+0x100c], RZ ;  /* 0x00100cffd8001388 */ /* 0x000fe20000000800 */
[----:B------:R-:W-:Y:S01]  /*33d0*/  LEA R144, R182, UR4, 0x1 ;  /* 0x00000004b6907c11 */ /* 0x000fe2000f8e08ff */
[----:B------:R-:W-:-:S02]  /*33e0*/  USHF.L.U32 UR24, UR27, 0x4, URZ ;  /* 0x000000041b187899 */ /* 0x000fc4000800063f */
[----:B------:R-:W-:Y:S01]  /*33f0*/  @!PT LDS RZ, [RZ] ;  /* 0x00000000fffff984 */ /* 0x000fe20000000800 */
[----:B------:R-:W-:Y:S01]  /*3400*/  @!PT LDS RZ, [RZ] ;  /* 0x00000000fffff984 */ /* 0x000fe20000000800 */
[----:B------:R-:W-:Y:S01]  /*3410*/  @!PT LDS RZ, [RZ] ;  /* 0x00000000fffff984 */ /* 0x000fe20000000800 */
[----:B------:R4:W-:Y:S01]  /*3420*/  @!P1 LDGSTS.E.BYPASS.LTC128B.128 [R216+0x1000], desc[UR8][R8.64] ;  /* 0x0100000008d89fae */ /* 0x0009e2000b901d48 */
[C---:B--2---:R-:W-:Y:S01]  /*3430*/  @!P5 LEA R10, P1, R4.reuse, R18, 0x1 ;  /* 0x00000012040ad211 */ /* 0x044fe200078208ff */
[----:B------:R-:W-:Y:S02]  /*3440*/  USHF.L.U32 UR17, UR27, 0x3, URZ ;  /* 0x000000031b117899 */ /* 0x000fe4000800063f */
[----:B------:R-:W-:Y:S01]  /*3450*/  @P5 STS.128 [R2+0x6000], RZ ;  /* 0x006000ff02005388 */ /* 0x000fe20000000c00 */
[----:B------:R-:W-:Y:S01]  /*3460*/  @!P5 LEA.HI.X R11, R4, R19, R11, 0x1, P1 ;  /* 0x00000013040bd211 */ /* 0x000fe200008f0c0b */
[----:B------:R-:W-:Y:S02]  /*3470*/  IMAD.MOV.U32 R179, RZ, RZ, 0x20 ;  /* 0x00000020ffb37424 */ /* 0x000fe400078e00ff */
[----:B------:R-:W-:Y:S02]  /*3480*/  VIADD R173, R181, 0x1000 ;  /* 0x00001000b5ad7836 */ /* 0x000fe40000000000 */
[----:B------:R-:W-:Y:S01]  /*3490*/  VIADD R172, R180, 0x1000 ;  /* 0x00001000b4ac7836 */ /* 0x000fe20000000000 */
[----:B------:R-:W-:Y:S01]  /*34a0*/  @!PT LDS RZ, [RZ] ;  /* 0x00000000fffff984 */ /* 0x000fe20000000800 */
[----:B------:R-:W-:Y:S01]  /*34b0*/  @!PT LDS RZ, [RZ] ;  /* 0x00000000fffff984 */ /* 0x000fe20000000800 */
[----:B------:R-:W-:Y:S01]  /*34c0*/  @!PT LDS RZ, [RZ] ;  /* 0x00000000fffff984 */ /* 0x000fe20000000800 */
[----:B------:R2:W-:Y:S01]  /*34d0*/  @!P5 LDGSTS.E.BYPASS.LTC128B.128 [R2+0x6000], desc[UR8][R10.64] ;  /* 0x060000000a02dfae */ /* 0x0005e2000b901d48 */
[----:B------:R-:W-:Y:S01]  /*34e0*/  IMAD.MOV.U32 R128, RZ, RZ, 0x40 ;  /* 0x00000040ff807424 */ /* 0x000fe200078e00ff */
[----:B------:R-:W-:-:S02]  /*34f0*/  UIADD3 UR33, UR25, 0x80, UR33 ;  /* 0x0000008019217890 */ /* 0x000fc4000fffe021 */
[----:B------:R-:W-:Y:S01]  /*3500*/  @P4 STS.128 [R2+0x7000], RZ ;  /* 0x007000ff02004388 */ /* 0x000fe20000000c00 */
[----:B------:R-:W-:Y:S01]  /*3510*/  IMAD R236, RZ, RZ, -UR35 ;  /* 0x80000023ffec7e24 */ /* 0x000fe2000f8e02ff */
[----:B------:R-:W-:Y:S01]  /*3520*/  CS2R R94, SRZ ;  /* 0x00000000005e7805 */ /* 0x000fe2000001ff00 */
[----:B------:R-:W-:Y:S01]  /*3530*/  IMAD.SHL.U32 R239, R244, 0x4, RZ ;  /* 0x00000004f4ef7824 */ /* 0x000fe200078e00ff */
[----:B------:R-:W-:Y:S01]  /*3540*/  CS2R R92, SRZ ;  /* 0x00000000005c7805 */ /* 0x000fe2000001ff00 */
[----:B------:R-:W-:Y:S01]  /*3550*/  IMAD.MOV.U32 R252, RZ, RZ, 0x28 ;  /* 0x00000028fffc7424 */ /* 0x000fe200078e00ff */
[----:B------:R-:W-:Y:S02]  /*3560*/  CS2R R98, SRZ ;  /* 0x0000000000627805 */ /* 0x000fe4000001ff00 */
[----:B------:R-:W-:Y:S02]  /*3570*/  CS2R R96, SRZ ;  /* 0x0000000000607805 */ /* 0x000fe4000001ff00 */
[----:B------:R-:W-:-:S02]  /*3580*/  CS2R R90, SRZ ;  /* 0x00000000005a7805 */ /* 0x000fc4000001ff00 */
[----:B------:R-:W-:Y:S02]  /*3590*/  CS2R R88, SRZ ;  /* 0x0000000000587805 */ /* 0x000fe4000001ff00 */
[----:B------:R-:W-:Y:S02]  /*35a0*/  CS2R R86, SRZ ;  /* 0x0000000000567805 */ /* 0x000fe4000001ff00 */
[----:B------:R-:W-:Y:S01]  /*35b0*/  CS2R R84, SRZ ;  /* 0x0000000000547805 */ /* 0x000fe2000001ff00 */
[----:B----4-:R-:W-:Y:S01]  /*35c0*/  @!P2 IMAD.X R9, RZ, RZ, R37, P0 ;  /* 0x000000ffff09a224 */ /* 0x010fe200000e0625 */
[C---:B------:R-:W-:Y:S02]  /*35d0*/  @!P4 LEA R8, P0, R6.reuse, R22, 0x1 ;  /* 0x000000160608c211 */ /* 0x040fe400078008ff */
[----:B------:R-:W-:Y:S02]  /*35e0*/  CS2R R78, SRZ ;  /* 0x00000000004e7805 */ /* 0x000fe4000001ff00 */
[----:B------:R-:W-:Y:S01]  /*35f0*/  CS2R R76, SRZ ;  /* 0x00000000004c7805 */ /* 0x000fe2000001ff00 */
[----:B------:R-:W-:Y:S01]  /*3600*/  @!P2 IMAD R5, R9, UR20, RZ ;  /* 0x000000140905ac24 */ /* 0x000fe2000f8e02ff */
[----:B------:R-:W-:Y:S01]  /*3610*/  @!P4 LEA.HI.X R9, R6, R23, R7, 0x1, P0 ;  /* 0x000000170609c211 */ /* 0x000fe200000f0c07 */
[----:B------:R-:W-:Y:S01]  /*3620*/  @!P3 IMAD.IADD R7, R13, 0x1, R26 ;  /* 0x000000010d07b824 */ /* 0x000fe200078e021a */
[----:B------:R-:W-:Y:S01]  /*3630*/  ISETP.GE.AND P0, PT, R0, UR5, PT ;  /* 0x0000000500007c0c */ /* 0x000fe2000bf06270 */
[C---:B------:R-:W-:Y:S01]  /*3640*/  @!P2 IMAD R15, R14.reuse, UR21, R5 ;  /* 0x000000150e0fac24 */ /* 0x040fe2000f8e0205 */
[----:B------:R-:W-:Y:S01]  /*3650*/  CS2R R82, SRZ ;  /* 0x0000000000527805 */ /* 0x000fe2000001ff00 */
[----:B------:R-:W-:Y:S01]  /*3660*/  @!P2 IMAD.WIDE.U32 R4, R14, UR20, R24 ;  /* 0x000000140e04ac25 */ /* 0x000fe2000f8e0018 */
[----:B------:R-:W-:Y:S01]  /*3670*/  @!PT LDS RZ, [RZ] ;  /* 0x00000000fffff984 */ /* 0x000fe20000000800 */
[----:B------:R-:W-:Y:S01]  /*3680*/  @!PT LDS RZ, [RZ] ;  /* 0x00000000fffff984 */ /* 0x000fe20000000800 */
[----:B------:R-:W-:Y:S01]  /*3690*/  @!PT LDS RZ, [RZ] ;  /* 0x00000000fffff984 */ /* 0x000fe20000000800 */
[----:B------:R4:W-:Y:S01]  /*36a0*/  @!P4 LDGSTS.E.BYPASS.LTC128B.128 [R2+0x7000], desc[UR8][R8.64] ;  /* 0x070000000802cfae */ /* 0x0009e2000b901d48 */
[----:B---3--:R-:W-:-:S02]  /*36b0*/  @!P3 LEA R6, P4, R12, R16, 0x1 ;  /* 0x000000100c06b211 */ /* 0x008fc400078808ff */
[----:B------:R-:W-:Y:S01]  /*36c0*/  CS2R R80, SRZ ;  /* 0x0000000000507805 */ /* 0x000fe2000001ff00 */
[----:B--2---:R-:W-:Y:S01]  /*36d0*/  VIADD R11, R244, 0x20 ;  /* 0x00000020f40b7836 */ /* 0x004fe20000000000 */
[----:B------:R-:W-:Y:S01]  /*36e0*/  @P3 STS.128 [R2+0x8000], RZ ;  /* 0x008000ff02003388 */ /* 0x000fe20000000c00 */
[----:B------:R-:W-:Y:S01]  /*36f0*/  @!P2 IMAD.IADD R5, R5, 0x1, R15 ;  /* 0x000000010505a824 */ /* 0x000fe200078e020f */
[----:B------:R-:W-:Y:S02]  /*3700*/  @!P3 LEA.HI.X R7, R12, R17, R7, 0x1, P4 ;  /* 0x000000110c07b211 */ /* 0x000fe400020f0c07 */
[----:B------:R-:W-:Y:S02]  /*3710*/  CS2R R74, SRZ ;  /* 0x00000000004a7805 */ /* 0x000fe4000001ff00 */
[----:B------:R-:W-:Y:S02]  /*3720*/  ISETP.GE.AND P4, PT, R11, UR5, PT ;  /* 0x000000050b007c0c */ /* 0x000fe4000bf86270 */
[----:B------:R-:W-:-:S02]  /*3730*/  CS2R R72, SRZ ;  /* 0x0000000000487805 */ /* 0x000fc4000001ff00 */
[----:B------:R-:W-:Y:S01]  /*3740*/  @!P0 LEA R10, P5, R0, UR13, 0x2 ;  /* 0x0000000d000a8c11 */ /* 0x000fe2000f8a10ff */
[----:B------:R-:W-:Y:S01]  /*3750*/  @!PT LDS RZ, [RZ] ;  /* 0x00000000fffff984 */ /* 0x000fe20000000800 */
[----:B------:R-:W-:Y:S01]  /*3760*/  @!PT LDS RZ, [RZ] ;  /* 0x00000000fffff984 */ /* 0x000fe20000000800 */
[----:B------:R-:W-:Y:S01]  /*3770*/  @!PT LDS RZ, [RZ] ;  /* 0x00000000fffff984 */ /* 0x000fe20000000800 */
[----:B------:R-:W-:Y:S01]  /*3780*/  @!P3 LDGSTS.E.BYPASS.LTC128B.128 [R2+0x8000], desc[UR8][R6.64] ;  /* 0x080000000602bfae */ /* 0x000fe2000b901d48 */
[----:B------:R-:W-:Y:S02]  /*3790*/  SHF.R.S32.HI R12, RZ, 0x1f, R244 ;  /* 0x0000001fff0c7819 */ /* 0x000fe400000114f4 */
[----:B------:R-:W-:Y:S02]  /*37a0*/  CS2R R70, SRZ ;  /* 0x0000000000467805 */ /* 0x000fe4000001ff00 */
[----:B------:R-:W-:Y:S01]  /*37b0*/  ISETP.GE.AND P3, PT, R244, UR5, PT ;  /* 0x00000005f4007c0c */ /* 0x000fe2000bf66270 */
[----:B------:R2:W-:Y:S01]  /*37c0*/  @P2 STS.128 [R2+0x9000], RZ ;  /* 0x009000ff02002388 */ /* 0x0005e20000000c00 */
        /* <DEDUP_REMOVED lines=11> */
[----:B----4-:R-:W-:Y:S01]  /*3880*/  SHF.R.S32.HI R9, RZ, 0x1f, R0 ;  /* 0x0000001fff097819 */ /* 0x010fe20000011400 */
[----:B------:R-:W-:Y:S01]  /*3890*/  UIADD3 UR23, UR24, 0x20, URZ ;  /* 0x0000002018177890 */ /* 0x000fe2000fffe03f */
[----:B-1----:R-:W-:Y:S02]  /*38a0*/  @!P2 LEA R8, P1, R4, R20, 0x1 ;  /* 0x000000140408a211 */ /* 0x002fe400078208ff */
[----:B------:R-:W-:-:S02]  /*38b0*/  CS2R R50, SRZ ;  /* 0x0000000000327805 */ /* 0x000fc4000001ff00 */
[----:B------:R-:W-:Y:S02]  /*38c0*/  @!P0 LEA.HI.X R11, R0, UR12, R9, 0x2, P5 ;  /* 0x0000000c000b8c11 */ /* 0x000fe4000a8f1409 */
[----:B------:R-:W-:Y:S02]  /*38d0*/  CS2R R48, SRZ ;  /* 0x0000000000307805 */ /* 0x000fe4000001ff00 */
[----:B------:R-:W-:Y:S01]  /*38e0*/  @!P2 LEA.HI.X R9, R4, R21, R5, 0x1, P1 ;  /* 0x000000150409a211 */ /* 0x000fe200008f0c05 */
[C---:B------:R-:W-:Y:S01]  /*38f0*/  IMAD.SHL.U32 R4, R244.reuse, 0x4, RZ ;  /* 0x00000004f4047824 */ /* 0x040fe200078e00ff */
[----:B------:R-:W-:Y:S01]  /*3900*/  SHF.L.U64.HI R0, R244, 0x2, R12 ;  /* 0x00000002f4007819 */ /* 0x000fe2000001020c */
[----:B------:R-:W5:Y:S01]  /*3910*/  @!P0 LDG.E R233, desc[UR8][R10.64] ;  /* 0x000000080ae98981 */ /* 0x000f62000c1e1900 */
[----:B------:R-:W-:Y:S02]  /*3920*/  CS2R R42, SRZ ;  /* 0x00000000002a7805 */ /* 0x000fe4000001ff00 */
[----:B------:R-:W-:-:S02]  /*3930*/  CS2R R40, SRZ ;  /* 0x0000000000287805 */ /* 0x000fc4000001ff00 */
[----:B------:R-:W-:Y:S01]  /*3940*/  IADD3 R4, P1, R4, UR13, RZ ;  /* 0x0000000d04047c10 */ /* 0x000fe2000ff3e0ff */
[----:B------:R-:W-:Y:S01]  /*3950*/  @!PT LDS RZ, [RZ] ;  /* 0x00000000fffff984 */ /* 0x000fe20000000800 */
[----:B------:R-:W-:Y:S01]  /*3960*/  @!PT LDS RZ, [RZ] ;  /* 0x00000000fffff984 */ /* 0x000fe20000000800 */
[----:B------:R-:W-:Y:S01]  /*3970*/  @!PT LDS RZ, [RZ] ;  /* 0x00000000fffff984 */ /* 0x000fe20000000800 */
[----:B------:R2:W-:Y:S01]  /*3980*/  @!P2 LDGSTS.E.BYPASS.LTC128B.128 [R2+0x9000], desc[UR8][R8.64] ;  /* 0x090000000802afae */ /* 0x0005e2000b901d48 */
[----:B------:R-:W-:Y:S02]  /*3990*/  CS2R R36, SRZ ;  /* 0x0000000000247805 */ /* 0x000fe4000001ff00 */
[----:B------:R-:W-:Y:S01]  /*39a0*/  SHF.L.U64.HI R238, R244, 0x2, R12 ;  /* 0x00000002f4ee7819 */ /* 0x000fe2000001020c */
[----:B------:R-:W-:Y:S01]  /*39b0*/  UIMAD UR31, UR27, 0x18, URZ ;  /* 0x000000181b1f78a4 */ /* 0x000fe2000f8e023f */
[----:B------:R-:W0:Y:S01]  /*39c0*/  LDGDEPBAR ;  /* 0x00000000000079af */ /* 0x000e220000000000 */
[----:B------:R-:W-:Y:S01]  /*39d0*/  IADD3.X R5, R0, UR12, RZ, P1, !PT ;  /* 0x0000000c00057c10 */ /* 0x000fe20008ffe4ff */
[----:B------:R-:W-:Y:S02]  /*39e0*/  USHF.L.U32 UR30, UR27, 0x5, URZ ;  /* 0x000000051b1e7899 */ /* 0x000fe4000800063f */
[----:B------:R-:W-:-:S02]  /*39f0*/  UIMAD UR29, UR27, 0x28, URZ ;  /* 0x000000281b1d78a4 */ /* 0x000fc4000f8e023f */
[----:B------:R-:W5:Y:S01]  /*3a00*/  @!P3 LDG.E R234, desc[UR8][R4.64] ;  /* 0x0000000804eab981 */ /* 0x000f62000c1e1900 */
[----:B------:R-:W-:Y:S02]  /*3a10*/  UIMAD UR28, UR27, 0x30, URZ ;  /* 0x000000301b1c78a4 */ /* 0x000fe4000f8e023f */
[----:B------:R-:W-:Y:S01]  /*3a20*/  UIADD3 UR33, UR33, -UR7, URZ ;  /* 0x8000000721217290 */ /* 0x000fe2000fffe03f */
[----:B------:R-:W5:Y:S01]  /*3a30*/  @!P6 LDG.E R235, desc[UR8][R4.64+0x20] ;  /* 0x0000200804ebe981 */ /* 0x000f62000c1e1900 */
[----:B------:R-:W-:Y:S01]  /*3a40*/  ULDC UR5, c[0x0][0x39c] ;  /* 0x0000e70000057ab9 */ /* 0x000fe20000000800 */
[----:B------:R-:W-:Y:S02]  /*3a50*/  ULDC UR10, c[0x0][0x2ec] ;  /* 0x0000bb00000a7ab9 */ /* 0x000fe40000000800 */
[----:B------:R1:W5:Y:S01]  /*3a60*/  @!P4 LDG.E R232, desc[UR8][R4.64+0x80] ;  /* 0x0000800804e8c981 */ /* 0x000362000c1e1900 */
[----:B------:R-:W-:-:S04]  /*3a70*/  DEPBAR.LE SB0, 0x1 ;  /* 0x000080400000791a */ /* 0x000fc80000000000 */
[----:B------:R-:W-:Y:S01]  /*3a80*/  BAR.SYNC.DEFER_BLOCKING 0x0 ;  /* 0x0000000000007b1d */ /* 0x000fe20000010000 */
[----:B------:R-:W-:-:S04]  /*3a90*/  LEA.HI R0, R38, R39, RZ, 0x4 ;  /* 0x0000002726007211 */ /* 0x000fc800078f20ff */
[----:B------:R-:W-:-:S05]  /*3aa0*/  LOP3.LUT R0, R0, 0xfffffff0, RZ, 0xc0, !PT ;  /* 0xfffffff000007812 */ /* 0x000fca00078ec0ff */
[----:B------:R-:W-:Y:S01]  /*3ab0*/  IMAD.IADD R0, R39, 0x1, -R0 ;  /* 0x0000000127007824 */ /* 0x000fe200078e0a00 */
[----:B------:R3:W4:Y:S04]  /*3ac0*/  LDSM.16.M88.4 R140, [R144+0xa000] ;  /* 0x00a00000908c783b */ /* 0x0007280000000200 */
[----:B------:R-:W1:Y:S04]  /*3ad0*/  LDSM.16.M88.4 R144, [R144+0xa800] ;  /* 0x00a800009090783b */ /* 0x000e680000000200 */
[----:B------:R3:W1:Y:S04]  /*3ae0*/  LDSM.16.M88.4 R148, [R178] ;  /* 0x00000000b294783b */ /* 0x0006680000000200 */
[----:B------:R3:W3:Y:S04]  /*3af0*/  LDSM.16.M88.4 R152, [R178+0x800] ;  /* 0x00080000b298783b */ /* 0x0006e80000000200 */
[----:B------:R1:W3:Y:S04]  /*3b00*/  LDSM.16.M88.4 R156, [R176] ;  /* 0x00000000b09c783b */ /* 0x0002e80000000200 */
[----:B------:R1:W3:Y:S04]  /*3b10*/  LDSM.16.M88.4 R160, [R176+0x800] ;  /* 0x00080000b0a0783b */ /* 0x0002e80000000200 */
[----:B------:R1:W3:Y:S04]  /*3b20*/  LDSM.16.M88.4 R164, [R177] ;  /* 0x00000000b1a4783b */ /* 0x0002e80000000200 */
[----:B------:R3:W3:Y:S01]  /*3b30*/  LDSM.16.M88.4 R168, [R177+0x800] ;  /* 0x00080000b1a8783b */ /* 0x0006e20000000200 */
[----:B--2---:R-:W-:-:S04]  /*3b40*/  SHF.R.S32.HI R2, RZ, 0x1f, R0 ;  /* 0x0000001fff027819 */ /* 0x004fc80000011400 */
[----:B------:R-:W-:-:S04]  /*3b50*/  LEA.HI R2, R2, R0, RZ, 0x3 ;  /* 0x0000000002027211 */ /* 0x000fc800078f18ff */
[----:B------:R-:W-:Y:S01]  /*3b60*/  LOP3.LUT R2, R2, 0xfffffff8, RZ, 0xc0, !PT ;  /* 0xfffffff802027812 */ /* 0x000fe200078ec0ff */
[----:B------:R-:W-:-:S04]  /*3b70*/  UIADD3 UR22, UR17, UR23, URZ ;  /* 0x0000001711167290 */ /* 0x000fc8000fffe03f */
[----:B------:R-:W-:Y:S01]  /*3b80*/  IMAD.IADD R0, R0, 0x1, -R2 ;  /* 0x0000000100007824 */ /* 0x000fe200078e0a02 */
[----:B------:R-:W-:Y:S01]  /*3b90*/  UIADD3 UR21, UR17, UR22, URZ ;  /* 0x0000001611157290 */ /* 0x000fe2000fffe03f */
[----:B------:R-:W-:Y:S02]  /*3ba0*/  PLOP3.LUT P3, PT, PT, PT, UP0, 0x40, 0x0 ;  /* 0x000000000000781c */ /* 0x000fe40003f6e808 */
[----:B------:R-:W-:Y:S02]  /*3bb0*/  PLOP3.LUT P2, PT, PT, PT, UP0, 0x40, 0x0 ;  /* 0x000000000000781c */ /* 0x000fe40003f4e808 */
[----:B------:R-:W-:Y:S01]  /*3bc0*/  LOP3.LUT P0, RZ, R0, 0x2, RZ, 0xc0, !PT ;  /* 0x0000000200ff7812 */ /* 0x000fe2000780c0ff */
[----:B-1----:R-:W-:Y:S01]  /*3bd0*/  VIADD R5, R244, 0x1 ;  /* 0x00000001f4057836 */ /* 0x002fe20000000000 */
[----:B------:R-:W-:Y:S01]  /*3be0*/  LOP3.LUT P1, RZ, R0, 0x4, RZ, 0xc0, !PT ;  /* 0x0000000400ff7812 */ /* 0x000fe2000782c0ff */
[----:B------:R-:W-:Y:S01]  /*3bf0*/  IMAD.U32 R4, RZ, RZ, UR25 ;  /* 0x00000019ff047e24 */ /* 0x000fe2000f8e00ff */
[----:B------:R-:W-:Y:S01]  /*3c00*/  UIADD3 UR20, UR17, UR21, URZ ;  /* 0x0000001511147290 */ /* 0x000fe2000fffe03f */
[----:B------:R-:W-:Y:S01]  /*3c10*/  SEL R179, R179, 0xffffffe0, !P0 ;  /* 0xffffffe0b3b37807 */ /* 0x000fe20004000000 */
[----:B------:R-:W-:Y:S01]  /*3c20*/  VIADD R0, R244, 0xffffffc0 ;  /* 0xffffffc0f4007836 */ /* 0x000fe20000000000 */
[----:B------:R-:W-:-:S02]  /*3c30*/  SEL R173, R173, R181, P3 ;  /* 0x000000b5adad7207 */ /* 0x000fc40001800000 */
[----:B------:R-:W-:Y:S01]  /*3c40*/  SEL R172, R172, R180, P2 ;  /* 0x000000b4acac7207 */ /* 0x000fe20001000000 */
[----:B------:R-:W-:Y:S01]  /*3c50*/  UIADD3 UR19, UR17, UR20, URZ ;  /* 0x0000001411137290 */ /* 0x000fe2000fffe03f */
[----:B------:R-:W-:Y:S02]  /*3c60*/  IADD3 R240, R5, UR7, -R4 ;  /* 0x0000000705f07c10 */ /* 0x000fe4000fffe804 */
[----:B------:R-:W-:Y:S01]  /*3c70*/  CS2R R38, SRZ ;  /* 0x0000000000267805 */ /* 0x000fe2000001ff00 */
[----:B------:R-:W-:Y:S01]  /*3c80*/  IMAD.SHL.U32 R237, R0, 0x4, RZ ;  /* 0x0000000400ed7824 */ /* 0x000fe200078e00ff */
[----:B------:R-:W-:Y:S01]  /*3c90*/  LEA R173, R173, UR4, 0x1 ;  /* 0x00000004adad7c11 */ /* 0x000fe2000f8e08ff */
[----:B------:R-:W-:Y:S01]  /*3ca0*/  IMAD.IADD R175, R174, 0x1, R179 ;  /* 0x00000001aeaf7824 */ /* 0x000fe200078e02b3 */
[----:B------:R-:W-:Y:S02]  /*3cb0*/  LEA R172, R172, UR4, 0x1 ;  /* 0x00000004acac7c11 */ /* 0x000fe4000f8e08ff */
[----:B------:R-:W-:Y:S01]  /*3cc0*/  SEL R128, R128, 0xffffffc0, !P1 ;  /* 0xffffffc080807807 */ /* 0x000fe20004800000 */
[----:B------:R-:W-:-:S02]  /*3cd0*/  UIMAD UR27, UR27, 0x38, URZ ;  /* 0x000000381b1b78a4 */ /* 0x000fc4000f8e023f */
[----:B---34-:R-:W-:-:S12]  /*3ce0*/  UIADD3 UR25, UR17, UR19, URZ ;  /* 0x0000001311197290 */ /* 0x018fd8000fffe03f */
.L_x_647:
        /* <DEDUP_REMOVED lines=10> */
[----:B------:R-:W-:Y:S01]  /*3d90*/  UISETP.GT.AND UP3, UPT, UR6, UR18, UPT ;  /* 0x000000120600728c */ /* 0x000fe2000bf64270 */
[----:B------:R-:W-:Y:S01]  /*3da0*/  FSETP.NEU.FTZ.AND P2, PT, R235, -INF , PT ;  /* 0xff800000eb00780b */ /* 0x000fe20003f5d000 */
[----:B------:R-:W-:Y:S06]  /*3db0*/  UISETP.LT.AND UP0, UPT, UR16, UR7, UP0 ;  /* 0x000000071000728c */ /* 0x000fec0008701270 */
        /* <DEDUP_REMOVED lines=84> */
[----:B--2---:R-:W-:Y:S09]  /*4300*/  IMAD.MOV.U32 R13, RZ, RZ, R207 ;  /* 0x000000ffff0d7224 */ /* 0x004ff200078e00cf */
        /* <DEDUP_REMOVED lines=47> */
[----:B------:R-:W-:Y:S10]  /*4600*/  MUFU.TANH R113, R29 ;  /* 0x0000001d00717308 */ /* 0x000ff40000002400 */
[----:B------:R4:W-:Y:S01]  /*4610*/  MUFU.EX2 R225, R13 ;  /* 0x0000000d00e17308 */ /* 0x0009e20000000800 */
[----:B--2---:R-:W-:Y:S02]  /*4620*/  MOV R4, R215 ;  /* 0x000000d700047202 */ /* 0x004fe40000000f00 */
[----:B------:R-:W-:Y:S02]  /*4630*/  @!P0 FSEL R4, R215, -INF , !P2 ;  /* 0xff800000d7048808 */ /* 0x000fe40005000000 */
[----:B------:R-:W-:Y:S05]  /*4640*/  FSETP.NEU.FTZ.AND P2, PT, R232, -INF , PT ;  /* 0xff800000e800780b */ /* 0x000fea0003f5d000 */
[----:B------:R-:W-:Y:S01]  /*4650*/  MUFU.TANH R195, R32 ;  /* 0x0000002000c37308 */ /* 0x000fe20000002400 */
[--C-:B------:R-:W-:Y:S09]  /*4660*/  FFMA.FTZ R4, R4, UR10, -R9.reuse ;  /* 0x0000000a04047c23 */ /* 0x100ff20008010809 */
[----:B------:R-:W2:Y:S01]  /*4670*/  MUFU.TANH R209, R22 ;  /* 0x0000001600d17308 */ /* 0x000ea20000002400 */
[----:B----4-:R-:W-:Y:S09]  /*4680*/  MOV R13, R123 ;  /* 0x0000007b000d7202 */ /* 0x010ff20000000f00 */
[----:B------:R4:W-:Y:S10]  /*4690*/  MUFU.EX2 R230, R4 ;  /* 0x0000000400e67308 */ /* 0x0009f40000000800 */
[----:B------:R-:W2:Y:S10]  /*46a0*/  MUFU.TANH R208, R23 ;  /* 0x0000001700d07308 */ /* 0x000eb40000002400 */
[----:B------:R-:W-:Y:S01]  /*46b0*/  MUFU.TANH R200, R33 ;  /* 0x0000002100c87308 */ /* 0x000fe20000002400 */
[--C-:B----4-:R-:W-:Y:S01]  /*46c0*/  FFMA.FTZ R4, R8, UR10, -R9.reuse ;  /* 0x0000000a08047c23 */ /* 0x110fe20008010809 */
[C---:B------:R-:W-:Y:S02]  /*46d0*/  @!P0 VIADDMNMX R8, R5.reuse, R184, UR7, PT ;  /* 0x0000000705088e46 */ /* 0x040fe4000b8001b8 */
[----:B------:R-:W-:Y:S02]  /*46e0*/  @!P0 VIADDMNMX R5, R5, R252, UR7, PT ;  /* 0x0000000705058e46 */ /* 0x000fe4000b8001fc */
[-C--:B------:R-:W-:Y:S04]  /*46f0*/  @!P0 ISETP.GE.AND P4, PT, R0, R8.reuse, PT ;  /* 0x000000080000820c */ /* 0x080fe80003f86270 */
[----:B------:R-:W4:Y:S01]  /*4700*/  MUFU.TANH R116, R24 ;  /* 0x0000001800747308 */ /* 0x000f220000002400 */
[C---:B------:R-:W-:Y:S02]  /*4710*/  @!P0 ISETP.GE.AND P5, PT, R2.reuse, R8, PT ;  /* 0x000000080200820c */ /* 0x040fe40003fa6270 */
        /* <DEDUP_REMOVED lines=16> */
[----:B------:R-:W3:Y:S10]  /*4820*/  MUFU.TANH R122, R27 ;  /* 0x0000001b007a7308 */ /* 0x000ef40000002400 */
[----:B------:R2:W-:Y:S01]  /*4830*/  MUFU.EX2 R185, R13 ;  /* 0x0000000d00b97308 */ /* 0x0005e20000000800 */
[----:B-1----:R-:W-:Y:S02]  /*4840*/  FSEL R2, R15, RZ, P2 ;  /* 0x000000ff0f027208 */ /* 0x002fe40001000000 */
[----:B------:R-:W-:Y:S02]  /*4850*/  MOV R15, R136 ;  /* 0x00000088000f7202 */ /* 0x000fe40000000f00 */
[----:B------:R-:W-:Y:S05]  /*4860*/  @!P0 FSEL R15, R136, -INF , !P3 ;  /* 0xff800000880f8808 */ /* 0x000fea0005800000 */
[----:B------:R-:W-:Y:S10]  /*4870*/  MUFU.TANH R201, R35 ;  /* 0x0000002300c97308 */ /* 0x000ff40000002400 */
[----:B------:R-:W1:Y:S01]  /*4880*/  MUFU.TANH R118, R30 ;  /* 0x0000001e00767308 */ /* 0x000e620000002400 */
[--C-:B--2---:R-:W-:Y:S01]  /*4890*/  FFMA.FTZ R13, R14, UR10, -R2.reuse ;  /* 0x0000000a0e0d7c23 */ /* 0x104fe20008010802 */
[----:B------:R-:W-:Y:S05]  /*48a0*/  @!P0 VIADD R14, R0, 0x8 ;  /* 0x00000008000e8836 */ /* 0x000fea0000000000 */
[CC--:B------:R-:W-:Y:S03]  /*48b0*/  @!P0 ISETP.GE.AND P2, PT, R14.reuse, R8.reuse, PT ;  /* 0x000000080e00820c */ /* 0x0c0fe60003f46270 */
[----:B------:R2:W-:Y:S01]  /*48c0*/  MUFU.EX2 R190, R13 ;  /* 0x0000000d00be7308 */ /* 0x0005e20000000800 */
[----:B------:R-:W-:Y:S09]  /*48d0*/  @!P0 ISETP.GE.AND P3, PT, R14, R5, PT ;  /* 0x000000050e00820c */ /* 0x000ff20003f66270 */
[----:B------:R-:W1:Y:S01]  /*48e0*/  MUFU.TANH R117, R31 ;  /* 0x0000001f00757308 */ /* 0x000e620000002400 */
[----:B--2---:R-:W-:Y:S01]  /*48f0*/  FFMA.FTZ R13, R15, UR10, -R2 ;  /* 0x0000000a0f0d7c23 */ /* 0x004fe20008010802 */
[----:B------:R-:W-:Y:S02]  /*4900*/  MOV R15, R121 ;  /* 0x00000079000f7202 */ /* 0x000fe40000000f00 */
[----:B------:R-:W-:Y:S06]  /*4910*/  @!P0 FSEL R15, R121, -INF , !P2 ;  /* 0xff800000790f8808 */ /* 0x000fec0005000000 */
[----:B------:R2:W-:Y:S01]  /*4920*/  MUFU.EX2 R189, R13 ;  /* 0x0000000d00bd7308 */ /* 0x0005e20000000800 */
[--C-:B------:R-:W-:Y:S01]  /*4930*/  FFMA.FTZ R7, R15, UR10, -R4.reuse ;  /* 0x0000000a0f077c23 */ /* 0x100fe20008010804 */
[----:B------:R-:W-:Y:S08]  /*4940*/  MOV R15, R129 ;  /* 0x00000081000f7202 */ /* 0x000ff00000000f00 */
[----:B------:R4:W-:Y:S01]  /*4950*/  MUFU.EX2 R138, R7 ;  /* 0x00000007008a7308 */ /* 0x0009e20000000800 */
[----:B--2---:R-:W-:Y:S04]  /*4960*/  @!P0 IADD3 R13, R0, 0x9, RZ ;  /* 0x00000009000d8810 */ /* 0x004fe80007ffe0ff */
[C---:B------:R-:W-:Y:S04]  /*4970*/  @!P0 ISETP.GE.AND P2, PT, R13.reuse, R8, PT ;  /* 0x000000080d00820c */ /* 0x040fe80003f46270 */
[----:B------:R-:W-:Y:S02]  /*4980*/  @!P0 FSEL R6, R120, -INF , !P2 ;  /* 0xff80000078068808 */ /* 0x000fe40005000000 */
[----:B----4-:R-:W-:Y:S02]  /*4990*/  MOV R7, R130 ;  /* 0x0000008200077202 */ /* 0x010fe40000000f00 */
[----:B------:R-:W-:Y:S01]  /*49a0*/  @!P0 FSEL R7, R130, -INF , !P3 ;  /* 0xff80000082078808 */ /* 0x000fe20005800000 */
[----:B------:R-:W-:Y:S01]  /*49b0*/  FFMA.FTZ R6, R6, UR10, -R4 ;  /* 0x0000000a06067c23 */ /* 0x000fe20008010804 */
[----:B------:R-:W-:Y:S03]  /*49c0*/  @!P0 ISETP.GE.AND P2, PT, R13, R5, PT ;  /* 0x000000050d00820c */ /* 0x000fe60003f46270 */
[----:B------:R2:W-:Y:S01]  /*49d0*/  MUFU.EX2 R135, R6 ;  /* 0x0000000600877308 */ /* 0x0005e20000000800 */
[----:B------:R-:W-:Y:S02]  /*49e0*/  @!P0 FSEL R15, R129, -INF , !P2 ;  /* 0xff800000810f8808 */ /* 0x000fe40005000000 */
[----:B------:R-:W-:Y:S01]  /*49f0*/  @!P0 ISETP.GE.AND P2, PT, R14, R12, PT ;  /* 0x0000000c0e00820c */ /* 0x000fe20003f46270 */
[--C-:B--2---:R-:W-:Y:S01]  /*4a00*/  FFMA.FTZ R6, R7, UR10, -R2.reuse ;  /* 0x0000000a07067c23 */ /* 0x104fe20008010802 */
[----:B------:R-:W-:Y:S05]  /*4a10*/  MOV R7, R205 ;  /* 0x000000cd00077202 */ /* 0x000fea0000000f00 */
[----:B------:R2:W-:Y:S02]  /*4a20*/  MUFU.EX2 R188, R6 ;  /* 0x0000000600bc7308 */ /* 0x0005e40000000800 */
[----:B--2---:R-:W-:Y:S01]  /*4a30*/  FFMA.FTZ R6, R15, UR10, -R2 ;  /* 0x0000000a0f067c23 */ /* 0x004fe20008010802 */
[----:B------:R-:W-:Y:S07]  /*4a40*/  MOV R15, R203 ;  /* 0x000000cb000f7202 */ /* 0x000fee0000000f00 */
[----:B------:R2:W-:Y:S02]  /*4a50*/  MUFU.EX2 R187, R6 ;  /* 0x0000000600bb7308 */ /* 0x0005e40000000800 */
[----:B--2---:R-:W-:Y:S02]  /*4a60*/  MOV R6, R206 ;  /* 0x000000ce00067202 */ /* 0x004fe40000000f00 */
[----:B------:R-:W-:Y:S02]  /*4a70*/  @!P0 FSEL R6, R206, -INF , !P2 ;  /* 0xff800000ce068808 */ /* 0x000fe40005000000 */
[----:B------:R-:W-:Y:S03]  /*4a80*/  @!P0 ISETP.GE.AND P2, PT, R13, R12, PT ;  /* 0x0000000c0d00820c */ /* 0x000fe60003f46270 */
[--C-:B------:R-:W-:Y:S01]  /*4a90*/  FFMA.FTZ R6, R6, UR10, -R10.reuse ;  /* 0x0000000a06067c23 */ /* 0x100fe2000801080a */
[----:B------:R-:W-:Y:S02]  /*4aa0*/  @!P0 FSEL R7, R205, -INF , !P2 ;  /* 0xff800000cd078808 */ /* 0x000fe40005000000 */
[----:B------:R-:W-:Y:S01]  /*4ab0*/  @!P0 ISETP.GE.AND P2, PT, R14, R11, PT ;  /* 0x0000000b0e00820c */ /* 0x000fe20003f46270 */
[----:B------:R2:W-:Y:S01]  /*4ac0*/  MUFU.EX2 R220, R6 ;  /* 0x0000000600dc7308 */ /* 0x0005e20000000800 */
[----:B------:R-:W-:Y:S01]  /*4ad0*/  MOV R14, R204 ;  /* 0x000000cc000e7202 */ /* 0x000fe20000000f00 */
[----:B------:R-:W-:Y:S08]  /*4ae0*/  FFMA.FTZ R7, R7, UR10, -R10 ;  /* 0x0000000a07077c23 */ /* 0x000ff0000801080a */
[----:B------:R4:W-:Y:S01]  /*4af0*/  MUFU.EX2 R219, R7 ;  /* 0x0000000700db7308 */ /* 0x0009e20000000800 */
[----:B--2---:R-:W-:Y:S02]  /*4b00*/  MOV R6, R211 ;  /* 0x000000d300067202 */ /* 0x004fe40000000f00 */
[----:B------:R-:W-:Y:S02]  /*4b10*/  @!P0 FSEL R6, R211, -INF , !P2 ;  /* 0xff800000d3068808 */ /* 0x000fe40005000000 */
[-C--:B------:R-:W-:Y:S01]  /*4b20*/  @!P0 ISETP.GE.AND P2, PT, R13, R11.reuse, PT ;  /* 0x0000000b0d00820c */ /* 0x080fe20003f46270 */
[----:B------:R-:W-:Y:S02]  /*4b30*/  IMAD.MOV.U32 R13, RZ, RZ, R210 ;  /* 0x000000ffff0d7224 */ /* 0x000fe400078e00d2 */
[--C-:B------:R-:W-:Y:S01]  /*4b40*/  FFMA.FTZ R6, R6, UR10, -R9.reuse ;  /* 0x0000000a06067c23 */ /* 0x100fe20008010809 */
[----:B------:R-:W-:Y:S02]  /*4b50*/  @!P0 FSEL R13, R210, -INF , !P2 ;  /* 0xff800000d20d8808 */ /* 0x000fe40005000000 */
[----:B----4-:R-:W-:Y:S01]  /*4b60*/  @!P0 IADD3 R7, R0, 0x10, RZ ;  /* 0x0000001000078810 */ /* 0x010fe20007ffe0ff */
[----:B------:R2:W-:Y:S02]  /*4b70*/  MUFU.EX2 R229, R6 ;  /* 0x0000000600e57308 */ /* 0x0005e40000000800 */
[--C-:B------:R-:W-:Y:S01]  /*4b80*/  FFMA.FTZ R13, R13, UR10, -R9.reuse ;  /* 0x0000000a0d0d7c23 */ /* 0x100fe20008010809 */
[-C--:B------:R-:W-:Y:S04]  /*4b90*/  @!P0 ISETP.GE.AND P2, PT, R7, R12.reuse, PT ;  /* 0x0000000c0700820c */ /* 0x080fe80003f46270 */
[----:B------:R-:W-:Y:S03]  /*4ba0*/  @!P0 FSEL R14, R204, -INF , !P2 ;  /* 0xff800000cc0e8808 */ /* 0x000fe60005000000 */
[----:B------:R4:W1:Y:S01]  /*4bb0*/  MUFU.EX2 R228, R13 ;  /* 0x0000000d00e47308 */ /* 0x0008620000000800 */
[----:B--2---:R-:W-:Y:S04]  /*4bc0*/  @!P0 IADD3 R6, R0, 0x11, RZ ;  /* 0x0000001100068810 */ /* 0x004fe80007ffe0ff */
[----:B------:R-:W-:Y:S01]  /*4bd0*/  @!P0 ISETP.GE.AND P2, PT, R6, R12, PT ;  /* 0x0000000c0600820c */ /* 0x000fe20003f46270 */
[--C-:B----4-:R-:W-:Y:S03]  /*4be0*/  FFMA.FTZ R13, R14, UR10, -R10.reuse ;  /* 0x0000000a0e0d7c23 */ /* 0x110fe6000801080a */
[----:B------:R-:W-:Y:S02]  /*4bf0*/  @!P0 FSEL R15, R203, -INF , !P2 ;  /* 0xff800000cb0f8808 */ /* 0x000fe40005000000 */
[----:B------:R-:W-:Y:S01]  /*4c00*/  @!P0 ISETP.GE.AND P2, PT, R7, R11, PT ;  /* 0x0000000b0700820c */ /* 0x000fe20003f46270 */
[----:B------:R2:W-:Y:S02]  /*4c10*/  MUFU.EX2 R217, R13 ;  /* 0x0000000d00d97308 */ /* 0x0005e40000000800 */
[----:B------:R-:W-:Y:S08]  /*4c20*/  FFMA.FTZ R14, R15, UR10, -R10 ;  /* 0x0000000a0f0e7c23 */ /* 0x000ff0000801080a */
[----:B------:R4:W-:Y:S01]  /*4c30*/  MUFU.EX2 R218, R14 ;  /* 0x0000000e00da7308 */ /* 0x0009e20000000800 */
[----:B--2---:R-:W-:Y:S02]  /*4c40*/  MOV R13, R209 ;  /* 0x000000d1000d7202 */ /* 0x004fe40000000f00 */
[----:B------:R-:W-:Y:S02]  /*4c50*/  @!P0 FSEL R13, R209, -INF , !P2 ;  /* 0xff800000d10d8808 */ /* 0x000fe40005000000 */
[----:B------:R-:W-:Y:S03]  /*4c60*/  @!P0 ISETP.GE.AND P2, PT, R6, R11, PT ;  /* 0x0000000b0600820c */ /* 0x000fe60003f46270 */
[--C-:B------:R-:W-:Y:S01]  /*4c70*/  FFMA.FTZ R13, R13, UR10, -R9.reuse ;  /* 0x0000000a0d0d7c23 */ /* 0x100fe20008010809 */
[----:B----4-:R-:W-:Y:S02]  /*4c80*/  MOV R14, R208 ;  /* 0x000000d0000e7202 */ /* 0x010fe40000000f00 */
[----:B------:R-:W-:Y:S01]  /*4c90*/  @!P0 FSEL R14, R208, -INF , !P2 ;  /* 0xff800000d00e8808 */ /* 0x000fe20005000000 */
[----:B------:R2:W-:Y:S01]  /*4ca0*/  MUFU.EX2 R226, R13 ;  /* 0x0000000d00e27308 */ /* 0x0005e20000000800 */
[----:B------:R-:W-:Y:S03]  /*4cb0*/  @!P0 ISETP.GE.AND P2, PT, R7, R8, PT ;  /* 0x000000080700820c */ /* 0x000fe60003f46270 */
[----:B------:R-:W-:Y:S06]  /*4cc0*/  FFMA.FTZ R14, R14, UR10, -R9 ;  /* 0x0000000a0e0e7c23 */ /* 0x000fec0008010809 */
[----:B------:R4:W-:Y:S01]  /*4cd0*/  MUFU.EX2 R227, R14 ;  /* 0x0000000e00e37308 */ /* 0x0009e20000000800 */
[----:B--2---:R-:W-:Y:S02]  /*4ce0*/  MOV R13, R116 ;  /* 0x00000074000d7202 */ /* 0x004fe40000000f00 */
[----:B------:R-:W-:Y:S02]  /*4cf0*/  @!P0 FSEL R13, R116, -INF , !P2 ;  /* 0xff800000740d8808 */ /* 0x000fe40005000000 */
[----:B------:R-:W-:Y:S03]  /*4d00*/  @!P0 ISETP.GE.AND P2, PT, R6, R8, PT ;  /* 0x000000080600820c */ /* 0x000fe60003f46270 */
[----:B------:R-:W-:Y:S01]  /*4d10*/  FFMA.FTZ R13, R13, UR10, -R4 ;  /* 0x0000000a0d0d7c23 */ /* 0x000fe20008010804 */
[----:B----4-:R-:W-:Y:S02]  /*4d20*/  MOV R14, R115 ;  /* 0x00000073000e7202 */ /* 0x010fe40000000f00 */
[----:B------:R-:W-:Y:S01]  /*4d30*/  @!P0 FSEL R14, R115, -INF , !P2 ;  /* 0xff800000730e8808 */ /* 0x000fe20005000000 */
[----:B------:R2:W-:Y:S01]  /*4d40*/  MUFU.EX2 R132, R13 ;  /* 0x0000000d00847308 */ /* 0x0005e20000000800 */
[-C--:B------:R-:W-:Y:S01]  /*4d50*/  @!P0 ISETP.GE.AND P2, PT, R7, R5.reuse, PT ;  /* 0x000000050700820c */ /* 0x080fe20003f46270 */
[----:B---3--:R-:W-:Y:S03]  /*4d60*/  IMAD.MOV.U32 R7, RZ, RZ, R124 ;  /* 0x000000ffff077224 */ /* 0x008fe600078e007c */
[----:B------:R-:W-:Y:S02]  /*4d70*/  @!P0 FSEL R7, R124, -INF , !P2 ;  /* 0xff8000007c078808 */ /* 0x000fe40005000000 */
[-C--:B------:R-:W-:Y:S02]  /*4d80*/  @!P0 ISETP.GE.AND P2, PT, R6, R5.reuse, PT ;  /* 0x000000050600820c */ /* 0x080fe40003f46270 */
[C---:B------:R-:W-:Y:S01]  /*4d90*/  @!P0 IADD3 R6, R0.reuse, 0x18, RZ ;  /* 0x0000001800068810 */ /* 0x040fe20007ffe0ff */
[----:B------:R-:W-:Y:S01]  /*4da0*/  FFMA.FTZ R7, R7, UR10, -R2 ;  /* 0x0000000a07077c23 */ /* 0x000fe20008010802 */
[----:B------:R-:W-:Y:S02]  /*4db0*/  @!P0 IADD3 R0, R0, 0x19, RZ ;  /* 0x0000001900008810 */ /* 0x000fe40007ffe0ff */
[----:B------:R-:W-:Y:S01]  /*4dc0*/  @!P0 ISETP.GE.AND P3, PT, R6, R5, PT ;  /* 0x000000050600820c */ /* 0x000fe20003f66270 */
[----:B------:R-:W-:Y:S01]  /*4dd0*/  MUFU.EX2 R184, R7 ;  /* 0x0000000700b87308 */ /* 0x000fe20000000800 */
[----:B--2---:R-:W-:Y:S01]  /*4de0*/  FFMA.FTZ R13, R14, UR10, -R4 ;  /* 0x0000000a0e0d7c23 */ /* 0x004fe20008010804 */
[----:B------:R-:W-:Y:S08]  /*4df0*/  MOV R14, R114 ;  /* 0x00000072000e7202 */ /* 0x000ff00000000f00 */
[----:B------:R2:W-:Y:S02]  /*4e00*/  MUFU.EX2 R131, R13 ;  /* 0x0000000d00837308 */ /* 0x0005e40000000800 */
[----:B--2---:R-:W-:Y:S02]  /*4e10*/  MOV R13, R122 ;  /* 0x0000007a000d7202 */ /* 0x004fe40000000f00 */
        /* <DEDUP_REMOVED lines=8> */
[----:B--2---:R-:W-:Y:S02]  /*4ea0*/  MOV R7, R113 ;  /* 0x0000007100077202 */ /* 0x004fe40000000f00 */
[----:B------:R-:W-:Y:S02]  /*4eb0*/  @!P0 FSEL R7, R113, -INF , !P2 ;  /* 0xff80000071078808 */ /* 0x000fe40005000000 */
[-C--:B------:R-:W-:Y:S03]  /*4ec0*/  @!P0 ISETP.GE.AND P2, PT, R6, R12.reuse, PT ;  /* 0x0000000c0600820c */ /* 0x080fe60003f46270 */
[----:B------:R-:W-:Y:S01]  /*4ed0*/  FFMA.FTZ R4, R7, UR10, -R4 ;  /* 0x0000000a07047c23 */ /* 0x000fe20008010804 */
[----:B---3--:R-:W-:Y:S02]  /*4ee0*/  MOV R8, R195 ;  /* 0x000000c300087202 */ /* 0x008fe40000000f00 */
[----:B------:R-:W-:Y:S01]  /*4ef0*/  @!P0 FSEL R8, R195, -INF , !P2 ;  /* 0xff800000c3088808 */ /* 0x000fe20005000000 */
[----:B------:R2:W-:Y:S01]  /*4f00*/  MUFU.EX2 R126, R4 ;  /* 0x00000004007e7308 */ /* 0x0005e20000000800 */
[----:B------:R-:W-:Y:S03]  /*4f10*/  @!P0 ISETP.GE.AND P2, PT, R0, R12, PT ;  /* 0x0000000c0000820c */ /* 0x000fe60003f46270 */
[--C-:B------:R-:W-:Y:S06]  /*4f20*/  FFMA.FTZ R7, R8, UR10, -R10.reuse ;  /* 0x0000000a08077c23 */ /* 0x100fec000801080a */
[----:B------:R3:W-:Y:S01]  /*4f30*/  MUFU.EX2 R213, R7 ;  /* 0x0000000700d57308 */ /* 0x0007e20000000800 */
[----:B--2---:R-:W-:Y:S02]  /*4f40*/  MOV R4, R200 ;  /* 0x000000c800047202 */ /* 0x004fe40000000f00 */
[----:B------:R-:W-:Y:S02]  /*4f50*/  @!P0 FSEL R4, R200, -INF , !P2 ;  /* 0xff800000c8048808 */ /* 0x000fe40005000000 */
[-C--:B------:R-:W-:Y:S02]  /*4f60*/  @!P0 ISETP.GE.AND P2, PT, R6, R11.reuse, PT ;  /* 0x0000000b0600820c */ /* 0x080fe40003f46270 */
[----:B-1----:R-:W-:Y:S01]  /*4f70*/  MOV R6, R118 ;  /* 0x0000007600067202 */ /* 0x002fe20000000f00 */
[----:B------:R-:W-:Y:S01]  /*4f80*/  FFMA.FTZ R10, R4, UR10, -R10 ;  /* 0x0000000a040a7c23 */ /* 0x000fe2000801080a */
[----:B---3--:R-:W-:Y:S01]  /*4f90*/  MOV R7, R202 ;  /* 0x000000ca00077202 */ /* 0x008fe20000000f00 */
[----:B------:R-:W-:Y:S01]  /*4fa0*/  IMAD.MOV.U32 R4, RZ, RZ, R201 ;  /* 0x000000ffff047224 */ /* 0x000fe200078e00c9 */
[----:B------:R-:W-:Y:S01]  /*4fb0*/  @!P0 FSEL R7, R202, -INF , !P2 ;  /* 0xff800000ca078808 */ /* 0x000fe20005000000 */
[----:B------:R-:W1:Y:S01]  /*4fc0*/  MUFU.EX2 R212, R10 ;  /* 0x0000000a00d47308 */ /* 0x000e620000000800 */
[----:B------:R-:W-:Y:S02]  /*4fd0*/  @!P0 ISETP.GE.AND P2, PT, R0, R11, PT ;  /* 0x0000000b0000820c */ /* 0x000fe40003f46270 */
[----:B------:R-:W-:Y:S01]  /*4fe0*/  @!P0 FSEL R6, R118, -INF , !P3 ;  /* 0xff80000076068808 */ /* 0x000fe20005800000 */
[--C-:B------:R-:W-:Y:S01]  /*4ff0*/  FFMA.FTZ R7, R7, UR10, -R9.reuse ;  /* 0x0000000a07077c23 */ /* 0x100fe20008010809 */
[----:B------:R-:W-:Y:S02]  /*5000*/  @!P0 FSEL R4, R201, -INF , !P2 ;  /* 0xff800000c9048808 */ /* 0x000fe40005000000 */
[----:B------:R-:W-:Y:S01]  /*5010*/  @!P0 ISETP.GE.AND P2, PT, R0, R5, PT ;  /* 0x000000050000820c */ /* 0x000fe20003f46270 */
[--C-:B------:R-:W-:Y:S01]  /*5020*/  FFMA.FTZ R6, R6, UR10, -R2.reuse ;  /* 0x0000000a06067c23 */ /* 0x100fe20008010802 */
[----:B------:R-:W-:Y:S01]  /*5030*/  F2FP.F16.F32.PACK_AB R0, R225, R119 ;  /* 0x00000077e100723e */ /* 0x000fe200000000ff */
[----:B------:R-:W-:Y:S01]  /*5040*/  FFMA.FTZ R9, R4, UR10, -R9 ;  /* 0x0000000a04097c23 */ /* 0x000fe20008010809 */
[----:B------:R-:W-:Y:S01]  /*5050*/  F2FP.F16.F32.PACK_AB R4, R231, R230 ;  /* 0x000000e6e704723e */ /* 0x000fe200000000ff */
[----:B------:R2:W-:Y:S01]  /*5060*/  MUFU.EX2 R134, R6 ;  /* 0x0000000600867308 */ /* 0x0005e20000000800 */
[----:B------:R-:W-:Y:S01]  /*5070*/  MOV R5, R117 ;  /* 0x0000007500057202 */ /* 0x000fe20000000f00 */
[----:B------:R3:W-:Y:S01]  /*5080*/  STS [R193+0xe000], R0 ;  /* 0x00e00000c1007388 */ /* 0x0007e20000000800 */
[----:B------:R-:W-:Y:S02]  /*5090*/  @!P0 FSEL R5, R117, -INF , !P2 ;  /* 0xff80000075058808 */ /* 0x000fe40005000000 */
[----:B------:R-:W-:Y:S01]  /*50a0*/  IADD3 R110, P0, R239, UR15, RZ ;  /* 0x0000000fef6e7c10 */ /* 0x000fe2000ff1e0ff */
[----:B------:R4:W-:Y:S01]  /*50b0*/  STS [R193+0xe400], R4 ;  /* 0x00e40004c1007388 */ /* 0x0009e20000000800 */
[----:B------:R-:W-:Y:S01]  /*50c0*/  PLOP3.LUT P2, PT, PT, PT, UP3, 0x80, 0x0 ;  /* 0x000000000000781c */ /* 0x000fe20003f4f038 */
[----:B------:R-:W-:Y:S01]  /*50d0*/  FFMA.FTZ R2, R5, UR10, -R2 ;  /* 0x0000000a05027c23 */ /* 0x000fe20008010802 */
[----:B------:R-:W-:Y:S01]  /*50e0*/  F2FP.F16.F32.PACK_AB R5, R185, R186 ;  /* 0x000000bab905723e */ /* 0x000fe200000000ff */
[----:B------:R-:W-:Y:S01]  /*50f0*/  MUFU.EX2 R222, R7 ;  /* 0x0000000700de7308 */ /* 0x000fe20000000800 */
[----:B------:R-:W-:Y:S05]  /*5100*/  IADD3.X R111, R238, UR14, RZ, P0, !PT ;  /* 0x0000000eee6f7c10 */ /* 0x000fea00087fe4ff */
[----:B------:R-:W4:Y:S01]  /*5110*/  LDG.E R109, desc[UR8][R110.64] ;  /* 0x000000086e6d7981 */ /* 0x000f22000c1e1900 */
[----:B--2---:R-:W-:Y:S03]  /*5120*/  F2FP.F16.F32.PACK_AB R6, R228, R229 ;  /* 0x000000e5e406723e */ /* 0x004fe600000000ff */
[----:B------:R1:W-:Y:S01]  /*5130*/  MUFU.EX2 R133, R2 ;  /* 0x0000000200857308 */ /* 0x0003e20000000800 */
[----:B------:R-:W2:Y:S04]  /*5140*/  LDG.E R108, desc[UR8][R110.64+0x20] ;  /* 0x000020086e6c7981 */ /* 0x000ea8000c1e1900 */
[----:B------:R1:W-:Y:S05]  /*5150*/  STS [R194+0xe400], R6 ;  /* 0x00e40006c2007388 */ /* 0x0003ea0000000800 */
[----:B------:R-:W1:Y:S01]  /*5160*/  MUFU.EX2 R221, R9 ;  /* 0x0000000900dd7308 */ /* 0x000e620000000800 */
[----:B---3--:R-:W-:Y:S02]  /*5170*/  F2FP.F16.F32.PACK_AB R0, R219, R220 ;  /* 0x000000dcdb00723e */ /* 0x008fe400000000ff */
[----:B----4-:R-:W-:Y:S03]  /*5180*/  F2FP.F16.F32.PACK_AB R4, R189, R190 ;  /* 0x000000bebd04723e */ /* 0x010fe600000000ff */
[----:B------:R3:W-:Y:S01]  /*5190*/  STS [R194+0xe000], R0 ;  /* 0x00e00000c2007388 */ /* 0x0007e20000000800 */
[----:B-1----:R-:W-:Y:S03]  /*51a0*/  F2FP.F16.F32.PACK_AB R2, R212, R213 ;  /* 0x000000d5d402723e */ /* 0x002fe600000000ff */
[----:B------:R1:W-:Y:S04]  /*51b0*/  STS [R193+0xf000], R5 ;  /* 0x00f00005c1007388 */ /* 0x0003e80000000800 */
[----:B------:R4:W-:Y:S01]  /*51c0*/  STS [R193+0xf400], R4 ;  /* 0x00f40004c1007388 */ /* 0x0009e20000000800 */
[----:B------:R-:W-:Y:S05]  /*51d0*/  F2FP.F16.F32.PACK_AB R6, R187, R188 ;  /* 0x000000bcbb06723e */ /* 0x000fea00000000ff */
[----:B------:R4:W-:Y:S01]  /*51e0*/  STS [R194+0xf400], R6 ;  /* 0x00f40006c2007388 */ /* 0x0009e20000000800 */
[----:B---3--:R-:W-:Y:S02]  /*51f0*/  F2FP.F16.F32.PACK_AB R0, R135, R138 ;  /* 0x0000008a8700723e */ /* 0x008fe400000000ff */
[----:B-1----:R-:W-:Y:S03]  /*5200*/  F2FP.F16.F32.PACK_AB R5, R218, R217 ;  /* 0x000000d9da05723e */ /* 0x002fe600000000ff */
[----:B------:R1:W-:Y:S01]  /*5210*/  STS [R194+0xf000], R0 ;  /* 0x00f00000c2007388 */ /* 0x0003e20000000800 */
[----:B----4-:R-:W-:Y:S03]  /*5220*/  F2FP.F16.F32.PACK_AB R4, R227, R226 ;  /* 0x000000e2e304723e */ /* 0x010fe600000000ff */
[----:B------:R3:W-:Y:S04]  /*5230*/  STS [R192+0xe000], R5 ;  /* 0x00e00005c0007388 */ /* 0x0007e80000000800 */
[----:B------:R4:W-:Y:S04]  /*5240*/  STS [R192+0xe400], R4 ;  /* 0x00e40004c0007388 */ /* 0x0009e80000000800 */
[----:B------:R4:W-:Y:S01]  /*5250*/  STS [R191+0xe000], R2 ;  /* 0x00e00002bf007388 */ /* 0x0009e20000000800 */
[----:B------:R-:W-:Y:S02]  /*5260*/  F2FP.F16.F32.PACK_AB R6, R131, R132 ;  /* 0x000000848306723e */ /* 0x000fe400000000ff */
[----:B-1----:R-:W-:Y:S02]  /*5270*/  F2FP.F16.F32.PACK_AB R0, R221, R222 ;  /* 0x000000dedd00723e */ /* 0x002fe400000000ff */
[----:B---3--:R-:W-:Y:S03]  /*5280*/  F2FP.F16.F32.PACK_AB R5, R139, R184 ;  /* 0x000000b88b05723e */ /* 0x008fe600000000ff */
[----:B------:R1:W-:Y:S01]  /*5290*/  STS [R191+0xe400], R0 ;  /* 0x00e40000bf007388 */ /* 0x0003e20000000800 */
[----:B----4-:R-:W-:Y:S03]  /*52a0*/  F2FP.F16.F32.PACK_AB R4, R126, R127 ;  /* 0x0000007f7e04723e */ /* 0x010fe600000000ff */
[----:B------:R-:W-:Y:S01]  /*52b0*/  STS [R192+0xf000], R6 ;  /* 0x00f00006c0007388 */ /* 0x000fe20000000800 */
[----:B------:R-:W-:Y:S03]  /*52c0*/  F2FP.F16.F32.PACK_AB R2, R133, R134 ;  /* 0x000000868502723e */ /* 0x000fe600000000ff */
[----:B------:R-:W-:Y:S04]  /*52d0*/  STS [R192+0xf400], R5 ;  /* 0x00f40005c0007388 */ /* 0x000fe80000000800 */
[----:B------:R-:W-:Y:S04]  /*52e0*/  STS [R191+0xf000], R4 ;  /* 0x00f00004bf007388 */ /* 0x000fe80000000800 */
[----:B------:R3:W-:Y:S01]  /*52f0*/  STS [R191+0xf400], R2 ;  /* 0x00f40002bf007388 */ /* 0x0007e20000000800 */
[----:B-1----:R-:W-:Y:S05]  /*5300*/  LEA R0, R181, UR4, 0x1 ;  /* 0x00000004b5007c11 */ /* 0x002fea000f8e08ff */
[----:B------:R-:W1:Y:S08]  /*5310*/  LDSM.16.M88.4 R32, [R0+0x4000] ;  /* 0x004000000020783b */ /* 0x000e700000000200 */
[----:B------:R4:W1:Y:S01]  /*5320*/  LDSM.16.M88.4 R28, [R0+0x5000] ;  /* 0x00500000001c783b */ /* 0x0008620000000200 */
[-C--:B---3--:R-:W-:Y:S07]  /*5330*/  IADD3 R2, R179, R0.reuse, RZ ;  /* 0x00000000b3027210 */ /* 0x088fee0007ffe0ff */
[----:B------:R-:W3:Y:S08]  /*5340*/  LDSM.16.M88.4 R100, [R2+0x4000] ;  /* 0x004000000264783b */ /* 0x000ef00000000200 */
[----:B------:R-:W3:Y:S01]  /*5350*/  LDSM.16.M88.4 R104, [R2+0x5000] ;  /* 0x005000000268783b */ /* 0x000ee20000000200 */
[----:B----4-:R-:W-:Y:S01]  /*5360*/  IADD3 R0, R128, R0, RZ ;  /* 0x0000000080007210 */ /* 0x010fe20007ffe0ff */
[-C--:B-1----:R-:W-:Y:S06]  /*5370*/  HMMA.16816.F32 R4, R32, R140.reuse, RZ ;  /* 0x0000008c2004723c */ /* 0x082fec00000018ff */
[C---:B------:R-:W-:Y:S06]  /*5380*/  HMMA.16816.F32 R8, R28.reuse, R140, RZ ;  /* 0x0000008c1c08723c */ /* 0x040fec00000018ff */
        /* <DEDUP_REMOVED lines=15> */
[----:B------:R1:W3:Y:S02]  /*5480*/  LDSM.16.M88.4 R100, [R0+0x4000] ;  /* 0x004000000064783b */ /* 0x0002e40000000200 */
[----:B-1----:R-:W-:Y:S06]  /*5490*/  FFMA.FTZ R0, -R112, R112, 1 ;  /* 0x3f80000070007423 */ /* 0x002fec0000010170 */
[----:B------:R-:W-:Y:S01]  /*54a0*/  FMUL.FTZ R0, R0, UR5 ;  /* 0x0000000500007c20 */ /* 0x000fe20008410000 */
[-C--:B---3--:R-:W-:Y:S06]  /*54b0*/  HMMA.16816.F32 R4, R100, R156.reuse, R4 ;  /* 0x0000009c6404723c */ /* 0x088fec0000001804 */
[C---:B------:R-:W-:Y:S06]  /*54c0*/  HMMA.16816.F32 R8, R104.reuse, R156, R8 ;  /* 0x0000009c6808723c */ /* 0x040fec0000001808 */
[-C--:B------:R-:W-:Y:S06]  /*54d0*/  HMMA.16816.F32 R12, R104, R158.reuse, R12 ;  /* 0x0000009e680c723c */ /* 0x080fec000000180c */
[C---:B------:R-:W-:Y:S06]  /*54e0*/  HMMA.16816.F32 R16, R100.reuse, R158, R16 ;  /* 0x0000009e6410723c */ /* 0x040fec0000001810 */
[-C--:B------:R-:W-:Y:S06]  /*54f0*/  HMMA.16816.F32 R20, R100, R160.reuse, R20 ;  /* 0x000000a06414723c */ /* 0x080fec0000001814 */
[C---:B------:R-:W-:Y:S06]  /*5500*/  HMMA.16816.F32 R24, R104.reuse, R160, R24 ;  /* 0x000000a06818723c */ /* 0x040fec0000001818 */
[-C--:B------:R-:W-:Y:S06]  /*5510*/  HMMA.16816.F32 R28, R104, R162.reuse, R28 ;  /* 0x000000a2681c723c */ /* 0x080fec000000181c */
[----:B------:R-:W-:Y:S05]  /*5520*/  HMMA.16816.F32 R32, R100, R162, R32 ;  /* 0x000000a26420723c */ /* 0x000fea0000001820 */
[----:B------:R-:W-:Y:S01]  /*5530*/  IADD3 R104, R128, R2, RZ ;  /* 0x0000000280687210 */ /* 0x000fe20007ffe0ff */
[----:B------:R-:W-:Y:S04]  /*5540*/  FFMA.FTZ R2, -R207, R207, 1 ;  /* 0x3f800000cf027423 */ /* 0x000fe800000101cf */
[----:B------:R-:W1:Y:S08]  /*5550*/  LDSM.16.M88.4 R100, [R104+0x4000] ;  /* 0x004000006864783b */ /* 0x000e700000000200 */
[----:B------:R-:W3:Y:S01]  /*5560*/  LDSM.16.M88.4 R104, [R104+0x5000] ;  /* 0x005000006868783b */ /* 0x000ee20000000200 */
[-C--:B-1----:R-:W-:Y:S06]  /*5570*/  HMMA.16816.F32 R4, R100, R164.reuse, R4 ;  /* 0x000000a46404723c */ /* 0x082fec0000001804 */
[C---:B---3--:R-:W-:Y:S06]  /*5580*/  HMMA.16816.F32 R8, R104.reuse, R164, R8 ;  /* 0x000000a46808723c */ /* 0x048fec0000001808 */
[-C--:B------:R-:W-:Y:S06]  /*5590*/  HMMA.16816.F32 R12, R104, R166.reuse, R12 ;  /* 0x000000a6680c723c */ /* 0x080fec000000180c */
[C---:B------:R-:W-:Y:S06]  /*55a0*/  HMMA.16816.F32 R16, R100.reuse, R166, R16 ;  /* 0x000000a66410723c */ /* 0x040fec0000001810 */
[C---:B------:R-:W-:Y:S01]  /*55b0*/  FADD.FTZ R4, -R109.reuse, R4 ;  /* 0x000000046d047221 */ /* 0x040fe20000010100 */
[----:B------:R-:W-:Y:S01]  /*55c0*/  FADD.FTZ R5, -R109, R5 ;  /* 0x000000056d057221 */ /* 0x000fe20000010100 */
[-C--:B------:R-:W-:Y:S03]  /*55d0*/  HMMA.16816.F32 R20, R100, R168.reuse, R20 ;  /* 0x000000a86414723c */ /* 0x080fe60000001814 */
[----:B------:R-:W-:Y:S01]  /*55e0*/  FMUL.FTZ R112, R119, R4 ;  /* 0x0000000477707220 */ /* 0x000fe20000410000 */
[----:B------:R-:W-:Y:S01]  /*55f0*/  FMUL.FTZ R119, R225, R5 ;  /* 0x00000005e1777220 */ /* 0x000fe20000410000 */
[----:B------:R1:W5:Y:S01]  /*5600*/  LDG.E R4, desc[UR8][R110.64+0xa0] ;  /* 0x0000a0086e047981 */ /* 0x000362000c1e1900 */
[C---:B------:R-:W-:Y:S03]  /*5610*/  HMMA.16816.F32 R24, R104.reuse, R168, R24 ;  /* 0x000000a86818723c */ /* 0x040fe60000001818 */
[----:B------:R1:W5:Y:S02]  /*5620*/  LDG.E R5, desc[UR8][R110.64+0x80] ;  /* 0x000080086e057981 */ /* 0x000364000c1e1900 */
[----:B------:R-:W-:Y:S01]  /*5630*/  FMUL.FTZ R112, R112, R0 ;  /* 0x0000000070707220 */ /* 0x000fe20000410000 */
[----:B------:R-:W-:Y:S01]  /*5640*/  SHF.L.U32 R0, R180, 0x1, RZ ;  /* 0x00000001b4007819 */ /* 0x000fe200000006ff */
[-C--:B------:R-:W-:Y:S04]  /*5650*/  HMMA.16816.F32 R28, R104, R170.reuse, R28 ;  /* 0x000000aa681c723c */ /* 0x080fe8000000181c */
[C---:B------:R-:W-:Y:S02]  /*5660*/  FADD.FTZ R16, -R109.reuse, R16 ;  /* 0x000000106d107221 */ /* 0x040fe40000010100 */
[----:B------:R-:W-:Y:S05]  /*5670*/  HMMA.16816.F32 R32, R100, R170, R32 ;  /* 0x000000aa6420723c */ /* 0x000fea0000001820 */
[C---:B------:R-:W-:Y:S01]  /*5680*/  FADD.FTZ R20, -R109.reuse, R20 ;  /* 0x000000146d147221 */ /* 0x040fe20000010100 */
[C---:B------:R-:W-:Y:S01]  /*5690*/  FADD.FTZ R21, -R109.reuse, R21 ;  /* 0x000000156d157221 */ /* 0x040fe20000010100 */
[----:B------:R-:W-:Y:S01]  /*56a0*/  FMUL.FTZ R100, R2, UR5 ;  /* 0x0000000502647c20 */ /* 0x000fe20008410000 */
[----:B------:R-:W-:Y:S03]  /*56b0*/  FADD.FTZ R101, -R109, R17 ;  /* 0x000000116d657221 */ /* 0x000fe60000010100 */
[----:B------:R-:W-:Y:S01]  /*56c0*/  FMUL.FTZ R17, R220, R16 ;  /* 0x00000010dc117220 */ /* 0x000fe20000410000 */
[----:B------:R-:W-:Y:S01]  /*56d0*/  FMUL.FTZ R102, R217, R20 ;  /* 0x00000014d9667220 */ /* 0x000fe20000410000 */
[----:B------:R-:W-:Y:S01]  /*56e0*/  MOV R2, UR4 ;  /* 0x0000000400027c02 */ /* 0x000fe20008000f00 */
[----:B------:R-:W-:Y:S01]  /*56f0*/  FMUL.FTZ R100, R119, R100 ;  /* 0x0000006477647220 */ /* 0x000fe20000410000 */
[----:B------:R-:W-:Y:S01]  /*5700*/  FFMA.FTZ R16, -R206, R206, 1 ;  /* 0x3f800000ce107423 */ /* 0x000fe200000101ce */
[----:B------:R-:W-:Y:S01]  /*5710*/  FFMA.FTZ R20, -R205, R205, 1 ;  /* 0x3f800000cd147423 */ /* 0x000fe200000101cd */
[----:B------:R-:W-:Y:S01]  /*5720*/  IADD3 R0, R0, 0x4000, R2 ;  /* 0x0000400000007810 */ /* 0x000fe20007ffe002 */
[----:B------:R-:W-:Y:S01]  /*5730*/  FMUL.FTZ R101, R219, R101 ;  /* 0x00000065db657220 */ /* 0x000fe20000410000 */
[----:B------:R-:W-:Y:S01]  /*5740*/  FMUL.FTZ R16, R16, UR5 ;  /* 0x0000000510107c20 */ /* 0x000fe20008410000 */
[----:B------:R-:W-:Y:S01]  /*5750*/  FMUL.FTZ R20, R20, UR5 ;  /* 0x0000000514147c20 */ /* 0x000fe20008410000 */
[----:B------:R-:W-:Y:S01]  /*5760*/  F2FP.F16.F32.PACK_AB R2, R100, R112 ;  /* 0x000000706402723e */ /* 0x000fe200000000ff */
[----:B------:R-:W-:Y:S01]  /*5770*/  FFMA.FTZ R100, -R204, R204, 1 ;  /* 0x3f800000cc647423 */ /* 0x000fe200000101cc */
[----:B------:R-:W-:Y:S01]  /*5780*/  FMUL.FTZ R103, R218, R21 ;  /* 0x00000015da677220 */ /* 0x000fe20000410000 */
[----:B------:R-:W-:Y:S01]  /*5790*/  FMUL.FTZ R16, R17, R16 ;  /* 0x0000001011107220 */ /* 0x000fe20000410000 */
[----:B------:R-:W-:Y:S01]  /*57a0*/  FMUL.FTZ R20, R101, R20 ;  /* 0x0000001465147220 */ /* 0x000fe20000410000 */
[----:B------:R-:W-:Y:S01]  /*57b0*/  FFMA.FTZ R21, -R203, R203, 1 ;  /* 0x3f800000cb157423 */ /* 0x000fe200000101cb */
[----:B------:R-:W-:Y:S01]  /*57c0*/  FADD.FTZ R101, -R109, R32 ;  /* 0x000000206d657221 */ /* 0x000fe20000010100 */
[----:B------:R-:W-:Y:S01]  /*57d0*/  FFMA.FTZ R17, -R195, R195, 1 ;  /* 0x3f800000c3117423 */ /* 0x000fe200000101c3 */
[----:B------:R-:W-:Y:S01]  /*57e0*/  FMUL.FTZ R100, R100, UR5 ;  /* 0x0000000564647c20 */ /* 0x000fe20008410000 */
[----:B------:R-:W-:Y:S01]  /*57f0*/  FADD.FTZ R33, -R109, R33 ;  /* 0x000000216d217221 */ /* 0x000fe20000010100 */
[----:B------:R-:W-:Y:S01]  /*5800*/  FMUL.FTZ R32, R21, UR5 ;  /* 0x0000000515207c20 */ /* 0x000fe20008410000 */
[----:B--2---:R-:W-:Y:S01]  /*5810*/  FADD.FTZ R6, -R108, R6 ;  /* 0x000000066c067221 */ /* 0x004fe20000010100 */
[----:B------:R-:W-:Y:S01]  /*5820*/  FMUL.FTZ R21, R213, R101 ;  /* 0x00000065d5157220 */ /* 0x000fe20000410000 */
[----:B------:R-:W-:Y:S01]  /*5830*/  FMUL.FTZ R17, R17, UR5 ;  /* 0x0000000511117c20 */ /* 0x000fe20008410000 */
[----:B------:R-:W-:Y:S01]  /*5840*/  FMUL.FTZ R100, R102, R100 ;  /* 0x0000006466647220 */ /* 0x000fe20000410000 */
[----:B------:R-:W-:Y:S01]  /*5850*/  FMUL.FTZ R102, R212, R33 ;  /* 0x00000021d4667220 */ /* 0x000fe20000410000 */
[----:B------:R-:W-:Y:S01]  /*5860*/  FADD.FTZ R33, -R108, R7 ;  /* 0x000000076c217221 */ /* 0x000fe20000010100 */
[----:B------:R-:W-:Y:S01]  /*5870*/  FMUL.FTZ R101, R230, R6 ;  /* 0x00000006e6657220 */ /* 0x000fe20000410000 */
[----:B------:R-:W-:Y:S01]  /*5880*/  FMUL.FTZ R17, R21, R17 ;  /* 0x0000001115117220 */ /* 0x000fe20000410000 */
[----:B------:R-:W-:Y:S01]  /*5890*/  FFMA.FTZ R6, -R215, R215, 1 ;  /* 0x3f800000d7067423 */ /* 0x000fe200000101d7 */
[----:B------:R-:W-:Y:S01]  /*58a0*/  FFMA.FTZ R7, -R214, R214, 1 ;  /* 0x3f800000d6077423 */ /* 0x000fe200000101d6 */
[----:B------:R-:W-:Y:S01]  /*58b0*/  FFMA.FTZ R21, -R200, R200, 1 ;  /* 0x3f800000c8157423 */ /* 0x000fe200000101c8 */
[----:B------:R-:W-:Y:S01]  /*58c0*/  FMUL.FTZ R33, R231, R33 ;  /* 0x00000021e7217220 */ /* 0x000fe20000410000 */
[----:B------:R-:W-:Y:S01]  /*58d0*/  FMUL.FTZ R6, R6, UR5 ;  /* 0x0000000506067c20 */ /* 0x000fe20008410000 */
[----:B------:R-:W-:Y:S01]  /*58e0*/  FMUL.FTZ R7, R7, UR5 ;  /* 0x0000000507077c20 */ /* 0x000fe20008410000 */
[----:B------:R-:W-:Y:S01]  /*58f0*/  FMUL.FTZ R21, R21, UR5 ;  /* 0x0000000515157c20 */ /* 0x000fe20008410000 */
[----:B------:R-:W-:Y:S01]  /*5900*/  F2FP.F16.F32.PACK_AB R20, R20, R16 ;  /* 0x000000101414723e */ /* 0x000fe200000000ff */
[----:B------:R-:W-:Y:S01]  /*5910*/  FMUL.FTZ R6, R101, R6 ;  /* 0x0000000665067220 */ /* 0x000fe20000410000 */
[----:B------:R-:W-:Y:S01]  /*5920*/  FMUL.FTZ R16, R33, R7 ;  /* 0x0000000721107220 */ /* 0x000fe20000410000 */
[----:B------:R-:W-:Y:S01]  /*5930*/  FMUL.FTZ R21, R102, R21 ;  /* 0x0000001566157220 */ /* 0x000fe20000410000 */
[C---:B------:R-:W-:Y:S01]  /*5940*/  FADD.FTZ R18, -R108.reuse, R18 ;  /* 0x000000126c127221 */ /* 0x040fe20000010100 */
[----:B------:R-:W-:Y:S01]  /*5950*/  FMUL.FTZ R32, R103, R32 ;  /* 0x0000002067207220 */ /* 0x000fe20000410000 */
[----:B------:R-:W-:Y:S01]  /*5960*/  FADD.FTZ R7, -R108, R19 ;  /* 0x000000136c077221 */ /* 0x000fe20000010100 */
[----:B------:R-:W-:Y:S01]  /*5970*/  F2FP.F16.F32.PACK_AB R16, R16, R6 ;  /* 0x000000061010723e */ /* 0x000fe200000000ff */
[----:B------:R-:W-:Y:S01]  /*5980*/  FMUL.FTZ R6, R229, R18 ;  /* 0x00000012e5067220 */ /* 0x000fe20000410000 */
[----:B------:R-:W-:Y:S01]  /*5990*/  F2FP.F16.F32.PACK_AB R21, R21, R17 ;  /* 0x000000111515723e */ /* 0x000fe200000000ff */
[C---:B------:R-:W-:Y:S01]  /*59a0*/  FADD.FTZ R22, -R108.reuse, R22 ;  /* 0x000000166c167221 */ /* 0x040fe20000010100 */
        /* <DEDUP_REMOVED lines=29> */
[----:B------:R-:W-:Y:S01]  /*5b80*/  ULOP3.LUT UR11, UR6, 0x1, URZ, 0xc0, !UPT ;  /* 0x00000001060b7892 */ /* 0x000fe2000f8ec03f */
[----:B------:R-:W-:Y:S03]  /*5b90*/  UMOV UR16, 0xffffe000 ;  /* 0xffffe00000107882 */ /* 0x000fe60000000000 */
[----:B------:R-:W-:Y:S03]  /*5ba0*/  UISETP.NE.U32.AND UP0, UPT, UR11, 0x1, UPT ;  /* 0x000000010b00788c */ /* 0x000fe6000bf05070 */
[----:B------:R-:W2:Y:S01]  /*5bb0*/  LDC R35, c[0x0][0x244] ;  /* 0x00009100ff237b82 */ /* 0x000ea20000000800 */
[----:B------:R-:W-:Y:S06]  /*5bc0*/  USEL UR11, UR16, 0x2000, !UP0 ;  /* 0x00002000100b7887 */ /* 0x000fec000c000000 */
[----:B------:R-:W-:Y:S01]  /*5bd0*/  VIADD R216, R216, UR11 ;  /* 0x0000000bd8d87c36 */ /* 0x000fe20008000000 */
[----:B------:R-:W-:Y:S01]  /*5be0*/  IADD3 R173, R173, UR11, RZ ;  /* 0x0000000badad7c10 */ /* 0x000fe2000fffe0ff */
[----:B-1----:R-:W-:Y:S05]  /*5bf0*/  IMAD.U32 R6, R34, -0x40, RZ ;  /* 0xffffffc022067824 */ /* 0x002fea00078e00ff */
        /* <DEDUP_REMOVED lines=12> */
.L_x_645:
[----:B------:R2:W-:Y:S01]  /*5cc0*/  STS [R193+0xa000], R2 ;  /* 0x00a00002c1007388 */ /* 0x0005e20000000800 */
[C---:B-----5:R-:W-:Y:S01]  /*5cd0*/  FADD.FTZ R8, -R5.reuse, R8 ;  /* 0x0000000805087221 */ /* 0x060fe20000010100 */
[C---:B------:R-:W-:Y:S01]  /*5ce0*/  FADD.FTZ R9, -R5.reuse, R9 ;  /* 0x0000000905097221 */ /* 0x040fe20000010100 */
[----:B------:R-:W-:Y:S01]  /*5cf0*/  FADD.FTZ R12, -R5, R12 ;  /* 0x0000000c050c7221 */ /* 0x000fe20000010100 */
[----:B------:R3:W-:Y:S01]  /*5d00*/  STS [R193+0xa400], R16 ;  /* 0x00a40010c1007388 */ /* 0x0007e20000000800 */
[----:B-1----:R-:W-:Y:S01]  /*5d10*/  FFMA.FTZ R7, -R121, R121, 1 ;  /* 0x3f80000079077423 */ /* 0x002fe20000010179 */
[C---:B------:R-:W-:Y:S01]  /*5d20*/  FADD.FTZ R25, -R5.reuse, R25 ;  /* 0x0000001905197221 */ /* 0x040fe20000010100 */
[----:B------:R-:W-:Y:S01]  /*5d30*/  FADD.FTZ R29, -R5, R29 ;  /* 0x0000001d051d7221 */ /* 0x000fe20000010100 */
[----:B------:R-:W-:Y:S01]  /*5d40*/  FMUL.FTZ R12, R138, R12 ;  /* 0x0000000c8a0c7220 */ /* 0x000fe20000410000 */
[----:B------:R-:W-:Y:S01]  /*5d50*/  FMUL.FTZ R7, R7, UR5 ;  /* 0x0000000507077c20 */ /* 0x000fe20008410000 */
[C---:B------:R-:W-:Y:S01]  /*5d60*/  FADD.FTZ R24, -R5.reuse, R24 ;  /* 0x0000001805187221 */ /* 0x040fe20000010100 */
[C---:B------:R-:W-:Y:S01]  /*5d70*/  FADD.FTZ R28, -R5.reuse, R28 ;  /* 0x0000001c051c7221 */ /* 0x040fe20000010100 */
[----:B------:R-:W-:Y:S01]  /*5d80*/  FADD.FTZ R13, -R5, R13 ;  /* 0x0000000d050d7221 */ /* 0x000fe20000010100 */
[----:B------:R-:W-:Y:S01]  /*5d90*/  FFMA.FTZ R5, -R113, R113, 1 ;  /* 0x3f80000071057423 */ /* 0x000fe20000010171 */
[----:B------:R-:W-:Y:S01]  /*5da0*/  FFMA.FTZ R6, -R120, R120, 1 ;  /* 0x3f80000078067423 */ /* 0x000fe20000010178 */
[----:B------:R-:W-:Y:S01]  /*5db0*/  STS [R194+0xa000], R20 ;  /* 0x00a00014c2007388 */ /* 0x000fe20000000800 */
[----:B------:R-:W-:Y:S01]  /*5dc0*/  FMUL.FTZ R12, R12, R7 ;  /* 0x000000070c0c7220 */ /* 0x000fe20000410000 */
[----:B------:R-:W-:Y:S01]  /*5dd0*/  FMUL.FTZ R24, R132, R24 ;  /* 0x0000001884187220 */ /* 0x000fe20000410000 */
[----:B------:R-:W-:Y:S01]  /*5de0*/  FMUL.FTZ R29, R126, R29 ;  /* 0x0000001d7e1d7220 */ /* 0x000fe20000410000 */
[----:B------:R-:W-:Y:S01]  /*5df0*/  FMUL.FTZ R5, R5, UR5 ;  /* 0x0000000505057c20 */ /* 0x000fe20008410000 */
[----:B------:R-:W-:Y:S01]  /*5e00*/  FMUL.FTZ R13, R135, R13 ;  /* 0x0000000d870d7220 */ /* 0x000fe20000410000 */
[----:B------:R-:W-:Y:S01]  /*5e10*/  FMUL.FTZ R6, R6, UR5 ;  /* 0x0000000506067c20 */ /* 0x000fe20008410000 */
[----:B------:R-:W-:Y:S01]  /*5e20*/  FFMA.FTZ R7, -R115, R115, 1 ;  /* 0x3f80000073077423 */ /* 0x000fe20000010173 */
[----:B------:R-:W-:Y:S01]  /*5e30*/  FMUL.FTZ R25, R131, R25 ;  /* 0x0000001983197220 */ /* 0x000fe20000410000 */
[----:B------:R-:W-:Y:S01]  /*5e40*/  FADD.FTZ R15, -R4, R15 ;  /* 0x0000000f040f7221 */ /* 0x000fe20000010100 */
[----:B--2---:R-:W-:Y:S01]  /*5e50*/  F2FP.F16.F32.PACK_AB R2, R17, R18 ;  /* 0x000000121102723e */ /* 0x004fe200000000ff */
[----:B------:R-:W-:Y:S01]  /*5e60*/  FMUL.FTZ R13, R13, R6 ;  /* 0x000000060d0d7220 */ /* 0x000fe20000410000 */
[----:B------:R-:W-:Y:S01]  /*5e70*/  F2FP.F16.F32.PACK_AB R17, R19, R22 ;  /* 0x000000161311723e */ /* 0x000fe200000000ff */
[----:B------:R-:W-:Y:S01]  /*5e80*/  FMUL.FTZ R19, R186, R8 ;  /* 0x00000008ba137220 */ /* 0x000fe20000410000 */
[----:B---3--:R-:W-:Y:S01]  /*5e90*/  FMUL.FTZ R16, R185, R9 ;  /* 0x00000009b9107220 */ /* 0x008fe20000410000 */
[----:B------:R1:W-:Y:S01]  /*5ea0*/  STS [R194+0xa400], R2 ;  /* 0x00a40002c2007388 */ /* 0x0003e20000000800 */
[----:B------:R-:W-:Y:S01]  /*5eb0*/  FFMA.FTZ R9, -R125, R125, 1 ;  /* 0x3f8000007d097423 */ /* 0x000fe2000001017d */
[----:B------:R-:W-:Y:S01]  /*5ec0*/  FFMA.FTZ R8, -R123, R123, 1 ;  /* 0x3f8000007b087423 */ /* 0x000fe2000001017b */
[----:B------:R-:W-:Y:S01]  /*5ed0*/  FMUL.FTZ R7, R7, UR5 ;  /* 0x0000000507077c20 */ /* 0x000fe20008410000 */
[----:B------:R-:W-:Y:S01]  /*5ee0*/  FADD.FTZ R10, -R4, R10 ;  /* 0x0000000a040a7221 */ /* 0x000fe20000010100 */
[----:B------:R-:W-:Y:S01]  /*5ef0*/  FMUL.FTZ R9, R9, UR5 ;  /* 0x0000000509097c20 */ /* 0x000fe20008410000 */
[----:B------:R-:W-:Y:S01]  /*5f00*/  FMUL.FTZ R8, R8, UR5 ;  /* 0x0000000508087c20 */ /* 0x000fe20008410000 */
[----:B------:R-:W-:Y:S01]  /*5f10*/  FFMA.FTZ R6, -R114, R114, 1 ;  /* 0x3f80000072067423 */ /* 0x000fe20000010172 */
[----:B------:R-:W-:Y:S01]  /*5f20*/  FADD.FTZ R11, -R4, R11 ;  /* 0x0000000b040b7221 */ /* 0x000fe20000010100 */
[----:B------:R-:W-:Y:S01]  /*5f30*/  FMUL.FTZ R19, R19, R9 ;  /* 0x0000000913137220 */ /* 0x000fe20000410000 */
[----:B------:R-:W-:Y:S01]  /*5f40*/  FMUL.FTZ R16, R16, R8 ;  /* 0x0000000810107220 */ /* 0x000fe20000410000 */
[----:B------:R-:W-:Y:S01]  /*5f50*/  FFMA.FTZ R8, -R116, R116, 1 ;  /* 0x3f80000074087423 */ /* 0x000fe20000010174 */
[----:B------:R-:W-:Y:S01]  /*5f60*/  FMUL.FTZ R9, R25, R7 ;  /* 0x0000000719097220 */ /* 0x000fe20000410000 */
[----:B------:R-:W-:Y:S01]  /*5f70*/  F2FP.F16.F32.PACK_AB R7, R13, R12 ;  /* 0x0000000c0d07723e */ /* 0x000fe200000000ff */
[----:B------:R-:W-:Y:S01]  /*5f80*/  FMUL.FTZ R15, R187, R15 ;  /* 0x0000000fbb0f7220 */ /* 0x000fe20000410000 */
[----:B------:R-:W-:Y:S01]  /*5f90*/  FMUL.FTZ R8, R8, UR5 ;  /* 0x0000000508087c20 */ /* 0x000fe20008410000 */
[----:B------:R-:W-:Y:S01]  /*5fa0*/  FMUL.FTZ R13, R190, R10 ;  /* 0x0000000abe0d7220 */ /* 0x000fe20000410000 */
[----:B------:R-:W-:Y:S01]  /*5fb0*/  FMUL.FTZ R28, R127, R28 ;  /* 0x0000001c7f1c7220 */ /* 0x000fe20000410000 */
[----:B------:R-:W-:Y:S01]  /*5fc0*/  FMUL.FTZ R6, R6, UR5 ;  /* 0x0000000506067c20 */ /* 0x000fe20008410000 */
[----:B------:R-:W-:Y:S01]  /*5fd0*/  FMUL.FTZ R24, R24, R8 ;  /* 0x0000000818187220 */ /* 0x000fe20000410000 */
[----:B------:R-:W-:Y:S01]  /*5fe0*/  FMUL.FTZ R8, R29, R5 ;  /* 0x000000051d087220 */ /* 0x000fe20000410000 */
[----:B------:R-:W-:Y:S01]  /*5ff0*/  FFMA.FTZ R5, -R129, R129, 1 ;  /* 0x3f80000081057423 */ /* 0x000fe20000010181 */
[----:B------:R-:W-:Y:S01]  /*6000*/  FMUL.FTZ R12, R189, R11 ;  /* 0x0000000bbd0c7220 */ /* 0x000fe20000410000 */
[----:B------:R-:W-:Y:S01]  /*6010*/  FFMA.FTZ R11, -R137, R137, 1 ;  /* 0x3f800000890b7423 */ /* 0x000fe20000010189 */
[----:B------:R-:W-:Y:S01]  /*6020*/  FFMA.FTZ R10, -R136, R136, 1 ;  /* 0x3f800000880a7423 */ /* 0x000fe20000010188 */
[----:B-1----:R-:W-:Y:S01]  /*6030*/  F2FP.F16.F32.PACK_AB R2, R16, R19 ;  /* 0x000000131002723e */ /* 0x002fe200000000ff */
[----:B------:R-:W-:Y:S01]  /*6040*/  FMUL.FTZ R5, R5, UR5 ;  /* 0x0000000505057c20 */ /* 0x000fe20008410000 */
[----:B------:R-:W-:Y:S01]  /*6050*/  FMUL.FTZ R28, R28, R6 ;  /* 0x000000061c1c7220 */ /* 0x000fe20000410000 */
[C---:B------:R-:W-:Y:S01]  /*6060*/  FADD.FTZ R27, -R4.reuse, R27 ;  /* 0x0000001b041b7221 */ /* 0x040fe20000010100 */
[C---:B------:R-:W-:Y:S01]  /*6070*/  FADD.FTZ R31, -R4.reuse, R31 ;  /* 0x0000001f041f7221 */ /* 0x040fe20000010100 */
[----:B------:R1:W-:Y:S01]  /*6080*/  STS [R193+0xb000], R2 ;  /* 0x00b00002c1007388 */ /* 0x0003e20000000800 */
[----:B------:R-:W-:Y:S01]  /*6090*/  FMUL.FTZ R15, R15, R5 ;  /* 0x000000050f0f7220 */ /* 0x000fe20000410000 */
[C---:B------:R-:W-:Y:S01]  /*60a0*/  FADD.FTZ R14, -R4.reuse, R14 ;  /* 0x0000000e040e7221 */ /* 0x040fe20000010100 */
[C---:B------:R-:W-:Y:S01]  /*60b0*/  FADD.FTZ R26, -R4.reuse, R26 ;  /* 0x0000001a041a7221 */ /* 0x040fe20000010100 */
[----:B------:R-:W-:Y:S01]  /*60c0*/  FADD.FTZ R30, -R4, R30 ;  /* 0x0000001e041e7221 */ /* 0x000fe20000010100 */
[----:B------:R-:W-:Y:S01]  /*60d0*/  FFMA.FTZ R5, -R118, R118, 1 ;  /* 0x3f80000076057423 */ /* 0x000fe20000010176 */
[----:B------:R-:W-:Y:S01]  /*60e0*/  FMUL.FTZ R11, R11, UR5 ;  /* 0x000000050b0b7c20 */ /* 0x000fe20008410000 */
[----:B------:R-:W-:Y:S01]  /*60f0*/  FMUL.FTZ R10, R10, UR5 ;  /* 0x000000050a0a7c20 */ /* 0x000fe20008410000 */
[----:B------:R-:W-:Y:S01]  /*6100*/  FFMA.FTZ R6, -R130, R130, 1 ;  /* 0x3f80000082067423 */ /* 0x000fe20000010182 */
[----:B------:R-:W-:Y:S01]  /*6110*/  FFMA.FTZ R4, -R117, R117, 1 ;  /* 0x3f80000075047423 */ /* 0x000fe20000010175 */
[----:B------:R-:W-:Y:S01]  /*6120*/  FMUL.FTZ R30, R134, R30 ;  /* 0x0000001e861e7220 */ /* 0x000fe20000410000 */
[----:B------:R-:W-:Y:S01]  /*6130*/  FMUL.FTZ R5, R5, UR5 ;  /* 0x0000000505057c20 */ /* 0x000fe20008410000 */
[----:B------:R-:W-:Y:S01]  /*6140*/  FMUL.FTZ R11, R13, R11 ;  /* 0x0000000b0d0b7220 */ /* 0x000fe20000410000 */
[----:B------:R-:W-:Y:S01]  /*6150*/  FMUL.FTZ R12, R12, R10 ;  /* 0x0000000a0c0c7220 */ /* 0x000fe20000410000 */
[----:B------:R-:W-:Y:S01]  /*6160*/  FMUL.FTZ R31, R133, R31 ;  /* 0x0000001f851f7220 */ /* 0x000fe20000410000 */
[----:B------:R-:W-:Y:S01]  /*6170*/  FMUL.FTZ R14, R188, R14 ;  /* 0x0000000ebc0e7220 */ /* 0x000fe20000410000 */
[----:B------:R-:W-:Y:S01]  /*6180*/  FMUL.FTZ R6, R6, UR5 ;  /* 0x0000000506067c20 */ /* 0x000fe20008410000 */
[----:B------:R-:W-:Y:S01]  /*6190*/  FMUL.FTZ R4, R4, UR5 ;  /* 0x0000000504047c20 */ /* 0x000fe20008410000 */
[----:B------:R-:W-:Y:S01]  /*61a0*/  FMUL.FTZ R30, R30, R5 ;  /* 0x000000051e1e7220 */ /* 0x000fe20000410000 */
[----:B------:R-:W-:Y:S01]  /*61b0*/  FFMA.FTZ R10, -R124, R124, 1 ;  /* 0x3f8000007c0a7423 */ /* 0x000fe2000001017c */
[----:B------:R-:W-:Y:S01]  /*61c0*/  FMUL.FTZ R14, R14, R6 ;  /* 0x000000060e0e7220 */ /* 0x000fe20000410000 */
[----:B------:R-:W-:Y:S01]  /*61d0*/  FMUL.FTZ R5, R31, R4 ;  /* 0x000000041f057220 */ /* 0x000fe20000410000 */
[----:B------:R-:W-:Y:S01]  /*61e0*/  F2FP.F16.F32.PACK_AB R4, R12, R11 ;  /* 0x0000000b0c04723e */ /* 0x000fe200000000ff */
[----:B------:R-:W-:Y:S01]  /*61f0*/  FFMA.FTZ R6, -R122, R122, 1 ;  /* 0x3f8000007a067423 */ /* 0x000fe2000001017a */
[----:B------:R-:W-:Y:S01]  /*6200*/  FMUL.FTZ R27, R139, R27 ;  /* 0x0000001b8b1b7220 */ /* 0x000fe20000410000 */
[----:B-1----:R-:W-:Y:S01]  /*6210*/  F2FP.F16.F32.PACK_AB R2, R15, R14 ;  /* 0x0000000e0f02723e */ /* 0x002fe200000000ff */
[----:B------:R-:W-:Y:S01]  /*6220*/  FMUL.FTZ R10, R10, UR5 ;  /* 0x000000050a0a7c20 */ /* 0x000fe20008410000 */
[----:B------:R-:W-:Y:S01]  /*6230*/  STS [R193+0xb400], R4 ;  /* 0x00b40004c1007388 */ /* 0x000fe20000000800 */
[----:B------:R-:W-:Y:S01]  /*6240*/  FMUL.FTZ R26, R184, R26 ;  /* 0x0000001ab81a7220 */ /* 0x000fe20000410000 */
[----:B------:R-:W-:Y:S01]  /*6250*/  FMUL.FTZ R6, R6, UR5 ;  /* 0x0000000506067c20 */ /* 0x000fe20008410000 */
[----:B------:R-:W-:Y:S01]  /*6260*/  F2FP.F16.F32.PACK_AB R18, R23, R33 ;  /* 0x000000211712723e */ /* 0x000fe200000000ff */
[----:B------:R-:W-:Y:S01]  /*6270*/  STS [R194+0xb000], R7 ;  /* 0x00b00007c2007388 */ /* 0x000fe20000000800 */
[----:B------:R-:W-:Y:S01]  /*6280*/  FMUL.FTZ R26, R26, R10 ;  /* 0x0000000a1a1a7220 */ /* 0x000fe20000410000 */
[----:B------:R-:W-:Y:S01]  /*6290*/  FMUL.FTZ R6, R27, R6 ;  /* 0x000000061b067220 */ /* 0x000fe20000410000 */
[----:B------:R-:W-:Y:S01]  /*62a0*/  F2FP.F16.F32.PACK_AB R9, R9, R24 ;  /* 0x000000180909723e */ /* 0x000fe200000000ff */
[----:B------:R1:W-:Y:S01]  /*62b0*/  STS [R194+0xb400], R2 ;  /* 0x00b40002c2007388 */ /* 0x0003e20000000800 */
[----:B------:R-:W-:Y:S02]  /*62c0*/  F2FP.F16.F32.PACK_AB R8, R8, R28 ;  /* 0x0000001c0808723e */ /* 0x000fe400000000ff */
[----:B------:R-:W-:Y:S01]  /*62d0*/  F2FP.F16.F32.PACK_AB R6, R6, R26 ;  /* 0x0000001a0606723e */ /* 0x000fe200000000ff */
[----:B------:R-:W-:Y:S01]  /*62e0*/  STS [R192+0xa000], R32 ;  /* 0x00a00020c0007388 */ /* 0x000fe20000000800 */
[----:B------:R-:W-:Y:S02]  /*62f0*/  F2FP.F16.F32.PACK_AB R5, R5, R30 ;  /* 0x0000001e0505723e */ /* 0x000fe400000000ff */
[----:B------:R-:W-:Y:S01]  /*6300*/  LEA R116, R241, UR4, 0x1 ;  /* 0x00000004f1747c11 */ /* 0x000fe2000f8e08ff */
[----:B------:R-:W-:Y:S01]  /*6310*/  STS [R192+0xa400], R17 ;  /* 0x00a40011c0007388 */ /* 0x000fe20000000800 */
[----:B------:R-:W-:Y:S02]  /*6320*/  MOV R114, R224 ;  /* 0x000000e000727202 */ /* 0x000fe40000000f00 */
[----:B------:R-:W-:Y:S01]  /*6330*/  MOV R115, R223 ;  /* 0x000000df00737202 */ /* 0x000fe20000000f00 */
        /* <DEDUP_REMOVED lines=76> */
.L_x_646:
[----:B------:R-:W-:Y:S01]  /*6800*/  LDSM.16.M88.4 R16, [R174] ;  /* 0x00000000ae10783b */ /* 0x000fe20000000200 */
[--C-:B------:R-:W-:Y:S01]  /*6810*/  IMAD.IADD R2, R183, 0x1, R128.reuse ;  /* 0x00000001b7027824 */ /* 0x100fe200078e0280 */
[----:B------:R-:W-:Y:S01]  /*6820*/  LEA R224, P0, R236, R114, 0x2 ;  /* 0x00000072ece07211 */ /* 0x000fe200078010ff */
[----:B------:R-:W-:Y:S01]  /*6830*/  IMAD.IADD R112, R174, 0x1, R128 ;  /* 0x00000001ae707824 */ /* 0x000fe200078e0280 */
[----:B------:R-:W1:Y:S01]  /*6840*/  LDSM.16.MT88.4 R8, [R0+0x2000] ;  /* 0x002000000008783b */ /* 0x000e620000004200 */
[----:B------:R-:W-:Y:S01]  /*6850*/  IMAD.IADD R113, R128, 0x1, R175 ;  /* 0x0000000180717824 */ /* 0x000fe200078e02af */
[----:B------:R-:W-:Y:S01]  /*6860*/  LEA.HI.X.SX32 R223, R236, R115, 0x2, P0 ;  /* 0x00000073ecdf7211 */ /* 0x000fe200000f16ff */
[----:B------:R-:W-:Y:S01]  /*6870*/  ULOP3.LUT UR11, UR6, 0x1, URZ, 0xc0, !UPT ;  /* 0x00000001060b7892 */ /* 0x000fe2000f8ec03f */
[----:B------:R-:W2:Y:S01]  /*6880*/  LDSM.16.MT88.4 R20, [R2] ;  /* 0x000000000214783b */ /* 0x000ea20000004200 */
[----:B------:R-:W-:Y:S02]  /*6890*/  UISETP.GT.AND UP2, UPT, UR6, UR18, UPT ;  /* 0x000000120600728c */ /* 0x000fe4000bf44270 */
[----:B------:R-:W-:Y:S01]  /*68a0*/  UISETP.NE.U32.AND UP0, UPT, UR11, 0x1, UPT ;  /* 0x000000010b00788c */ /* 0x000fe2000bf05070 */
[----:B------:R-:W-:Y:S01]  /*68b0*/  LDSM.16.M88.4 R24, [R175] ;  /* 0x00000000af18783b */ /* 0x000fe20000000200 */
[----:B------:R-:W-:Y:S03]  /*68c0*/  UIADD3 UR6, UR6, -0x1, URZ ;  /* 0xffffffff06067890 */ /* 0x000fe6000fffe03f */
        /* <DEDUP_REMOVED lines=192> */
[----:B------:R-:W-:Y:S01]  /*74d0*/  F2FP.F16.F32.PACK_AB R38, R39, R38 ;  /* 0x000000262726723e */ /* 0x000fe200000000ff */
[----:B------:R-:W-:Y:S01]  /*74e0*/  USHF.L.U32 UR18, UR26, 0x7, URZ ;  /* 0x000000071a127899 */ /* 0x000fe2000800063f */
        /* <DEDUP_REMOVED lines=79> */
[----:B------:R-:W-:Y:S01]  /*79e0*/  PLOP3.LUT P0, PT, PT, PT, UP0, 0x80, 0x0 ;  /* 0x000000000000781c */ /* 0x000fe20003f0f008 */
[----:B------:R1:W-:Y:S04]  /*79f0*/  STS [R247+0x400], R4 ;  /* 0x00040004f7007388 */ /* 0x0003e80000000800 */
[----:B------:R-:W-:Y:S04]  /*7a00*/  STS [R247], R5 ;  /* 0x00000005f7007388 */ /* 0x000fe80000000800 */
[----:B------:R-:W-:Y:S04]  /*7a10*/  STS [R246+0x2000], R7 ;  /* 0x00200007f6007388 */ /* 0x000fe80000000800 */
[----:B------:R-:W-:Y:S04]  /*7a20*/  STS [R246+0x2400], R6 ;  /* 0x00240006f6007388 */ /* 0x000fe80000000800 */
[----:B------:R-:W-:Y:S04]  /*7a30*/  STS [R247+0x2000], R2 ;  /* 0x00200002f7007388 */ /* 0x000fe80000000800 */
        /* <DEDUP_REMOVED lines=11> */
[----:B--2---:R-:W-:-:S03]  /*7af0*/  SHF.R.S32.HI R0, RZ, 0x1f, R4 ;  /* 0x0000001fff007819 */ /* 0x004fc60000011404 */
        /* <DEDUP_REMOVED lines=21> */
.L_x_648:
        /* <DEDUP_REMOVED lines=23> */
.L_x_649:
[----:B------:R-:W-:Y:S01]  /*7dc0*/  BAR.SYNC.DEFER_BLOCKING 0x0 ;  /* 0x0000000000007b1d */ /* 0x000fe20000010000 */
[----:B------:R-:W-:Y:S01]  /*7dd0*/  IMAD.SHL.U32 R6, R2, 0x8, RZ ;  /* 0x0000000802067824 */ /* 0x000fe200078e00ff */
[----:B------:R-:W-:Y:S01]  /*7de0*/  USHF.R.S32.HI UR5, URZ, 0x1f, UR18 ;  /* 0x0000001f3f057899 */ /* 0x000fe20008011412 */
[----:B------:R-:W-:Y:S01]  /*7df0*/  IMAD.U32 R2, RZ, RZ, UR10 ;  /* 0x0000000aff027e24 */ /* 0x000fe2000f8e00ff */
[----:B------:R-:W-:Y:S01]  /*7e00*/  UIMAD UR7, UR26, -0x80, UR7 ;  /* 0xffffff801a0778a4 */ /* 0x000fe2000f8e0207 */
[----:B------:R-:W-:Y:S01]  /*7e10*/  SHF.R.S32.HI R0, RZ, 0x3, R0 ;  /* 0x00000003ff007819 */ /* 0x000fe20000011400 */
[----:B------:R-:W-:Y:S01]  /*7e20*/  UIMAD UR6, UR5, UR10, URZ ;  /* 0x0000000a050672a4 */ /* 0x000fe2000f8e023f */
[--C-:B------:R-:W-:Y:S01]  /*7e30*/  SHF.R.S32.HI R7, RZ, 0x1f, R6.reuse ;  /* 0x0000001fff077819 */ /* 0x100fe20000011406 */
[----:B------:R-:W-:Y:S01]  /*7e40*/  USHF.R.S32.HI UR21, URZ, 0x1f, UR59 ;  /* 0x0000001f3f157899 */ /* 0x000fe2000801143b */
[----:B------:R-:W-:Y:S01]  /*7e50*/  BSSY B0, `(.L_x_650) ;  /* 0x0000024000007945 */ /* 0x000fe20003800000 */
[----:B------:R-:W-:Y:S01]  /*7e60*/  UIMAD UR6, UR18, UR11, UR6 ;  /* 0x0000000b120672a4 */ /* 0x000fe2000f8e0206 */
[----:B------:R-:W-:Y:S01]  /*7e70*/  ISETP.GE.AND P4, PT, R0, UR7, PT ;  /* 0x0000000700007c0c */ /* 0x000fe2000bf86270 */
[----:B------:R-:W-:Y:S01]  /*7e80*/  IMAD.WIDE.U32 R4, R2, UR18, R6 ;  /* 0x0000001202047c25 */ /* 0x000fe2000f8e0006 */
[----:B------:R-:W-:Y:S01]  /*7e90*/  ULDC.64 UR14, c[0x0][0x468] ;  /* 0x00011a00000e7ab9 */ /* 0x000fe20000000a00 */
[----:B------:R-:W-:-:S02]  /*7ea0*/  SHF.R.S32.HI R32, RZ, 0x1f, R0 ;  /* 0x0000001fff207819 */ /* 0x000fc40000011400 */
[----:B------:R-:W-:Y:S01]  /*7eb0*/  MOV R2, UR6 ;  /* 0x0000000600027c02 */ /* 0x000fe20008000f00 */
[----:B------:R-:W-:Y:S01]  /*7ec0*/  UIMAD UR6, UR21, UR14, URZ ;  /* 0x0000000e150672a4 */ /* 0x000fe2000f8e023f */
[----:B------:R-:W-:Y:S01]  /*7ed0*/  IADD3 R4, P0, R4, UR19, RZ ;  /* 0x0000001304047c10 */ /* 0x000fe2000ff1e0ff */
[----:B------:R-:W-:Y:S02]  /*7ee0*/  VIADD R8, R0, 0x20 ;  /* 0x0000002000087836 */ /* 0x000fe40000000000 */
[----:B------:R-:W-:Y:S01]  /*7ef0*/  UIMAD UR15, UR59, UR15, UR6 ;  /* 0x0000000f3b0f72a4 */ /* 0x000fe2000f8e0206 */
[----:B------:R-:W-:Y:S01]  /*7f00*/  IADD3.X R5, R5, UR20, R2, P0, !PT ;  /* 0x0000001405057c10 */ /* 0x000fe200087fe402 */
[----:B------:R-:W-:Y:S01]  /*7f10*/  IMAD.U32 R2, RZ, RZ, UR14 ;  /* 0x0000000eff027e24 */ /* 0x000fe2000f8e00ff */
[----:B------:R1:W2:Y:S01]  /*7f20*/  LDS.128 R16, [R116+0x7000] ;  /* 0x0070000074107984 */ /* 0x0002a20000000c00 */
[----:B------:R-:W-:Y:S01]  /*7f30*/  ISETP.GE.AND P3, PT, R8, UR7, PT ;  /* 0x0000000708007c0c */ /* 0x000fe2000bf66270 */
[----:B------:R-:W-:-:S02]  /*7f40*/  VIADD R9, R0, 0x40 ;  /* 0x0000004000097836 */ /* 0x000fc40000000000 */
[----:B------:R1:W4:Y:S01]  /*7f50*/  LDS.128 R20, [R116+0xb000] ;  /* 0x00b0000074147984 */ /* 0x0003220000000c00 */
[----:B------:R-:W-:Y:S02]  /*7f60*/  IMAD.WIDE.U32 R4, R2, UR59, R4 ;  /* 0x0000003b02047c25 */ /* 0x000fe4000f8e0004 */
[----:B------:R-:W-:Y:S01]  /*7f70*/  ISETP.GE.AND P2, PT, R9, UR7, PT ;  /* 0x0000000709007c0c */ /* 0x000fe2000bf46270 */
[----:B------:R1:W1:Y:S01]  /*7f80*/  LDS.128 R24, [R116+0xc000] ;  /* 0x00c0000074187984 */ /* 0x0002620000000c00 */
[----:B------:R-:W-:Y:S01]  /*7f90*/  VIADD R8, R0, 0x60 ;  /* 0x0000006000087836 */ /* 0x000fe20000000000 */
[----:B------:R-:W-:Y:S02]  /*7fa0*/  IADD3 R2, R5, UR15, RZ ;  /* 0x0000000f05027c10 */ /* 0x000fe4000fffe0ff */
[----:B------:R1:W1:Y:S02]  /*7fb0*/  LDS.128 R28, [R116+0xd000] ;  /* 0x00d00000741c7984 */ /* 0x0002640000000c00 */
[----:B------:R-:W-:Y:S01]  /*7fc0*/  ISETP.GE.AND P1, PT, R8, UR7, PT ;  /* 0x0000000708007c0c */ /* 0x000fe2000bf26270 */
[----:B------:R-:W-:-:S12]  /*7fd0*/  @P4 BRA `(.L_x_651) ;  /* 0x00000000002c4947 */ /* 0x000fd80003800000 */
        /* <DEDUP_REMOVED lines=11> */
.L_x_651:
[----:B------:R-:W-:Y:S05]  /*8090*/  BSYNC B0 ;  /* 0x0000000000007941 */ /* 0x000fea0003800000 */
.L_x_650:
        /* <DEDUP_REMOVED lines=14> */
.L_x_653:
[----:B------:R-:W-:Y:S05]  /*8180*/  BSYNC B0 ;  /* 0x0000000000007941 */ /* 0x000fea0003800000 */
.L_x_652:
        /* <DEDUP_REMOVED lines=15> */
.L_x_655:
[----:B------:R-:W-:Y:S05]  /*8280*/  BSYNC B0 ;  /* 0x0000000000007941 */ /* 0x000fea0003800000 */
.L_x_654:
        /* <DEDUP_REMOVED lines=8> */
[C---:B------:R-:W-:Y:S02]  /*8310*/  IMAD R2, R10.reuse, UR11, R11 ;  /* 0x0000000b0a027c24 */ /* 0x040fe4000f8e020b */
[----:B------:R-:W-:-:S03]  /*8320*/  IMAD.WIDE.U32 R8, R10, UR10, R4 ;  /* 0x0000000a0a087c25 */ /* 0x000fc6000f8e0004 */
[----:B------:R-:W-:Y:S02]  /*8330*/  LEA R4, P0, R8, UR6, 0x1 ;  /* 0x0000000608047c11 */ /* 0x000fe4000f8008ff */
[----:B------:R-:W-:-:S04]  /*8340*/  IADD3 R2, R2, R9, RZ ;  /* 0x0000000902027210 */ /* 0x000fc80007ffe0ff */
[----:B------:R-:W-:-:S05]  /*8350*/  LEA.HI.X R5, R8, UR7, R2, 0x1, P0 ;  /* 0x0000000708057c11 */ /* 0x000fca00080f0c02 */
[----:B-1----:R1:W-:Y:S02]  /*8360*/  STG.E.128 desc[UR8][R4.64], R12 ;  /* 0x0000000c04007986 */ /* 0x0023e4000c101d08 */
.L_x_657:
[----:B------:R-:W-:Y:S05]  /*8370*/  BSYNC B0 ;  /* 0x0000000000007941 */ /* 0x000fea0003800000 */
.L_x_656:
[----:B-1----:R1:W1:Y:S01]  /*8380*/  LDS.128 R12, [R116+0xa000] ;  /* 0x00a00000740c7984 */ /* 0x0022620000000c00 */
        /* <DEDUP_REMOVED lines=26> */
.L_x_659:
[----:B------:R-:W-:Y:S05]  /*8530*/  BSYNC B0 ;  /* 0x0000000000007941 */ /* 0x000fea0003800000 */
.L_x_658:
        /* <DEDUP_REMOVED lines=14> */
.L_x_661:
[----:B------:R-:W-:Y:S05]  /*8620*/  BSYNC B0 ;  /* 0x0000000000007941 */ /* 0x000fea0003800000 */
.L_x_660:
        /* <DEDUP_REMOVED lines=14> */
.L_x_663:
[----:B------:R-:W-:Y:S05]  /*8710*/  BSYNC B0 ;  /* 0x0000000000007941 */ /* 0x000fea0003800000 */
.L_x_662:
        /* <DEDUP_REMOVED lines=13> */
.L_x_644:
[----:B------:R-:W-:Y:S05]  /*87f0*/  BSYNC B1 ;  /* 0x0000000000017941 */ /* 0x000fea0003800000 */
.L_x_622:
[----:B------:R-:W-:Y:S01]  /*8800*/  R2UR UR6, R251 ;  /* 0x00000000fb0672ca */ /* 0x000fe200000e0000 */
[----:B------:R-:W-:Y:S02]  /*8810*/  ULDC UR5, c[0x0][0xc] ;  /* 0x0000030000057ab9 */ /* 0x000fe40000000800 */
[----:B------:R-:W-:-:S10]  /*8820*/  UIADD3 UR26, UR5, UR26, URZ ;  /* 0x0000001a051a7290 */ /* 0x000fd4000fffe03f */
[----:B------:R-:W-:-:S06]  /*8830*/  UISETP.GE.AND UP0, UPT, UR26, UR6, UPT ;  /* 0x000000061a00728c */ /* 0x000fcc000bf06270 */
[----:B------:R-:W-:-:S13]  /*8840*/  PLOP3.LUT P0, PT, PT, PT, UP0, 0x80, 0x0 ;  /* 0x000000000000781c */ /* 0x000fda0003f0f008 */
[----:B------:R-:W-:Y:S05]  /*8850*/  @P0 BRA `(.L_x_664) ;  /* 0x0000000000040947 */ /* 0x000fea0003800000 */
[----:B------:R-:W-:Y:S05]  /*8860*/  BRA `(.L_x_665) ;  /* 0xffffff8000587947 */ /* 0x000fea000383ffff */
.L_x_664:
[----:B------:R-:W-:Y:S05]  /*8870*/  EXIT ;  /* 0x000000000000794d */ /* 0x000fea0003800000 */
.L_x_666:
        /* <DEDUP_REMOVED lines=16> */
.L_x_1269:


//--------------------- .text._ZN5flash44flash_bwd_dq_dk_dv_loop_seqk_parallel_kernelI23Flash_bwd_kernel_traitsILi64ELi64ELi128ELi8ELi2ELi4ELi4ELb1ELb0EN7cutlass6half_tE19Flash_kernel_traitsILi64ELi64ELi128ELi8ES3_EELb1ELb1ELb0ELb1ELb0ELb0ELb0EEEvNS_16Flash_bwd_paramsE --------------------------
	.section	.text._ZN5flash44flash_bwd_dq_dk_dv_loop_seqk_parallel_kernelI23Flash_bwd_kernel_traitsILi64ELi64ELi128ELi8ELi2ELi4ELi4ELb1ELb0EN7cutlass6half_tE19Flash_kernel_traitsILi64ELi64ELi128ELi8ES3_EELb1ELb1ELb0ELb1ELb0ELb0ELb0EEEvNS_16Flash_bwd_paramsE,"ax",@progbits
	.align	128
        .global         _ZN5flash44flash_bwd_dq_dk_dv_loop_seqk_parallel_kernelI23Flash_bwd_kernel_traitsILi64ELi64ELi128ELi8ELi2ELi4ELi4ELb1ELb0EN7cutlass6half_tE19Flash_kernel_traitsILi64ELi64ELi128ELi8ES3_EELb1ELb1ELb0ELb1ELb0ELb0ELb0EEEvNS_16Flash_bwd_paramsE
        .type           _ZN5flash44flash_bwd_dq_dk_dv_loop_seqk_parallel_kernelI23Flash_bwd_kernel_traitsILi64ELi64ELi128ELi8ELi2ELi4ELi4ELb1ELb0EN7cutlass6half_tE19Flash_kernel_traitsILi64ELi64ELi128ELi8ES3_EELb1ELb1ELb0ELb1ELb0ELb0ELb0EEEvNS_16Flash_bwd_paramsE,@function
        .size           _ZN5flash44flash_bwd_dq_dk_dv_loop_seqk_parallel_kernelI23Flash_bwd_kernel_traitsILi64ELi64ELi128ELi8ELi2ELi4ELi4ELb1ELb0EN7cutlass6half_tE19Flash_kernel_traitsILi64ELi64ELi128ELi8ES3_EELb1ELb1ELb0ELb1ELb0ELb0ELb0EEEvNS_16Flash_bwd_paramsE,(.L_x_1270 - _ZN5flash44flash_bwd_dq_dk_dv_loop_seqk_parallel_kernelI23Flash_bwd_kernel_traitsILi64ELi64ELi128ELi8ELi2ELi4ELi4ELb1ELb0EN7cutlass6half_tE19Flash_kernel_traitsILi64ELi64ELi128ELi8ES3_EELb1ELb1ELb0ELb1ELb0ELb0ELb0EEEvNS_16Flash_bwd_paramsE)
        .other          _ZN5flash44flash_bwd_dq_dk_dv_loop_seqk_parallel_kernelI23Flash_bwd_kernel_traitsILi64ELi64ELi128ELi8ELi2ELi4ELi4ELb1ELb0EN7cutlass6half_tE19Flash_kernel_traitsILi64ELi64ELi128ELi8ES3_EELb1ELb1ELb0ELb1ELb0ELb0ELb0EEEvNS_16Flash_bwd_paramsE,@"STO_CUDA_ENTRY STV_DEFAULT"
_ZN5flash44flash_bwd_dq_dk_dv_loop_seqk_parallel_kernelI23Flash_bwd_kernel_traitsILi64ELi64ELi128ELi8ELi2ELi4ELi4ELb1ELb0EN7cutlass6half_tE19Flash_kernel_traitsILi64ELi64ELi128ELi8ES3_EELb1ELb1ELb0ELb1ELb0ELb0ELb0EEEvNS_16Flash_bwd_paramsE:
.text._ZN5flash44flash_bwd_dq_dk_dv_loop_seqk_parallel_kernelI23Flash_bwd_kernel_traitsILi64ELi64ELi128ELi8ELi2ELi4ELi4ELb1ELb0EN7cutlass6half_tE19Flash_kernel_traitsILi64ELi64ELi128ELi8ES3_EELb1ELb1ELb0ELb1ELb0ELb0ELb0EEEvNS_16Flash_bwd_paramsE:
        /* <DEDUP_REMOVED lines=14> */
[----:B------:R-:W3:Y:S01]  /*00e0*/  S2R R248, SR_CTAID.Z ;  /* 0x0000000000f87919 */ /* 0x000ee20000002700 */
[----:B------:R-:W-:Y:S01]  /*00f0*/  ULDC.64 UR14, c[0x0][0x208] ;  /* 0x00008200000e7ab9 */ /* 0x000fe20000000a00 */
[----:B------:R-:W-:Y:S01]  /*0100*/  ULDC.64 UR12, c[0x0][0x300] ;  /* 0x0000c000000c7ab9 */ /* 0x000fe20000000a00 */
[----:B--2---:R-:W-:-:S04]  /*0110*/  ULEA UR6, UR6, UR4, 0x18 ;  /* 0x0000000406067291 */ /* 0x004fc8000f8ec03f */
[----:B------:R-:W-:Y:S02]  /*0120*/  UIADD3 UR4, UR6, 0x6000, URZ ;  /* 0x0000600006047890 */ /* 0x000fe4000fffe03f */
[----:B------:R-:W-:Y:S01]  /*0130*/  UIADD3 UR5, UR6, 0xa000, URZ ;  /* 0x0000a00006057890 */ /* 0x000fe2000fffe03f */
[----:B-1----:R-:W-:-:S04]  /*0140*/  SHF.R.S32.HI R4, RZ, 0x1f, R11 ;  /* 0x0000001fff047819 */ /* 0x002fc8000001140b */
[CC--:B------:R-:W-:Y:S02]  /*0150*/  LEA.HI R2, R4.reuse, R11.reuse, RZ, 0x5 ;  /* 0x0000000b04027211 */ /* 0x0c0fe400078f28ff */
[-C--:B------:R-:W-:Y:S02]  /*0160*/  LEA.HI R0, R4, R11.reuse, RZ, 0x2 ;  /* 0x0000000b04007211 */ /* 0x080fe400078f10ff */
[----:B------:R-:W-:Y:S02]  /*0170*/  LOP3.LUT R5, R2, 0xffffffe0, RZ, 0xc0, !PT ;  /* 0xffffffe002057812 */ /* 0x000fe400078ec0ff */
[CC--:B------:R-:W-:Y:S02]  /*0180*/  LEA.HI R13, R4.reuse, R11.reuse, RZ, 0x3 ;  /* 0x0000000b040d7211 */ /* 0x0c0fe400078f18ff */
[CC--:B------:R-:W-:Y:S01]  /*0190*/  LEA.HI R252, R4.reuse, R11.reuse, RZ, 0x6 ;  /* 0x0000000b04fc7211 */ /* 0x0c0fe200078f30ff */
[----:B------:R-:W-:Y:S01]  /*01a0*/  IMAD.IADD R12, R11, 0x1, -R5 ;  /* 0x000000010b0c7824 */ /* 0x000fe200078e0a05 */
[----:B------:R-:W-:-:S02]  /*01b0*/  LEA.HI R3, R4, R11, RZ, 0x4 ;  /* 0x0000000b04037211 */ /* 0x000fc400078f20ff */
[----:B------:R-:W-:Y:S02]  /*01c0*/  LEA.HI R15, R4, R11, RZ, 0x7 ;  /* 0x0000000b040f7211 */ /* 0x000fe400078f38ff */
[----:B------:R-:W-:Y:S02]  /*01d0*/  LOP3.LUT R4, R0, 0x7ffffffc, RZ, 0xc0, !PT ;  /* 0x7ffffffc00047812 */ /* 0x000fe400078ec0ff */
[--C-:B------:R-:W-:Y:S02]  /*01e0*/  SHF.R.S32.HI R9, RZ, 0x2, R0.reuse ;  /* 0x00000002ff097819 */ /* 0x100fe40000011400 */
[----:B------:R-:W-:Y:S01]  /*01f0*/  SHF.R.S32.HI R5, RZ, 0x1f, R0 ;  /* 0x0000001fff057819 */ /* 0x000fe20000011400 */
[----:B------:R-:W-:Y:S01]  /*0200*/  IMAD.IADD R16, R11, 0x1, -R4 ;  /* 0x000000010b107824 */ /* 0x000fe200078e0a04 */
[----:B------:R-:W-:Y:S02]  /*0210*/  SHF.R.S32.HI R0, RZ, 0x5, R2 ;  /* 0x00000005ff007819 */ /* 0x000fe40000011402 */
[----:B------:R-:W-:-:S02]  /*0220*/  LOP3.LUT R6, R13, 0xfffffff8, RZ, 0xc0, !PT ;  /* 0xfffffff80d067812 */ /* 0x000fc400078ec0ff */
[----:B------:R-:W-:Y:S02]  /*0230*/  SHF.R.S32.HI R4, RZ, 0x1f, R2 ;  /* 0x0000001fff047819 */ /* 0x000fe40000011402 */
[----:B------:R-:W-:Y:S01]  /*0240*/  LOP3.LUT R7, R3, 0xfffffff0, RZ, 0xc0, !PT ;  /* 0xfffffff003077812 */ /* 0x000fe200078ec0ff */
[C---:B------:R-:W-:Y:S01]  /*0250*/  IMAD.IADD R6, R11.reuse, 0x1, -R6 ;  /* 0x000000010b067824 */ /* 0x040fe200078e0a06 */
[-C--:B------:R-:W-:Y:S02]  /*0260*/  LEA.HI R8, R2, R0.reuse, RZ, 0x1 ;  /* 0x0000000002087211 */ /* 0x080fe400078f08ff */
[----:B------:R-:W-:Y:S01]  /*0270*/  SHF.R.S32.HI R10, RZ, 0x3, R13 ;  /* 0x00000003ff0a7819 */ /* 0x000fe2000001140d */
[----:B------:R-:W-:Y:S01]  /*0280*/  IMAD.IADD R11, R11, 0x1, -R7 ;  /* 0x000000010b0b7824 */ /* 0x000fe200078e0a07 */
[----:B------:R-:W-:Y:S01]  /*0290*/  LEA.HI R2, R4, R0, RZ, 0x2 ;  /* 0x0000000004027211 */ /* 0x000fe200078f10ff */
[----:B------:R-:W-:Y:S01]  /*02a0*/  IMAD.SHL.U32 R220, R6, 0x8, RZ ;  /* 0x0000000806dc7824 */ /* 0x000fe200078e00ff */
[----:B------:R-:W-:Y:S01]  /*02b0*/  SHF.R.S32.HI R7, RZ, 0x4, R3 ;  /* 0x00000004ff077819 */ /* 0x000fe20000011403 */
[----:B------:R-:W-:Y:S01]  /*02c0*/  IMAD.SHL.U32 R10, R10, 0x40, RZ ;  /* 0x000000400a0a7824 */ /* 0x000fe200078e00ff */
[----:B------:R-:W-:-:S02]  /*02d0*/  LEA.HI R4, R5, R9, RZ, 0x3 ;  /* 0x0000000905047211 */ /* 0x000fc400078f18ff */
[----:B------:R-:W-:Y:S02]  /*02e0*/  LOP3.LUT R8, R8, 0xfffffffe, RZ, 0xc0, !PT ;  /* 0xfffffffe08087812 */ /* 0x000fe400078ec0ff */
[----:B------:R-:W-:Y:S02]  /*02f0*/  LOP3.LUT R2, R2, 0xfffffffc, RZ, 0xc0, !PT ;  /* 0xfffffffc02027812 */ /* 0x000fe400078ec0ff */
[----:B------:R-:W-:Y:S01]  /*0300*/  LEA.HI R5, R3, R7, RZ, 0x1 ;  /* 0x0000000703057211 */ /* 0x000fe200078f08ff */
[----:B------:R-:W-:Y:S01]  /*0310*/  IMAD.IADD R17, R0, 0x1, -R8 ;  /* 0x0000000100117824 */ /* 0x000fe200078e0a08 */
[----:B------:R-:W-:Y:S01]  /*0320*/  LOP3.LUT R3, R4, 0xfffffff8, RZ, 0xc0, !PT ;  /* 0xfffffff804037812 */ /* 0x000fe200078ec0ff */
[----:B------:R-:W-:Y:S01]  /*0330*/  IMAD.IADD R167, R0, 0x1, -R2 ;  /* 0x0000000100a77824 */ /* 0x000fe200078e0a02 */
[----:B------:R-:W-:Y:S02]  /*0340*/  LOP3.LUT R0, R10, 0x1c0, RZ, 0xc0, !PT ;  /* 0x000001c00a007812 */ /* 0x000fe400078ec0ff */
[----:B------:R-:W-:Y:S01]  /*0350*/  LOP3.LUT R4, R5, 0xfffffffe, RZ, 0xc0, !PT ;  /* 0xfffffffe05047812 */ /* 0x000fe200078ec0ff */
[----:B------:R-:W-:Y:S01]  /*0360*/  IMAD.IADD R9, R9, 0x1, -R3 ;  /* 0x0000000109097824 */ /* 0x000fe200078e0a03 */
[----:B------:R-:W-:Y:S01]  /*0370*/  SHF.R.U32.HI R3, RZ, 0x3, R0 ;  /* 0x00000003ff037819 */ /* 0x000fe20000011600 */
[----:B------:R-:W-:Y:S01]  /*0380*/  STL [R1], R17 ;  /* 0x0000001101007387 */ /* 0x000fe20000100800 */
[----:B------:R-:W-:Y:S01]  /*0390*/  LOP3.LUT R2, R0, 0x38, R220, 0xf8, !PT ;  /* 0x0000003800027812 */ /* 0x000fe200078ef8dc */
[----:B------:R-:W-:Y:S01]  /*03a0*/  IMAD.SHL.U32 R0, R6, 0x40, RZ ;  /* 0x0000004006007824 */ /* 0x000fe200078e00ff */
[----:B------:R-:W-:Y:S01]  /*03b0*/  SHF.R.S32.HI R252, RZ, 0x6, R252 ;  /* 0x00000006fffc7819 */ /* 0x000fe200000114fc */
[----:B------:R-:W-:Y:S01]  /*03c0*/  IMAD.IADD R14, R7, 0x1, -R4 ;  /* 0x00000001070e7824 */ /* 0x000fe200078e0a04 */
[----:B------:R-:W-:Y:S01]  /*03d0*/  LOP3.LUT R251, R2, R3, RZ, 0x3c, !PT ;  /* 0x0000000302fb7212 */ /* 0x000fe200078e3cff */
[----:B------:R-:W-:Y:S01]  /*03e0*/  IMAD.SHL.U32 R2, R167, 0x10, RZ ;  /* 0x00000010a7027824 */ /* 0x000fe200078e00ff */
[----:B------:R-:W-:-:S02]  /*03f0*/  SHF.R.S32.HI R4, RZ, 0x1f, R12 ;  /* 0x0000001fff047819 */ /* 0x000fc4000001140c */
[----:B------:R-:W-:Y:S01]  /*0400*/  LOP3.LUT R0, R0, 0x1c0, RZ, 0xc0, !PT ;  /* 0x000001c000007812 */ /* 0x000fe200078ec0ff */
[----:B------:R-:W-:Y:S01]  /*0410*/  IMAD R251, R252, 0x200, R251 ;  /* 0x00000200fcfb7824 */ /* 0x000fe200078e02fb */
[----:B------:R-:W-:Y:S02]  /*0420*/  SHF.R.S32.HI R3, RZ, 0x1f, R11 ;  /* 0x0000001fff037819 */ /* 0x000fe4000001140b */
[----:B------:R-:W-:Y:S02]  /*0430*/  LEA.HI R226, R4, R12, RZ, 0x2 ;  /* 0x0000000c04e27211 */ /* 0x000fe400078f10ff */
[C---:B------:R-:W-:Y:S02]  /*0440*/  LOP3.LUT R170, R0.reuse, 0x8, R13, 0xf8, !PT ;  /* 0x0000000800aa7812 */ /* 0x040fe400078ef80d */
[----:B------:R-:W-:Y:S02]  /*0450*/  LOP3.LUT R4, R0, 0x30, R2, 0xf8, !PT ;  /* 0x0000003000047812 */ /* 0x000fe400078ef802 */
[----:B------:R-:W-:Y:S01]  /*0460*/  LEA.HI R12, R3, R11, RZ, 0x3 ;  /* 0x0000000b030c7211 */ /* 0x000fe200078f18ff */
[----:B------:R-:W-:Y:S01]  /*0470*/  IMAD.SHL.U32 R3, R14, 0x200, RZ ;  /* 0x000002000e037824 */ /* 0x000fe200078e00ff */
[----:B------:R-:W-:-:S02]  /*0480*/  SHF.R.U32.HI R0, RZ, 0x3, R0 ;  /* 0x00000003ff007819 */ /* 0x000fc40000011600 */
[----:B------:R-:W-:Y:S01]  /*0490*/  LOP3.LUT R5, R9, 0x1, RZ, 0xc0, !PT ;  /* 0x0000000109057812 */ /* 0x000fe200078ec0ff */
[----:B------:R-:W-:Y:S01]  /*04a0*/  IMAD R2, R252, 0x800, R3 ;  /* 0x00000800fc027824 */ /* 0x000fe200078e0203 */
[----:B------:R-:W-:Y:S02]  /*04b0*/  LOP3.LUT R170, R170, R0, RZ, 0x3c, !PT ;  /* 0x00000000aaaa7212 */ /* 0x000fe400078e3cff */
[----:B------:R-:W-:Y:S02]  /*04c0*/  LOP3.LUT R4, R4, 0x8, R13, 0xf8, !PT ;  /* 0x0000000804047812 */ /* 0x000fe400078ef80d */
[----:B------:R-:W-:Y:S01]  /*04d0*/  LOP3.LUT P4, RZ, R6, 0x2, RZ, 0xc0, !PT ;  /* 0x0000000206ff7812 */ /* 0x000fe2000788c0ff */
[----:B------:R-:W-:Y:S01]  /*04e0*/  IMAD.IADD R170, R2, 0x1, R170 ;  /* 0x0000000102aa7824 */ /* 0x000fe200078e02aa */
[----:B------:R-:W-:Y:S02]  /*04f0*/  LOP3.LUT P3, RZ, R6, 0x4, RZ, 0xc0, !PT ;  /* 0x0000000406ff7812 */ /* 0x000fe4000786c0ff */
[----:B------:R-:W-:-:S02]  /*0500*/  LOP3.LUT R6, R12, 0xfffffff8, RZ, 0xc0, !PT ;  /* 0xfffffff80c067812 */ /* 0x000fc400078ec0ff */
[----:B------:R-:W-:Y:S02]  /*0510*/  SHF.R.S32.HI R2, RZ, 0x7, R15 ;  /* 0x00000007ff027819 */ /* 0x000fe4000001140f */
[----:B------:R-:W-:Y:S01]  /*0520*/  ISETP.NE.U32.AND P0, PT, R5, 0x1, PT ;  /* 0x000000010500780c */ /* 0x000fe20003f05070 */
[----:B------:R-:W-:Y:S01]  /*0530*/  IMAD.IADD R7, R11, 0x1, -R6 ;  /* 0x000000010b077824 */ /* 0x000fe200078e0a06 */
[----:B------:R-:W-:Y:S01]  /*0540*/  LOP3.LUT R3, R3, R4, R0, 0xf6, !PT ;  /* 0x0000000403037212 */ /* 0x000fe200078ef600 */
[C---:B------:R-:W-:Y:S01]  /*0550*/  IMAD.SHL.U32 R0, R9.reuse, 0x40, RZ ;  /* 0x0000004009007824 */ /* 0x040fe200078e00ff */
[----:B------:R-:W-:Y:S01]  /*0560*/  R2P PR, R9, 0x6 ;  /* 0x0000000609007804 */ /* 0x000fe20000000000 */
[----:B------:R-:W-:Y:S01]  /*0570*/  IMAD.SHL.U32 R4, R2, 0x8, RZ ;  /* 0x0000000802047824 */ /* 0x000fe200078e00ff */
[----:B------:R-:W-:Y:S01]  /*0580*/  LEA R170, R170, UR6, 0x1 ;  /* 0x00000006aaaa7c11 */ /* 0x000fe2000f8e08ff */
[----:B------:R-:W-:Y:S01]  /*0590*/  IMAD.SHL.U32 R9, R16, 0x2, RZ ;  /* 0x0000000210097824 */ /* 0x000fe200078e00ff */
[----:B------:R-:W-:Y:S01]  /*05a0*/  LOP3.LUT R0, R0, 0x1c0, RZ, 0xc0, !PT ;  /* 0x000001c000007812 */ /* 0x000fe200078ec0ff */
[----:B------:R-:W-:Y:S01]  /*05b0*/  IMAD.SHL.U32 R6, R252, 0x20, RZ ;  /* 0x00000020fc067824 */ /* 0x000fe200078e00ff */
[----:B------:R-:W-:Y:S01]  /*05c0*/  LOP3.LUT R4, R4, 0x8, RZ, 0xc0, !PT ;  /* 0x0000000804047812 */ /* 0x000fe200078ec0ff */
[----:B------:R-:W-:Y:S01]  /*05d0*/  IMAD.SHL.U32 R5, R14, 0x10, RZ ;  /* 0x000000100e057824 */ /* 0x000fe200078e00ff */
[----:B------:R-:W-:Y:S01]  /*05e0*/  SEL R202, R202, 0x10, !P0 ;  /* 0x00000010caca7807 */ /* 0x000fe20004000000 */
[----:B------:R-:W-:Y:S01]  /*05f0*/  IMAD R8, R2, 0x1000, R9 ;  /* 0x0000100002087824 */ /* 0x000fe200078e0209 */
[----:B------:R-:W-:Y:S01]  /*0600*/  SHF.R.U32.HI R2, RZ, 0x3, R0 ;  /* 0x00000003ff027819 */ /* 0x000fe20000011600 */
[----:B------:R-:W-:Y:S01]  /*0610*/  IMAD.SHL.U32 R7, R7, 0x40, RZ ;  /* 0x0000004007077824 */ /* 0x000fe200078e00ff */
[----:B------:R-:W-:-:S02]  /*0620*/  LOP3.LUT R6, R0, 0x20, R6, 0xf8, !PT ;  /* 0x0000002000067812 */ /* 0x000fc400078ef806 */
[----:B------:R-:W-:Y:S02]  /*0630*/  LOP3.LUT R10, R4, 0x10, R5, 0xf8, !PT ;  /* 0x00000010040a7812 */ /* 0x000fe400078ef805 */
[----:B------:R-:W-:Y:S01]  /*0640*/  LOP3.LUT R11, R2, R0, R4, 0x1e, !PT ;  /* 0x00000000020b7212 */ /* 0x000fe200078e1e04 */
[----:B------:R-:W-:Y:S01]  /*0650*/  IMAD R0, R17, 0x400, R8 ;  /* 0x0000040011007824 */ /* 0x000fe200078e0208 */
[----:B------:R-:W-:Y:S01]  /*0660*/  LOP3.LUT R5, R6, R2, RZ, 0x3c, !PT ;  /* 0x0000000206057212 */ /* 0x000fe200078e3cff */
[----:B------:R-:W-:Y:S01]  /*0670*/  IMAD.SHL.U32 R6, R12, 0x40, RZ ;  /* 0x000000400c067824 */ /* 0x000fe200078e00ff */
[----:B------:R-:W-:Y:S01]  /*0680*/  LOP3.LUT R2, R7, 0x1c0, RZ, 0xc0, !PT ;  /* 0x000001c007027812 */ /* 0x000fe200078ec0ff */
[----:B------:R-:W-:Y:S01]  /*0690*/  IMAD.SHL.U32 R7, R14, 0x8, RZ ;  /* 0x000000080e077824 */ /* 0x000fe200078e00ff */
[----:B------:R-:W-:Y:S01]  /*06a0*/  SHF.R.S32.HI R226, RZ, 0x2, R226 ;  /* 0x00000002ffe27819 */ /* 0x000fe200000114e2 */
[----:B------:R-:W-:Y:S01]  /*06b0*/  IMAD.IADD R200, R5, 0x1, R0 ;  /* 0x0000000105c87824 */ /* 0x000fe200078e0200 */
[----:B------:R-:W-:Y:S01]  /*06c0*/  SHF.R.U32.HI R4, RZ, 0x3, R2 ;  /* 0x00000003ff047819 */ /* 0x000fe20000011602 */
[----:B------:R-:W-:Y:S01]  /*06d0*/  IMAD R5, R167, 0x400, R9 ;  /* 0x00000400a7057824 */ /* 0x000fe200078e0209 */
[----:B------:R-:W-:Y:S01]  /*06e0*/  LOP3.LUT R7, R2, 0x8, R7, 0xf8, !PT ;  /* 0x0000000802077812 */ /* 0x000fe200078ef807 */
[----:B------:R-:W-:Y:S01]  /*06f0*/  IMAD R226, R17, 0x10, R226 ;  /* 0x0000001011e27824 */ /* 0x000fe200078e02e2 */
[----:B------:R-:W-:Y:S01]  /*0700*/  LOP3.LUT R0, R6, 0xfffffe00, RZ, 0xc0, !PT ;  /* 0xfffffe0006007812 */ /* 0x000fe200078ec0ff */
[----:B------:R-:W-:Y:S01]  /*0710*/  IMAD.IADD R5, R5, 0x1, R11 ;  /* 0x0000000105057824 */ /* 0x000fe200078e020b */
[----:B------:R-:W-:-:S02]  /*0720*/  LOP3.LUT R2, R4, R10, R2, 0x1e, !PT ;  /* 0x0000000a04027212 */ /* 0x000fc400078e1e02 */
        /* <DEDUP_REMOVED lines=8> */
[----:B------:R-:W-:Y:S01]  /*07b0*/  LEA R3, R3, UR6, 0x1 ;  /* 0x0000000603037c11 */ /* 0x000fe2000f8e08ff */
[----:B------:R-:W-:Y:S01]  /*07c0*/  IMAD.IADD R177, R177, 0x1, R4 ;  /* 0x00000001b1b17824 */ /* 0x000fe200078e0204 */
[----:B------:R-:W-:Y:S01]  /*07d0*/  SEL R172, R2, 0xffffffe0, !P4 ;  /* 0xffffffe002ac7807 */ /* 0x000fe20006000000 */
[----:B------:R-:W-:Y:S01]  /*07e0*/  IMAD.IADD R167, R4, 0x1, R167 ;  /* 0x0000000104a77824 */ /* 0x000fe200078e02a7 */
[----:B------:R-:W-:Y:S01]  /*07f0*/  SEL R0, R0, 0xffffffc0, !P3 ;  /* 0xffffffc000007807 */ /* 0x000fe20005800000 */
[C---:B------:R-:W-:Y:S01]  /*0800*/  VIADD R4, R5.reuse, 0x40 ;  /* 0x0000004005047836 */ /* 0x040fe20000000000 */
[----:B------:R-:W-:Y:S01]  /*0810*/  SEL R2, R2, 0xffffffe0, !P1 ;  /* 0xffffffe002027807 */ /* 0x000fe20004800000 */
[----:B------:R-:W-:Y:S01]  /*0820*/  @P2 VIADD R4, R5, 0xffffffc0 ;  /* 0xffffffc005042836 */ /* 0x000fe20000000000 */
[----:B------:R-:W-:Y:S01]  /*0830*/  STL [R1+0x8], R5 ;  /* 0x0000080501007387 */ /* 0x000fe20000100800 */
        /* <DEDUP_REMOVED lines=11> */
[----:B------:R2:W-:Y:S01]  /*08f0*/  STL [R1+0xc], R4 ;  /* 0x00000c0401007387 */ /* 0x0005e20000100800 */
[----:B------:R-:W-:-:S02]  /*0900*/  IMAD.IADD R172, R172, 0x1, R171 ;  /* 0x00000001acac7824 */ /* 0x000fc400078e02ab */
[----:B------:R-:W-:Y:S02]  /*0910*/  IMAD.IADD R202, R202, 0x1, R201 ;  /* 0x00000001caca7824 */ /* 0x000fe400078e02c9 */
[----:B------:R-:W-:Y:S02]  /*0920*/  VIADD R176, R176, UR4 ;  /* 0x00000004b0b07c36 */ /* 0x000fe40008000000 */
[----:B-1----:R-:W-:-:S05]  /*0930*/  IMAD.IADD R0, R2, 0x1, R4 ;  /* 0x0000000102007824 */ /* 0x002fca00078e0204 */
[----:B---3--:R2:W-:Y:S02]  /*0940*/  STL [R1+0x10], R0 ;  /* 0x0000100001007387 */ /* 0x0085e40000100800 */
.L_x_735:
[----:B-1----:R-:W1:Y:S01]  /*0950*/  S2R R46, SR_CTAID.Y ;  /* 0x00000000002e7919 */ /* 0x002e620000002600 */
[----:B--2---:R-:W2:Y:S01]  /*0960*/  LDC.64 R4, c[0x0][0x2f0] ;  /* 0x0000bc00ff047b82 */ /* 0x004ea20000000a00 */
[----:B------:R-:W-:Y:S01]  /*0970*/  ISETP.NE.U32.AND P3, PT, RZ, UR12, PT ;  /* 0x0000000cff007c0c */ /* 0x000fe2000bf65070 */
[----:B------:R-:W-:-:S03]  /*0980*/  IMAD.MOV.U32 R0, RZ, RZ, -0x1 ;  /* 0xffffffffff007424 */ /* 0x000fc600078e00ff */
[----:B------:R-:W-:-:S03]  /*0990*/  ISETP.NE.AND.EX P3, PT, RZ, UR13, PT, P3 ;  /* 0x0000000dff007c0c */ /* 0x000fc6000bf65330 */
[----:B------:R-:W3:Y:S08]  /*09a0*/  LDC.64 R10, c[0x0][0x308] ;  /* 0x0000c200ff0a7b82 */ /* 0x000ef00000000a00 */
        /* <DEDUP_REMOVED lines=43> */
.L_x_667:
[----:B------:R-:W-:Y:S01]  /*0c60*/  IMAD.SHL.U32 R22, R246, 0x80, RZ ;  /* 0x00000080f6167824 */ /* 0x000fe200078e00ff */
[----:B--2--5:R-:W-:-:S04]  /*0c70*/  @!P2 IADD3 R195, R6, R2, -R247 ;  /* 0x0000000206c3a210 */ /* 0x024fc80007ffe8f7 */
        /* <DEDUP_REMOVED lines=26> */
[----:B------:R-:W5:Y:S08]  /*0e20*/  @!P2 LDC.64 R12, c[0x0][0x418] ;  /* 0x00010600ff0cab82 */ /* 0x000f700000000a00 */
[----:B------:R-:W5:Y:S01]  /*0e30*/  @P2 LDC.64 R16, c[0x0][0x420] ;  /* 0x00010800ff102b82 */ /* 0x000f620000000a00 */
[----:B----4-:R-:W-:-:S04]  /*0e40*/  IMAD.WIDE R26, R239, R41, RZ ;  /* 0x00000029ef1a7225 */ /* 0x010fc800078e02ff */
[----:B-1----:R-:W-:Y:S01]  /*0e50*/  IMAD.MOV R2, RZ, RZ, -R5 ;  /* 0x000000ffff027224 */ /* 0x002fe200078e0a05 */
[----:B------:R-:W-:Y:S02]  /*0e60*/  MOV R4, RZ ;  /* 0x000000ff00047202 */ /* 0x000fe40000000f00 */
[----:B------:R-:W1:Y:S01]  /*0e70*/  LDC R30, c[0x0][0x2c4] ;  /* 0x0000b100ff1e7b82 */ /* 0x000e620000000800 */
[----:B------:R-:W-:-:S04]  /*0e80*/  IMAD R2, R2, R11, RZ ;  /* 0x0000000b02027224 */ /* 0x000fc800078e02ff */
[----:B------:R-:W-:Y:S01]  /*0e90*/  IMAD.HI.U32 R2, R5, R2, R4 ;  /* 0x0000000205027227 */ /* 0x000fe200078e0004 */
[----:B------:R-:W-:Y:S02]  /*0ea0*/  IADD3 R5, R244, 0x3f, RZ ;  /* 0x0000003ff4057810 */ /* 0x000fe40007ffe0ff */
[----:B------:R-:W4:Y:S03]  /*0eb0*/  LDC.64 R20, c[0x0][0x488] ;  /* 0x00012200ff147b82 */ /* 0x000f260000000a00 */
[----:B------:R-:W-:-:S04]  /*0ec0*/  IMAD.HI.U32 R2, R2, R6, RZ ;  /* 0x0000000602027227 */ /* 0x000fc800078e00ff */
[----:B------:R-:W-:Y:S01]  /*0ed0*/  IMAD.MOV R4, RZ, RZ, -R2 ;  /* 0x000000ffff047224 */ /* 0x000fe200078e0a02 */
[----:B------:R-:W4:Y:S03]  /*0ee0*/  LDC.U8 R34, c[0x0][0x480] ;  /* 0x00012000ff227b82 */ /* 0x000f260000000000 */
        /* <DEDUP_REMOVED lines=26> */
[----:B------:R-:W-:Y:S01]  /*1090*/  MOV R23, R2 ;  /* 0x0000000200177202 */ /* 0x000fe20000000f00 */
[----:B------:R-:W-:Y:S01]  /*10a0*/  @P0 IMAD.MOV.U32 R37, RZ, RZ, R4 ;  /* 0x000000ffff250224 */ /* 0x000fe200078e0004 */
[----:B------:R-:W-:Y:S01]  /*10b0*/  @P0 IADD3 R39, R5, R8, RZ ;  /* 0x0000000805270210 */ /* 0x000fe20007ffe0ff */
[C---:B------:R-:W-:Y:S02]  /*10c0*/  IMAD R8, R26.reuse, R6, R7 ;  /* 0x000000061a087224 */ /* 0x040fe400078e0207 */
[----:B------:R-:W-:-:S04]  /*10d0*/  IMAD.WIDE.U32 R6, R26, R10, RZ ;  /* 0x0000000a1a067225 */ /* 0x000fc800078e00ff */
[----:B------:R-:W-:Y:S01]  /*10e0*/  IMAD.WIDE.U32 R4, R26, R0, RZ ;  /* 0x000000001a047225 */ /* 0x000fe200078e00ff */
[----:B------:R-:W-:Y:S01]  /*10f0*/  IADD3 R28, R7, R8, RZ ;  /* 0x00000008071c7210 */ /* 0x000fe20007ffe0ff */
[----:B------:R-:W2:Y:S01]  /*1100*/  @P3 LDC R29, c[0x0][0x2e4] ;  /* 0x0000b900ff1d3b82 */ /* 0x000ea20000000800 */
[----:B------:R-:W-:Y:S01]  /*1110*/  LOP3.LUT R8, R24, 0xffffffc0, RZ, 0xc0, !PT ;  /* 0xffffffc018087812 */ /* 0x000fe200078ec0ff */
[----:B------:R-:W-:Y:S01]  /*1120*/  IMAD R2, R27, R0, RZ ;  /* 0x000000001b027224 */ /* 0x000fe200078e02ff */
[----:B------:R-:W-:Y:S01]  /*1130*/  SEL R36, R6, R4, !P2 ;  /* 0x0000000406247207 */ /* 0x000fe20005000000 */
[----:B------:R-:W-:Y:S01]  /*1140*/  @!P1 IMAD.MOV R23, RZ, RZ, -R23 ;  /* 0x000000ffff179224 */ /* 0x000fe200078e0a17 */
[----:B------:R-:W-:Y:S01]  /*1150*/  @!P5 LOP3.LUT R23, RZ, R18, RZ, 0x33, !PT ;  /* 0x00000012ff17d212 */ /* 0x000fe200078e33ff */
[----:B------:R-:W-:Y:S01]  /*1160*/  IMAD.SHL.U32 R4, R46, 0x80, RZ ;  /* 0x000000802e047824 */ /* 0x000fe200078e00ff */
[----:B------:R-:W-:Y:S01]  /*1170*/  @P2 IADD3 R28, R5, R2, RZ ;  /* 0x00000002051c2210 */ /* 0x000fe20007ffe0ff */
[----:B------:R-:W3:Y:S01]  /*1180*/  @P0 LDC.64 R18, c[0x0][0x248] ;  /* 0x00009200ff120b82 */ /* 0x000ee20000000a00 */
[----:B------:R-:W-:Y:S01]  /*1190*/  @!P2 IMAD R2, R42, R12, RZ ;  /* 0x0000000c2a02a224 */ /* 0x000fe200078e02ff */
[----:B------:R-:W-:Y:S01]  /*11a0*/  IADD3 R8, R8, -0x40, RZ ;  /* 0xffffffc008087810 */ /* 0x000fe20007ffe0ff */
[----:B------:R-:W-:-:S03]  /*11b0*/  @P2 IMAD.WIDE.U32 R6, R0, R16, RZ ;  /* 0x0000001000062225 */ /* 0x000fc600078e00ff */
[----:B------:R-:W-:Y:S01]  /*11c0*/  SHF.R.S32.HI R11, RZ, 0x1f, R8 ;  /* 0x0000001fff0b7819 */ /* 0x000fe20000011408 */
[----:B------:R-:W-:Y:S01]  /*11d0*/  @!P2 IMAD R10, R46, R13, R2 ;  /* 0x0000000d2e0aa224 */ /* 0x000fe200078e0202 */
[----:B------:R-:W-:Y:S01]  /*11e0*/  SEL R2, R4, RZ, P4 ;  /* 0x000000ff04027207 */ /* 0x000fe20002000000 */
[C---:B-1----:R-:W-:Y:S02]  /*11f0*/  @P3 IMAD R13, R46.reuse, R30, RZ ;  /* 0x0000001e2e0d3224 */ /* 0x042fe400078e02ff */
        /* <DEDUP_REMOVED lines=8> */
[----:B--2---:R-:W-:Y:S01]  /*1280*/  @P3 IMAD R10, R248, R29, R6 ;  /* 0x0000001df80a3224 */ /* 0x004fe200078e0206 */
[----:B------:R-:W-:Y:S01]  /*1290*/  @!P2 MOV R16, R4 ;  /* 0x000000040010a202 */ /* 0x000fe20000000f00 */
[----:B----4-:R-:W-:Y:S01]  /*12a0*/  IMAD.WIDE.U32 R4, R31, R20, RZ ;  /* 0x000000141f047225 */ /* 0x010fe200078e00ff */
[----:B------:R-:W-:-:S03]  /*12b0*/  ISETP.NE.AND P1, PT, R34, RZ, PT ;  /* 0x000000ff2200720c */ /* 0x000fc60003f25270 */
[----:B------:R-:W-:Y:S01]  /*12c0*/  IMAD.WIDE.U32 R12, R26, R2, RZ ;  /* 0x000000021a0c7225 */ /* 0x000fe200078e00ff */
[----:B------:R-:W-:-:S03]  /*12d0*/  SEL R27, R4, RZ, P1 ;  /* 0x000000ff041b7207 */ /* 0x000fc60000800000 */
[----:B------:R-:W-:Y:S02]  /*12e0*/  @!P3 IMAD R6, R46, R41, R248 ;  /* 0x000000292e06b224 */ /* 0x000fe400078e02f8 */
[----:B------:R-:W-:Y:S02]  /*12f0*/  @P0 IMAD.IADD R2, R247, 0x1, R47 ;  /* 0x00000001f7020824 */ /* 0x000fe400078e022f */
[----:B------:R-:W-:Y:S02]  /*1300*/  IMAD R17, R26, R9, R7 ;  /* 0x000000091a117224 */ /* 0x000fe400078e0207 */
[----:B------:R-:W-:Y:S01]  /*1310*/  @!P3 IMAD R10, R6, R30, RZ ;  /* 0x0000001e060ab224 */ /* 0x000fe200078e02ff */
[----:B------:R-:W-:Y:S01]  /*1320*/  SHF.R.S32.HI R30, RZ, 0x1f, R22 ;  /* 0x0000001fff1e7819 */ /* 0x000fe20000011416 */
[----:B------:R-:W-:Y:S02]  /*1330*/  IMAD R7, R31, R21, R5 ;  /* 0x000000151f077224 */ /* 0x000fe400078e0205 */
[----:B------:R-:W-:-:S02]  /*1340*/  IMAD R9, R248, R239, RZ ;  /* 0x000000eff8097224 */ /* 0x000fc400078e02ff */
[C---:B---3--:R-:W-:Y:S01]  /*1350*/  @P0 IMAD R6, R2.reuse, R19, RZ ;  /* 0x0000001302060224 */ /* 0x048fe200078e02ff */
        /* <DEDUP_REMOVED lines=18> */
.L_x_669:
        /* <DEDUP_REMOVED lines=13> */
.L_x_670:
        /* <DEDUP_REMOVED lines=10> */
.L_x_671:
[----:B------:R-:W-:-:S04]  /*15f0*/  IMAD R2, R46, R41, R248 ;  /* 0x000000292e027224 */ /* 0x000fc800078e02f8 */
[----:B------:R-:W-:-:S07]  /*1600*/  IMAD R2, R2, R43, RZ ;  /* 0x0000002b02027224 */ /* 0x000fce00078e02ff */
.L_x_672:
[----:B------:R-:W1:Y:S01]  /*1610*/  S2R R43, SR_TID.X ;  /* 0x00000000002b7919 */ /* 0x000e620000002100 */
[----:B------:R-:W2:Y:S01]  /*1620*/  LDC.64 R20, c[0x0][0x420] ;  /* 0x00010800ff147b82 */ /* 0x000ea20000000a00 */
[----:B------:R-:W-:Y:S01]  /*1630*/  IMAD R239, R239, R41, RZ ;  /* 0x00000029efef7224 */ /* 0x000fe200078e02ff */
[----:B------:R-:W-:Y:S01]  /*1640*/  IADD3 R0, -R195, R244, R22 ;  /* 0x000000f4c3007210 */ /* 0x000fe20007ffe116 */
[----:B------:R-:W-:Y:S01]  /*1650*/  ULDC UR4, c[0x0][0x398] ;  /* 0x0000e60000047ab9 */ /* 0x000fe20000000800 */
[----:B------:R-:W-:Y:S01]  /*1660*/  SHF.R.S32.HI R221, RZ, 0x1f, R220 ;  /* 0x0000001fffdd7819 */ /* 0x000fe200000114dc */
[----:B------:R-:W-:Y:S01]  /*1670*/  IMAD.SHL.U32 R238, R239, 0x40, RZ ;  /* 0x00000040efee7824 */ /* 0x000fe200078e00ff */
[----:B------:R-:W-:Y:S01]  /*1680*/  ULDC.64 UR10, c[0x0][0x210] ;  /* 0x00008400000a7ab9 */ /* 0x000fe20000000a00 */
[----:B------:R-:W-:Y:S01]  /*1690*/  VIADD R0, R0, -UR4 ;  /* 0x8000000400007c36 */ /* 0x000fe20008000000 */
[----:B------:R-:W-:Y:S01]  /*16a0*/  ULDC.64 UR4, c[0x0][0x428] ;  /* 0x00010a0000047ab9 */ /* 0x000fe20000000a00 */
[----:B------:R-:W-:Y:S01]  /*16b0*/  IMAD.IADD R17, R8, 0x1, R2 ;  /* 0x0000000108117824 */ /* 0x000fe200078e0202 */
[----:B------:R-:W-:Y:S01]  /*16c0*/  IADD3 R6, P3, P2, R12, R238, R9 ;  /* 0x000000ee0c067210 */ /* 0x000fe20007a7e009 */
[----:B------:R-:W-:Y:S01]  /*16d0*/  IMAD.IADD R218, R8, 0x1, R10 ;  /* 0x0000000108da7824 */ /* 0x000fe200078e020a */
[----:B------:R-:W-:Y:S01]  /*16e0*/  SHF.R.S32.HI R4, RZ, 0x1f, R238 ;  /* 0x0000001fff047819 */ /* 0x000fe200000114ee */
[----:B------:R-:W-:Y:S01]  /*16f0*/  IMAD R7, R249, UR4, RZ ;  /* 0x00000004f9077c24 */ /* 0x000fe2000f8e02ff */
[----:B------:R-:W3:Y:S01]  /*1700*/  LDC.64 R44, c[0x0][0x478] ;  /* 0x00011e00ff2c7b82 */ /* 0x000ee20000000a00 */
[----:B------:R-:W-:Y:S01]  /*1710*/  ULDC.64 UR8, c[0x0][0x3e0] ;  /* 0x0000f80000087ab9 */ /* 0x000fe20000000a00 */
[----:B------:R-:W-:Y:S01]  /*1720*/  IADD3.X R13, R5, R4, R26, P3, P2 ;  /* 0x00000004050d7210 */ /* 0x000fe20001fe441a */
[----:B------:R-:W-:Y:S01]  /*1730*/  BSSY B1, `(.L_x_668) ;  /* 0x00007c4000017945 */ /* 0x000fe20003800000 */
[----:B------:R-:W-:-:S02]  /*1740*/  SHF.R.S32.HI R5, RZ, 0x1f, R0 ;  /* 0x0000001fff057819 */ /* 0x000fc40000011400 */
[----:B------:R-:W-:Y:S02]  /*1750*/  IADD3 R4, P4, R220, R16, RZ ;  /* 0x00000010dc047210 */ /* 0x000fe40007f9e0ff */
[----:B------:R-:W-:Y:S02]  /*1760*/  IADD3 R16, P3, P2, R27, R6, R36 ;  /* 0x000000061b107210 */ /* 0x000fe40007a7e024 */
[----:B------:R-:W-:Y:S01]  /*1770*/  LEA.HI R24, R5, R0, RZ, 0x6 ;  /* 0x0000000005187211 */ /* 0x000fe200078f30ff */
[-C--:B--2---:R-:W-:Y:S01]  /*1780*/  IMAD R0, R11, R20.reuse, RZ ;  /* 0x000000140b007224 */ /* 0x084fe200078e02ff */
[----:B------:R-:W-:Y:S01]  /*1790*/  IADD3.X R10, R34, R13, R28, P3, P2 ;  /* 0x0000000d220a7210 */ /* 0x000fe20001fe441c */
[----:B------:R-:W-:Y:S02]  /*17a0*/  IMAD.X R5, R221, 0x1, R25, P4 ;  /* 0x00000001dd057824 */ /* 0x000fe400020e0619 */
[C---:B------:R-:W-:Y:S01]  /*17b0*/  IMAD R2, R8.reuse, R21, R0 ;  /* 0x0000001508027224 */ /* 0x040fe200078e0200 */
[----:B-1----:R-:W-:Y:S01]  /*17c0*/  SHF.R.S32.HI R27, RZ, 0x1f, R43 ;  /* 0x0000001fff1b7819 */ /* 0x002fe2000001142b */
[----:B------:R-:W-:-:S03]  /*17d0*/  IMAD.WIDE.U32 R4, R8, R20, R4 ;  /* 0x0000001408047225 */ /* 0x000fc600078e0004 */
[-C--:B------:R-:W-:Y:S01]  /*17e0*/  LEA.HI R6, R27, R43.reuse, RZ, 0x3 ;  /* 0x0000002b1b067211 */ /* 0x080fe200078f18ff */
[----:B------:R-:W-:Y:S01]  /*17f0*/  IMAD.IADD R5, R5, 0x1, R2 ;  /* 0x0000000105057824 */ /* 0x000fe200078e0202 */
[----:B------:R-:W-:Y:S02]  /*1800*/  LEA.HI R9, R27, R43, RZ, 0x5 ;  /* 0x0000002b1b097211 */ /* 0x000fe400078f28ff */
[----:B------:R-:W-:Y:S01]  /*1810*/  SHF.R.S32.HI R0, RZ, 0x3, R6 ;  /* 0x00000003ff007819 */ /* 0x000fe20000011406 */
[----:B------:R-:W-:Y:S01]  /*1820*/  IMAD.WIDE.U32 R4, R248, UR4, R4 ;  /* 0x00000004f8047c25 */ /* 0x000fe2000f8e0004 */
[----:B------:R-:W-:Y:S02]  /*1830*/  LOP3.LUT R6, R9, 0xffffffe0, RZ, 0xc0, !PT ;  /* 0xffffffe009067812 */ /* 0x000fe400078ec0ff */
[----:B------:R-:W-:Y:S02]  /*1840*/  IADD3 R8, P4, R0, R8, RZ ;  /* 0x0000000800087210 */ /* 0x000fe40007f9e0ff */
[----:B------:R-:W-:Y:S01]  /*1850*/  SHF.R.S32.HI R26, RZ, 0x1f, R0 ;  /* 0x0000001fff1a7819 */ /* 0x000fe20000011400 */
[----:B------:R-:W-:Y:S01]  /*1860*/  IMAD.IADD R25, R43, 0x1, -R6 ;  /* 0x000000012b197824 */ /* 0x000fe200078e0a06 */
[----:B------:R-:W-:-:S02]  /*1870*/  SHF.R.S32.HI R2, RZ, 0x5, R9 ;  /* 0x00000005ff027819 */ /* 0x000fc40000011409 */
[----:B------:R-:W-:Y:S01]  /*1880*/  IADD3.X R9, R26, R11, RZ, P4, !PT ;  /* 0x0000000b1a097210 */ /* 0x000fe200027fe4ff */
[----:B------:R-:W-:Y:S01]  /*1890*/  IMAD R11, R248, UR5, R7 ;  /* 0x00000005f80b7c24 */ /* 0x000fe2000f8e0207 */
[----:B------:R-:W-:Y:S01]  /*18a0*/  ULDC.64 UR4, c[0x0][0x258] ;  /* 0x0000960000047ab9 */ /* 0x000fe20000000a00 */
[----:B------:R-:W-:Y:S02]  /*18b0*/  IMAD R2, R2, R239, R25 ;  /* 0x000000ef02027224 */ /* 0x000fe400078e0219 */
[----:B------:R-:W-:-:S04]  /*18c0*/  IMAD.WIDE.U32 R6, R8, R32, R220 ;  /* 0x0000002008067225 */ /* 0x000fc800078e00dc */
[----:B------:R-:W-:Y:S01]  /*18d0*/  IMAD R12, R9, R32, RZ ;  /* 0x00000020090c7224 */ /* 0x000fe200078e02ff */
[----:B------:R-:W-:Y:S01]  /*18e0*/  IADD3 R9, P2, R2, R16, RZ ;  /* 0x0000001002097210 */ /* 0x000fe20007f5e0ff */
[----:B------:R-:W-:Y:S01]  /*18f0*/  IMAD.IADD R5, R5, 0x1, R11 ;  /* 0x0000000105057824 */ /* 0x000fe200078e020b */
[----:B------:R-:W-:Y:S01]  /*1900*/  IADD3 R6, P3, R40, R6, RZ ;  /* 0x0000000628067210 */ /* 0x000fe20007f7e0ff */
[----:B------:R-:W-:Y:S01]  /*1910*/  IMAD R8, R8, R33, R12 ;  /* 0x0000002108087224 */ /* 0x000fe200078e020c */
[----:B------:R-:W-:Y:S01]  /*1920*/  LEA.HI.X.SX32 R205, R2, R10, 0x1, P2 ;  /* 0x0000000a02cd7211 */ /* 0x000fe200010f0eff */
[----:B------:R-:W-:Y:S02]  /*1930*/  IMAD R2, R249, UR4, RZ ;  /* 0x00000004f9027c24 */ /* 0x000fe4000f8e02ff */
[----:B------:R-:W-:Y:S01]  /*1940*/  IMAD.WIDE.U32 R4, R0, R20, R4 ;  /* 0x0000001400047225 */ /* 0x000fe200078e0004 */
[----:B------:R-:W-:Y:S02]  /*1950*/  IADD3.X R7, R35, R7, R8, P3, !PT ;  /* 0x0000000723077210 */ /* 0x000fe40001ffe408 */
[----:B------:R-:W1:Y:S01]  /*1960*/  LDC.64 R34, c[0x0][0x2b0] ;  /* 0x0000ac00ff227b82 */ /* 0x000e620000000a00 */
[C---:B------:R-:W-:Y:S01]  /*1970*/  IMAD R10, R248.reuse, UR5, R2 ;  /* 0x00000005f80a7c24 */ /* 0x040fe2000f8e0202 */
[----:B------:R-:W-:Y:S01]  /*1980*/  SHF.R.S32.HI R8, RZ, 0x6, R24 ;  /* 0x00000006ff087819 */ /* 0x000fe20000011418 */
[----:B------:R-:W-:Y:S01]  /*1990*/  IMAD.WIDE.U32 R6, R248, UR4, R6 ;  /* 0x00000004f8067c25 */ /* 0x000fe2000f8e0006 */
[----:B------:R-:W-:Y:S01]  /*19a0*/  ULDC.64 UR4, c[0x0][0x400] ;  /* 0x0001000000047ab9 */ /* 0x000fe20000000a00 */
[----:B------:R-:W-:-:S02]  /*19b0*/  LEA R196, P3, R4, UR8, 0x1 ;  /* 0x0000000804c47c11 */ /* 0x000fc4000f8608ff */
[----:B------:R-:W-:Y:S01]  /*19c0*/  LEA R206, P2, R9, UR4, 0x2 ;  /* 0x0000000409ce7c11 */ /* 0x000fe2000f8410ff */
[----:B------:R-:W-:Y:S01]  /*19d0*/  IMAD R2, R26, R20, RZ ;  /* 0x000000141a027224 */ /* 0x000fe200078e02ff */
[----:B------:R-:W-:Y:S01]  /*19e0*/  VIMNMX R245, RZ, R8, !PT ;  /* 0x00000008fff57248 */ /* 0x000fe20007fe0100 */
[----:B---3--:R-:W-:Y:S01]  /*19f0*/  IMAD.WIDE R12, R17, 0x4, R44 ;  /* 0x00000004110c7825 */ /* 0x008fe200078e022c */
[----:B------:R-:W-:Y:S02]  /*1a00*/  LEA.HI.X R205, R9, UR5, R205, 0x2, P2 ;  /* 0x0000000509cd7c11 */ /* 0x000fe400090f14cd */
[----:B------:R-:W-:Y:S01]  /*1a10*/  ISETP.GT.AND P2, PT, R194, R245, PT ;  /* 0x000000f5c200720c */ /* 0x000fe20003f44270 */
[----:B------:R-:W-:Y:S01]  /*1a20*/  IMAD R2, R0, R21, R2 ;  /* 0x0000001500027224 */ /* 0x000fe200078e0202 */
[----:B------:R-:W-:Y:S01]  /*1a30*/  LEA R198, P4, R6, UR10, 0x1 ;  /* 0x0000000a06c67c11 */ /* 0x000fe2000f8808ff */
[----:B------:R-:W-:Y:S01]  /*1a40*/  IMAD.MOV.U32 R227, RZ, RZ, R13 ;  /* 0x000000ffffe37224 */ /* 0x000fe200078e000d */
[----:B------:R-:W-:Y:S01]  /*1a50*/  MOV R228, R12 ;  /* 0x0000000c00e47202 */ /* 0x000fe20000000f00 */
[----:B------:R-:W-:-:S02]  /*1a60*/  IMAD.IADD R2, R5, 0x1, R2 ;  /* 0x0000000105027824 */ /* 0x000fc400078e0202 */
[----:B------:R-:W-:Y:S02]  /*1a70*/  IMAD.IADD R5, R7, 0x1, R10 ;  /* 0x0000000107057824 */ /* 0x000fe400078e020a */
[----:B------:R-:W-:Y:S01]  /*1a80*/  VIADD R194, R194, 0xffffffff ;  /* 0xffffffffc2c27836 */ /* 0x000fe20000000000 */
[----:B------:R-:W-:Y:S01]  /*1a90*/  LEA.HI.X R197, R4, UR9, R2, 0x1, P3 ;  /* 0x0000000904c57c11 */ /* 0x000fe200098f0c02 */
[----:B-1----:R-:W-:Y:S01]  /*1aa0*/  IMAD.WIDE R218, R218, 0x4, R34 ;  /* 0x00000004dada7825 */ /* 0x002fe200078e0222 */
[----:B------:R-:W-:Y:S01]  /*1ab0*/  LEA.HI.X R199, R6, UR11, R5, 0x1, P4 ;  /* 0x0000000b06c77c11 */ /* 0x000fe2000a0f0c05 */
        /* <DEDUP_REMOVED lines=26> */
.L_x_674:
        /* <DEDUP_REMOVED lines=13> */
.L_x_675:
[-C--:B------:R-:W-:Y:S01]  /*1d30*/  IMAD R2, R30, R4.reuse, RZ ;  /* 0x000000041e027224 */ /* 0x080fe200078e02ff */
[----:B------:R-:W-:Y:S01]  /*1d40*/  ULDC UR4, c[0x0][0x2d0] ;  /* 0x0000b40000047ab9 */ /* 0x000fe20000000800 */
[----:B------:R-:W-:Y:S01]  /*1d50*/  IMAD.WIDE.U32 R6, R22, R4, R220 ;  /* 0x0000000416067225 */ /* 0x000fe200078e00dc */
        /* <DEDUP_REMOVED lines=29> */
.L_x_677:
[----:B------:R-:W-:Y:S05]  /*1f30*/  BSYNC B0 ;  /* 0x0000000000007941 */ /* 0x000fea0003800000 */
.L_x_676:
        /* <DEDUP_REMOVED lines=14> */
.L_x_679:
[----:B------:R-:W-:Y:S05]  /*2020*/  BSYNC B0 ;  /* 0x0000000000007941 */ /* 0x000fea0003800000 */
.L_x_678:
        /* <DEDUP_REMOVED lines=14> */
.L_x_681:
[----:B------:R-:W-:Y:S05]  /*2110*/  BSYNC B0 ;  /* 0x0000000000007941 */ /* 0x000fea0003800000 */
.L_x_680:
        /* <DEDUP_REMOVED lines=13> */
.L_x_683:
[----:B------:R-:W-:Y:S05]  /*21f0*/  BSYNC B0 ;  /* 0x0000000000007941 */ /* 0x000fea0003800000 */
.L_x_682:
        /* <DEDUP_REMOVED lines=22> */
.L_x_685:
[----:B------:R-:W-:Y:S05]  /*2360*/  BSYNC B0 ;  /* 0x0000000000007941 */ /* 0x000fea0003800000 */
.L_x_684:
        /* <DEDUP_REMOVED lines=14> */
.L_x_687:
[----:B------:R-:W-:Y:S05]  /*2450*/  BSYNC B0 ;  /* 0x0000000000007941 */ /* 0x000fea0003800000 */
.L_x_686:
        /* <DEDUP_REMOVED lines=14> */
.L_x_689:
[----:B------:R-:W-:Y:S05]  /*2540*/  BSYNC B0 ;  /* 0x0000000000007941 */ /* 0x000fea0003800000 */
.L_x_688:
        /* <DEDUP_REMOVED lines=14> */
.L_x_673:
[----:B------:R-:W-:Y:S01]  /*2630*/  IMAD R2, R246, -0x80, R195 ;  /* 0xffffff80f6027824 */ /* 0x000fe200078e02c3 */
[----:B------:R-:W-:Y:S01]  /*2640*/  @P1 BAR.SYNC.DEFER_BLOCKING 0x0 ;  /* 0x0000000000001b1d */ /* 0x000fe20000010000 */
[----:B------:R-:W-:Y:S01]  /*2650*/  VIADD R5, R0, 0x40 ;  /* 0x0000004000057836 */ /* 0x000fe20000000000 */
[----:B------:R-:W-:Y:S01]  /*2660*/  LEA.HI R9, R194, R194, RZ, 0x1 ;  /* 0x000000c2c2097211 */ /* 0x000fe200078f08ff */
[C---:B------:R-:W-:Y:S01]  /*2670*/  VIADD R4, R0.reuse, 0x60 ;  /* 0x0000006000047836 */ /* 0x040fe20000000000 */
[CC--:B------:R-:W-:Y:S01]  /*2680*/  ISETP.GE.AND P0, PT, R0.reuse, R2.reuse, PT ;  /* 0x000000020000720c */ /* 0x0c0fe20003f06270 */
[----:B------:R-:W-:Y:S01]  /*2690*/  VIADD R7, R0, 0x20 ;  /* 0x0000002000077836 */ /* 0x000fe20000000000 */
[----:B------:R-:W-:Y:S01]  /*26a0*/  ISETP.GE.AND P5, PT, R5, R2, PT ;  /* 0x000000020500720c */ /* 0x000fe20003fa6270 */
[----:B------:R-:W-:Y:S01]  /*26b0*/  IMAD R6, R30, R14, RZ ;  /* 0x0000000e1e067224 */ /* 0x000fe200078e02ff */
        /* <DEDUP_REMOVED lines=8> */
[----:B------:R-:W-:Y:S01]  /*2740*/  IADD3 R4, P0, R37, R4, RZ ;  /* 0x0000000425047210 */ /* 0x000fe20007f1e0ff */
[----:B------:R-:W-:Y:S01]  /*2750*/  IMAD R8, R30, R18, RZ ;  /* 0x000000121e087224 */ /* 0x000fe200078e02ff */
[----:B------:R-:W-:Y:S01]  /*2760*/  ISETP.GE.AND P2, PT, R7, R12, PT ;  /* 0x0000000c0700720c */ /* 0x000fe20003f46270 */
[C---:B------:R-:W-:Y:S01]  /*2770*/  IMAD.WIDE.U32 R6, R22.reuse, R18, R220 ;  /* 0x0000001216067225 */ /* 0x040fe200078e00dc */
[----:B------:R-:W-:Y:S01]  /*2780*/  IADD3.X R5, R39, R5, R2, P0, !PT ;  /* 0x0000000527057210 */ /* 0x000fe200007fe402 */
[----:B------:R-:W-:Y:S01]  /*2790*/  BSSY B0, `(.L_x_691) ;  /* 0x000001e000007945 */ /* 0x000fe20003800000 */
[----:B------:R-:W-:Y:S01]  /*27a0*/  LEA R2, R251, UR6, 0x1 ;  /* 0x00000006fb027c11 */ /* 0x000fe2000f8e08ff */
[----:B------:R-:W-:Y:S01]  /*27b0*/  IMAD R10, R22, R19, R8 ;  /* 0x00000013160a7224 */ /* 0x000fe200078e0208 */
[----:B------:R-:W-:Y:S01]  /*27c0*/  IADD3 R16, P0, R29, R6, RZ ;  /* 0x000000061d107210 */ /* 0x000fe20007f1e0ff */
[----:B------:R-:W-:Y:S01]  /*27d0*/  IMAD R8, R38, UR4, RZ ;  /* 0x0000000426087c24 */ /* 0x000fe2000f8e02ff */
[----:B------:R-:W-:Y:S01]  /*27e0*/  ISETP.GE.AND P3, PT, R0, R12, PT ;  /* 0x0000000c0000720c */ /* 0x000fe20003f66270 */
[----:B------:R1:W-:Y:S01]  /*27f0*/  @P1 STS.128 [R2+0xa000], RZ ;  /* 0x00a000ff02001388 */ /* 0x0003e20000000c00 */
[----:B------:R-:W-:Y:S01]  /*2800*/  IMAD.WIDE.U32 R4, R23, UR4, R4 ;  /* 0x0000000417047c25 */ /* 0x000fe2000f8e0004 */
[----:B------:R-:W-:-:S02]  /*2810*/  IADD3.X R17, R31, R7, R10, P0, !PT ;  /* 0x000000071f117210 */ /* 0x000fc400007fe40a */
[----:B------:R-:W-:Y:S01]  /*2820*/  LOP3.LUT R22, R9, 0xfffffffe, RZ, 0xc0, !PT ;  /* 0xfffffffe09167812 */ /* 0x000fe200078ec0ff */
[----:B------:R-:W-:-:S04]  /*2830*/  IMAD R8, R23, UR5, R8 ;  /* 0x0000000517087c24 */ /* 0x000fc8000f8e0208 */
        /* <DEDUP_REMOVED lines=19> */
.L_x_692:
[----:B------:R-:W-:Y:S05]  /*2970*/  BSYNC B0 ;  /* 0x0000000000007941 */ /* 0x000fea0003800000 */
.L_x_691:
        /* <DEDUP_REMOVED lines=22> */
.L_x_694:
[----:B------:R-:W-:Y:S05]  /*2ae0*/  BSYNC B0 ;  /* 0x0000000000007941 */ /* 0x000fea0003800000 */
.L_x_693:
        /* <DEDUP_REMOVED lines=22> */
.L_x_696:
[----:B------:R-:W-:Y:S05]  /*2c50*/  BSYNC B0 ;  /* 0x0000000000007941 */ /* 0x000fea0003800000 */
.L_x_695:
        /* <DEDUP_REMOVED lines=22> */
.L_x_698:
[----:B------:R-:W-:Y:S05]  /*2dc0*/  BSYNC B0 ;  /* 0x0000000000007941 */ /* 0x000fea0003800000 */
.L_x_697:
        /* <DEDUP_REMOVED lines=13> */
.L_x_700:
[----:B------:R-:W-:Y:S05]  /*2ea0*/  BSYNC B0 ;  /* 0x0000000000007941 */ /* 0x000fea0003800000 */
.L_x_699:
        /* <DEDUP_REMOVED lines=17> */
.L_x_702:
[----:B------:R-:W-:Y:S05]  /*2fc0*/  BSYNC B0 ;  /* 0x0000000000007941 */ /* 0x000fea0003800000 */
.L_x_701:
        /* <DEDUP_REMOVED lines=17> */
.L_x_704:
[----:B------:R-:W-:Y:S05]  /*30e0*/  BSYNC B0 ;  /* 0x0000000000007941 */ /* 0x000fea0003800000 */
.L_x_703:
        /* <DEDUP_REMOVED lines=13> */
[----:B-1----:R-:W-:-:S04]  /*31c0*/  LEA R4, P0, R32, R198, 0x6 ;  /* 0x000000c620047211 */ /* 0x002fc800078030ff */
[----:B------:R-:W-:-:S05]  /*31d0*/  LEA.HI.X R5, R32, R199, R33, 0x6, P0 ;  /* 0x000000c720057211 */ /* 0x000fca00000f3421 */
[----:B------:R-:W-:Y:S01]  /*31e0*/  @!PT LDS RZ, [RZ] ;  /* 0x00000000fffff984 */ /* 0x000fe20000000800 */
[----:B------:R-:W-:Y:S01]  /*31f0*/  @!PT LDS RZ, [RZ] ;  /* 0x00000000fffff984 */ /* 0x000fe20000000800 */
[----:B------:R-:W-:Y:S01]  /*3200*/  @!PT LDS RZ, [RZ] ;  /* 0x00000000fffff984 */ /* 0x000fe20000000800 */
[----:B------:R1:W-:Y:S04]  /*3210*/  LDGSTS.E.BYPASS.LTC128B.128 [R192+0x1000], desc[UR14][R4.64] ;  /* 0x0100000004c07fae */ /* 0x0003e8000b901d4e */
.L_x_706:
[----:B------:R-:W-:Y:S05]  /*3220*/  BSYNC B0 ;  /* 0x0000000000007941 */ /* 0x000fea0003800000 */
.L_x_705:
[----:B------:R-:W-:Y:S01]  /*3230*/  ISETP.NE.AND P0, PT, R13, RZ, PT ;  /* 0x000000ff0d00720c */ /* 0x000fe20003f05270 */
[----:B------:R-:W-:Y:S01]  /*3240*/  ULDC.64 UR4, c[0x0][0x260] ;  /* 0x0000980000047ab9 */ /* 0x000fe20000000a00 */
[----:B------:R-:W-:Y:S01]  /*3250*/  BSSY B0, `(.L_x_707) ;  /* 0x0000018000007945 */ /* 0x000fe20003800000 */
[----:B------:R-:W-:Y:S02]  /*3260*/  IMAD R8, R38, UR4, RZ ;  /* 0x0000000426087c24 */ /* 0x000fe4000f8e02ff */
[----:B-1----:R-:W-:-:S04]  /*3270*/  IMAD.WIDE.U32 R4, R23, UR4, R16 ;  /* 0x0000000417047c25 */ /* 0x002fc8000f8e0010 */
        /* <DEDUP_REMOVED lines=15> */
[----:B---3--:R-:W-:-:S04]  /*3370*/  LEA R10, P0, R6, UR4, 0x1 ;  /* 0x00000004060a7c11 */ /* 0x008fc8000f8008ff */
[----:B------:R-:W-:-:S05]  /*3380*/  LEA.HI.X R11, R6, UR5, R9, 0x1, P0 ;  /* 0x00000005060b7c11 */ /* 0x000fca00080f0c09 */
[----:B------:R-:W-:Y:S01]  /*3390*/  @!PT LDS RZ, [RZ] ;  /* 0x00000000fffff984 */ /* 0x000fe20000000800 */
[----:B------:R-:W-:Y:S01]  /*33a0*/  @!PT LDS RZ, [RZ] ;  /* 0x00000000fffff984 */ /* 0x000fe20000000800 */
[----:B------:R-:W-:Y:S01]  /*33b0*/  @!PT LDS RZ, [RZ] ;  /* 0x00000000fffff984 */ /* 0x000fe20000000800 */
[----:B------:R3:W-:Y:S04]  /*33c0*/  LDGSTS.E.BYPASS.LTC128B.128 [R2+0x6000], desc[UR14][R10.64] ;  /* 0x060000000a027fae */ /* 0x0007e8000b901d4e */
.L_x_708:
[----:B------:R-:W-:Y:S05]  /*33d0*/  BSYNC B0 ;  /* 0x0000000000007941 */ /* 0x000fea0003800000 */
.L_x_707:
        /* <DEDUP_REMOVED lines=22> */
.L_x_710:
[----:B------:R-:W-:Y:S05]  /*3540*/  BSYNC B0 ;  /* 0x0000000000007941 */ /* 0x000fea0003800000 */
.L_x_709:
        /* <DEDUP_REMOVED lines=22> */
.L_x_712:
[----:B------:R-:W-:Y:S05]  /*36b0*/  BSYNC B0 ;  /* 0x0000000000007941 */ /* 0x000fea0003800000 */
.L_x_711:
        /* <DEDUP_REMOVED lines=18> */
[----:B------:R-:W-:Y:S01]  /*37e0*/  @!PT LDS RZ, [RZ] ;  /* 0x00000000fffff984 */ /* 0x000fe20000000800 */
[----:B------:R-:W-:Y:S01]  /*37f0*/  @!PT LDS RZ, [RZ] ;  /* 0x00000000fffff984 */ /* 0x000fe20000000800 */
[----:B------:R-:W-:Y:S01]  /*3800*/  @!PT LDS RZ, [RZ] ;  /* 0x00000000fffff984 */ /* 0x000fe20000000800 */
[----:B------:R1:W-:Y:S02]  /*3810*/  LDGSTS.E.BYPASS.LTC128B.128 [R2+0x9000], desc[UR14][R4.64] ;  /* 0x0900000004027fae */ /* 0x0003e4000b901d4e */
.L_x_714:
[----:B------:R-:W-:Y:S05]  /*3820*/  BSYNC B0 ;  /* 0x0000000000007941 */ /* 0x000fea0003800000 */
.L_x_713:
[----:B------:R-:W-:Y:S01]  /*3830*/  ULDC.64 UR4, c[0x0][0x3c8] ;  /* 0x0000f20000047ab9 */ /* 0x000fe20000000a00 */
[C---:B-1234-:R-:W-:Y:S01]  /*3840*/  VIADD R2, R226.reuse, 0x8 ;  /* 0x00000008e2027836 */ /* 0x05efe20000000000 */
[----:B------:R-:W-:Y:S01]  /*3850*/  ISETP.NE.U32.AND P5, PT, RZ, UR4, PT ;  /* 0x00000004ff007c0c */ /* 0x000fe2000bfa5070 */
[----:B------:R-:W0:Y:S01]  /*3860*/  LDGDEPBAR ;  /* 0x00000000000079af */ /* 0x000e220000000000 */
[C---:B------:R-:W-:Y:S01]  /*3870*/  VIADD R0, R226.reuse, 0x28 ;  /* 0x00000028e2007836 */ /* 0x040fe20000000000 */
[-C--:B------:R-:W-:Y:S01]  /*3880*/  ISETP.GE.AND P0, PT, R226, R12.reuse, PT ;  /* 0x0000000ce200720c */ /* 0x080fe20003f06270 */
[----:B------:R-:W-:Y:S01]  /*3890*/  IMAD.MOV.U32 R225, RZ, RZ, 0x7f800000 ;  /* 0x7f800000ffe17424 */ /* 0x000fe200078e00ff */
[----:B------:R-:W-:Y:S01]  /*38a0*/  ISETP.NE.AND.EX P5, PT, RZ, UR5, PT, P5 ;  /* 0x00000005ff007c0c */ /* 0x000fe2000bfa5350 */
[----:B------:R-:W-:Y:S01]  /*38b0*/  IMAD.MOV.U32 R223, RZ, RZ, 0x7f800000 ;  /* 0x7f800000ffdf7424 */ /* 0x000fe200078e00ff */
[-C--:B------:R-:W-:Y:S01]  /*38c0*/  ISETP.GE.AND P4, PT, R2, R12.reuse, PT ;  /* 0x0000000c0200720c */ /* 0x080fe20003f86270 */
[----:B------:R-:W-:Y:S01]  /*38d0*/  VIADD R2, R226, 0x20 ;  /* 0x00000020e2027836 */ /* 0x000fe20000000000 */
[-C--:B------:R-:W-:Y:S01]  /*38e0*/  ISETP.GE.AND P2, PT, R0, R12.reuse, PT ;  /* 0x0000000c0000720c */ /* 0x080fe20003f46270 */
[----:B------:R-:W-:Y:S01]  /*38f0*/  IMAD.MOV.U32 R224, RZ, RZ, 0x7f800000 ;  /* 0x7f800000ffe07424 */ /* 0x000fe200078e00ff */
[----:B------:R-:W1:Y:S01]  /*3900*/  LDC.64 R14, c[0x0][0x3b8] ;  /* 0x0000ee00ff0e7b82 */ /* 0x000e620000000a00 */
[----:B------:R-:W-:Y:S01]  /*3910*/  IMAD.MOV.U32 R222, RZ, RZ, 0x7f800000 ;  /* 0x7f800000ffde7424 */ /* 0x000fe200078e00ff */
[----:B------:R-:W-:Y:S01]  /*3920*/  ISETP.GE.AND P3, PT, R2, R12, PT ;  /* 0x0000000c0200720c */ /* 0x000fe20003f66270 */
[----:B------:R-:W-:-:S04]  /*3930*/  IMAD.WIDE R4, R226, 0x4, R218 ;  /* 0x00000004e2047825 */ /* 0x000fc800078e02da */
[C---:B------:R-:W-:Y:S01]  /*3940*/  IMAD.SHL.U32 R230, R239.reuse, 0x10, RZ ;  /* 0x00000010efe67824 */ /* 0x040fe200078e00ff */
[----:B------:R-:W2:Y:S01]  /*3950*/  @P5 LDC.64 R8, c[0x0][0x3d0] ;  /* 0x0000f400ff085b82 */ /* 0x000ea20000000a00 */
[----:B------:R-:W5:Y:S01]  /*3960*/  @!P0 LDG.E R225, desc[UR14][R4.64] ;  /* 0x0000000e04e18981 */ /* 0x000f62000c1e1900 */
[----:B------:R-:W-:Y:S02]  /*3970*/  IMAD.SHL.U32 R229, R239, 0x8, RZ ;  /* 0x00000008efe57824 */ /* 0x000fe400078e00ff */
[----:B------:R-:W-:Y:S01]  /*3980*/  IMAD.MOV.U32 R174, RZ, RZ, 0x20 ;  /* 0x00000020ffae7424 */ /* 0x000fe200078e00ff */
[----:B------:R-:W5:Y:S01]  /*3990*/  @!P4 LDG.E R224, desc[UR14][R4.64+0x20] ;  /* 0x0000200e04e0c981 */ /* 0x000f62000c1e1900 */
[----:B------:R-:W-:Y:S01]  /*39a0*/  @!P2 IMAD.WIDE R10, R0, 0x4, R218 ;  /* 0x00000004000aa825 */ /* 0x000fe200078e02da */
[----:B------:R-:W-:-:S04]  /*39b0*/  DEPBAR.LE SB0, 0x1 ;  /* 0x000080400000791a */ /* 0x000fc80000000000 */
[----:B------:R-:W5:Y:S01]  /*39c0*/  @!P3 LDG.E R222, desc[UR14][R4.64+0x80] ;  /* 0x0000800e04deb981 */ /* 0x000f62000c1e1900 */
[----:B------:R-:W-:Y:S01]  /*39d0*/  IMAD.MOV.U32 R164, RZ, RZ, 0x40 ;  /* 0x00000040ffa47424 */ /* 0x000fe200078e00ff */
[----:B------:R-:W-:Y:S01]  /*39e0*/  CS2R R94, SRZ ;  /* 0x00000000005e7805 */ /* 0x000fe2000001ff00 */
[----:B------:R-:W-:Y:S01]  /*39f0*/  IMAD.MOV.U32 R178, RZ, RZ, RZ ;  /* 0x000000ffffb27224 */ /* 0x000fe200078e00ff */
[----:B------:R3:W5:Y:S01]  /*3a00*/  @!P2 LDG.E R223, desc[UR14][R10.64] ;  /* 0x0000000e0adfa981 */ /* 0x000762000c1e1900 */
[C---:B------:R-:W-:Y:S01]  /*3a10*/  IMAD R243, R239.reuse, 0x18, RZ ;  /* 0x00000018eff37824 */ /* 0x040fe200078e02ff */
[----:B------:R-:W-:Y:S01]  /*3a20*/  CS2R R92, SRZ ;  /* 0x00000000005c7805 */ /* 0x000fe2000001ff00 */
[----:B------:R-:W-:Y:S01]  /*3a30*/  IMAD.SHL.U32 R242, R239, 0x20, RZ ;  /* 0x00000020eff27824 */ /* 0x000fe200078e00ff */
[----:B------:R-:W-:Y:S01]  /*3a40*/  BAR.SYNC.DEFER_BLOCKING 0x0 ;  /* 0x0000000000007b1d */ /* 0x000fe20000010000 */
[-C--:B--2---:R-:W-:Y:S01]  /*3a50*/  @P5 IMAD R2, R42, R8.reuse, RZ ;  /* 0x000000082a025224 */ /* 0x084fe200078e02ff */
[----:B------:R-:W-:Y:S01]  /*3a60*/  CS2R R98, SRZ ;  /* 0x0000000000627805 */ /* 0x000fe2000001ff00 */
[----:B------:R-:W-:Y:S01]  /*3a70*/  @P5 IMAD.WIDE.U32 R6, R46, R8, R248 ;  /* 0x000000082e065225 */ /* 0x000fe200078e00f8 */
[----:B------:R-:W-:-:S02]  /*3a80*/  CS2R R96, SRZ ;  /* 0x0000000000607805 */ /* 0x000fc4000001ff00 */
[----:B------:R-:W-:Y:S02]  /*3a90*/  CS2R R90, SRZ ;  /* 0x00000000005a7805 */ /* 0x000fe4000001ff00 */
[----:B------:R-:W-:Y:S01]  /*3aa0*/  CS2R R88, SRZ ;  /* 0x0000000000587805 */ /* 0x000fe2000001ff00 */
[----:B------:R-:W-:Y:S01]  /*3ab0*/  @P5 IMAD R2, R46, R9, R2 ;  /* 0x000000092e025224 */ /* 0x000fe200078e0202 */
[----:B------:R-:W-:Y:S01]  /*3ac0*/  @P5 LEA R8, P0, R6, UR4, 0x2 ;  /* 0x0000000406085c11 */ /* 0x000fe2000f8010ff */
[----:B------:R-:W2:Y:S01]  /*3ad0*/  S2R R12, SR_TID.X ;  /* 0x00000000000c7919 */ /* 0x000ea20000002100 */
[----:B------:R-:W-:Y:S01]  /*3ae0*/  VIADD R250, R230, 0x20 ;  /* 0x00000020e6fa7836 */ /* 0x000fe20000000000 */
[----:B------:R-:W-:Y:S01]  /*3af0*/  CS2R R86, SRZ ;  /* 0x0000000000567805 */ /* 0x000fe2000001ff00 */
[----:B------:R-:W-:Y:S01]  /*3b00*/  @P5 IMAD.IADD R0, R7, 0x1, R2 ;  /* 0x0000000107005824 */ /* 0x000fe200078e0202 */
[----:B------:R-:W-:Y:S01]  /*3b10*/  CS2R R84, SRZ ;  /* 0x0000000000547805 */ /* 0x000fe2000001ff00 */
[----:B------:R-:W4:Y:S01]  /*3b20*/  @P5 LDC R7, c[0x0][0x2e8] ;  /* 0x0000ba00ff075b82 */ /* 0x000f220000000800 */
[----:B------:R-:W-:Y:S01]  /*3b30*/  IMAD R241, R239, 0x28, RZ ;  /* 0x00000028eff17824 */ /* 0x000fe200078e02ff */
[----:B------:R-:W-:-:S02]  /*3b40*/  CS2R R78, SRZ ;  /* 0x00000000004e7805 */ /* 0x000fc4000001ff00 */
[----:B------:R-:W-:Y:S01]  /*3b50*/  @P5 LEA.HI.X R9, R6, UR5, R0, 0x2, P0 ;  /* 0x0000000506095c11 */ /* 0x000fe200080f1400 */
[----:B---3--:R-:W-:Y:S01]  /*3b60*/  IMAD.SHL.U32 R11, R252, 0x20, RZ ;  /* 0x00000020fc0b7824 */ /* 0x008fe200078e00ff */
[----:B------:R-:W-:Y:S01]  /*3b70*/  CS2R R76, SRZ ;  /* 0x00000000004c7805 */ /* 0x000fe2000001ff00 */
[----:B-1----:R-:W3:Y:S01]  /*3b80*/  LDG.E.64 R4, desc[UR14][R14.64+0x8] ;  /* 0x0000080e0e047981 */ /* 0x002ee2000c1e1b00 */
[----:B------:R-:W-:Y:S01]  /*3b90*/  IMAD R240, R239, 0x30, RZ ;  /* 0x00000030eff07824 */ /* 0x000fe200078e02ff */
[----:B------:R-:W-:Y:S01]  /*3ba0*/  CS2R R82, SRZ ;  /* 0x0000000000527805 */ /* 0x000fe2000001ff00 */
[----:B------:R-:W-:Y:S01]  /*3bb0*/  IMAD.MOV R238, RZ, RZ, -R238 ;  /* 0x000000ffffee7224 */ /* 0x000fe200078e0aee */
[----:B------:R-:W3:Y:S01]  /*3bc0*/  @P5 LDG.E R10, desc[UR14][R8.64] ;  /* 0x0000000e080a5981 */ /* 0x000ee2000c1e1900 */
[----:B------:R-:W-:Y:S01]  /*3bd0*/  IMAD.SHL.U32 R168, R177, 0x2, RZ ;  /* 0x00000002b1a87824 */ /* 0x000fe200078e00ff */
        /* <DEDUP_REMOVED lines=23> */
[----:B------:R-:W-:Y:S01]  /*3d50*/  CS2R R36, SRZ ;  /* 0x0000000000247805 */ /* 0x000fe2000001ff00 */
[----:B------:R-:W-:Y:S01]  /*3d60*/  IMAD.MOV.U32 R217, RZ, RZ, R192 ;  /* 0x000000ffffd97224 */ /* 0x000fe200078e00c0 */
[----:B------:R-:W-:Y:S01]  /*3d70*/  ULDC UR4, c[0x0][0x2d0] ;  /* 0x0000b40000047ab9 */ /* 0x000fe20000000800 */
[----:B------:R-:W3:Y:S01]  /*3d80*/  LDG.E.64 R8, desc[UR14][R14.64] ;  /* 0x0000000e0e087981 */ /* 0x000ee2000c1e1b00 */
[----:B------:R-:W-:Y:S01]  /*3d90*/  LEA.HI R0, R27, R43, RZ, 0x4 ;  /* 0x0000002b1b007211 */ /* 0x000fe200078f20ff */
[----:B------:R-:W-:Y:S02]  /*3da0*/  ULDC.U8 UR8, c[0x0][0x388] ;  /* 0x0000e20000087ab9 */ /* 0x000fe40000000000 */
[----:B------:R1:W1:Y:S01]  /*3db0*/  LDSM.16.M88.4 R156, [R172+0xa000] ;  /* 0x00a00000ac9c783b */ /* 0x0002620000000200 */
[----:B------:R-:W-:-:S03]  /*3dc0*/  LOP3.LUT R0, R0, 0xfffffff0, RZ, 0xc0, !PT ;  /* 0xfffffff000007812 */ /* 0x000fc600078ec0ff */
[----:B------:R1:W1:Y:S02]  /*3dd0*/  LDSM.16.M88.4 R160, [R172+0xa800] ;  /* 0x00a80000aca0783b */ /* 0x0002640000000200 */
[----:B------:R-:W-:-:S05]  /*3de0*/  IMAD.IADD R0, R43, 0x1, -R0 ;  /* 0x000000012b007824 */ /* 0x000fca00078e0a00 */
[----:B------:R-:W-:Y:S01]  /*3df0*/  SHF.R.S32.HI R2, RZ, 0x1f, R0 ;  /* 0x0000001fff027819 */ /* 0x000fe20000011400 */
[----:B------:R-:W-:-:S03]  /*3e00*/  IMAD R6, R46, R41, R248 ;  /* 0x000000292e067224 */ /* 0x000fc600078e02f8 */
[----:B------:R-:W-:Y:S01]  /*3e10*/  LEA.HI R2, R2, R0, RZ, 0x3 ;  /* 0x0000000002027211 */ /* 0x000fe200078f18ff */
[----:B------:R-:W-:-:S03]  /*3e20*/  IMAD.SHL.U32 R6, R6, 0x20, RZ ;  /* 0x0000002006067824 */ /* 0x000fc600078e00ff */
[----:B------:R-:W-:Y:S01]  /*3e30*/  LOP3.LUT R2, R2, 0xfffffff8, RZ, 0xc0, !PT ;  /* 0xfffffff802027812 */ /* 0x000fe200078ec0ff */
[----:B--2---:R-:W-:Y:S01]  /*3e40*/  IMAD.SHL.U32 R12, R12, 0x2, RZ ;  /* 0x000000020c0c7824 */ /* 0x004fe200078e00ff */
[----:B----4-:R-:W2:Y:S03]  /*3e50*/  @P5 MUFU.RCP R7, R7 ;  /* 0x0000000700075308 */ /* 0x010ea60000001000 */
[----:B------:R-:W-:Y:S01]  /*3e60*/  IMAD.IADD R0, R0, 0x1, -R2 ;  /* 0x0000000100007824 */ /* 0x000fe200078e0a02 */
[----:B------:R-:W-:-:S04]  /*3e70*/  LOP3.LUT R11, R11, 0x6, R12, 0xf8, !PT ;  /* 0x000000060b0b7812 */ /* 0x000fc800078ef80c */
[C---:B------:R-:W-:Y:S02]  /*3e80*/  LOP3.LUT P0, RZ, R0.reuse, 0x2, RZ, 0xc0, !PT ;  /* 0x0000000200ff7812 */ /* 0x040fe4000780c0ff */
[----:B------:R-:W-:Y:S02]  /*3e90*/  LOP3.LUT P2, RZ, R0, 0x4, RZ, 0xc0, !PT ;  /* 0x0000000400ff7812 */ /* 0x000fe4000784c0ff */
[----:B------:R-:W-:Y:S01]  /*3ea0*/  SHF.R.S32.HI R0, RZ, 0x1f, R25 ;  /* 0x0000001fff007819 */ /* 0x000fe20000011419 */
[----:B------:R-:W-:Y:S02]  /*3eb0*/  VIADD R2, R177, 0x1000 ;  /* 0x00001000b1027836 */ /* 0x000fe40000000000 */
[----:B------:R-:W-:Y:S01]  /*3ec0*/  IMAD R193, R246, 0x80, R11 ;  /* 0x00000080f6c17824 */ /* 0x000fe200078e020b */
[----:B------:R-:W-:Y:S02]  /*3ed0*/  SEL R174, R174, 0xffffffe0, !P0 ;  /* 0xffffffe0aeae7807 */ /* 0x000fe40004000000 */
[----:B------:R-:W-:Y:S01]  /*3ee0*/  SEL R2, R2, R177, !P1 ;  /* 0x000000b102027207 */ /* 0x000fe20004800000 */
[----:B------:R-:W-:-:S02]  /*3ef0*/  VIADD R216, R193, 0x10 ;  /* 0x00000010c1d87836 */ /* 0x000fc40000000000 */
[C---:B------:R-:W-:Y:S02]  /*3f00*/  VIADD R215, R193.reuse, 0x9 ;  /* 0x00000009c1d77836 */ /* 0x040fe40000000000 */
[C---:B------:R-:W-:Y:S02]  /*3f10*/  VIADD R214, R193.reuse, 0x8 ;  /* 0x00000008c1d67836 */ /* 0x040fe40000000000 */
[C---:B------:R-:W-:Y:S02]  /*3f20*/  VIADD R213, R193.reuse, 0x1 ;  /* 0x00000001c1d57836 */ /* 0x040fe40000000000 */
[C---:B------:R-:W-:Y:S02]  /*3f30*/  VIADD R208, R193.reuse, 0x19 ;  /* 0x00000019c1d07836 */ /* 0x040fe40000000000 */
[C---:B------:R-:W-:Y:S02]  /*3f40*/  VIADD R207, R193.reuse, 0x18 ;  /* 0x00000018c1cf7836 */ /* 0x040fe40000000000 */
[----:B------:R-:W-:Y:S01]  /*3f50*/  VIADD R204, R193, 0x11 ;  /* 0x00000011c1cc7836 */ /* 0x000fe20000000000 */
[----:B------:R-:W-:Y:S01]  /*3f60*/  CS2R R46, SRZ ;  /* 0x00000000002e7805 */ /* 0x000fe2000001ff00 */
[----:B------:R-:W-:Y:S01]  /*3f70*/  IMAD R239, R239, 0x38, RZ ;  /* 0x00000038efef7824 */ /* 0x000fe200078e02ff */
[----:B------:R-:W-:-:S02]  /*3f80*/  CS2R R42, SRZ ;  /* 0x00000000002a7805 */ /* 0x000fc4000001ff00 */
[----:B------:R-:W-:Y:S02]  /*3f90*/  CS2R R40, SRZ ;  /* 0x0000000000287805 */ /* 0x000fe4000001ff00 */
[----:B------:R-:W-:Y:S01]  /*3fa0*/  I2FP.F32.S32 R209, R193 ;  /* 0x000000c100d17245 */ /* 0x000fe20000201400 */
[----:B------:R-:W-:Y:S01]  /*3fb0*/  IMAD.IADD R169, R167, 0x1, R174 ;  /* 0x00000001a7a97824 */ /* 0x000fe200078e02ae */
[----:B------:R-:W-:Y:S02]  /*3fc0*/  LEA R166, R2, UR6, 0x1 ;  /* 0x0000000602a67c11 */ /* 0x000fe4000f8e08ff */
[----:B------:R-:W-:Y:S02]  /*3fd0*/  I2FP.F32.S32 R216, R216 ;  /* 0x000000d800d87245 */ /* 0x000fe40000201400 */
[----:B------:R-:W-:Y:S02]  /*3fe0*/  I2FP.F32.S32 R215, R215 ;  /* 0x000000d700d77245 */ /* 0x000fe40000201400 */
[----:B------:R-:W-:-:S02]  /*3ff0*/  I2FP.F32.S32 R214, R214 ;  /* 0x000000d600d67245 */ /* 0x000fc40000201400 */
[----:B------:R-:W-:Y:S02]  /*4000*/  I2FP.F32.S32 R213, R213 ;  /* 0x000000d500d57245 */ /* 0x000fe40000201400 */
[----:B------:R-:W-:Y:S02]  /*4010*/  I2FP.F32.S32 R212, R208 ;  /* 0x000000d000d47245 */ /* 0x000fe40000201400 */
[----:B------:R-:W-:Y:S02]  /*4020*/  I2FP.F32.S32 R211, R207 ;  /* 0x000000cf00d37245 */ /* 0x000fe40000201400 */
[----:B------:R-:W-:Y:S02]  /*4030*/  I2FP.F32.S32 R210, R204 ;  /* 0x000000cc00d27245 */ /* 0x000fe40000201400 */
[----:B------:R-:W-:Y:S02]  /*4040*/  SEL R164, R164, 0xffffffc0, !P2 ;  /* 0xffffffc0a4a47807 */ /* 0x000fe40005000000 */
[----:B---3--:R-:W-:Y:S01]  /*4050*/  IADD3 R232, P4, P3, R6, R4, R25 ;  /* 0x0000000406e87210 */ /* 0x008fe20007b9e019 */
[----:B------:R-:W-:Y:S01]  /*4060*/  IMAD.IADD R4, R229, 0x1, R250 ;  /* 0x00000001e5047824 */ /* 0x000fe200078e02fa */
[----:B------:R-:W-:-:S03]  /*4070*/  SHF.R.S32.HI R6, RZ, 0x1f, R6 ;  /* 0x0000001fff067819 */ /* 0x000fc60000011406 */
[----:B------:R-:W-:Y:S01]  /*4080*/  IMAD.IADD R235, R229, 0x1, R4 ;  /* 0x00000001e5eb7824 */ /* 0x000fe200078e0204 */
[----:B------:R-:W-:Y:S01]  /*4090*/  IADD3.X R6, R6, R5, R0, P4, P3 ;  /* 0x0000000506067210 */ /* 0x000fe200027e6400 */
[----:B------:R-:W-:Y:S02]  /*40a0*/  VIADD R0, R175, 0x1000 ;  /* 0x00001000af007836 */ /* 0x000fe40000000000 */
[----:B------:R-:W-:-:S03]  /*40b0*/  IMAD.IADD R234, R229, 0x1, R235 ;  /* 0x00000001e5ea7824 */ /* 0x000fc600078e02eb */
[----:B------:R-:W-:Y:S01]  /*40c0*/  SEL R0, R0, R175, !P1 ;  /* 0x000000af00007207 */ /* 0x000fe20004800000 */
[----:B------:R-:W-:Y:S02]  /*40d0*/  IMAD.IADD R231, R229, 0x1, R234 ;  /* 0x00000001e5e77824 */ /* 0x000fe400078e02ea */
[----:B--2---:R-:W-:Y:S01]  /*40e0*/  @P5 FMUL.FTZ R178, R10, R7 ;  /* 0x000000070ab25220 */ /* 0x004fe20000410000 */
[----:B------:R-:W-:Y:S01]  /*40f0*/  IMAD.WIDE.U32 R232, R232, -0x2daee0ad, RZ ;  /* 0xd2511f53e8e87825 */ /* 0x000fe200078e00ff */
[----:B------:R-:W-:-:S03]  /*4100*/  LEA R165, R0, UR6, 0x1 ;  /* 0x0000000600a57c11 */ /* 0x000fc6000f8e08ff */
[----:B------:R-:W-:Y:S01]  /*4110*/  IMAD.IADD R237, R229, 0x1, R231 ;  /* 0x00000001e5ed7824 */ /* 0x000fe200078e02e7 */
[----:B------:R-:W-:Y:S02]  /*4120*/  R2UR UR5, R8 ;  /* 0x00000000080572ca */ /* 0x000fe400000e0000 */
[----:B------:R-:W-:-:S11]  /*4130*/  R2UR UR25, R9 ;  /* 0x00000000091972ca */ /* 0x000fd600000e0000 */
[----:B------:R-:W-:Y:S01]  /*4140*/  UIADD3 UR23, UR5, -0x4ab325aa, URZ ;  /* 0xb54cda5605177890 */ /* 0x000fe2000fffe03f */
[----:B------:R-:W-:Y:S01]  /*4150*/  LOP3.LUT R236, R6, UR5, RZ, 0x3c, !PT ;  /* 0x0000000506ec7c12 */ /* 0x000fe2000f8e3cff */
[----:B------:R-:W-:Y:S02]  /*4160*/  UIADD3 UR21, UR5, 0x1715609d, URZ ;  /* 0x1715609d05157890 */ /* 0x000fe4000fffe03f */
[----:B------:R-:W-:Y:S02]  /*4170*/  UIADD3 UR19, UR5, 0x78dde6e4, URZ ;  /* 0x78dde6e405137890 */ /* 0x000fe4000fffe03f */
[----:B------:R-:W-:Y:S02]  /*4180*/  UIADD3 UR17, UR5, -0x255992d5, URZ ;  /* 0xdaa66d2b05117890 */ /* 0x000fe4000fffe03f */
[----:B------:R-:W-:Y:S02]  /*4190*/  UIADD3 UR11, UR5, 0x3c6ef372, URZ ;  /* 0x3c6ef372050b7890 */ /* 0x000fe4000fffe03f */
[----:B------:R-:W-:-:S02]  /*41a0*/  UIADD3 UR9, UR5, -0x61c88647, URZ ;  /* 0x9e3779b905097890 */ /* 0x000fc4000fffe03f */
[----:B------:R-:W-:Y:S02]  /*41b0*/  UIADD3 UR24, UR25, 0x646e171e, URZ ;  /* 0x646e171e19187890 */ /* 0x000fe4000fffe03f */
[----:B------:R-:W-:Y:S02]  /*41c0*/  UIADD3 UR22, UR25, -0x56f99767, URZ ;  /* 0xa906689919167890 */ /* 0x000fe4000fffe03f */
[----:B------:R-:W-:Y:S02]  /*41d0*/  UIADD3 UR20, UR25, -0x126145ec, URZ ;  /* 0xed9eba1419147890 */ /* 0x000fe4000fffe03f */
[----:B------:R-:W-:Y:S02]  /*41e0*/  UIADD3 UR18, UR25, 0x32370b8f, URZ ;  /* 0x32370b8f19127890 */ /* 0x000fe4000fffe03f */
[----:B------:R-:W-:Y:S02]  /*41f0*/  UIADD3 UR16, UR25, 0x76cf5d0a, URZ ;  /* 0x76cf5d0a19107890 */ /* 0x000fe4000fffe03f */
[----:B------:R-:W-:Y:S01]  /*4200*/  UIADD3 UR10, UR25, -0x4498517b, URZ ;  /* 0xbb67ae85190a7890 */ /* 0x000fe2000fffe03f */
[----:B-1----:R-:W-:-:S11]  /*4210*/  ULDC UR5, c[0x0][0x2ec] ;  /* 0x0000bb0000057ab9 */ /* 0x002fd60000000800 */
.L_x_717:
[----:B-----5:R-:W-:Y:S01]  /*4220*/  FSETP.NEU.FTZ.AND P1, PT, R225, -INF , PT ;  /* 0xff800000e100780b */ /* 0x020fe20003f3d000 */
[----:B------:R-:W2:Y:S01]  /*4230*/  LDL R179, [R1] ;  /* 0x0000000001b37983 */ /* 0x000ea20000100800 */
[----:B------:R-:W-:Y:S01]  /*4240*/  FSETP.NEU.FTZ.AND P0, PT, R224, -INF , PT ;  /* 0xff800000e000780b */ /* 0x000fe20003f1d000 */
[----:B------:R-:W-:Y:S01]  /*4250*/  IMAD.IADD R0, R166, 0x1, R174 ;  /* 0x00000001a6007824 */ /* 0x000fe200078e02ae */
[----:B------:R-:W-:Y:S01]  /*4260*/  FSETP.NEU.FTZ.AND P4, PT, R222, -INF , PT ;  /* 0xff800000de00780b */ /* 0x000fe20003f9d000 */
[----:B------:R-:W0:Y:S01]  /*4270*/  LDGDEPBAR ;  /* 0x00000000000079af */ /* 0x000e220000000000 */
[--C-:B------:R-:W-:Y:S02]  /*4280*/  IMAD.IADD R128, R166, 0x1, R164.reuse ;  /* 0x00000001a6807824 */ /* 0x100fe400078e02a4 */
[----:B------:R-:W-:Y:S01]  /*4290*/  IMAD.SHL.U32 R2, R246, 0x80, RZ ;  /* 0x00000080f6027824 */ /* 0x000fe200078e00ff */
[----:B------:R-:W-:Y:S04]  /*42a0*/  DEPBAR.LE SB0, 0x0 ;  /* 0x000080000000791a */ /* 0x000fe80000000000 */
[----:B------:R-:W-:Y:S06]  /*42b0*/  BAR.SYNC.DEFER_BLOCKING 0x0 ;  /* 0x0000000000007b1d */ /* 0x000fec0000010000 */
[----:B------:R-:W-:Y:S08]  /*42c0*/  LDSM.16.M88.4 R32, [R166] ;  /* 0x00000000a620783b */ /* 0x000ff00000000200 */
[----:B------:R-:W1:Y:S08]  /*42d0*/  LDSM.16.M88.4 R16, [R170+0x6000] ;  /* 0x00600000aa10783b */ /* 0x000e700000000200 */
[----:B------:R-:W3:Y:S08]  /*42e0*/  LDSM.16.M88.4 R28, [R166+0x1000] ;  /* 0x00100000a61c783b */ /* 0x000ef00000000200 */
[----:B------:R-:W4:Y:S08]  /*42f0*/  LDSM.16.M88.4 R100, [R170+0x6800] ;  /* 0x00680000aa64783b */ /* 0x000f300000000200 */
[----:B------:R-:W-:Y:S08]  /*4300*/  LDSM.16.M88.4 R104, [R0] ;  /* 0x000000000068783b */ /* 0x000ff00000000200 */
[----:B------:R-:W4:Y:S01]  /*4310*/  LDSM.16.M88.4 R108, [R173+0x6000] ;  /* 0x00600000ad6c783b */ /* 0x000f220000000200 */
[-C--:B-1----:R-:W-:Y:S07]  /*4320*/  HMMA.16816.F32 R4, R32, R16.reuse, RZ ;  /* 0x000000102004723c */ /* 0x082fee00000018ff */
[----:B------:R1:W1:Y:S01]  /*4330*/  LDSM.16.M88.4 R112, [R0+0x1000] ;  /* 0x001000000070783b */ /* 0x0002620000000200 */
[C---:B---3--:R-:W-:Y:S07]  /*4340*/  HMMA.16816.F32 R8, R28.reuse, R16, RZ ;  /* 0x000000101c08723c */ /* 0x048fee00000018ff */
[----:B------:R-:W3:Y:S01]  /*4350*/  LDSM.16.M88.4 R116, [R173+0x6800] ;  /* 0x00680000ad74783b */ /* 0x000ee20000000200 */
[-C--:B------:R-:W-:Y:S07]  /*4360*/  HMMA.16816.F32 R12, R28, R18.reuse, RZ ;  /* 0x000000121c0c723c */ /* 0x080fee00000018ff */
[----:B------:R-:W-:Y:S01]  /*4370*/  LDSM.16.M88.4 R120, [R128] ;  /* 0x000000008078783b */ /* 0x000fe20000000200 */
[C---:B------:R-:W-:Y:S07]  /*4380*/  HMMA.16816.F32 R16, R32.reuse, R18, RZ ;  /* 0x000000122010723c */ /* 0x040fee00000018ff */
[----:B------:R-:W3:Y:S01]  /*4390*/  LDSM.16.M88.4 R124, [R171+0x6000] ;  /* 0x00600000ab7c783b */ /* 0x000ee20000000200 */
[-C--:B----4-:R-:W-:Y:S03]  /*43a0*/  HMMA.16816.F32 R20, R32, R100.reuse, RZ ;  /* 0x000000642014723c */ /* 0x090fe600000018ff */
[----:B-1----:R-:W-:Y:S02]  /*43b0*/  IMAD.IADD R0, R0, 0x1, R164 ;  /* 0x0000000100007824 */ /* 0x002fe400078e02a4 */
[----:B------:R-:W-:Y:S01]  /*43c0*/  IMAD.MOV.U32 R164, RZ, RZ, 0x40 ;  /* 0x00000040ffa47424 */ /* 0x000fe200078e00ff */
[C---:B------:R-:W-:Y:S01]  /*43d0*/  HMMA.16816.F32 R24, R28.reuse, R100, RZ ;  /* 0x000000641c18723c */ /* 0x040fe200000018ff */
[----:B------:R-:W1:Y:S04]  /*43e0*/  LDSM.16.M88.4 R128, [R128+0x1000] ;  /* 0x001000008080783b */ /* 0x000e680000000200 */
[----:B------:R-:W-:Y:S01]  /*43f0*/  SEL R164, R164, 0xffffffc0, !P2 ;  /* 0xffffffc0a4a47807 */ /* 0x000fe20005000000 */
[-C--:B------:R-:W-:Y:S06]  /*4400*/  HMMA.16816.F32 R28, R28, R102.reuse, RZ ;  /* 0x000000661c1c723c */ /* 0x080fec00000018ff */
[----:B------:R-:W-:Y:S01]  /*4410*/  HMMA.16816.F32 R32, R32, R102, RZ ;  /* 0x000000662020723c */ /* 0x000fe200000018ff */
[----:B------:R-:W4:Y:S05]  /*4420*/  LDSM.16.M88.4 R100, [R171+0x6800] ;  /* 0x00680000ab64783b */ /* 0x000f2a0000000200 */
[-C--:B------:R-:W-:Y:S06]  /*4430*/  HMMA.16816.F32 R4, R104, R108.reuse, R4 ;  /* 0x0000006c6804723c */ /* 0x080fec0000001804 */
[C---:B------:R-:W-:Y:S06]  /*4440*/  HMMA.16816.F32 R8, R112.reuse, R108, R8 ;  /* 0x0000006c7008723c */ /* 0x040fec0000001808 */
[-C--:B------:R-:W-:Y:S06]  /*4450*/  HMMA.16816.F32 R12, R112, R110.reuse, R12 ;  /* 0x0000006e700c723c */ /* 0x080fec000000180c */
[C---:B------:R-:W-:Y:S01]  /*4460*/  HMMA.16816.F32 R16, R104.reuse, R110, R16 ;  /* 0x0000006e6810723c */ /* 0x040fe20000001810 */
[----:B------:R-:W-:Y:S05]  /*4470*/  LDSM.16.M88.4 R108, [R172+0x6000] ;  /* 0x00600000ac6c783b */ /* 0x000fea0000000200 */
[-C--:B---3--:R-:W-:Y:S06]  /*4480*/  HMMA.16816.F32 R20, R104, R116.reuse, R20 ;  /* 0x000000746814723c */ /* 0x088fec0000001814 */
[C---:B------:R-:W-:Y:S06]  /*4490*/  HMMA.16816.F32 R24, R112.reuse, R116, R24 ;  /* 0x000000747018723c */ /* 0x040fec0000001818 */
[-C--:B------:R-:W-:Y:S01]  /*44a0*/  HMMA.16816.F32 R28, R112, R118.reuse, R28 ;  /* 0x00000076701c723c */ /* 0x080fe2000000181c */
[----:B------:R-:W-:Y:S04]  /*44b0*/  LDSM.16.M88.4 R112, [R0+0x1000] ;  /* 0x001000000070783b */ /* 0x000fe80000000200 */
[----:B------:R-:W-:Y:S01]  /*44c0*/  IADD3 R116, R244, 0x80, R2 ;  /* 0x00000080f4747810 */ /* 0x000fe20007ffe002 */
[----:B------:R-:W-:Y:S03]  /*44d0*/  HMMA.16816.F32 R32, R104, R118, R32 ;  /* 0x000000766820723c */ /* 0x000fe60000001820 */
[----:B------:R3:W4:Y:S02]  /*44e0*/  LDSM.16.M88.4 R104, [R0] ;  /* 0x000000000068783b */ /* 0x0007240000000200 */
[----:B------:R-:W-:Y:S01]  /*44f0*/  IMAD.IADD R117, R116, 0x1, -R195 ;  /* 0x0000000174757824 */ /* 0x000fe200078e0ac3 */
[-C--:B------:R-:W-:Y:S05]  /*4500*/  HMMA.16816.F32 R4, R120, R124.reuse, R4 ;  /* 0x0000007c7804723c */ /* 0x080fea0000001804 */
[----:B------:R-:W-:Y:S01]  /*4510*/  IMAD.SHL.U32 R118, R194, 0x40, RZ ;  /* 0x00000040c2767824 */ /* 0x000fe200078e00ff */
[C---:B-1----:R-:W-:Y:S04]  /*4520*/  HMMA.16816.F32 R8, R128.reuse, R124, R8 ;  /* 0x0000007c8008723c */ /* 0x042fe80000001808 */
[----:B------:R-:W-:Y:S01]  /*4530*/  ISETP.GE.AND P6, PT, R118, R117, PT ;  /* 0x000000757600720c */ /* 0x000fe20003fc6270 */
[----:B------:R-:W-:Y:S01]  /*4540*/  VIADD R2, R2, 0x80 ;  /* 0x0000008002027836 */ /* 0x000fe20000000000 */
[-C--:B------:R-:W-:Y:S04]  /*4550*/  HMMA.16816.F32 R12, R128, R126.reuse, R12 ;  /* 0x0000007e800c723c */ /* 0x080fe8000000180c */
[----:B------:R-:W-:Y:S02]  /*4560*/  ISETP.LT.AND P6, PT, R2, R195, P6 ;  /* 0x000000c30200720c */ /* 0x000fe400037c1270 */
[C---:B------:R-:W-:Y:S05]  /*4570*/  HMMA.16816.F32 R16, R120.reuse, R126, R16 ;  /* 0x0000007e7810723c */ /* 0x040fea0000001810 */
[----:B---3--:R-:W-:Y:S01]  /*4580*/  IMAD R0, R246, 0x4, R252 ;  /* 0x00000004f6007824 */ /* 0x008fe200078e02fc */
[-C--:B----4-:R-:W-:Y:S05]  /*4590*/  HMMA.16816.F32 R20, R120, R100.reuse, R20 ;  /* 0x000000647814723c */ /* 0x090fea0000001814 */
[----:B------:R-:W-:Y:S01]  /*45a0*/  LOP3.LUT R0, R0, UR25, RZ, 0x3c, !PT ;  /* 0x0000001900007c12 */ /* 0x000fe2000f8e3cff */
[C---:B------:R-:W-:Y:S05]  /*45b0*/  HMMA.16816.F32 R24, R128.reuse, R100, R24 ;  /* 0x000000648018723c */ /* 0x040fea0000001818 */
[----:B------:R-:W-:Y:S01]  /*45c0*/  LOP3.LUT R119, R233, R0, RZ, 0x3c, !PT ;  /* 0x00000000e9777212 */ /* 0x000fe200078e3cff */
[-C--:B------:R-:W-:Y:S05]  /*45d0*/  HMMA.16816.F32 R28, R128, R102.reuse, R28 ;  /* 0x00000066801c723c */ /* 0x080fea000000181c */
[----:B------:R-:W-:Y:S01]  /*45e0*/  IMAD.WIDE.U32 R126, R119, -0x326172a9, RZ ;  /* 0xcd9e8d57777e7825 */ /* 0x000fe200078e00ff */
[----:B------:R-:W-:Y:S05]  /*45f0*/  HMMA.16816.F32 R32, R120, R102, R32 ;  /* 0x000000667820723c */ /* 0x000fea0000001820 */
[----:B------:R-:W-:Y:S01]  /*4600*/  FMUL.FTZ R119, R225, 1.4426950216293334961 ;  /* 0x3fb8aa3be1777820 */ /* 0x000fe20000410000 */
[-C--:B------:R-:W-:Y:S05]  /*4610*/  HMMA.16816.F32 R4, R104, R108.reuse, R4 ;  /* 0x0000006c6804723c */ /* 0x080fea0000001804 */
[----:B------:R-:W-:Y:S01]  /*4620*/  FSEL R119, R119, RZ, P1 ;  /* 0x000000ff77777208 */ /* 0x000fe20000800000 */
[C---:B------:R-:W-:Y:S06]  /*4630*/  HMMA.16816.F32 R8, R112.reuse, R108, R8 ;  /* 0x0000006c7008723c */ /* 0x040fec0000001808 */
[-C--:B------:R-:W-:Y:S06]  /*4640*/  HMMA.16816.F32 R12, R112, R110.reuse, R12 ;  /* 0x0000006e700c723c */ /* 0x080fec000000180c */
[C---:B------:R-:W-:Y:S06]  /*4650*/  HMMA.16816.F32 R16, R104.reuse, R110, R16 ;  /* 0x0000006e6810723c */ /* 0x040fec0000001810 */
[-C--:B------:R-:W-:Y:S01]  /*4660*/  FFMA.FTZ R4, R209, R178.reuse, R4 ;  /* 0x000000b2d1047223 */ /* 0x080fe20000010004 */
[-C--:B------:R-:W-:Y:S01]  /*4670*/  FFMA.FTZ R5, R213, R178.reuse, R5 ;  /* 0x000000b2d5057223 */ /* 0x080fe20000010005 */
[-C--:B------:R-:W-:Y:S03]  /*4680*/  FFMA.FTZ R6, R209, R178.reuse, R6 ;  /* 0x000000b2d1067223 */ /* 0x080fe60000010006 */
[CC--:B------:R-:W-:Y:S01]  /*4690*/  FFMA.FTZ R7, R213.reuse, R178.reuse, R7 ;  /* 0x000000b2d5077223 */ /* 0x0c0fe20000010007 */
[-C--:B------:R-:W-:Y:S01]  /*46a0*/  FFMA.FTZ R11, R213, R178.reuse, R11 ;  /* 0x000000b2d50b7223 */ /* 0x080fe2000001000b */
[----:B------:R-:W-:Y:S02]  /*46b0*/  @!P6 VIADD R110, R193, 0x8 ;  /* 0x00000008c16ee836 */ /* 0x000fe40000000000 */
[-C--:B------:R-:W-:Y:S01]  /*46c0*/  FFMA.FTZ R8, R209, R178.reuse, R8 ;  /* 0x000000b2d1087223 */ /* 0x080fe20000010008 */
[----:B------:R-:W-:Y:S02]  /*46d0*/  @!P6 VIADD R111, R193, 0x9 ;  /* 0x00000009c16fe836 */ /* 0x000fe40000000000 */
[-C--:B------:R-:W-:Y:S01]  /*46e0*/  FFMA.FTZ R9, R213, R178.reuse, R9 ;  /* 0x000000b2d5097223 */ /* 0x080fe20000010009 */
[-C--:B------:R-:W-:Y:S01]  /*46f0*/  FFMA.FTZ R10, R209, R178.reuse, R10 ;  /* 0x000000b2d10a7223 */ /* 0x080fe2000001000a */
[CC--:B------:R-:W-:Y:S01]  /*4700*/  FFMA.FTZ R12, R214.reuse, R178.reuse, R12 ;  /* 0x000000b2d60c7223 */ /* 0x0c0fe2000001000c */
[CC--:B------:R-:W-:Y:S01]  /*4710*/  FFMA.FTZ R13, R215.reuse, R178.reuse, R13 ;  /* 0x000000b2d70d7223 */ /* 0x0c0fe2000001000d */
[CC--:B------:R-:W-:Y:S01]  /*4720*/  FFMA.FTZ R14, R214.reuse, R178.reuse, R14 ;  /* 0x000000b2d60e7223 */ /* 0x0c0fe2000001000e */
[CC--:B------:R-:W-:Y:S01]  /*4730*/  FFMA.FTZ R15, R215.reuse, R178.reuse, R15 ;  /* 0x000000b2d70f7223 */ /* 0x0c0fe2000001000f */
[CC--:B------:R-:W-:Y:S01]  /*4740*/  FFMA.FTZ R16, R214.reuse, R178.reuse, R16 ;  /* 0x000000b2d6107223 */ /* 0x0c0fe20000010010 */
[CC--:B------:R-:W-:Y:S01]  /*4750*/  FFMA.FTZ R17, R215.reuse, R178.reuse, R17 ;  /* 0x000000b2d7117223 */ /* 0x0c0fe20000010011 */
[-C--:B------:R-:W-:Y:S01]  /*4760*/  FFMA.FTZ R18, R214, R178.reuse, R18 ;  /* 0x000000b2d6127223 */ /* 0x080fe20000010012 */
[----:B------:R-:W-:Y:S01]  /*4770*/  FFMA.FTZ R19, R215, R178, R19 ;  /* 0x000000b2d7137223 */ /* 0x000fe20000010013 */
[----:B--2---:R-:W-:Y:S04]  /*4780*/  IMAD R116, R194, 0x4, R179 ;  /* 0x00000004c2747824 */ /* 0x004fe800078e02b3 */
[C---:B------:R-:W-:Y:S02]  /*4790*/  VIADD R0, R116.reuse, 0x2 ;  /* 0x0000000274007836 */ /* 0x040fe40000000000 */
[----:B------:R-:W-:Y:S04]  /*47a0*/  IMAD.WIDE.U32 R116, R116, -0x326172a9, RZ ;  /* 0xcd9e8d5774747825 */ /* 0x000fe800078e00ff */
[----:B------:R-:W-:Y:S01]  /*47b0*/  IMAD.WIDE.U32 R100, R0, -0x326172a9, RZ ;  /* 0xcd9e8d5700647825 */ /* 0x000fe200078e00ff */
[-C--:B------:R-:W-:Y:S02]  /*47c0*/  LOP3.LUT R2, R117, R236.reuse, RZ, 0x3c, !PT ;  /* 0x000000ec75027212 */ /* 0x080fe400078e3cff */
[----:B------:R-:W-:Y:S01]  /*47d0*/  LOP3.LUT R116, R127, UR9, R116, 0x96, !PT ;  /* 0x000000097f747c12 */ /* 0x000fe2000f8e9674 */
[----:B------:R-:W-:Y:S01]  /*47e0*/  FMUL.FTZ R117, R222, 1.4426950216293334961 ;  /* 0x3fb8aa3bde757820 */ /* 0x000fe20000410000 */
[----:B------:R-:W-:Y:S01]  /*47f0*/  LOP3.LUT R101, R101, R236, RZ, 0x3c, !PT ;  /* 0x000000ec65657212 */ /* 0x000fe200078e3cff */
[----:B------:R-:W-:Y:S01]  /*4800*/  IMAD.WIDE.U32 R102, R2, -0x2daee0ad, RZ ;  /* 0xd2511f5302667825 */ /* 0x000fe200078e00ff */
[----:B------:R-:W-:Y:S02]  /*4810*/  LOP3.LUT R124, R127, UR9, R100, 0x96, !PT ;  /* 0x000000097f7c7c12 */ /* 0x000fe4000f8e9664 */
[----:B------:R-:W-:Y:S01]  /*4820*/  LOP3.LUT R0, R232, UR10, RZ, 0x3c, !PT ;  /* 0x0000000ae8007c12 */ /* 0x000fe2000f8e3cff */
[----:B------:R-:W-:Y:S01]  /*4830*/  IMAD.WIDE.U32 R100, R101, -0x2daee0ad, RZ ;  /* 0xd2511f5365647825 */ /* 0x000fe200078e00ff */
[----:B------:R-:W-:Y:S02]  /*4840*/  LOP3.LUT R127, R126, UR11, RZ, 0x3c, !PT ;  /* 0x0000000b7e7f7c12 */ /* 0x000fe4000f8e3cff */
[----:B------:R-:W-:Y:S01]  /*4850*/  LOP3.LUT R120, R0, R103, RZ, 0x3c, !PT ;  /* 0x0000006700787212 */ /* 0x000fe200078e3cff */
[----:B------:R-:W-:Y:S01]  /*4860*/  IMAD.WIDE.U32 R122, R116, -0x2daee0ad, RZ ;  /* 0xd2511f53747a7825 */ /* 0x000fe200078e00ff */
[----:B------:R-:W-:Y:S02]  /*4870*/  LOP3.LUT R126, R0, R101, RZ, 0x3c, !PT ;  /* 0x00000065007e7212 */ /* 0x000fe400078e3cff */
[----:B------:R-:W-:Y:S01]  /*4880*/  @!P6 IADD3 R2, -R244, 0x1, R226 ;  /* 0x00000001f402e810 */ /* 0x000fe20007ffe1e2 */
[----:B------:R-:W-:Y:S01]  /*4890*/  IMAD.WIDE.U32 R124, R124, -0x2daee0ad, RZ ;  /* 0xd2511f537c7c7825 */ /* 0x000fe200078e00ff */
[----:B------:R-:W-:Y:S02]  /*48a0*/  LOP3.LUT R123, R123, UR16, R102, 0x96, !PT ;  /* 0x000000107b7b7c12 */ /* 0x000fe4000f8e9666 */
[--C-:B------:R-:W-:Y:S01]  /*48b0*/  @!P6 IADD3 R2, R118, R2, R195.reuse ;  /* 0x000000027602e210 */ /* 0x100fe20007ffe0c3 */
[----:B------:R-:W-:Y:S01]  /*48c0*/  FMUL.FTZ R118, R224, 1.4426950216293334961 ;  /* 0x3fb8aa3be0767820 */ /* 0x000fe20000410000 */
[----:B------:R-:W-:Y:S01]  /*48d0*/  LOP3.LUT R125, R125, UR16, R100, 0x96, !PT ;  /* 0x000000107d7d7c12 */ /* 0x000fe2000f8e9664 */
[----:B------:R-:W-:Y:S01]  /*48e0*/  @!P6 VIADD R116, R193, 0x1 ;  /* 0x00000001c174e836 */ /* 0x000fe20000000000 */
[C---:B------:R-:W-:Y:S01]  /*48f0*/  @!P6 VIMNMX R109, R2.reuse, R195, PT ;  /* 0x000000c3026de248 */ /* 0x040fe20003fe0100 */
[----:B------:R-:W1:Y:S01]  /*4900*/  LDSM.16.M88.4 R100, [R172+0x6800] ;  /* 0x00680000ac64783b */ /* 0x000e620000000200 */
[C-C-:B------:R-:W-:Y:S02]  /*4910*/  @!P6 VIADDMNMX R108, R2.reuse, 0x8, R195.reuse, PT ;  /* 0x00000008026ce846 */ /* 0x140fe400038001c3 */
[--C-:B------:R-:W-:Y:S02]  /*4920*/  @!P6 VIADDMNMX R0, R2, 0x20, R195.reuse, PT ;  /* 0x000000200200e846 */ /* 0x100fe400038001c3 */
[----:B------:R-:W-:Y:S02]  /*4930*/  @!P6 ISETP.GE.AND P3, PT, R116, R108, PT ;  /* 0x0000006c7400e20c */ /* 0x000fe40003f66270 */
[----:B------:R-:W-:Y:S02]  /*4940*/  @!P6 VIADDMNMX R2, R2, 0x28, R195, PT ;  /* 0x000000280202e846 */ /* 0x000fe400038001c3 */
[----:B------:R-:W-:Y:S02]  /*4950*/  @!P6 ISETP.GE.AND P1, PT, R116, R0, PT ;  /* 0x000000007400e20c */ /* 0x000fe40003f26270 */
[----:B------:R-:W-:Y:S02]  /*4960*/  FSEL R118, R118, RZ, P0 ;  /* 0x000000ff76767208 */ /* 0x000fe40000000000 */
[CC--:B------:R-:W-:Y:S02]  /*4970*/  @!P6 ISETP.GE.AND P0, PT, R116.reuse, R109.reuse, PT ;  /* 0x0000006d7400e20c */ /* 0x0c0fe40003f06270 */
[----:B------:R-:W-:Y:S01]  /*4980*/  @!P6 ISETP.GE.AND P5, PT, R116, R2, PT ;  /* 0x000000027400e20c */ /* 0x000fe20003fa6270 */
[----:B------:R-:W-:Y:S01]  /*4990*/  FMUL.FTZ R116, R223, 1.4426950216293334961 ;  /* 0x3fb8aa3bdf747820 */ /* 0x000fe20000410000 */
[----:B------:R-:W-:Y:S02]  /*49a0*/  FSEL R117, R117, RZ, P4 ;  /* 0x000000ff75757208 */ /* 0x000fe40002000000 */
[----:B------:R-:W-:Y:S02]  /*49b0*/  FSETP.NEU.FTZ.AND P4, PT, R223, -INF , PT ;  /* 0xff800000df00780b */ /* 0x000fe40003f9d000 */
[----:B------:R-:W-:Y:S02]  /*49c0*/  @!P6 FSEL R5, R5, -INF , !P0 ;  /* 0xff8000000505e808 */ /* 0x000fe40004000000 */
[----:B------:R-:W-:Y:S02]  /*49d0*/  FSEL R116, R116, RZ, P4 ;  /* 0x000000ff74747208 */ /* 0x000fe40002000000 */
[-C--:B------:R-:W-:Y:S01]  /*49e0*/  @!P6 ISETP.GE.AND P4, PT, R193, R109.reuse, PT ;  /* 0x0000006dc100e20c */ /* 0x080fe20003f86270 */
[--C-:B------:R-:W-:Y:S01]  /*49f0*/  FFMA.FTZ R5, R5, UR5, -R119.reuse ;  /* 0x0000000505057c23 */ /* 0x100fe20008010877 */
[C---:B------:R-:W-:Y:S02]  /*4a00*/  @!P6 ISETP.GE.AND P0, PT, R193.reuse, R0, PT ;  /* 0x00000000c100e20c */ /* 0x040fe40003f06270 */
[----:B------:R-:W-:Y:S01]  /*4a10*/  @!P6 FSEL R4, R4, -INF , !P4 ;  /* 0xff8000000404e808 */ /* 0x000fe20006000000 */
[----:B------:R-:W-:Y:S01]  /*4a20*/  MUFU.EX2 R182, R5 ;  /* 0x0000000500b67308 */ /* 0x000fe20000000800 */
[----:B------:R-:W-:Y:S02]  /*4a30*/  @!P6 ISETP.GE.AND P4, PT, R193, R108, PT ;  /* 0x0000006cc100e20c */ /* 0x000fe40003f86270 */
[----:B------:R-:W-:Y:S01]  /*4a40*/  @!P6 FSEL R7, R7, -INF , !P3 ;  /* 0xff8000000707e808 */ /* 0x000fe20005800000 */
[----:B------:R-:W-:Y:S01]  /*4a50*/  FFMA.FTZ R4, R4, UR5, -R119 ;  /* 0x0000000504047c23 */ /* 0x000fe20008010877 */
[----:B------:R-:W-:Y:S02]  /*4a60*/  @!P6 FSEL R6, R6, -INF , !P4 ;  /* 0xff8000000606e808 */ /* 0x000fe40006000000 */
[----:B------:R-:W-:Y:S01]  /*4a70*/  @!P6 ISETP.GE.AND P4, PT, R193, R2, PT ;  /* 0x00000002c100e20c */ /* 0x000fe20003f86270 */
[--C-:B------:R-:W-:Y:S01]  /*4a80*/  FFMA.FTZ R7, R7, UR5, -R118.reuse ;  /* 0x0000000507077c23 */ /* 0x100fe20008010876 */
[----:B------:R-:W-:Y:S01]  /*4a90*/  @!P6 FSEL R11, R11, -INF , !P5 ;  /* 0xff8000000b0be808 */ /* 0x000fe20006800000 */
[-C--:B-1----:R-:W-:Y:S01]  /*4aa0*/  HMMA.16816.F32 R20, R104, R100.reuse, R20 ;  /* 0x000000646814723c */ /* 0x082fe20000001814 */
[----:B------:R1:W2:Y:S02]  /*4ab0*/  MUFU.EX2 R181, R4 ;  /* 0x0000000400b57308 */ /* 0x0002a40000000800 */
[-C--:B------:R-:W-:Y:S01]  /*4ac0*/  @!P6 ISETP.GE.AND P5, PT, R111, R0.reuse, PT ;  /* 0x000000006f00e20c */ /* 0x080fe20003fa6270 */
[----:B------:R-:W-:Y:S01]  /*4ad0*/  FFMA.FTZ R6, R6, UR5, -R118 ;  /* 0x0000000506067c23 */ /* 0x000fe20008010876 */
[----:B------:R-:W-:Y:S01]  /*4ae0*/  @!P6 ISETP.GE.AND P3, PT, R110, R0, PT ;  /* 0x000000006e00e20c */ /* 0x000fe20003f66270 */
[--C-:B------:R-:W-:Y:S01]  /*4af0*/  FFMA.FTZ R11, R11, UR5, -R116.reuse ;  /* 0x000000050b0b7c23 */ /* 0x100fe20008010874 */
[----:B------:R-:W-:Y:S01]  /*4b00*/  @!P6 FSEL R8, R8, -INF , !P0 ;  /* 0xff8000000808e808 */ /* 0x000fe20004000000 */
[C---:B------:R-:W-:Y:S03]  /*4b10*/  HMMA.16816.F32 R24, R112.reuse, R100, R24 ;  /* 0x000000647018723c */ /* 0x040fe60000001818 */
[----:B------:R-:W3:Y:S01]  /*4b20*/  MUFU.EX2 R184, R7 ;  /* 0x0000000700b87308 */ /* 0x000ee20000000800 */
[----:B------:R-:W-:Y:S01]  /*4b30*/  @!P6 FSEL R9, R9, -INF , !P1 ;  /* 0xff8000000909e808 */ /* 0x000fe20004800000 */
[--C-:B------:R-:W-:Y:S01]  /*4b40*/  FFMA.FTZ R8, R8, UR5, -R117.reuse ;  /* 0x0000000508087c23 */ /* 0x100fe20008010875 */
[CC--:B------:R-:W-:Y:S01]  /*4b50*/  @!P6 ISETP.GE.AND P1, PT, R110.reuse, R109.reuse, PT ;  /* 0x0000006d6e00e20c */ /* 0x0c0fe20003f26270 */
[-C--:B------:R-:W-:Y:S06]  /*4b60*/  HMMA.16816.F32 R28, R112, R102.reuse, R28 ;  /* 0x00000066701c723c */ /* 0x080fec000000181c */
[----:B------:R4:W3:Y:S01]  /*4b70*/  MUFU.EX2 R187, R6 ;  /* 0x0000000600bb7308 */ /* 0x0008e20000000800 */
[----:B------:R-:W-:Y:S01]  /*4b80*/  @!P6 ISETP.GE.AND P0, PT, R110, R2, PT ;  /* 0x000000026e00e20c */ /* 0x000fe20003f06270 */
[--C-:B------:R-:W-:Y:S03]  /*4b90*/  FFMA.FTZ R9, R9, UR5, -R117.reuse ;  /* 0x0000000509097c23 */ /* 0x100fe60008010875 */
[----:B------:R-:W-:Y:S01]  /*4ba0*/  @!P6 FSEL R10, R10, -INF , !P4 ;  /* 0xff8000000a0ae808 */ /* 0x000fe20006000000 */
[----:B------:R-:W-:Y:S04]  /*4bb0*/  HMMA.16816.F32 R32, R104, R102, R32 ;  /* 0x000000666820723c */ /* 0x000fe80000001820 */
[----:B------:R-:W-:Y:S01]  /*4bc0*/  @!P6 ISETP.GE.AND P4, PT, R110, R108, PT ;  /* 0x0000006c6e00e20c */ /* 0x000fe20003f86270 */
[--C-:B------:R-:W-:Y:S01]  /*4bd0*/  FFMA.FTZ R10, R10, UR5, -R116.reuse ;  /* 0x000000050a0a7c23 */ /* 0x100fe20008010874 */
[----:B------:R-:W-:Y:S01]  /*4be0*/  @!P6 FSEL R12, R12, -INF , !P3 ;  /* 0xff8000000c0ce808 */ /* 0x000fe20005800000 */
[----:B------:R2:W-:Y:S01]  /*4bf0*/  MUFU.EX2 R190, R8 ;  /* 0x0000000800be7308 */ /* 0x0005e20000000800 */
[----:B------:R-:W-:Y:S03]  /*4c00*/  @!P6 ISETP.GE.AND P3, PT, R111, R2, PT ;  /* 0x000000026f00e20c */ /* 0x000fe60003f66270 */
[----:B------:R-:W-:Y:S01]  /*4c10*/  @!P6 FSEL R13, R13, -INF , !P5 ;  /* 0xff8000000d0de808 */ /* 0x000fe20006800000 */
[--C-:B------:R-:W-:Y:S01]  /*4c20*/  FFMA.FTZ R12, R12, UR5, -R117.reuse ;  /* 0x000000050c0c7c23 */ /* 0x100fe20008010875 */
[-C--:B------:R-:W-:Y:S01]  /*4c30*/  @!P6 ISETP.GE.AND P5, PT, R111, R109.reuse, PT ;  /* 0x0000006d6f00e20c */ /* 0x080fe20003fa6270 */
[----:B------:R-:W-:Y:S01]  /*4c40*/  @!P6 VIADD R110, R193, 0x10 ;  /* 0x00000010c16ee836 */ /* 0x000fe20000000000 */
[----:B------:R-:W-:Y:S01]  /*4c50*/  @!P6 FSEL R14, R14, -INF , !P0 ;  /* 0xff8000000e0ee808 */ /* 0x000fe20004000000 */
[----:B------:R-:W-:Y:S01]  /*4c60*/  FFMA.FTZ R13, R13, UR5, -R117 ;  /* 0x000000050d0d7c23 */ /* 0x000fe20008010875 */
[----:B------:R-:W-:Y:S01]  /*4c70*/  @!P6 ISETP.GE.AND P0, PT, R111, R108, PT ;  /* 0x0000006c6f00e20c */ /* 0x000fe20003f06270 */
[-C--:B------:R-:W-:Y:S01]  /*4c80*/  FFMA.FTZ R29, R212, R178.reuse, R29 ;  /* 0x000000b2d41d7223 */ /* 0x080fe2000001001d */
[----:B------:R-:W-:Y:S01]  /*4c90*/  @!P6 FSEL R15, R15, -INF , !P3 ;  /* 0xff8000000f0fe808 */ /* 0x000fe20005800000 */
[--C-:B------:R-:W-:Y:S01]  /*4ca0*/  FFMA.FTZ R14, R14, UR5, -R116.reuse ;  /* 0x000000050e0e7c23 */ /* 0x100fe20008010874 */
[-C--:B------:R-:W-:Y:S01]  /*4cb0*/  @!P6 ISETP.GE.AND P3, PT, R110, R109.reuse, PT ;  /* 0x0000006d6e00e20c */ /* 0x080fe20003f66270 */
[-C--:B------:R-:W-:Y:S01]  /*4cc0*/  FFMA.FTZ R31, R212, R178.reuse, R31 ;  /* 0x000000b2d41f7223 */ /* 0x080fe2000001001f */
[----:B------:R-:W-:Y:S01]  /*4cd0*/  @!P6 FSEL R16, R16, -INF , !P1 ;  /* 0xff8000001010e808 */ /* 0x000fe20004800000 */
[----:B------:R-:W-:Y:S01]  /*4ce0*/  FFMA.FTZ R33, R212, R178, R33 ;  /* 0x000000b2d4217223 */ /* 0x000fe20000010021 */
[----:B------:R-:W-:Y:S01]  /*4cf0*/  @!P6 ISETP.GE.AND P1, PT, R110, R108, PT ;  /* 0x0000006c6e00e20c */ /* 0x000fe20003f26270 */
[----:B------:R-:W-:Y:S01]  /*4d00*/  FFMA.FTZ R35, R212, R178, R35 ;  /* 0x000000b2d4237223 */ /* 0x000fe20000010023 */
[----:B------:R-:W-:Y:S01]  /*4d10*/  @!P6 FSEL R17, R17, -INF , !P5 ;  /* 0xff8000001111e808 */ /* 0x000fe20006800000 */
[----:B------:R-:W-:Y:S01]  /*4d20*/  FFMA.FTZ R15, R15, UR5, -R116 ;  /* 0x000000050f0f7c23 */ /* 0x000fe20008010874 */
[----:B------:R-:W-:Y:S01]  /*4d30*/  @!P6 ISETP.GE.AND P5, PT, R110, R0, PT ;  /* 0x000000006e00e20c */ /* 0x000fe20003fa6270 */
[--C-:B------:R-:W-:Y:S01]  /*4d40*/  FFMA.FTZ R16, R16, UR5, -R119.reuse ;  /* 0x0000000510107c23 */ /* 0x100fe20008010877 */
[----:B------:R-:W-:Y:S01]  /*4d50*/  @!P6 FSEL R18, R18, -INF , !P4 ;  /* 0xff8000001212e808 */ /* 0x000fe20006000000 */
[----:B------:R-:W-:Y:S01]  /*4d60*/  FFMA.FTZ R17, R17, UR5, -R119 ;  /* 0x0000000511117c23 */ /* 0x000fe20008010877 */
[----:B------:R-:W-:Y:S01]  /*4d70*/  @!P6 ISETP.GE.AND P4, PT, R110, R2, PT ;  /* 0x000000026e00e20c */ /* 0x000fe20003f86270 */
[-C--:B------:R-:W-:Y:S01]  /*4d80*/  FFMA.FTZ R20, R216, R178.reuse, R20 ;  /* 0x000000b2d8147223 */ /* 0x080fe20000010014 */
[----:B------:R-:W-:Y:S01]  /*4d90*/  @!P6 FSEL R19, R19, -INF , !P0 ;  /* 0xff8000001313e808 */ /* 0x000fe20004000000 */
[----:B------:R-:W-:Y:S01]  /*4da0*/  IMAD.WIDE.U32 R110, R120, -0x326172a9, RZ ;  /* 0xcd9e8d57786e7825 */ /* 0x000fe200078e00ff */
[----:B------:R-:W-:Y:S01]  /*4db0*/  @!P6 ISETP.GE.AND P0, PT, R204, R109, PT ;  /* 0x0000006dcc00e20c */ /* 0x000fe20003f06270 */
[----:B------:R-:W-:Y:S01]  /*4dc0*/  MUFU.EX2 R189, R11 ;  /* 0x0000000b00bd7308 */ /* 0x000fe20000000800 */
[----:B------:R-:W-:Y:S01]  /*4dd0*/  @!P6 FSEL R20, R20, -INF , !P3 ;  /* 0xff8000001414e808 */ /* 0x000fe20005800000 */
[-C--:B------:R-:W-:Y:S01]  /*4de0*/  FFMA.FTZ R21, R210, R178.reuse, R21 ;  /* 0x000000b2d2157223 */ /* 0x080fe20000010015 */
[----:B------:R-:W-:Y:S01]  /*4df0*/  LOP3.LUT R120, R127, R111, RZ, 0x3c, !PT ;  /* 0x0000006f7f787212 */ /* 0x000fe200078e3cff */
[----:B------:R-:W-:Y:S01]  /*4e00*/  FFMA.FTZ R22, R216, R178, R22 ;  /* 0x000000b2d8167223 */ /* 0x000fe20000010016 */
[----:B------:R-:W-:Y:S01]  /*4e10*/  @!P6 ISETP.GE.AND P3, PT, R204, R108, PT ;  /* 0x0000006ccc00e20c */ /* 0x000fe20003f66270 */
[----:B------:R-:W-:Y:S01]  /*4e20*/  FFMA.FTZ R23, R210, R178, R23 ;  /* 0x000000b2d2177223 */ /* 0x000fe20000010017 */
[----:B------:R-:W-:Y:S01]  /*4e30*/  @!P6 FSEL R21, R21, -INF , !P0 ;  /* 0xff8000001515e808 */ /* 0x000fe20004000000 */
[----:B------:R-:W-:Y:S01]  /*4e40*/  IMAD.WIDE.U32 R100, R126, -0x326172a9, RZ ;  /* 0xcd9e8d577e647825 */ /* 0x000fe200078e00ff */
[----:B------:R-:W-:Y:S01]  /*4e50*/  @!P6 FSEL R22, R22, -INF , !P1 ;  /* 0xff8000001616e808 */ /* 0x000fe20004800000 */
[----:B------:R3:W-:Y:S01]  /*4e60*/  MUFU.EX2 R188, R9 ;  /* 0x0000000900bc7308 */ /* 0x0007e20000000800 */
[----:B------:R-:W-:Y:S01]  /*4e70*/  @!P6 FSEL R23, R23, -INF , !P3 ;  /* 0xff8000001717e808 */ /* 0x000fe20005800000 */
[--C-:B------:R-:W-:Y:S01]  /*4e80*/  FFMA.FTZ R18, R18, UR5, -R118.reuse ;  /* 0x0000000512127c23 */ /* 0x100fe20008010876 */
[-C--:B------:R-:W-:Y:S01]  /*4e90*/  @!P6 ISETP.GE.AND P0, PT, R204, R0.reuse, PT ;  /* 0x00000000cc00e20c */ /* 0x080fe20003f06270 */
[----:B------:R-:W-:Y:S01]  /*4ea0*/  FFMA.FTZ R20, R20, UR5, -R119 ;  /* 0x0000000514147c23 */ /* 0x000fe20008010877 */
[-C--:B------:R-:W-:Y:S01]  /*4eb0*/  @!P6 ISETP.GE.AND P1, PT, R207, R0.reuse, PT ;  /* 0x00000000cf00e20c */ /* 0x080fe20003f26270 */
[----:B------:R-:W-:Y:S01]  /*4ec0*/  FFMA.FTZ R23, R23, UR5, -R118 ;  /* 0x0000000517177c23 */ /* 0x000fe20008010876 */
[----:B------:R-:W-:Y:S01]  /*4ed0*/  @!P6 ISETP.GE.AND P3, PT, R208, R0, PT ;  /* 0x00000000d000e20c */ /* 0x000fe20003f66270 */
[----:B------:R-:W-:Y:S01]  /*4ee0*/  IMAD.WIDE.U32 R120, R120, -0x2daee0ad, RZ ;  /* 0xd2511f5378787825 */ /* 0x000fe200078e00ff */
[----:B------:R-:W-:Y:S01]  /*4ef0*/  LOP3.LUT R0, R127, R101, RZ, 0x3c, !PT ;  /* 0x000000657f007212 */ /* 0x000fe200078e3cff */
[----:B------:R-:W-:Y:S01]  /*4f00*/  MUFU.EX2 R180, R13 ;  /* 0x0000000d00b47308 */ /* 0x000fe20000000800 */
[----:B------:R-:W-:Y:S01]  /*4f10*/  @!P6 FSEL R29, R29, -INF , !P3 ;  /* 0xff8000001d1de808 */ /* 0x000fe20005800000 */
[----:B------:R-:W-:Y:S01]  /*4f20*/  IMAD.WIDE.U32 R112, R123, -0x326172a9, RZ ;  /* 0xcd9e8d577b707825 */ /* 0x000fe200078e00ff */
[----:B------:R-:W-:Y:S02]  /*4f30*/  LOP3.LUT R111, R121, UR18, R122, 0x96, !PT ;  /* 0x00000012796f7c12 */ /* 0x000fe4000f8e967a */
[----:B------:R-:W-:Y:S01]  /*4f40*/  @!P6 ISETP.GE.AND P3, PT, R207, R108, PT ;  /* 0x0000006ccf00e20c */ /* 0x000fe20003f66270 */
[----:B------:R-:W-:Y:S01]  /*4f50*/  IMAD.WIDE.U32 R114, R125, -0x326172a9, RZ ;  /* 0xcd9e8d577d727825 */ /* 0x000fe200078e00ff */
[----:B-1----:R-:W-:Y:S03]  /*4f60*/  LOP3.LUT R4, R113, UR17, R110, 0x96, !PT ;  /* 0x0000001171047c12 */ /* 0x002fe6000f8e966e */
[----:B------:R1:W-:Y:S01]  /*4f70*/  MUFU.EX2 R186, R14 ;  /* 0x0000000e00ba7308 */ /* 0x0003e20000000800 */
[----:B------:R-:W-:Y:S01]  /*4f80*/  FFMA.FTZ R25, R210, R178, R25 ;  /* 0x000000b2d2197223 */ /* 0x000fe20000010019 */
[----:B----4-:R-:W-:Y:S01]  /*4f90*/  IMAD.WIDE.U32 R6, R0, -0x2daee0ad, RZ ;  /* 0xd2511f5300067825 */ /* 0x010fe200078e00ff */
[----:B------:R-:W-:Y:S03]  /*4fa0*/  LOP3.LUT R100, R115, UR17, R100, 0x96, !PT ;  /* 0x0000001173647c12 */ /* 0x000fe6000f8e9664 */
[----:B------:R-:W-:Y:S01]  /*4fb0*/  FFMA.FTZ R19, R19, UR5, -R118 ;  /* 0x0000000513137c23 */ /* 0x000fe20008010876 */
[----:B------:R-:W-:Y:S01]  /*4fc0*/  @!P6 FSEL R25, R25, -INF , !P0 ;  /* 0xff8000001919e808 */ /* 0x000fe20004000000 */
[----:B------:R-:W-:Y:S01]  /*4fd0*/  IMAD.WIDE.U32 R110, R111, -0x326172a9, RZ ;  /* 0xcd9e8d576f6e7825 */ /* 0x000fe200078e00ff */
[----:B--2---:R-:W-:Y:S01]  /*4fe0*/  LOP3.LUT R8, R7, UR18, R124, 0x96, !PT ;  /* 0x0000001207087c12 */ /* 0x004fe2000f8e967c */
[----:B------:R2:W4:Y:S01]  /*4ff0*/  MUFU.EX2 R191, R10 ;  /* 0x0000000a00bf7308 */ /* 0x0005220000000800 */
[----:B------:R-:W-:Y:S01]  /*5000*/  @!P6 ISETP.GE.AND P0, PT, R207, R2, PT ;  /* 0x00000002cf00e20c */ /* 0x000fe20003f06270 */
[-C--:B------:R-:W-:Y:S01]  /*5010*/  FFMA.FTZ R30, R211, R178.reuse, R30 ;  /* 0x000000b2d31e7223 */ /* 0x080fe2000001001e */
[----:B------:R-:W-:Y:S01]  /*5020*/  LOP3.LUT R112, R111, UR19, R112, 0x96, !PT ;  /* 0x000000136f707c12 */ /* 0x000fe2000f8e9670 */
[----:B------:R-:W-:Y:S01]  /*5030*/  FFMA.FTZ R24, R216, R178, R24 ;  /* 0x000000b2d8187223 */ /* 0x000fe20000010018 */
[----:B------:R-:W-:Y:S04]  /*5040*/  IMAD.WIDE.U32 R100, R100, -0x2daee0ad, RZ ;  /* 0xd2511f5364647825 */ /* 0x000fe800078e00ff */
[----:B------:R-:W-:Y:S01]  /*5050*/  FFMA.FTZ R22, R22, UR5, -R118 ;  /* 0x0000000516167c23 */ /* 0x000fe20008010876 */
[----:B------:R-:W-:Y:S01]  /*5060*/  @!P6 FSEL R30, R30, -INF , !P0 ;  /* 0xff8000001e1ee808 */ /* 0x000fe20004000000 */
[----:B---3--:R-:W-:Y:S01]  /*5070*/  IMAD.WIDE.U32 R8, R8, -0x326172a9, RZ ;  /* 0xcd9e8d5708087825 */ /* 0x008fe200078e00ff */
[----:B------:R-:W-:Y:S01]  /*5080*/  @!P6 FSEL R24, R24, -INF , !P5 ;  /* 0xff8000001818e808 */ /* 0x000fe20006800000 */
[----:B------:R3:W-:Y:S01]  /*5090*/  MUFU.EX2 R183, R12 ;  /* 0x0000000c00b77308 */ /* 0x0007e20000000800 */
[----:B------:R-:W-:Y:S01]  /*50a0*/  @!P6 ISETP.GE.AND P5, PT, R204, R2, PT ;  /* 0x00000002cc00e20c */ /* 0x000fe20003fa6270 */
[----:B------:R-:W-:Y:S01]  /*50b0*/  IMAD.WIDE.U32 R4, R4, -0x2daee0ad, RZ ;  /* 0xd2511f5304047825 */ /* 0x000fe200078e00ff */
[----:B------:R-:W-:Y:S02]  /*50c0*/  @!P6 ISETP.GE.AND P0, PT, R208, R108, PT ;  /* 0x0000006cd000e20c */ /* 0x000fe40003f06270 */
[----:B------:R-:W-:Y:S01]  /*50d0*/  LOP3.LUT R108, R9, UR19, R114, 0x96, !PT ;  /* 0x00000013096c7c12 */ /* 0x000fe2000f8e9672 */
[-C--:B------:R-:W-:Y:S01]  /*50e0*/  FFMA.FTZ R28, R211, R178.reuse, R28 ;  /* 0x000000b2d31c7223 */ /* 0x080fe2000001001c */
[----:B------:R-:W-:Y:S01]  /*50f0*/  LOP3.LUT R115, R101, UR20, R6, 0x96, !PT ;  /* 0x0000001465737c12 */ /* 0x000fe2000f8e9606 */
[-C--:B------:R-:W-:Y:S01]  /*5100*/  FFMA.FTZ R27, R210, R178.reuse, R27 ;  /* 0x000000b2d21b7223 */ /* 0x080fe2000001001b */
[----:B------:R-:W-:Y:S01]  /*5110*/  LOP3.LUT R7, R5, UR20, R120, 0x96, !PT ;  /* 0x0000001405077c12 */ /* 0x000fe2000f8e9678 */
[----:B------:R-:W-:Y:S01]  /*5120*/  IMAD.WIDE.U32 R112, R112, -0x2daee0ad, RZ ;  /* 0xd2511f5370707825 */ /* 0x000fe200078e00ff */
[----:B------:R-:W-:Y:S01]  /*5130*/  @!P6 FSEL R28, R28, -INF , !P1 ;  /* 0xff8000001c1ce808 */ /* 0x000fe20004800000 */
[----:B------:R-:W-:Y:S01]  /*5140*/  MUFU.EX2 R185, R15 ;  /* 0x0000000f00b97308 */ /* 0x000fe20000000800 */
[----:B------:R-:W-:Y:S01]  /*5150*/  @!P6 FSEL R27, R27, -INF , !P5 ;  /* 0xff8000001b1be808 */ /* 0x000fe20006800000 */
[----:B------:R-:W-:Y:S01]  /*5160*/  FFMA.FTZ R30, R30, UR5, -R116 ;  /* 0x000000051e1e7c23 */ /* 0x000fe20008010874 */
[-C--:B------:R-:W-:Y:S01]  /*5170*/  @!P6 ISETP.GE.AND P5, PT, R207, R109.reuse, PT ;  /* 0x0000006dcf00e20c */ /* 0x080fe20003fa6270 */
[----:B------:R-:W-:Y:S01]  /*5180*/  FFMA.FTZ R28, R28, UR5, -R117 ;  /* 0x000000051c1c7c23 */ /* 0x000fe20008010875 */
[----:B------:R-:W-:Y:S01]  /*5190*/  @!P6 ISETP.GE.AND P1, PT, R208, R109, PT ;  /* 0x0000006dd000e20c */ /* 0x000fe20003f26270 */
[----:B------:R-:W-:Y:S01]  /*51a0*/  IMAD.WIDE.U32 R114, R115, -0x326172a9, RZ ;  /* 0xcd9e8d5773727825 */ /* 0x000fe200078e00ff */
[----:B------:R-:W-:Y:S03]  /*51b0*/  LOP3.LUT R4, R113, UR22, R4, 0x96, !PT ;  /* 0x0000001671047c12 */ /* 0x000fe6000f8e9604 */
[----:B------:R-:W-:Y:S01]  /*51c0*/  MUFU.EX2 R122, R28 ;  /* 0x0000001c007a7308 */ /* 0x000fe20000000800 */
[----:B------:R-:W-:Y:S01]  /*51d0*/  @!P6 FSEL R33, R33, -INF , !P1 ;  /* 0xff8000002121e808 */ /* 0x000fe20004800000 */
[----:B------:R-:W-:Y:S01]  /*51e0*/  IMAD.WIDE.U32 R108, R108, -0x2daee0ad, RZ ;  /* 0xd2511f536c6c7825 */ /* 0x000fe200078e00ff */
[----:B------:R-:W-:Y:S02]  /*51f0*/  LOP3.LUT R8, R115, UR21, R8, 0x96, !PT ;  /* 0x0000001573087c12 */ /* 0x000fe4000f8e9608 */
[----:B------:R-:W-:Y:S01]  /*5200*/  @!P6 FSEL R35, R35, -INF , !P0 ;  /* 0xff8000002323e808 */ /* 0x000fe20004000000 */
[----:B------:R-:W-:Y:S01]  /*5210*/  IMAD.WIDE.U32 R6, R7, -0x326172a9, RZ ;  /* 0xcd9e8d5707067825 */ /* 0x000fe200078e00ff */
[----:B------:R-:W-:Y:S03]  /*5220*/  LOP3.LUT R100, R109, UR22, R100, 0x96, !PT ;  /* 0x000000166d647c12 */ /* 0x000fe6000f8e9664 */
[----:B------:R-:W-:Y:S01]  /*5230*/  MUFU.EX2 R115, R30 ;  /* 0x0000001e00737308 */ /* 0x000fe20000000800 */
[----:B------:R-:W-:Y:S01]  /*5240*/  FFMA.FTZ R26, R216, R178, R26 ;  /* 0x000000b2d81a7223 */ /* 0x000fe2000001001a */
[----:B------:R-:W-:Y:S01]  /*5250*/  IMAD.WIDE.U32 R4, R4, -0x326172a9, RZ ;  /* 0xcd9e8d5704047825 */ /* 0x000fe200078e00ff */
[----:B------:R-:W-:Y:S03]  /*5260*/  LOP3.LUT R7, R7, UR21, R110, 0x96, !PT ;  /* 0x0000001507077c12 */ /* 0x000fe6000f8e966e */
[----:B------:R-:W-:Y:S01]  /*5270*/  FFMA.FTZ R27, R27, UR5, -R116 ;  /* 0x000000051b1b7c23 */ /* 0x000fe20008010874 */
[----:B------:R-:W-:Y:S01]  /*5280*/  @!P6 FSEL R26, R26, -INF , !P4 ;  /* 0xff8000001a1ae808 */ /* 0x000fe20006000000 */
[----:B------:R-:W-:Y:S01]  /*5290*/  IMAD.WIDE.U32 R8, R8, -0x2daee0ad, RZ ;  /* 0xd2511f5308087825 */ /* 0x000fe200078e00ff */
[C---:B------:R-:W-:Y:S01]  /*52a0*/  LOP3.LUT R109, R4.reuse, 0xffff, RZ, 0xc0, !PT ;  /* 0x0000ffff046d7812 */ /* 0x040fe200078ec0ff */
[----:B------:R-:W4:Y:S01]  /*52b0*/  MUFU.EX2 R128, R16 ;  /* 0x0000001000807308 */ /* 0x000f220000000800 */
[----:B------:R-:W-:Y:S01]  /*52c0*/  LOP3.LUT R11, R5, UR23, R6, 0x96, !PT ;  /* 0x00000017050b7c12 */ /* 0x000fe2000f8e9606 */
[----:B------:R-:W-:Y:S01]  /*52d0*/  IMAD.MOV.U32 R113, RZ, RZ, R227 ;  /* 0x000000ffff717224 */ /* 0x000fe200078e00e3 */
[----:B------:R-:W-:Y:S01]  /*52e0*/  SHF.R.U32.HI R110, RZ, 0x18, R4 ;  /* 0x00000018ff6e7819 */ /* 0x000fe20000011604 */
[----:B------:R-:W-:Y:S01]  /*52f0*/  IMAD.WIDE.U32 R6, R7, -0x2daee0ad, RZ ;  /* 0xd2511f5307067825 */ /* 0x000fe200078e00ff */
[----:B------:R-:W-:Y:S02]  /*5300*/  LOP3.LUT R101, R4, 0xff, RZ, 0xc0, !PT ;  /* 0x000000ff04657812 */ /* 0x000fe400078ec0ff */
[----:B-1----:R-:W-:Y:S01]  /*5310*/  SHF.R.U32.HI R14, RZ, 0x18, R8 ;  /* 0x00000018ff0e7819 */ /* 0x002fe20000011608 */
[----:B------:R-:W-:Y:S01]  /*5320*/  FFMA.FTZ R21, R21, UR5, -R119 ;  /* 0x0000000515157c23 */ /* 0x000fe20008010877 */
[----:B------:R-:W-:Y:S01]  /*5330*/  SHF.R.U32.HI R111, RZ, 0x10, R4 ;  /* 0x00000010ff6f7819 */ /* 0x000fe20000011604 */
[----:B------:R-:W-:Y:S01]  /*5340*/  IMAD.WIDE.U32 R4, R100, -0x326172a9, RZ ;  /* 0xcd9e8d5764047825 */ /* 0x000fe200078e00ff */
[----:B--2---:R-:W-:Y:S01]  /*5350*/  LOP3.LUT R10, R7, UR24, R112, 0x96, !PT ;  /* 0x00000018070a7c12 */ /* 0x004fe2000f8e9670 */
[----:B------:R-:W-:Y:S01]  /*5360*/  MUFU.EX2 R125, R17 ;  /* 0x00000011007d7308 */ /* 0x000fe20000000800 */
[----:B------:R-:W-:Y:S01]  /*5370*/  @!P6 ISETP.GE.AND P4, PT, R208, R2, PT ;  /* 0x00000002d000e20c */ /* 0x000fe20003f86270 */
[----:B------:R-:W-:Y:S01]  /*5380*/  IMAD.MOV.U32 R112, RZ, RZ, R228 ;  /* 0x000000ffff707224 */ /* 0x000fe200078e00e4 */
[----:B------:R-:W-:Y:S01]  /*5390*/  SHF.R.U32.HI R13, RZ, 0x10, R4 ;  /* 0x00000010ff0d7819 */ /* 0x000fe20000011604 */
[----:B------:R-:W-:Y:S01]  /*53a0*/  FFMA.FTZ R26, R26, UR5, -R116 ;  /* 0x000000051a1a7c23 */ /* 0x000fe20008010874 */
[----:B------:R-:W-:Y:S01]  /*53b0*/  LOP3.LUT R2, R9, UR24, R108, 0x96, !PT ;  /* 0x0000001809027c12 */ /* 0x000fe2000f8e966c */
[--C-:B------:R-:W-:Y:S01]  /*53c0*/  FFMA.FTZ R25, R25, UR5, -R117.reuse ;  /* 0x0000000519197c23 */ /* 0x100fe20008010875 */
[----:B------:R-:W-:Y:S01]  /*53d0*/  LOP3.LUT R100, R8, 0xff, RZ, 0xc0, !PT ;  /* 0x000000ff08647812 */ /* 0x000fe200078ec0ff */
[--C-:B------:R-:W-:Y:S01]  /*53e0*/  FFMA.FTZ R24, R24, UR5, -R117.reuse ;  /* 0x0000000518187c23 */ /* 0x100fe20008010875 */
[----:B------:R-:W-:Y:S01]  /*53f0*/  SHF.R.U32.HI R107, RZ, 0x10, R8 ;  /* 0x00000010ff6b7819 */ /* 0x000fe20000011608 */
[----:B------:R-:W-:Y:S01]  /*5400*/  FFMA.FTZ R117, R29, UR5, -R117 ;  /* 0x000000051d757c23 */ /* 0x000fe20008010875 */
[----:B------:R-:W-:Y:S01]  /*5410*/  LOP3.LUT R104, R8, 0xffff, RZ, 0xc0, !PT ;  /* 0x0000ffff08687812 */ /* 0x000fe200078ec0ff */
[CC--:B------:R-:W-:Y:S01]  /*5420*/  FFMA.FTZ R32, R211.reuse, R178.reuse, R32 ;  /* 0x000000b2d3207223 */ /* 0x0c0fe20000010020 */
[C---:B------:R-:W-:Y:S01]  /*5430*/  LOP3.LUT R8, R4.reuse, 0xffff, RZ, 0xc0, !PT ;  /* 0x0000ffff04087812 */ /* 0x040fe200078ec0ff */
[----:B------:R-:W-:Y:S01]  /*5440*/  FFMA.FTZ R34, R211, R178, R34 ;  /* 0x000000b2d3227223 */ /* 0x000fe20000010022 */
[----:B------:R-:W-:Y:S01]  /*5450*/  LOP3.LUT R9, R4, 0xff, RZ, 0xc0, !PT ;  /* 0x000000ff04097812 */ /* 0x000fe200078ec0ff */
[----:B------:R-:W-:Y:S01]  /*5460*/  MUFU.EX2 R117, R117 ;  /* 0x0000007500757308 */ /* 0x000fe20000000800 */
[----:B---3--:R-:W-:Y:S01]  /*5470*/  SHF.R.U32.HI R12, RZ, 0x18, R4 ;  /* 0x00000018ff0c7819 */ /* 0x008fe20000011604 */
[----:B------:R-:W-:Y:S01]  /*5480*/  IMAD.U32 R108, RZ, RZ, UR6 ;  /* 0x00000006ff6c7e24 */ /* 0x000fe2000f8e00ff */
[----:B------:R-:W-:Y:S02]  /*5490*/  LOP3.LUT R4, R11, 0xff, RZ, 0xc0, !PT ;  /* 0x000000ff0b047812 */ /* 0x000fe400078ec0ff */
[----:B------:R-:W-:Y:S02]  /*54a0*/  LOP3.LUT R0, R5, UR23, R114, 0x96, !PT ;  /* 0x0000001705007c12 */ /* 0x000fe4000f8e9672 */
[----:B------:R-:W-:Y:S03]  /*54b0*/  @!P6 FSEL R32, R32, -INF , !P5 ;  /* 0xff8000002020e808 */ /* 0x000fe60006800000 */
[----:B------:R-:W-:Y:S01]  /*54c0*/  MUFU.EX2 R179, R18 ;  /* 0x0000001200b37308 */ /* 0x000fe20000000800 */
[----:B------:R-:W-:Y:S02]  /*54d0*/  ISETP.LE.U32.AND P5, PT, R4, UR8, PT ;  /* 0x0000000804007c0c */ /* 0x000fe4000bfa3070 */
[----:B------:R-:W-:Y:S01]  /*54e0*/  SHF.R.U32.HI R5, RZ, 0x18, R11 ;  /* 0x00000018ff057819 */ /* 0x000fe2000001160b */
[--C-:B------:R-:W-:Y:S01]  /*54f0*/  FFMA.FTZ R32, R32, UR5, -R119.reuse ;  /* 0x0000000520207c23 */ /* 0x100fe20008010877 */
[----:B------:R-:W-:Y:S01]  /*5500*/  LOP3.LUT R4, R11, 0xffff, RZ, 0xc0, !PT ;  /* 0x0000ffff0b047812 */ /* 0x000fe200078ec0ff */
[----:B------:R-:W-:Y:S01]  /*5510*/  FFMA.FTZ R119, R33, UR5, -R119 ;  /* 0x0000000521777c23 */ /* 0x000fe20008010877 */
[----:B------:R-:W-:Y:S03]  /*5520*/  ISETP.LE.U32.AND P1, PT, R5, UR8, PT ;  /* 0x0000000805007c0c */ /* 0x000fe6000bf23070 */
[----:B------:R-:W-:Y:S01]  /*5530*/  MUFU.EX2 R121, R20 ;  /* 0x0000001400797308 */ /* 0x000fe20000000800 */
[----:B------:R-:W-:Y:S02]  /*5540*/  SHF.R.U32.HI R5, RZ, 0x8, R4 ;  /* 0x00000008ff057819 */ /* 0x000fe40000011604 */
[----:B------:R-:W-:Y:S02]  /*5550*/  SHF.R.U32.HI R11, RZ, 0x10, R11 ;  /* 0x00000010ff0b7819 */ /* 0x000fe4000001160b */
[----:B------:R-:W-:Y:S01]  /*5560*/  LOP3.LUT R5, R5, 0xffff, RZ, 0xc0, !PT ;  /* 0x0000ffff05057812 */ /* 0x000fe200078ec0ff */
[----:B------:R-:W-:Y:S01]  /*5570*/  @!P5 FADD.FTZ R181, -R181, -RZ ;  /* 0x800000ffb5b5d221 */ /* 0x000fe20000010100 */
[----:B------:R-:W-:Y:S03]  /*5580*/  LOP3.LUT R4, R11, 0xff, RZ, 0xc0, !PT ;  /* 0x000000ff0b047812 */ /* 0x000fe600078ec0ff */
[----:B------:R-:W-:Y:S01]  /*5590*/  MUFU.EX2 R123, R23 ;  /* 0x00000017007b7308 */ /* 0x000fe20000000800 */
[----:B------:R-:W-:Y:S02]  /*55a0*/  ISETP.LE.U32.AND P0, PT, R5, UR8, PT ;  /* 0x0000000805007c0c */ /* 0x000fe4000bf03070 */
[----:B------:R-:W-:Y:S01]  /*55b0*/  LOP3.LUT R5, R0, 0xffff, RZ, 0xc0, !PT ;  /* 0x0000ffff00057812 */ /* 0x000fe200078ec0ff */
[----:B------:R-:W-:Y:S01]  /*55c0*/  @!P1 FADD.FTZ R184, -R184, -RZ ;  /* 0x800000ffb8b89221 */ /* 0x000fe20000010100 */
[----:B------:R-:W-:Y:S02]  /*55d0*/  @!P6 FSEL R34, R34, -INF , !P3 ;  /* 0xff8000002222e808 */ /* 0x000fe40005800000 */
[----:B------:R-:W-:Y:S03]  /*55e0*/  ISETP.LE.U32.AND P3, PT, R4, UR8, PT ;  /* 0x0000000804007c0c */ /* 0x000fe6000bf63070 */
[----:B------:R-:W1:Y:S01]  /*55f0*/  MUFU.EX2 R131, R19 ;  /* 0x0000001300837308 */ /* 0x000e620000000800 */
[----:B------:R-:W-:Y:S01]  /*5600*/  LOP3.LUT R102, R6, 0xff, RZ, 0xc0, !PT ;  /* 0x000000ff06667812 */ /* 0x000fe200078ec0ff */
[----:B------:R-:W-:Y:S01]  /*5610*/  FFMA.FTZ R34, R34, UR5, -R118 ;  /* 0x0000000522227c23 */ /* 0x000fe20008010876 */
[----:B------:R-:W-:Y:S01]  /*5620*/  SHF.R.U32.HI R103, RZ, 0x18, R6 ;  /* 0x00000018ff677819 */ /* 0x000fe20000011606 */
[----:B------:R-:W-:Y:S01]  /*5630*/  FFMA.FTZ R118, R35, UR5, -R118 ;  /* 0x0000000523767c23 */ /* 0x000fe20008010876 */
[----:B------:R-:W-:Y:S01]  /*5640*/  LOP3.LUT R105, R6, 0xffff, RZ, 0xc0, !PT ;  /* 0x0000ffff06697812 */ /* 0x000fe200078ec0ff */
[----:B------:R-:W-:Y:S01]  /*5650*/  @!P0 FADD.FTZ R182, -R182, -RZ ;  /* 0x800000ffb6b68221 */ /* 0x000fe20000010100 */
[----:B------:R-:W-:Y:S03]  /*5660*/  SHF.R.U32.HI R106, RZ, 0x10, R6 ;  /* 0x00000010ff6a7819 */ /* 0x000fe60000011606 */
[----:B------:R-:W-:Y:S01]  /*5670*/  MUFU.EX2 R114, R34 ;  /* 0x0000002200727308 */ /* 0x000fe20000000800 */
[----:B------:R-:W-:Y:S02]  /*5680*/  SHF.R.U32.HI R4, RZ, 0x10, R0 ;  /* 0x00000010ff047819 */ /* 0x000fe40000011600 */
[----:B------:R-:W-:Y:S01]  /*5690*/  LOP3.LUT R7, R0, 0xff, RZ, 0xc0, !PT ;  /* 0x000000ff00077812 */ /* 0x000fe200078ec0ff */
[----:B------:R-:W-:Y:S01]  /*56a0*/  @!P3 FADD.FTZ R187, -R187, -RZ ;  /* 0x800000ffbbbbb221 */ /* 0x000fe20000010100 */
[----:B------:R-:W-:Y:S02]  /*56b0*/  SHF.R.U32.HI R6, RZ, 0x8, R5 ;  /* 0x00000008ff067819 */ /* 0x000fe40000011605 */
[----:B------:R-:W-:Y:S03]  /*56c0*/  LOP3.LUT R5, R4, 0xff, RZ, 0xc0, !PT ;  /* 0x000000ff04057812 */ /* 0x000fe600078ec0ff */
[----:B------:R-:W-:Y:S01]  /*56d0*/  MUFU.EX2 R126, R27 ;  /* 0x0000001b007e7308 */ /* 0x000fe20000000800 */
[----:B------:R-:W-:Y:S02]  /*56e0*/  @!P6 FSEL R31, R31, -INF , !P4 ;  /* 0xff8000001f1fe808 */ /* 0x000fe40006000000 */
[----:B------:R-:W-:Y:S02]  /*56f0*/  ISETP.LE.U32.AND P5, PT, R5, UR8, PT ;  /* 0x0000000805007c0c */ /* 0x000fe4000bfa3070 */
[----:B------:R-:W-:Y:S01]  /*5700*/  ISETP.LE.U32.AND P6, PT, R7, UR8, PT ;  /* 0x0000000807007c0c */ /* 0x000fe2000bfc3070 */
[----:B------:R-:W-:Y:S01]  /*5710*/  FFMA.FTZ R116, R31, UR5, -R116 ;  /* 0x000000051f747c23 */ /* 0x000fe20008010874 */
[----:B------:R-:W-:Y:S03]  /*5720*/  LOP3.LUT R4, R6, 0xffff, RZ, 0xc0, !PT ;  /* 0x0000ffff06047812 */ /* 0x000fe600078ec0ff */
[----:B------:R-:W-:Y:S01]  /*5730*/  MUFU.EX2 R124, R22 ;  /* 0x00000016007c7308 */ /* 0x000fe20000000800 */
[----:B------:R-:W-:Y:S02]  /*5740*/  ISETP.LE.U32.AND P4, PT, R101, UR8, PT ;  /* 0x0000000865007c0c */ /* 0x000fe4000bf83070 */
[----:B------:R-:W-:Y:S02]  /*5750*/  ISETP.LE.U32.AND P0, PT, R4, UR8, PT ;  /* 0x0000000804007c0c */ /* 0x000fe4000bf03070 */
[----:B------:R-:W-:Y:S02]  /*5760*/  SHF.R.U32.HI R4, RZ, 0x18, R0 ;  /* 0x00000018ff047819 */ /* 0x000fe40000011600 */
[----:B------:R-:W-:Y:S01]  /*5770*/  SHF.R.U32.HI R0, RZ, 0x8, R8 ;  /* 0x00000008ff007819 */ /* 0x000fe20000011608 */
[----:B----4-:R-:W-:Y:S01]  /*5780*/  @!P5 FADD.FTZ R191, -R191, -RZ ;  /* 0x800000ffbfbfd221 */ /* 0x010fe20000010100 */
[----:B------:R-:W-:Y:S01]  /*5790*/  ISETP.LE.U32.AND P3, PT, R4, UR8, PT ;  /* 0x0000000804007c0c */ /* 0x000fe2000bf63070 */
[----:B------:R-:W-:Y:S01]  /*57a0*/  @!P6 FADD.FTZ R190, -R190, -RZ ;  /* 0x800000ffbebee221 */ /* 0x000fe20000010100 */
[----:B------:R-:W-:Y:S01]  /*57b0*/  LOP3.LUT R0, R0, 0xffff, RZ, 0xc0, !PT ;  /* 0x0000ffff00007812 */ /* 0x000fe200078ec0ff */
[----:B------:R-:W2:Y:S01]  /*57c0*/  MUFU.EX2 R120, R21 ;  /* 0x0000001500787308 */ /* 0x000ea20000000800 */
[----:B------:R-:W-:Y:S01]  /*57d0*/  LOP3.LUT R5, R10, 0xffff, RZ, 0xc0, !PT ;  /* 0x0000ffff0a057812 */ /* 0x000fe200078ec0ff */
[----:B------:R-:W-:Y:S01]  /*57e0*/  @!P4 FADD.FTZ R128, -R128, -RZ ;  /* 0x800000ff8080c221 */ /* 0x000fe20000010100 */
[----:B------:R-:W-:Y:S01]  /*57f0*/  ISETP.LE.U32.AND P6, PT, R0, UR8, PT ;  /* 0x0000000800007c0c */ /* 0x000fe2000bfc3070 */
[----:B------:R-:W-:Y:S01]  /*5800*/  @!P0 FADD.FTZ R188, -R188, -RZ ;  /* 0x800000ffbcbc8221 */ /* 0x000fe20000010100 */
[----:B------:R-:W-:Y:S02]  /*5810*/  LOP3.LUT R0, R13, 0xff, RZ, 0xc0, !PT ;  /* 0x000000ff0d007812 */ /* 0x000fe400078ec0ff */
[----:B------:R-:W-:Y:S03]  /*5820*/  ISETP.LE.U32.AND P0, PT, R12, UR8, PT ;  /* 0x000000080c007c0c */ /* 0x000fe6000bf03070 */
[----:B------:R-:W-:Y:S01]  /*5830*/  MUFU.EX2 R130, R26 ;  /* 0x0000001a00827308 */ /* 0x000fe20000000800 */
[----:B------:R-:W-:Y:S01]  /*5840*/  ISETP.LE.U32.AND P5, PT, R0, UR8, PT ;  /* 0x0000000800007c0c */ /* 0x000fe2000bfa3070 */
[----:B------:R-:W-:Y:S01]  /*5850*/  @!P3 FADD.FTZ R189, -R189, -RZ ;  /* 0x800000ffbdbdb221 */ /* 0x000fe20000010100 */
[----:B------:R-:W-:Y:S02]  /*5860*/  SHF.R.U32.HI R0, RZ, 0x8, R109 ;  /* 0x00000008ff007819 */ /* 0x000fe4000001166d */
[--C-:B------:R-:W-:Y:S02]  /*5870*/  SHF.R.U32.HI R4, RZ, 0x18, R10.reuse ;  /* 0x00000018ff047819 */ /* 0x100fe4000001160a */
[----:B------:R-:W-:Y:S01]  /*5880*/  LOP3.LUT R0, R0, 0xffff, RZ, 0xc0, !PT ;  /* 0x0000ffff00007812 */ /* 0x000fe200078ec0ff */
[----:B------:R-:W-:Y:S01]  /*5890*/  @!P6 FADD.FTZ R180, -R180, -RZ ;  /* 0x800000ffb4b4e221 */ /* 0x000fe20000010100 */
[----:B------:R-:W-:Y:S01]  /*58a0*/  ISETP.LE.U32.AND P3, PT, R110, UR8, PT ;  /* 0x000000086e007c0c */ /* 0x000fe2000bf63070 */
[----:B------:R-:W-:Y:S01]  /*58b0*/  MUFU.EX2 R119, R119 ;  /* 0x0000007700777308 */ /* 0x000fe20000000800 */
[----:B------:R-:W-:Y:S01]  /*58c0*/  ISETP.LE.U32.AND P6, PT, R0, UR8, PT ;  /* 0x0000000800007c0c */ /* 0x000fe2000bfc3070 */
[----:B------:R-:W-:Y:S01]  /*58d0*/  @!P0 FADD.FTZ R185, -R185, -RZ ;  /* 0x800000ffb9b98221 */ /* 0x000fe20000010100 */
[----:B------:R-:W-:Y:S01]  /*58e0*/  LOP3.LUT R0, R111, 0xff, RZ, 0xc0, !PT ;  /* 0x000000ff6f007812 */ /* 0x000fe200078ec0ff */
[----:B------:R-:W-:Y:S01]  /*58f0*/  @!P5 FADD.FTZ R186, -R186, -RZ ;  /* 0x800000ffbabad221 */ /* 0x000fe20000010100 */
[----:B------:R-:W-:Y:S02]  /*5900*/  ISETP.LE.U32.AND P1, PT, R9, UR8, PT ;  /* 0x0000000809007c0c */ /* 0x000fe4000bf23070 */
[----:B------:R-:W-:Y:S03]  /*5910*/  ISETP.LE.U32.AND P0, PT, R0, UR8, PT ;  /* 0x0000000800007c0c */ /* 0x000fe6000bf03070 */
[----:B------:R-:W-:Y:S01]  /*5920*/  MUFU.EX2 R111, R32 ;  /* 0x00000020006f7308 */ /* 0x000fe20000000800 */
[----:B------:R-:W-:Y:S02]  /*5930*/  LOP3.LUT R0, R10, 0xff, RZ, 0xc0, !PT ;  /* 0x000000ff0a007812 */ /* 0x000fe400078ec0ff */
[----:B------:R-:W-:Y:S01]  /*5940*/  SHF.R.U32.HI R10, RZ, 0x10, R10 ;  /* 0x00000010ff0a7819 */ /* 0x000fe2000001160a */
[----:B-1----:R-:W-:Y:S01]  /*5950*/  @!P3 FADD.FTZ R131, -R131, -RZ ;  /* 0x800000ff8383b221 */ /* 0x002fe20000010100 */
[----:B------:R-:W-:Y:S01]  /*5960*/  ISETP.LE.U32.AND P4, PT, R0, UR8, PT ;  /* 0x0000000800007c0c */ /* 0x000fe2000bf83070 */
[----:B------:R-:W-:Y:S01]  /*5970*/  @!P6 FADD.FTZ R125, -R125, -RZ ;  /* 0x800000ff7d7de221 */ /* 0x000fe20000010100 */
[----:B------:R-:W-:Y:S03]  /*5980*/  SHF.R.U32.HI R0, RZ, 0x8, R5 ;  /* 0x00000008ff007819 */ /* 0x000fe60000011605 */
[----:B------:R-:W-:Y:S01]  /*5990*/  MUFU.EX2 R127, R25 ;  /* 0x00000019007f7308 */ /* 0x000fe20000000800 */
[----:B------:R-:W-:Y:S01]  /*59a0*/  ISETP.LE.U32.AND P6, PT, R4, UR8, PT ;  /* 0x0000000804007c0c */ /* 0x000fe2000bfc3070 */
[----:B------:R-:W-:Y:S01]  /*59b0*/  @!P1 FADD.FTZ R183, -R183, -RZ ;  /* 0x800000ffb7b79221 */ /* 0x000fe20000010100 */
[----:B------:R-:W-:Y:S01]  /*59c0*/  LOP3.LUT R4, R2, 0xff, RZ, 0xc0, !PT ;  /* 0x000000ff02047812 */ /* 0x000fe200078ec0ff */
[----:B------:R-:W-:Y:S01]  /*59d0*/  @!P0 FADD.FTZ R179, -R179, -RZ ;  /* 0x800000ffb3b38221 */ /* 0x000fe20000010100 */
[----:B------:R-:W-:Y:S02]  /*59e0*/  LOP3.LUT R0, R0, 0xffff, RZ, 0xc0, !PT ;  /* 0x0000ffff00007812 */ /* 0x000fe400078ec0ff */
[----:B------:R-:W-:Y:S03]  /*59f0*/  LOP3.LUT R10, R10, 0xff, RZ, 0xc0, !PT ;  /* 0x000000ff0a0a7812 */ /* 0x000fe600078ec0ff */
[----:B------:R-:W-:Y:S01]  /*5a00*/  MUFU.EX2 R116, R116 ;  /* 0x0000007400747308 */ /* 0x000fe20000000800 */
[----:B------:R-:W-:Y:S01]  /*5a10*/  ISETP.LE.U32.AND P0, PT, R0, UR8, PT ;  /* 0x0000000800007c0c */ /* 0x000fe2000bf03070 */
[----:B------:R-:W-:Y:S01]  /*5a20*/  @!P4 FADD.FTZ R121, -R121, -RZ ;  /* 0x800000ff7979c221 */ /* 0x000fe20000010100 */
[----:B------:R-:W-:Y:S02]  /*5a30*/  ISETP.LE.U32.AND P4, PT, R4, UR8, PT ;  /* 0x0000000804007c0c */ /* 0x000fe4000bf83070 */
[----:B------:R-:W-:Y:S01]  /*5a40*/  LOP3.LUT R0, R2, 0xffff, RZ, 0xc0, !PT ;  /* 0x0000ffff02007812 */ /* 0x000fe200078ec0ff */
[----:B------:R-:W-:Y:S01]  /*5a50*/  @!P6 FADD.FTZ R123, -R123, -RZ ;  /* 0x800000ff7b7be221 */ /* 0x000fe20000010100 */
[--C-:B------:R-:W-:Y:S03]  /*5a60*/  SHF.R.U32.HI R4, RZ, 0x10, R2.reuse ;  /* 0x00000010ff047819 */ /* 0x100fe60000011602 */
[----:B------:R-:W1:Y:S01]  /*5a70*/  MUFU.EX2 R129, R24 ;  /* 0x0000001800817308 */ /* 0x000e620000000800 */
[----:B------:R-:W-:Y:S02]  /*5a80*/  SHF.R.U32.HI R2, RZ, 0x18, R2 ;  /* 0x00000018ff027819 */ /* 0x000fe40000011602 */
[----:B------:R-:W-:Y:S02]  /*5a90*/  ISETP.LE.U32.AND P3, PT, R10, UR8, PT ;  /* 0x000000080a007c0c */ /* 0x000fe4000bf63070 */
[----:B------:R-:W-:Y:S01]  /*5aa0*/  ISETP.LE.U32.AND P6, PT, R2, UR8, PT ;  /* 0x0000000802007c0c */ /* 0x000fe2000bfc3070 */
[----:B--2---:R-:W-:Y:S01]  /*5ab0*/  @!P0 FADD.FTZ R120, -R120, -RZ ;  /* 0x800000ff78788221 */ /* 0x004fe20000010100 */
[----:B------:R-:W-:Y:S03]  /*5ac0*/  LOP3.LUT R2, R106, 0xff, RZ, 0xc0, !PT ;  /* 0x000000ff6a027812 */ /* 0x000fe600078ec0ff */
[----:B------:R-:W2:Y:S01]  /*5ad0*/  MUFU.EX2 R118, R118 ;  /* 0x0000007600767308 */ /* 0x000ea20000000800 */
[----:B------:R-:W-:Y:S02]  /*5ae0*/  LOP3.LUT R4, R4, 0xff, RZ, 0xc0, !PT ;  /* 0x000000ff04047812 */ /* 0x000fe400078ec0ff */
[----:B------:R-:W-:Y:S02]  /*5af0*/  SHF.R.U32.HI R0, RZ, 0x8, R0 ;  /* 0x00000008ff007819 */ /* 0x000fe40000011600 */
[----:B------:R-:W-:Y:S02]  /*5b00*/  ISETP.LE.U32.AND P1, PT, R102, UR8, PT ;  /* 0x0000000866007c0c */ /* 0x000fe4000bf23070 */
[----:B------:R-:W-:Y:S01]  /*5b10*/  LOP3.LUT R0, R0, 0xffff, RZ, 0xc0, !PT ;  /* 0x0000ffff00007812 */ /* 0x000fe200078ec0ff */
[----:B------:R-:W-:Y:S01]  /*5b20*/  @!P3 FADD.FTZ R124, -R124, -RZ ;  /* 0x800000ff7c7cb221 */ /* 0x000fe20000010100 */
[----:B------:R-:W-:Y:S01]  /*5b30*/  ISETP.LE.U32.AND P3, PT, R4, UR8, PT ;  /* 0x0000000804007c0c */ /* 0x000fe2000bf63070 */
[----:B------:R-:W-:Y:S01]  /*5b40*/  @!P6 FADD.FTZ R126, -R126, -RZ ;  /* 0x800000ff7e7ee221 */ /* 0x000fe20000010100 */
[----:B------:R-:W-:Y:S01]  /*5b50*/  ISETP.LE.U32.AND P6, PT, R2, UR8, PT ;  /* 0x0000000802007c0c */ /* 0x000fe2000bfc3070 */
[----:B-1----:R-:W-:Y:S01]  /*5b60*/  @!P4 FADD.FTZ R129, -R129, -RZ ;  /* 0x800000ff8181c221 */ /* 0x002fe20000010100 */
[----:B------:R-:W-:Y:S02]  /*5b70*/  SHF.R.U32.HI R2, RZ, 0x8, R104 ;  /* 0x00000008ff027819 */ /* 0x000fe40000011668 */
[----:B------:R-:W-:Y:S02]  /*5b80*/  ISETP.LE.U32.AND P0, PT, R0, UR8, PT ;  /* 0x0000000800007c0c */ /* 0x000fe4000bf03070 */
[----:B------:R-:W-:Y:S01]  /*5b90*/  LOP3.LUT R4, R2, 0xffff, RZ, 0xc0, !PT ;  /* 0x0000ffff02047812 */ /* 0x000fe200078ec0ff */
[----:B------:R-:W-:Y:S01]  /*5ba0*/  @!P1 FADD.FTZ R111, -R111, -RZ ;  /* 0x800000ff6f6f9221 */ /* 0x000fe20000010100 */
[----:B------:R-:W-:Y:S02]  /*5bb0*/  F2FP.RELU.F16.F32.PACK_AB R2, R182, R181 ;  /* 0x000000b5b602723e */ /* 0x000fe400000008ff */
[----:B------:R-:W-:Y:S01]  /*5bc0*/  SHF.R.U32.HI R0, RZ, 0x8, R105 ;  /* 0x00000008ff007819 */ /* 0x000fe20000011669 */
[----:B------:R-:W-:Y:S01]  /*5bd0*/  @!P3 FADD.FTZ R130, -R130, -RZ ;  /* 0x800000ff8282b221 */ /* 0x000fe20000010100 */
[----:B------:R-:W-:Y:S01]  /*5be0*/  F2FP.RELU.F16.F32.PACK_AB R5, R188, R190 ;  /* 0x000000bebc05723e */ /* 0x000fe200000008ff */
[----:B------:R1:W-:Y:S01]  /*5bf0*/  STS [R200+0xe000], R2 ;  /* 0x00e00002c8007388 */ /* 0x0003e20000000800 */
[----:B------:R-:W-:Y:S01]  /*5c00*/  LOP3.LUT R0, R0, 0xffff, RZ, 0xc0, !PT ;  /* 0x0000ffff00007812 */ /* 0x000fe200078ec0ff */
[----:B------:R-:W-:Y:S01]  /*5c10*/  @!P6 FADD.FTZ R114, -R114, -RZ ;  /* 0x800000ff7272e221 */ /* 0x000fe20000010100 */
[----:B------:R-:W-:Y:S01]  /*5c20*/  F2FP.RELU.F16.F32.PACK_AB R6, R180, R183 ;  /* 0x000000b7b406723e */ /* 0x000fe200000008ff */
[----:B------:R-:W-:Y:S01]  /*5c30*/  @!P0 FADD.FTZ R127, -R127, -RZ ;  /* 0x800000ff7f7f8221 */ /* 0x000fe20000010100 */
[----:B------:R-:W-:Y:S02]  /*5c40*/  ISETP.LE.U32.AND P3, PT, R0, UR8, PT ;  /* 0x0000000800007c0c */ /* 0x000fe4000bf63070 */
[----:B------:R-:W-:Y:S02]  /*5c50*/  LOP3.LUT R0, R107, 0xff, RZ, 0xc0, !PT ;  /* 0x000000ff6b007812 */ /* 0x000fe400078ec0ff */
[----:B------:R-:W-:Y:S02]  /*5c60*/  ISETP.LE.U32.AND P0, PT, R14, UR8, PT ;  /* 0x000000080e007c0c */ /* 0x000fe4000bf03070 */
[----:B------:R-:W-:Y:S02]  /*5c70*/  ISETP.LE.U32.AND P1, PT, R0, UR8, PT ;  /* 0x0000000800007c0c */ /* 0x000fe4000bf23070 */
[----:B------:R-:W-:Y:S02]  /*5c80*/  F2FP.RELU.F16.F32.PACK_AB R0, R184, R187 ;  /* 0x000000bbb800723e */ /* 0x000fe400000008ff */
[----:B------:R-:W-:Y:S02]  /*5c90*/  ISETP.LE.U32.AND P5, PT, R103, UR8, PT ;  /* 0x0000000867007c0c */ /* 0x000fe4000bfa3070 */
[----:B------:R-:W-:Y:S01]  /*5ca0*/  ISETP.LE.U32.AND P4, PT, R100, UR8, PT ;  /* 0x0000000864007c0c */ /* 0x000fe2000bf83070 */
[----:B------:R3:W-:Y:S01]  /*5cb0*/  STS [R200+0xe400], R0 ;  /* 0x00e40000c8007388 */ /* 0x0007e20000000800 */
[----:B------:R-:W-:Y:S01]  /*5cc0*/  @!P3 FADD.FTZ R119, -R119, -RZ ;  /* 0x800000ff7777b221 */ /* 0x000fe20000010100 */
[----:B------:R-:W-:Y:S02]  /*5cd0*/  ISETP.LE.U32.AND P3, PT, R4, UR8, PT ;  /* 0x0000000804007c0c */ /* 0x000fe4000bf63070 */
[----:B------:R-:W-:Y:S01]  /*5ce0*/  F2FP.RELU.F16.F32.PACK_AB R4, R125, R128 ;  /* 0x000000807d04723e */ /* 0x000fe200000008ff */
[----:B------:R-:W-:Y:S01]  /*5cf0*/  @!P0 FADD.FTZ R116, -R116, -RZ ;  /* 0x800000ff74748221 */ /* 0x000fe20000010100 */
[C---:B------:R-:W-:Y:S01]  /*5d00*/  LEA R112, P0, R226.reuse, R112, 0x2 ;  /* 0x00000070e2707211 */ /* 0x040fe200078010ff */
[----:B------:R-:W-:Y:S01]  /*5d10*/  @!P1 FADD.FTZ R115, -R115, -RZ ;  /* 0x800000ff73739221 */ /* 0x000fe20000010100 */
[----:B-1----:R-:W-:Y:S01]  /*5d20*/  F2FP.RELU.F16.F32.PACK_AB R2, R131, R179 ;  /* 0x000000b38302723e */ /* 0x002fe200000008ff */
[----:B------:R1:W-:Y:S01]  /*5d30*/  STS [R203+0xe000], R4 ;  /* 0x00e00004cb007388 */ /* 0x0003e20000000800 */
[----:B------:R-:W-:Y:S01]  /*5d40*/  LEA.HI.X.SX32 R113, R226, R113, 0x2, P0 ;  /* 0x00000071e2717211 */ /* 0x000fe200000f16ff */
[----:B--2---:R-:W-:Y:S01]  /*5d50*/  @!P5 FADD.FTZ R118, -R118, -RZ ;  /* 0x800000ff7676d221 */ /* 0x004fe20000010100 */
[----:B------:R-:W-:Y:S01]  /*5d60*/  @!P4 FADD.FTZ R122, -R122, -RZ ;  /* 0x800000ff7a7ac221 */ /* 0x000fe20000010100 */
[----:B------:R2:W-:Y:S01]  /*5d70*/  STS [R203+0xe400], R2 ;  /* 0x00e40002cb007388 */ /* 0x0005e20000000800 */
[----:B------:R-:W-:Y:S01]  /*5d80*/  FSETP.GE.FTZ.AND P0, PT, R181, RZ, PT ;  /* 0x000000ffb500720b */ /* 0x000fe20003f16000 */
[----:B------:R-:W-:Y:S01]  /*5d90*/  @!P3 FADD.FTZ R117, -R117, -RZ ;  /* 0x800000ff7575b221 */ /* 0x000fe20000010100 */
[----:B------:R-:W-:Y:S01]  /*5da0*/  FSETP.GE.FTZ.AND P6, PT, R182, RZ, PT ;  /* 0x000000ffb600720b */ /* 0x000fe20003fd6000 */
[----:B------:R4:W-:Y:S01]  /*5db0*/  STS [R200+0xf000], R5 ;  /* 0x00f00005c8007388 */ /* 0x0009e20000000800 */
[----:B------:R-:W-:Y:S02]  /*5dc0*/  FSETP.GE.FTZ.AND P5, PT, R128, RZ, PT ;  /* 0x000000ff8000720b */ /* 0x000fe40003fb6000 */
[C---:B------:R-:W-:Y:S01]  /*5dd0*/  FSETP.GE.FTZ.AND P1, PT, R120.reuse, RZ, PT ;  /* 0x000000ff7800720b */ /* 0x040fe20003f36000 */
[----:B------:R-:W4:Y:S01]  /*5de0*/  LDG.E R110, desc[UR14][R112.64] ;  /* 0x0000000e706e7981 */ /* 0x000f22000c1e1900 */
[----:B------:R-:W-:Y:S02]  /*5df0*/  FSETP.GE.FTZ.AND P4, PT, R125, RZ, PT ;  /* 0x000000ff7d00720b */ /* 0x000fe40003f96000 */
[----:B------:R-:W-:Y:S01]  /*5e00*/  FSETP.GE.FTZ.AND P3, PT, R121, RZ, PT ;  /* 0x000000ff7900720b */ /* 0x000fe20003f76000 */
[----:B------:R-:W4:Y:S01]  /*5e10*/  LDG.E R109, desc[UR14][R112.64+0x20] ;  /* 0x0000200e706d7981 */ /* 0x000f22000c1e1900 */
[----:B---3--:R-:W-:Y:S05]  /*5e20*/  F2FP.RELU.F16.F32.PACK_AB R0, R189, R191 ;  /* 0x000000bfbd00723e */ /* 0x008fea00000008ff */
[----:B------:R3:W-:Y:S01]  /*5e30*/  STS [R200+0xf400], R0 ;  /* 0x00f40000c8007388 */ /* 0x0007e20000000800 */
[----:B-1----:R-:W-:Y:S03]  /*5e40*/  F2FP.RELU.F16.F32.PACK_AB R4, R120, R121 ;  /* 0x000000797804723e */ /* 0x002fe600000008ff */
[----:B------:R1:W-:Y:S01]  /*5e50*/  STS [R203+0xf000], R6 ;  /* 0x00f00006cb007388 */ /* 0x0003e20000000800 */
[----:B--2---:R-:W-:Y:S02]  /*5e60*/  F2FP.RELU.F16.F32.PACK_AB R2, R123, R124 ;  /* 0x0000007c7b02723e */ /* 0x004fe400000008ff */
[----:B----4-:R-:W-:Y:S05]  /*5e70*/  F2FP.RELU.F16.F32.PACK_AB R5, R185, R186 ;  /* 0x000000bab905723e */ /* 0x010fea00000008ff */
[----:B------:R2:W-:Y:S04]  /*5e80*/  STS [R203+0xf400], R5 ;  /* 0x00f40005cb007388 */ /* 0x0005e80000000800 */
[----:B------:R4:W-:Y:S04]  /*5e90*/  STS [R201+0xe000], R4 ;  /* 0x00e00004c9007388 */ /* 0x0009e80000000800 */
[----:B------:R4:W-:Y:S01]  /*5ea0*/  STS [R201+0xe400], R2 ;  /* 0x00e40002c9007388 */ /* 0x0009e20000000800 */
[----:B---3--:R-:W-:Y:S02]  /*5eb0*/  F2FP.RELU.F16.F32.PACK_AB R0, R119, R111 ;  /* 0x0000006f7700723e */ /* 0x008fe400000008ff */
[----:B-1----:R-:W-:Y:S03]  /*5ec0*/  F2FP.RELU.F16.F32.PACK_AB R6, R127, R129 ;  /* 0x000000817f06723e */ /* 0x002fe600000008ff */
[----:B------:R1:W-:Y:S01]  /*5ed0*/  STS [R202+0xe000], R0 ;  /* 0x00e00000ca007388 */ /* 0x0003e20000000800 */
[----:B--2---:R-:W-:Y:S02]  /*5ee0*/  F2FP.RELU.F16.F32.PACK_AB R5, R126, R130 ;  /* 0x000000827e05723e */ /* 0x004fe400000008ff */
[----:B----4-:R-:W-:Y:S02]  /*5ef0*/  F2FP.RELU.F16.F32.PACK_AB R4, R118, R114 ;  /* 0x000000727604723e */ /* 0x010fe400000008ff */
[----:B------:R-:W-:Y:S03]  /*5f00*/  F2FP.RELU.F16.F32.PACK_AB R2, R117, R122 ;  /* 0x0000007a7502723e */ /* 0x000fe600000008ff */
[----:B------:R-:W-:Y:S04]  /*5f10*/  STS [R202+0xe400], R4 ;  /* 0x00e40004ca007388 */ /* 0x000fe80000000800 */
[----:B------:R-:W-:Y:S01]  /*5f20*/  STS [R201+0xf000], R6 ;  /* 0x00f00006c9007388 */ /* 0x000fe20000000800 */
[----:B-1----:R-:W-:Y:S03]  /*5f30*/  F2FP.RELU.F16.F32.PACK_AB R0, R116, R115 ;  /* 0x000000737400723e */ /* 0x002fe600000008ff */
[----:B------:R-:W-:Y:S04]  /*5f40*/  STS [R201+0xf400], R5 ;  /* 0x00f40005c9007388 */ /* 0x000fe80000000800 */
[----:B------:R-:W-:Y:S04]  /*5f50*/  STS [R202+0xf000], R2 ;  /* 0x00f00002ca007388 */ /* 0x000fe80000000800 */
[----:B------:R1:W-:Y:S04]  /*5f60*/  STS [R202+0xf400], R0 ;  /* 0x00f40000ca007388 */ /* 0x0003e80000000800 */
[----:B------:R-:W2:Y:S08]  /*5f70*/  LDSM.16.M88.4 R32, [R168+UR6+0x4000] ;  /* 0x00400006a820783b */ /* 0x000eb00008000200 */
[----:B------:R-:W3:Y:S01]  /*5f80*/  LDSM.16.M88.4 R28, [R168+UR6+0x5000] ;  /* 0x00500006a81c783b */ /* 0x000ee20008000200 */
[----:B-1----:R-:W-:Y:S05]  /*5f90*/  IADD3 R0, R168, 0x4000, R108 ;  /* 0x00004000a8007810 */ /* 0x002fea0007ffe06c */
[C---:B------:R-:W-:Y:S02]  /*5fa0*/  IMAD.IADD R2, R0.reuse, 0x1, R174 ;  /* 0x0000000100027824 */ /* 0x040fe400078e02ae */
[----:B------:R-:W-:Y:S03]  /*5fb0*/  IMAD.IADD R0, R0, 0x1, R164 ;  /* 0x0000000100007824 */ /* 0x000fe600078e02a4 */
[----:B------:R-:W1:Y:S08]  /*5fc0*/  LDSM.16.M88.4 R100, [R2] ;  /* 0x000000000264783b */ /* 0x000e700000000200 */
[----:B------:R-:W4:Y:S01]  /*5fd0*/  LDSM.16.M88.4 R104, [R2+0x1000] ;  /* 0x001000000268783b */ /* 0x000f220000000200 */
        /* <DEDUP_REMOVED lines=8> */
[-C--:B-1----:R-:W-:Y:S06]  /*6060*/  HMMA.16816.F32 R4, R100, R140.reuse, R4 ;  /* 0x0000008c6404723c */ /* 0x082fec0000001804 */
[C---:B----4-:R-:W-:Y:S06]  /*6070*/  HMMA.16816.F32 R8, R104.reuse, R140, R8 ;  /* 0x0000008c6808723c */ /* 0x050fec0000001808 */
[-C--:B------:R-:W-:Y:S06]  /*6080*/  HMMA.16816.F32 R12, R104, R142.reuse, R12 ;  /* 0x0000008e680c723c */ /* 0x080fec000000180c */
[C---:B------:R-:W-:Y:S06]  /*6090*/  HMMA.16816.F32 R16, R100.reuse, R142, R16 ;  /* 0x0000008e6410723c */ /* 0x040fec0000001810 */
[-C--:B------:R-:W-:Y:S06]  /*60a0*/  HMMA.16816.F32 R20, R100, R144.reuse, R20 ;  /* 0x000000906414723c */ /* 0x080fec0000001814 */
[C---:B------:R-:W-:Y:S06]  /*60b0*/  HMMA.16816.F32 R24, R104.reuse, R144, R24 ;  /* 0x000000906818723c */ /* 0x040fec0000001818 */
[-C--:B------:R-:W-:Y:S01]  /*60c0*/  HMMA.16816.F32 R28, R104, R146.reuse, R28 ;  /* 0x00000092681c723c */ /* 0x080fe2000000181c */
[----:B------:R-:W1:Y:S05]  /*60d0*/  LDSM.16.M88.4 R104, [R0] ;  /* 0x000000000068783b */ /* 0x000e6a0000000200 */
[----:B------:R-:W-:Y:S03]  /*60e0*/  HMMA.16816.F32 R32, R100, R146, R32 ;  /* 0x000000926420723c */ /* 0x000fe60000001820 */
[----:B------:R2:W3:Y:S02]  /*60f0*/  LDSM.16.M88.4 R100, [R0+0x1000] ;  /* 0x001000000064783b */ /* 0x0004e40000000200 */
[----:B--2---:R-:W-:Y:S06]  /*6100*/  IMAD.IADD R0, R164, 0x1, R2 ;  /* 0x00000001a4007824 */ /* 0x004fec00078e0202 */
[----:B------:R2:W5:Y:S01]  /*6110*/  LDG.E R2, desc[UR14][R112.64+0xa0] ;  /* 0x0000a00e70027981 */ /* 0x000562000c1e1900 */
        /* <DEDUP_REMOVED lines=9> */
[----:B------:R-:W3:Y:S03]  /*61b0*/  LDSM.16.M88.4 R104, [R0+0x1000] ;  /* 0x001000000068783b */ /* 0x000ee60000000200 */
[-C--:B-1----:R-:W-:Y:S06]  /*61c0*/  HMMA.16816.F32 R4, R100, R156.reuse, R4 ;  /* 0x0000009c6404723c */ /* 0x082fec0000001804 */
[C---:B---3--:R-:W-:Y:S06]  /*61d0*/  HMMA.16816.F32 R8, R104.reuse, R156, R8 ;  /* 0x0000009c6808723c */ /* 0x048fec0000001808 */
[-C--:B------:R-:W-:Y:S06]  /*61e0*/  HMMA.16816.F32 R12, R104, R158.reuse, R12 ;  /* 0x0000009e680c723c */ /* 0x080fec000000180c */
[C---:B------:R-:W-:Y:S06]  /*61f0*/  HMMA.16816.F32 R16, R100.reuse, R158, R16 ;  /* 0x0000009e6410723c */ /* 0x040fec0000001810 */
[----:B------:R-:W-:Y:S01]  /*6200*/  FADD.FTZ R0, -R110, R4 ;  /* 0x000000046e007221 */ /* 0x000fe20000010100 */
        /* <DEDUP_REMOVED lines=22> */
[----:B------:R-:W-:Y:S01]  /*6370*/  FADD.FTZ R6, -R109, R6 ;  /* 0x000000066d067221 */ /* 0x000fe20000010100 */
        /* <DEDUP_REMOVED lines=18> */
[----:B--2---:R-:W-:Y:S06]  /*64a0*/  @!P6 BRA `(.L_x_715) ;  /* 0x000000000088e947 */ /* 0x004fec0003800000 */
        /* <DEDUP_REMOVED lines=34> */
.L_x_715:
[----:B---3--:R-:W-:Y:S01]  /*66d0*/  FADD.FTZ R6, -R109, R19 ;  /* 0x000000136d067221 */ /* 0x008fe20000010100 */
[----:B------:R-:W-:Y:S01]  /*66e0*/  FSETP.GE.FTZ.AND P4, PT, R131, RZ, PT ;  /* 0x000000ff8300720b */ /* 0x000fe20003f96000 */
[----:B------:R1:W-:Y:S01]  /*66f0*/  STS [R200+0xa000], R16 ;  /* 0x00a00010c8007388 */ /* 0x0003e20000000800 */
[----:B------:R-:W-:Y:S01]  /*6700*/  FMUL.FTZ R33, R187, R33 ;  /* 0x00000021bb217220 */ /* 0x000fe20000410000 */
[----:B------:R-:W-:Y:S01]  /*6710*/  FMUL.FTZ R32, R184, R32 ;  /* 0x00000020b8207220 */ /* 0x000fe20000410000 */
[----:B------:R-:W-:Y:S01]  /*6720*/  FSEL R6, R6, R109, P4 ;  /* 0x0000006d06067208 */ /* 0x000fe20002000000 */
[----:B------:R-:W-:Y:S01]  /*6730*/  FADD.FTZ R5, -R109, R18 ;  /* 0x000000126d057221 */ /* 0x000fe20000010100 */
[----:B------:R-:W-:Y:S01]  /*6740*/  FSETP.GE.FTZ.AND P0, PT, R179, RZ, PT ;  /* 0x000000ffb300720b */ /* 0x000fe20003f16000 */
[----:B------:R-:W-:Y:S01]  /*6750*/  FADD.FTZ R22, -R109, R22 ;  /* 0x000000166d167221 */ /* 0x000fe20000010100 */
        /* <DEDUP_REMOVED lines=11> */
[----:B------:R-:W-:Y:S01]  /*6810*/  FADD.FTZ R13, -R4, R13 ;  /* 0x0000000d040d7221 */ /* 0x000fe20000010100 */
        /* <DEDUP_REMOVED lines=29> */
[----:B------:R-:W-:Y:S02]  /*69f0*/  FSETP.GE.FTZ.AND P0, PT, R117, RZ, PT ;  /* 0x000000ff7500720b */ /* 0x000fe40003f16000 */
        /* <DEDUP_REMOVED lines=28> */
[----:B------:R-:W-:Y:S01]  /*6bc0*/  FSETP.GE.FTZ.AND P5, PT, R185, RZ, PT ;  /* 0x000000ffb900720b */ /* 0x000fe20003fb6000 */
[----:B------:R-:W-:Y:S01]  /*6bd0*/  IMAD.MOV.U32 R117, RZ, RZ, R205 ;  /* 0x000000ffff757224 */ /* 0x000fe200078e00cd */
        /* <DEDUP_REMOVED lines=115> */
.L_x_716:
[----:B------:R-:W-:Y:S01]  /*7310*/  LDSM.16.M88.4 R16, [R167] ;  /* 0x00000000a710783b */ /* 0x000fe20000000200 */
[--C-:B------:R-:W-:Y:S01]  /*7320*/  IMAD.IADD R2, R176, 0x1, R164.reuse ;  /* 0x00000001b0027824 */ /* 0x100fe200078e02a4 */
[----:B------:R-:W-:Y:S01]  /*7330*/  LEA R206, P0, R238, R116, 0x2 ;  /* 0x00000074eece7211 */ /* 0x000fe200078010ff */
[----:B------:R-:W-:Y:S01]  /*7340*/  IMAD.IADD R112, R167, 0x1, R164 ;  /* 0x00000001a7707824 */ /* 0x000fe200078e02a4 */
[----:B------:R-:W2:Y:S01]  /*7350*/  LDSM.16.MT88.4 R8, [R0+0x2000] ;  /* 0x002000000008783b */ /* 0x000ea20000004200 */
[----:B------:R-:W-:Y:S01]  /*7360*/  IMAD.IADD R113, R164, 0x1, R169 ;  /* 0x00000001a4717824 */ /* 0x000fe200078e02a9 */
[----:B------:R-:W-:Y:S01]  /*7370*/  LEA.HI.X.SX32 R205, R238, R117, 0x2, P0 ;  /* 0x00000075eecd7211 */ /* 0x000fe200000f16ff */
[C---:B------:R-:W-:Y:S01]  /*7380*/  IMAD.IADD R115, R229.reuse, 0x1, R250 ;  /* 0x00000001e5737824 */ /* 0x040fe200078e02fa */
        /* <DEDUP_REMOVED lines=274> */
[----:B------:R-:W-:Y:S01]  /*84b0*/  F2FP.F16.F32.PACK_AB R19, R19, R62 ;  /* 0x0000003e1313723e */ /* 0x000fe200000000ff */
[----:B--2---:R-:W-:Y:S04]  /*84c0*/  STS [R108], R18 ;  /* 0x000000126c007388 */ /* 0x004fe80000000800 */
[----:B------:R-:W-:Y:S04]  /*84d0*/  STS [R108+0x400], R17 ;  /* 0x000400116c007388 */ /* 0x000fe80000000800 */
[----:B---3--:R-:W-:Y:S04]  /*84e0*/  STS [R107], R14 ;  /* 0x0000000e6b007388 */ /* 0x008fe80000000800 */
[----:B----4-:R-:W-:Y:S04]  /*84f0*/  STS [R109], R13 ;  /* 0x0000000d6d007388 */ /* 0x010fe80000000800 */
[----:B------:R-:W-:Y:S01]  /*8500*/  STS [R108+0x2000], R16 ;  /* 0x002000106c007388 */ /* 0x000fe20000000800 */
[----:B------:R-:W-:-:S03]  /*8510*/  ISETP.NE.AND P0, PT, R104, -0x1, PT ;  /* 0xffffffff6800780c */ /* 0x000fc60003f05270 */
[----:B------:R-:W-:Y:S04]  /*8520*/  STS [R108+0x2400], R15 ;  /* 0x0024000f6c007388 */ /* 0x000fe80000000800 */
[----:B------:R-:W-:Y:S04]  /*8530*/  STS [R107+0x2000], R12 ;  /* 0x0020000c6b007388 */ /* 0x000fe80000000800 */
[----:B------:R-:W-:Y:S04]  /*8540*/  STS [R107+0x2400], R11 ;  /* 0x0024000b6b007388 */ /* 0x000fe80000000800 */
[----:B------:R-:W-:Y:S04]  /*8550*/  STS [R106], R10 ;  /* 0x0000000a6a007388 */ /* 0x000fe80000000800 */
[----:B------:R-:W-:Y:S04]  /*8560*/  STS [R106+0x400], R9 ;  /* 0x000400096a007388 */ /* 0x000fe80000000800 */
[----:B------:R1:W-:Y:S04]  /*8570*/  STS [R105], R6 ;  /* 0x0000000669007388 */ /* 0x0003e80000000800 */
[----:B------:R-:W-:Y:S04]  /*8580*/  STS [R105+0x400], R5 ;  /* 0x0004000569007388 */ /* 0x000fe80000000800 */
[----:B------:R-:W-:Y:S04]  /*8590*/  STS [R106+0x2000], R8 ;  /* 0x002000086a007388 */ /* 0x000fe80000000800 */
[----:B------:R-:W-:Y:S04]  /*85a0*/  STS [R106+0x2400], R7 ;  /* 0x002400076a007388 */ /* 0x000fe80000000800 */
[----:B------:R2:W-:Y:S04]  /*85b0*/  STS [R105+0x2000], R4 ;  /* 0x0020000469007388 */ /* 0x0005e80000000800 */
[----:B------:R-:W-:Y:S04]  /*85c0*/  STS [R105+0x2400], R2 ;  /* 0x0024000269007388 */ /* 0x000fe80000000800 */
[----:B------:R3:W-:Y:S01]  /*85d0*/  STS [R108+0x4000], R0 ;  /* 0x004000006c007388 */ /* 0x0007e20000000800 */
[----:B-1----:R-:W-:-:S03]  /*85e0*/  @P0 IADD3 R6, R247, R104, RZ ;  /* 0x00000068f7060210 */ /* 0x002fc60007ffe0ff */
[----:B------:R1:W-:Y:S04]  /*85f0*/  STS [R108+0x4400], R30 ;  /* 0x0044001e6c007388 */ /* 0x0003e80000000800 */
[----:B------:R-:W-:Y:S04]  /*8600*/  STS [R107+0x4000], R32 ;  /* 0x004000206b007388 */ /* 0x000fe80000000800 */
[----:B------:R-:W-:Y:S04]  /*8610*/  STS [R109+0x4000], R29 ;  /* 0x0040001d6d007388 */ /* 0x000fe80000000800 */
[----:B------:R-:W-:Y:S01]  /*8620*/  STS [R108+0x6000], R34 ;  /* 0x006000226c007388 */ /* 0x000fe20000000800 */
[----:B--2---:R-:W2:Y:S03]  /*8630*/  @P0 LDC.64 R4, c[0x0][0x450] ;  /* 0x00011400ff040b82 */ /* 0x004ea60000000a00 */
[----:B------:R-:W-:Y:S01]  /*8640*/  STS [R108+0x6400], R33 ;  /* 0x006400216c007388 */ /* 0x000fe20000000800 */
[----:B---3--:R-:W-:-:S02]  /*8650*/  @P0 IADD3 R0, R247, R104, RZ ;  /* 0x00000068f7000210 */ /* 0x008fc40007ffe0ff */
[----:B------:R-:W3:Y:S02]  /*8660*/  S2R R104, SR_CTAID.Y ;  /* 0x0000000000687919 */ /* 0x000ee40000002600 */
[----:B-1----:R-:W1:Y:S01]  /*8670*/  @P0 LDC.64 R30, c[0x0][0x458] ;  /* 0x00011600ff1e0b82 */ /* 0x002e620000000a00 */
[----:B------:R4:W-:Y:S04]  /*8680*/  STS [R107+0x6000], R28 ;  /* 0x0060001c6b007388 */ /* 0x0009e80000000800 */
[----:B------:R-:W-:Y:S04]  /*8690*/  STS [R107+0x6400], R27 ;  /* 0x0064001b6b007388 */ /* 0x000fe80000000800 */
[----:B------:R-:W-:Y:S04]  /*86a0*/  STS [R106+0x4000], R26 ;  /* 0x0040001a6a007388 */ /* 0x000fe80000000800 */
[----:B------:R-:W-:Y:S04]  /*86b0*/  STS [R106+0x4400], R25 ;  /* 0x004400196a007388 */ /* 0x000fe80000000800 */
[----:B------:R-:W-:Y:S04]  /*86c0*/  STS [R105+0x4000], R22 ;  /* 0x0040001669007388 */ /* 0x000fe80000000800 */
[----:B------:R-:W-:Y:S04]  /*86d0*/  STS [R105+0x4400], R21 ;  /* 0x0044001569007388 */ /* 0x000fe80000000800 */
[----:B------:R-:W-:Y:S04]  /*86e0*/  STS [R106+0x6000], R24 ;  /* 0x006000186a007388 */ /* 0x000fe80000000800 */
[----:B------:R3:W-:Y:S04]  /*86f0*/  STS [R106+0x6400], R23 ;  /* 0x006400176a007388 */ /* 0x0007e80000000800 */
[----:B------:R3:W-:Y:S01]  /*8700*/  STS [R105+0x6000], R20 ;  /* 0x0060001469007388 */ /* 0x0007e20000000800 */
[----:B------:R-:W3:Y:S03]  /*8710*/  S2R R12, SR_TID.X ;  /* 0x00000000000c7919 */ /* 0x000ee60000002100 */
[----:B------:R3:W-:Y:S01]  /*8720*/  STS [R105+0x6400], R19 ;  /* 0x0064001369007388 */ /* 0x0007e20000000800 */
[----:B--2---:R-:W-:-:S02]  /*8730*/  @P0 IMAD R2, R0, R5, RZ ;  /* 0x0000000500020224 */ /* 0x004fc400078e02ff */
[----:B------:R-:W-:-:S04]  /*8740*/  @P0 IMAD.WIDE.U32 R8, R0, R4, RZ ;  /* 0x0000000400080225 */ /* 0x000fc800078e00ff */
[C---:B-1----:R-:W-:Y:S02]  /*8750*/  @P0 IMAD R0, R6.reuse, R31, RZ ;  /* 0x0000001f06000224 */ /* 0x042fe400078e02ff */
[----:B------:R-:W-:Y:S01]  /*8760*/  @P0 IMAD.WIDE.U32 R6, R6, R30, RZ ;  /* 0x0000001e06060225 */ /* 0x000fe200078e00ff */
[----:B------:R-:W-:Y:S02]  /*8770*/  @P0 IADD3 R10, R9, R2, RZ ;  /* 0x00000002090a0210 */ /* 0x000fe40007ffe0ff */
[----:B------:R-:W-:Y:S02]  /*8780*/  @P0 MOV R2, R8 ;  /* 0x0000000800020202 */ /* 0x000fe40000000f00 */
[----:B----4-:R-:W-:Y:S02]  /*8790*/  @P0 IADD3 R28, R7, R0, RZ ;  /* 0x00000000071c0210 */ /* 0x010fe40007ffe0ff */
[----:B---3--:R-:W-:Y:S02]  /*87a0*/  @P0 MOV R23, R6 ;  /* 0x0000000600170202 */ /* 0x008fe40000000f00 */
[----:B------:R-:W-:-:S02]  /*87b0*/  SHF.L.U32 R20, R246, 0x7, RZ ;  /* 0x00000007f6147819 */ /* 0x000fc400000006ff */
[----:B------:R-:W-:Y:S01]  /*87c0*/  SHF.R.S32.HI R11, RZ, 0x1f, R104 ;  /* 0x0000001fff0b7819 */ /* 0x000fe20000011468 */
        /* <DEDUP_REMOVED lines=13> */
.L_x_718:
        /* <DEDUP_REMOVED lines=13> */
.L_x_719:
[----:B------:R-:W-:Y:S01]  /*8970*/  BAR.SYNC.DEFER_BLOCKING 0x0 ;  /* 0x0000000000007b1d */ /* 0x000fe20000010000 */
[--C-:B------:R-:W-:Y:S01]  /*8980*/  SHF.R.S32.HI R9, RZ, 0x1f, R220.reuse ;  /* 0x0000001fff097819 */ /* 0x100fe200000114dc */
[----:B------:R-:W-:Y:S01]  /*8990*/  IMAD.MOV.U32 R8, RZ, RZ, R220 ;  /* 0x000000ffff087224 */ /* 0x000fe200078e00dc */
[----:B------:R-:W-:Y:S02]  /*89a0*/  SHF.R.S32.HI R22, RZ, 0x1f, R20 ;  /* 0x0000001fff167819 */ /* 0x000fe40000011414 */
[----:B------:R-:W-:Y:S01]  /*89b0*/  SHF.R.S32.HI R11, RZ, 0x1f, R12 ;  /* 0x0000001fff0b7819 */ /* 0x000fe2000001140c */
[-C--:B------:R-:W-:Y:S01]  /*89c0*/  IMAD.WIDE.U32 R6, R20, R4.reuse, R8 ;  /* 0x0000000414067225 */ /* 0x080fe200078e0008 */
[----:B------:R-:W-:Y:S01]  /*89d0*/  ULDC UR4, c[0x0][0x2d0] ;  /* 0x0000b40000047ab9 */ /* 0x000fe20000000800 */
[----:B------:R-:W-:Y:S01]  /*89e0*/  SHF.R.S32.HI R21, RZ, 0x1f, R248 ;  /* 0x0000001fff157819 */ /* 0x000fe200000114f8 */
[----:B------:R-:W-:Y:S01]  /*89f0*/  BSSY B0, `(.L_x_720) ;  /* 0x0000026000007945 */ /* 0x000fe20003800000 */
[----:B------:R-:W-:Y:S01]  /*8a00*/  IMAD R0, R22, R4, RZ ;  /* 0x0000000416007224 */ /* 0x000fe200078e02ff */
[----:B------:R-:W-:-:S02]  /*8a10*/  IADD3 R6, P0, R2, R6, RZ ;  /* 0x0000000602067210 */ /* 0x000fc40007f1e0ff */
[----:B------:R-:W-:Y:S01]  /*8a20*/  LEA.HI R2, R11, R12, RZ, 0x3 ;  /* 0x0000000c0b027211 */ /* 0x000fe200078f18ff */
[----:B------:R-:W-:Y:S01]  /*8a30*/  IMAD R0, R20, R5, R0 ;  /* 0x0000000514007224 */ /* 0x000fe200078e0200 */
[----:B------:R-:W-:Y:S01]  /*8a40*/  ISETP.GE.AND P4, PT, R220, UR4, PT ;  /* 0x00000004dc007c0c */ /* 0x000fe2000bf86270 */
[----:B------:R-:W-:-:S03]  /*8a50*/  ULDC.64 UR4, c[0x0][0x468] ;  /* 0x00011a0000047ab9 */ /* 0x000fc60000000a00 */
[----:B------:R-:W-:Y:S02]  /*8a60*/  IADD3.X R7, R10, R7, R0, P0, !PT ;  /* 0x000000070a077210 */ /* 0x000fe400007fe400 */
[----:B------:R-:W-:Y:S01]  /*8a70*/  SHF.R.S32.HI R0, RZ, 0x3, R2 ;  /* 0x00000003ff007819 */ /* 0x000fe20000011402 */
[----:B------:R-:W-:Y:S01]  /*8a80*/  IMAD R2, R246, -0x80, R195 ;  /* 0xffffff80f6027824 */ /* 0x000fe200078e02c3 */
[----:B------:R1:W2:Y:S01]  /*8a90*/  LDS.128 R24, [R114+0x7000] ;  /* 0x0070000072187984 */ /* 0x0002a20000000c00 */
[----:B------:R-:W-:Y:S01]  /*8aa0*/  IMAD.WIDE.U32 R6, R248, UR4, R6 ;  /* 0x00000004f8067c25 */ /* 0x000fe2000f8e0006 */
[----:B------:R-:W-:Y:S02]  /*8ab0*/  SHF.R.S32.HI R29, RZ, 0x1f, R0 ;  /* 0x0000001fff1d7819 */ /* 0x000fe40000011400 */
[----:B------:R1:W3:Y:S01]  /*8ac0*/  LDS.128 R32, [R114+0xb000] ;  /* 0x00b0000072207984 */ /* 0x0002e20000000c00 */
[C---:B------:R-:W-:Y:S02]  /*8ad0*/  VIADD R10, R0.reuse, 0x20 ;  /* 0x00000020000a7836 */ /* 0x040fe40000000000 */
[C---:B------:R-:W-:Y:S01]  /*8ae0*/  VIADD R12, R0.reuse, 0x40 ;  /* 0x00000040000c7836 */ /* 0x040fe20000000000 */
[----:B------:R1:W4:Y:S01]  /*8af0*/  LDS.128 R36, [R114+0xc000] ;  /* 0x00c0000072247984 */ /* 0x0003220000000c00 */
[----:B------:R-:W-:Y:S01]  /*8b00*/  VIADD R11, R0, 0x60 ;  /* 0x00000060000b7836 */ /* 0x000fe20000000000 */
[-C--:B------:R-:W-:Y:S01]  /*8b10*/  ISETP.GE.OR P3, PT, R10, R2.reuse, P4 ;  /* 0x000000020a00720c */ /* 0x080fe20002766670 */
[----:B------:R-:W-:Y:S01]  /*8b20*/  IMAD R10, R21, UR4, RZ ;  /* 0x00000004150a7c24 */ /* 0x000fe2000f8e02ff */
[----:B------:R1:W1:Y:S01]  /*8b30*/  LDS.128 R40, [R114+0xd000] ;  /* 0x00d0000072287984 */ /* 0x0002620000000c00 */
[----:B------:R-:W-:-:S02]  /*8b40*/  ISETP.GE.OR P2, PT, R12, R2, P4 ;  /* 0x000000020c00720c */ /* 0x000fc40002746670 */
[-C--:B------:R-:W-:Y:S02]  /*8b50*/  ISETP.GE.OR P1, PT, R11, R2.reuse, P4 ;  /* 0x000000020b00720c */ /* 0x080fe40002726670 */
[----:B------:R-:W-:Y:S01]  /*8b60*/  ISETP.GE.OR P4, PT, R0, R2, P4 ;  /* 0x000000020000720c */ /* 0x000fe20002786670 */
[----:B------:R-:W-:-:S04]  /*8b70*/  IMAD R2, R248, UR5, R10 ;  /* 0x00000005f8027c24 */ /* 0x000fc8000f8e020a */
[----:B------:R-:W-:-:S08]  /*8b80*/  IMAD.IADD R2, R2, 0x1, R7 ;  /* 0x0000000102027824 */ /* 0x000fd000078e0207 */
        /* <DEDUP_REMOVED lines=12> */
.L_x_721:
[----:B------:R-:W-:Y:S05]  /*8c50*/  BSYNC B0 ;  /* 0x0000000000007941 */ /* 0x000fea0003800000 */
.L_x_720:
        /* <DEDUP_REMOVED lines=14> */
.L_x_723:
[----:B------:R-:W-:Y:S05]  /*8d40*/  BSYNC B0 ;  /* 0x0000000000007941 */ /* 0x000fea0003800000 */
.L_x_722:
[----:B--2---:R2:W1:Y:S01]  /*8d50*/  LDS.128 R16, [R114+0x8000] ;  /* 0x0080000072107984 */ /* 0x0044620000000c00 */
[----:B------:R-:W-:Y:S04]  /*8d60*/  BSSY B0, `(.L_x_724) ;  /* 0x000000e000007945 */ /* 0x000fe80003800000 */
[----:B------:R-:W-:Y:S05]  /*8d70*/  @P2 BRA `(.L_x_725) ;  /* 0x0000000000302947 */ /* 0x000fea0003800000 */
[----:B------:R-:W-:Y:S01]  /*8d80*/  IADD3 R12, P0, R0, 0x40, RZ ;  /* 0x00000040000c7810 */ /* 0x000fe20007f1e0ff */
        /* <DEDUP_REMOVED lines=11> */
.L_x_725:
[----:B------:R-:W-:Y:S05]  /*8e40*/  BSYNC B0 ;  /* 0x0000000000007941 */ /* 0x000fea0003800000 */
.L_x_724:
        /* <DEDUP_REMOVED lines=14> */
.L_x_727:
[----:B------:R-:W-:Y:S05]  /*8f30*/  BSYNC B0 ;  /* 0x0000000000007941 */ /* 0x000fea0003800000 */
.L_x_726:
        /* <DEDUP_REMOVED lines=23> */
.L_x_729:
[----:B------:R-:W-:Y:S05]  /*90b0*/  BSYNC B0 ;  /* 0x0000000000007941 */ /* 0x000fea0003800000 */
.L_x_728:
        /* <DEDUP_REMOVED lines=13> */
[----:B---3--:R2:W-:Y:S02]  /*9190*/  STG.E.128 desc[UR14][R8.64], R32 ;  /* 0x0000002008007986 */ /* 0x0085e4000c101d0e */
.L_x_731:
[----:B------:R-:W-:Y:S05]  /*91a0*/  BSYNC B0 ;  /* 0x0000000000007941 */ /* 0x000fea0003800000 */
.L_x_730:
        /* <DEDUP_REMOVED lines=14> */
.L_x_733:
[----:B------:R-:W-:Y:S05]  /*9290*/  BSYNC B0 ;  /* 0x0000000000007941 */ /* 0x000fea0003800000 */
.L_x_732:
        /* <DEDUP_REMOVED lines=13> */
.L_x_690:
[----:B------:R-:W-:Y:S05]  /*9370*/  BSYNC B1 ;  /* 0x0000000000017941 */ /* 0x000fea0003800000 */
.L_x_668:
[----:B------:R-:W3:Y:S02]  /*9380*/  LDC R0, c[0x0][0xc] ;  /* 0x00000300ff007b82 */ /* 0x000ee40000000800 */
[----:B---3--:R-:W-:-:S04]  /*9390*/  IADD3 R246, R0, R246, RZ ;  /* 0x000000f600f67210 */ /* 0x008fc80007ffe0ff */
[----:B------:R-:W-:-:S13]  /*93a0*/  ISETP.GE.AND P0, PT, R246, UR7, PT ;  /* 0x00000007f6007c0c */ /* 0x000fda000bf06270 */
[----:B------:R-:W-:Y:S05]  /*93b0*/  @P0 BRA `(.L_x_734) ;  /* 0x0000000000040947 */ /* 0x000fea0003800000 */
[----:B------:R-:W-:Y:S05]  /*93c0*/  BRA `(.L_x_735) ;  /* 0xffffff7400607947 */ /* 0x000fea000383ffff */
.L_x_734:
[----:B------:R-:W-:Y:S05]  /*93d0*/  EXIT ;  /* 0x000000000000794d */ /* 0x000fea0003800000 */
.L_x_736:
        /* <DEDUP_REMOVED lines=10> */
.L_x_1270:


//--------------------- .text._ZN5flash44flash_bwd_dq_dk_dv_loop_seqk_parallel_kernelI23Flash_bwd_kernel_traitsILi64ELi64ELi128ELi8ELi2ELi4ELi4ELb1ELb0EN7cutlass6half_tE19Flash_kernel_traitsILi64ELi64ELi128ELi8ES3_EELb0ELb1ELb0ELb1ELb0ELb0ELb1EEEvNS_16Flash_bwd_paramsE --------------------------
	.section	.text._ZN5flash44flash_bwd_dq_dk_dv_loop_seqk_parallel_kernelI23Flash_bwd_kernel_traitsILi64ELi64ELi128ELi8ELi2ELi4ELi4ELb1ELb0EN7cutlass6half_tE19Flash_kernel_traitsILi64ELi64ELi128ELi8ES3_EELb0ELb1ELb0ELb1ELb0ELb0ELb1EEEvNS_16Flash_bwd_paramsE,"ax",@progbits
	.align	128
        .global         _ZN5flash44flash_bwd_dq_dk_dv_loop_seqk_parallel_kernelI23Flash_bwd_kernel_traitsILi64ELi64ELi128ELi8ELi2ELi4ELi4ELb1ELb0EN7cutlass6half_tE19Flash_kernel_traitsILi64ELi64ELi128ELi8ES3_EELb0ELb1ELb0ELb1ELb0ELb0ELb1EEEvNS_16Flash_bwd_paramsE
        .type           _ZN5flash44flash_bwd_dq_dk_dv_loop_seqk_parallel_kernelI23Flash_bwd_kernel_traitsILi64ELi64ELi128ELi8ELi2ELi4ELi4ELb1ELb0EN7cutlass6half_tE19Flash_kernel_traitsILi64ELi64ELi128ELi8ES3_EELb0ELb1ELb0ELb1ELb0ELb0ELb1EEEvNS_16Flash_bwd_paramsE,@function
        .size           _ZN5flash44flash_bwd_dq_dk_dv_loop_seqk_parallel_kernelI23Flash_bwd_kernel_traitsILi64ELi64ELi128ELi8ELi2ELi4ELi4ELb1ELb0EN7cutlass6half_tE19Flash_kernel_traitsILi64ELi64ELi128ELi8ES3_EELb0ELb1ELb0ELb1ELb0ELb0ELb1EEEvNS_16Flash_bwd_paramsE,(.L_x_1271 - _ZN5flash44flash_bwd_dq_dk_dv_loop_seqk_parallel_kernelI23Flash_bwd_kernel_traitsILi64ELi64ELi128ELi8ELi2ELi4ELi4ELb1ELb0EN7cutlass6half_tE19Flash_kernel_traitsILi64ELi64ELi128ELi8ES3_EELb0ELb1ELb0ELb1ELb0ELb0ELb1EEEvNS_16Flash_bwd_paramsE)
        .other          _ZN5flash44flash_bwd_dq_dk_dv_loop_seqk_parallel_kernelI23Flash_bwd_kernel_traitsILi64ELi64ELi128ELi8ELi2ELi4ELi4ELb1ELb0EN7cutlass6half_tE19Flash_kernel_traitsILi64ELi64ELi128ELi8ES3_EELb0ELb1ELb0ELb1ELb0ELb0ELb1EEEvNS_16Flash_bwd_paramsE,@"STO_CUDA_ENTRY STV_DEFAULT"
_ZN5flash44flash_bwd_dq_dk_dv_loop_seqk_parallel_kernelI23Flash_bwd_kernel_traitsILi64ELi64ELi128ELi8ELi2ELi4ELi4ELb1ELb0EN7cutlass6half_tE19Flash_kernel_traitsILi64ELi64ELi128ELi8ES3_EELb0ELb1ELb0ELb1ELb0ELb0ELb1EEEvNS_16Flash_bwd_paramsE:
.text._ZN5flash44flash_bwd_dq_dk_dv_loop_seqk_parallel_kernelI23Flash_bwd_kernel_traitsILi64ELi64ELi128ELi8ELi2ELi4ELi4ELb1ELb0EN7cutlass6half_tE19Flash_kernel_traitsILi64ELi64ELi128ELi8ES3_EELb0ELb1ELb0ELb1ELb0ELb0ELb1EEEvNS_16Flash_bwd_paramsE:
        /* <DEDUP_REMOVED lines=20> */
[----:B---3--:R-:W-:Y:S01]  /*0140*/  ULEA UR4, UR4, UR5, 0x18 ;  /* 0x0000000504047291 */ /* 0x008fe2000f8ec03f */
[----:B--2---:R-:W-:Y:S01]  /*0150*/  SHF.R.S32.HI R15, RZ, 0x1f, R16 ;  /* 0x0000001fff0f7819 */ /* 0x004fe20000011410 */
[----:B------:R-:W-:Y:S01]  /*0160*/  IMAD.SHL.U32 R249, R16, 0x2, RZ ;  /* 0x0000000210f97824 */ /* 0x000fe200078e00ff */
[----:B----4-:R-:W-:-:S02]  /*0170*/  USHF.R.S32.HI UR5, URZ, 0x1f, UR59 ;  /* 0x0000001f3f057899 */ /* 0x010fc4000801143b */
[CC--:B------:R-:W-:Y:S01]  /*0180*/  LEA.HI R4, R15.reuse, R16.reuse, RZ, 0x4 ;  /* 0x000000100f047211 */ /* 0x0c0fe200078f20ff */
[----:B------:R-:W-:Y:S01]  /*0190*/  USHF.R.S32.HI UR7, URZ, 0x1f, UR59 ;  /* 0x0000001f3f077899 */ /* 0x000fe2000801143b */
[C---:B------:R-:W-:Y:S02]  /*01a0*/  LEA.HI R19, R15.reuse, R16, RZ, 0x3 ;  /* 0x000000100f137211 */ /* 0x040fe400078f18ff */
[----:B------:R-:W-:Y:S01]  /*01b0*/  SHF.R.S32.HI R2, RZ, 0x4, R4 ;  /* 0x00000004ff027819 */ /* 0x000fe20000011404 */
[----:B-----5:R-:W-:Y:S01]  /*01c0*/  USHF.L.U32 UR6, UR48, 0x7, URZ ;  /* 0x0000000730067899 */ /* 0x020fe2000800063f */
[----:B------:R-:W-:Y:S02]  /*01d0*/  SHF.R.S32.HI R242, RZ, 0x3, R19 ;  /* 0x00000003fff27819 */ /* 0x000fe40000011413 */
[----:B-1----:R-:W-:Y:S02]  /*01e0*/  LEA.HI R0, R4, R2, RZ, 0x1 ;  /* 0x0000000204007211 */ /* 0x002fe400078f08ff */
[----:B------:R-:W-:-:S02]  /*01f0*/  LEA.HI R18, R15, R16, RZ, 0x2 ;  /* 0x000000100f127211 */ /* 0x000fc400078f10ff */
[----:B------:R-:W-:Y:S02]  /*0200*/  LOP3.LUT R0, R0, 0xfffffffe, RZ, 0xc0, !PT ;  /* 0xfffffffe00007812 */ /* 0x000fe400078ec0ff */
[--C-:B------:R-:W-:Y:S02]  /*0210*/  SHF.R.S32.HI R10, RZ, 0x2, R18.reuse ;  /* 0x00000002ff0a7819 */ /* 0x100fe40000011412 */
[----:B------:R-:W-:Y:S01]  /*0220*/  SHF.R.S32.HI R3, RZ, 0x1f, R18 ;  /* 0x0000001fff037819 */ /* 0x000fe20000011412 */
[----:B------:R-:W-:Y:S01]  /*0230*/  IMAD.IADD R13, R2, 0x1, -R0 ;  /* 0x00000001020d7824 */ /* 0x000fe200078e0a00 */
[----:B------:R-:W-:Y:S01]  /*0240*/  LOP3.LUT R0, R19, 0xfffffff8, RZ, 0xc0, !PT ;  /* 0xfffffff813007812 */ /* 0x000fe200078ec0ff */
[----:B------:R-:W-:Y:S01]  /*0250*/  IMAD.SHL.U32 R2, R242, 0x40, RZ ;  /* 0x00000040f2027824 */ /* 0x000fe200078e00ff */
[----:B------:R-:W-:Y:S02]  /*0260*/  LEA.HI R12, R15, R16, RZ, 0x5 ;  /* 0x000000100f0c7211 */ /* 0x000fe400078f28ff */
[----:B------:R-:W-:Y:S01]  /*0270*/  LEA.HI R3, R3, R10, RZ, 0x3 ;  /* 0x0000000a03037211 */ /* 0x000fe200078f18ff */
[----:B------:R-:W-:Y:S01]  /*0280*/  IMAD.IADD R0, R16, 0x1, -R0 ;  /* 0x0000000110007824 */ /* 0x000fe200078e0a00 */
[----:B------:R-:W-:-:S02]  /*0290*/  LOP3.LUT R2, R2, 0x1c0, RZ, 0xc0, !PT ;  /* 0x000001c002027812 */ /* 0x000fc400078ec0ff */
[--C-:B------:R-:W-:Y:S01]  /*02a0*/  SHF.R.S32.HI R20, RZ, 0x5, R12.reuse ;  /* 0x00000005ff147819 */ /* 0x100fe2000001140c */
[----:B------:R-:W-:Y:S01]  /*02b0*/  IMAD.SHL.U32 R234, R0, 0x8, RZ ;  /* 0x0000000800ea7824 */ /* 0x000fe200078e00ff */
        /* <DEDUP_REMOVED lines=18> */
[----:B------:R-:W-:Y:S01]  /*03e0*/  LEA.HI R14, R4, R3, RZ, 0x3 ;  /* 0x00000003040e7211 */ /* 0x000fe200078f18ff */
[----:B------:R-:W-:Y:S01]  /*03f0*/  IMAD.SHL.U32 R4, R13, 0x200, RZ ;  /* 0x000002000d047824 */ /* 0x000fe200078e00ff */
[----:B------:R-:W-:Y:S02]  /*0400*/  SHF.R.S32.HI R6, RZ, 0x6, R6 ;  /* 0x00000006ff067819 */ /* 0x000fe40000011406 */
[----:B------:R-:W-:Y:S02]  /*0410*/  LOP3.LUT R8, R0, 0x8, R19, 0xf8, !PT ;  /* 0x0000000800087812 */ /* 0x000fe400078ef813 */
[----:B------:R-:W-:Y:S01]  /*0420*/  SHF.R.U32.HI R5, RZ, 0x3, R0 ;  /* 0x00000003ff057819 */ /* 0x000fe20000011600 */
[----:B------:R-:W-:Y:S01]  /*0430*/  IMAD R248, R6, 0x200, R248 ;  /* 0x0000020006f87824 */ /* 0x000fe200078e02f8 */
[----:B------:R-:W-:Y:S01]  /*0440*/  LOP3.LUT R11, R0, 0x30, R2, 0xf8, !PT ;  /* 0x00000030000b7812 */ /* 0x000fe200078ef802 */
[----:B------:R-:W-:Y:S01]  /*0450*/  IMAD R2, R6, 0x800, R4 ;  /* 0x0000080006027824 */ /* 0x000fe200078e0204 */
[----:B------:R-:W-:-:S02]  /*0460*/  LOP3.LUT R9, R14, 0xfffffff8, RZ, 0xc0, !PT ;  /* 0xfffffff80e097812 */ /* 0x000fc400078ec0ff */
[----:B------:R-:W-:Y:S02]  /*0470*/  LOP3.LUT R0, R8, R5, RZ, 0x3c, !PT ;  /* 0x0000000508007212 */ /* 0x000fe400078e3cff */
[----:B------:R-:W-:Y:S01]  /*0480*/  LOP3.LUT R7, R10, 0x1, RZ, 0xc0, !PT ;  /* 0x000000010a077812 */ /* 0x000fe200078ec0ff */
[----:B------:R-:W-:Y:S01]  /*0490*/  IMAD.IADD R17, R3, 0x1, -R9 ;  /* 0x0000000103117824 */ /* 0x000fe200078e0a09 */
[----:B------:R-:W-:Y:S01]  /*04a0*/  LOP3.LUT R3, R11, 0x8, R19, 0xf8, !PT ;  /* 0x000000080b037812 */ /* 0x000fe200078ef813 */
[----:B------:R-:W-:Y:S01]  /*04b0*/  IMAD.IADD R182, R2, 0x1, R0 ;  /* 0x0000000102b67824 */ /* 0x000fe200078e0200 */
[----:B------:R-:W-:Y:S02]  /*04c0*/  LEA.HI R0, R15, R16, RZ, 0x7 ;  /* 0x000000100f007211 */ /* 0x000fe400078f38ff */
[----:B------:R-:W-:Y:S02]  /*04d0*/  LOP3.LUT R2, R18, 0x7ffffffc, RZ, 0xc0, !PT ;  /* 0x7ffffffc12027812 */ /* 0x000fe400078ec0ff */
[----:B------:R-:W-:Y:S01]  /*04e0*/  LOP3.LUT R5, R4, R3, R5, 0xf6, !PT ;  /* 0x0000000304057212 */ /* 0x000fe200078ef605 */
[----:B------:R-:W-:Y:S01]  /*04f0*/  IMAD.SHL.U32 R3, R6, 0x20, RZ ;  /* 0x0000002006037824 */ /* 0x000fe200078e00ff */
[----:B------:R-:W-:Y:S01]  /*0500*/  ISETP.NE.U32.AND P0, PT, R7, 0x1, PT ;  /* 0x000000010700780c */ /* 0x000fe20003f05070 */
[----:B------:R-:W-:Y:S01]  /*0510*/  IMAD.IADD R11, R16, 0x1, -R2 ;  /* 0x00000001100b7824 */ /* 0x000fe200078e0a02 */
[----:B------:R-:W-:Y:S01]  /*0520*/  SHF.R.S32.HI R4, RZ, 0x7, R0 ;  /* 0x00000007ff047819 */ /* 0x000fe20000011400 */
[----:B------:R-:W-:Y:S01]  /*0530*/  IMAD.SHL.U32 R0, R10, 0x40, RZ ;  /* 0x000000400a007824 */ /* 0x000fe200078e00ff */
[----:B------:R-:W-:-:S02]  /*0540*/  LOP3.LUT R7, R12, 0xffffffe0, RZ, 0xc0, !PT ;  /* 0xffffffe00c077812 */ /* 0x000fc400078ec0ff */
[----:B------:R-:W-:Y:S01]  /*0550*/  LEA.HI R9, R12, R20, RZ, 0x1 ;  /* 0x000000140c097211 */ /* 0x000fe200078f08ff */
[----:B------:R-:W-:Y:S01]  /*0560*/  IMAD.SHL.U32 R2, R4, 0x8, RZ ;  /* 0x0000000804027824 */ /* 0x000fe200078e00ff */
[----:B------:R-:W-:Y:S01]  /*0570*/  LOP3.LUT R0, R0, 0x1c0, RZ, 0xc0, !PT ;  /* 0x000001c000007812 */ /* 0x000fe200078ec0ff */
[----:B------:R-:W-:Y:S01]  /*0580*/  IMAD.IADD R21, R16, 0x1, -R7 ;  /* 0x0000000110157824 */ /* 0x000fe200078e0a07 */
[----:B------:R-:W-:Y:S01]  /*0590*/  R2P PR, R10, 0x6 ;  /* 0x000000060a007804 */ /* 0x000fe20000000000 */
[----:B------:R-:W-:Y:S01]  /*05a0*/  IMAD.SHL.U32 R7, R13, 0x10, RZ ;  /* 0x000000100d077824 */ /* 0x000fe200078e00ff */
[----:B------:R-:W-:Y:S02]  /*05b0*/  LOP3.LUT R2, R2, 0x8, RZ, 0xc0, !PT ;  /* 0x0000000802027812 */ /* 0x000fe400078ec0ff */
[----:B------:R-:W-:Y:S01]  /*05c0*/  SHF.R.U32.HI R6, RZ, 0x3, R0 ;  /* 0x00000003ff067819 */ /* 0x000fe20000011600 */
[----:B------:R-:W-:Y:S01]  /*05d0*/  STL [R1+0x10], R21 ;  /* 0x0000101501007387 */ /* 0x000fe20000100800 */
[----:B------:R-:W-:-:S02]  /*05e0*/  SHF.R.S32.HI R15, RZ, 0x1f, R21 ;  /* 0x0000001fff0f7819 */ /* 0x000fc40000011415 */
[----:B------:R-:W-:Y:S02]  /*05f0*/  LOP3.LUT R249, R3, 0x6, R249, 0xf8, !PT ;  /* 0x0000000603f97812 */ /* 0x000fe400078ef8f9 */
[----:B------:R-:W-:Y:S02]  /*0600*/  LOP3.LUT R12, R2, 0x10, R7, 0xf8, !PT ;  /* 0x00000010020c7812 */ /* 0x000fe400078ef807 */
[----:B------:R-:W-:Y:S02]  /*0610*/  LOP3.LUT R8, R0, 0x20, R3, 0xf8, !PT ;  /* 0x0000002000087812 */ /* 0x000fe400078ef803 */
[----:B------:R-:W-:Y:S01]  /*0620*/  LOP3.LUT R10, R6, R0, R2, 0x1e, !PT ;  /* 0x00000000060a7212 */ /* 0x000fe200078e1e02 */
[----:B------:R-:W-:Y:S01]  /*0630*/  IMAD.SHL.U32 R0, R11, 0x2, RZ ;  /* 0x000000020b007824 */ /* 0x000fe200078e00ff */
[----:B------:R-:W-:Y:S02]  /*0640*/  LOP3.LUT R3, R9, 0xfffffffe, RZ, 0xc0, !PT ;  /* 0xfffffffe09037812 */ /* 0x000fe400078ec0ff */
[----:B------:R-:W-:Y:S01]  /*0650*/  LEA.HI R2, R15, R21, RZ, 0x2 ;  /* 0x000000150f027211 */ /* 0x000fe200078f10ff */
[----:B------:R-:W-:Y:S01]  /*0660*/  IMAD R4, R4, 0x1000, R0 ;  /* 0x0000100004047824 */ /* 0x000fe200078e0200 */
[----:B------:R-:W-:Y:S01]  /*0670*/  LOP3.LUT R8, R8, R6, RZ, 0x3c, !PT ;  /* 0x0000000608087212 */ /* 0x000fe200078e3cff */
[----:B------:R-:W-:Y:S01]  /*0680*/  IMAD.IADD R7, R20, 0x1, -R3 ;  /* 0x0000000114077824 */ /* 0x000fe200078e0a03 */
[----:B------:R-:W-:Y:S01]  /*0690*/  SHF.R.S32.HI R2, RZ, 0x2, R2 ;  /* 0x00000002ff027819 */ /* 0x000fe20000011402 */
[----:B------:R-:W-:Y:S01]  /*06a0*/  IMAD.SHL.U32 R3, R17, 0x40, RZ ;  /* 0x0000004011037824 */ /* 0x000fe200078e00ff */
[----:B------:R-:W-:Y:S01]  /*06b0*/  SEL R195, R195, 0x10, !P0 ;  /* 0x00000010c3c37807 */ /* 0x000fe20004000000 */
[----:B------:R-:W-:-:S02]  /*06c0*/  IMAD R6, R174, 0x400, R0 ;  /* 0x00000400ae067824 */ /* 0x000fc400078e0200 */
[----:B------:R-:W-:Y:S01]  /*06d0*/  IMAD R251, R7, 0x10, R2 ;  /* 0x0000001007fb7824 */ /* 0x000fe200078e0202 */
[----:B------:R-:W-:Y:S01]  /*06e0*/  LOP3.LUT R3, R3, 0x1c0, RZ, 0xc0, !PT ;  /* 0x000001c003037812 */ /* 0x000fe200078ec0ff */
[----:B------:R-:W-:Y:S02]  /*06f0*/  IMAD R4, R7, 0x400, R4 ;  /* 0x0000040007047824 */ /* 0x000fe400078e0204 */
[----:B------:R-:W-:Y:S02]  /*0700*/  VIADD R2, R251, 0xffffffc0 ;  /* 0xffffffc0fb027836 */ /* 0x000fe40000000000 */
[----:B------:R-:W-:Y:S02]  /*0710*/  IMAD.IADD R10, R6, 0x1, R10 ;  /* 0x00000001060a7824 */ /* 0x000fe400078e020a */
[----:B------:R-:W-:Y:S01]  /*0720*/  IMAD.SHL.U32 R6, R13, 0x8, RZ ;  /* 0x000000080d067824 */ /* 0x000fe200078e00ff */
[----:B------:R-:W-:Y:S01]  /*0730*/  SHF.R.S32.HI R0, RZ, 0x1f, R2 ;  /* 0x0000001fff007819 */ /* 0x000fe20000011402 */
[----:B------:R-:W-:Y:S01]  /*0740*/  IMAD.IADD R8, R8, 0x1, R4 ;  /* 0x0000000108087824 */ /* 0x000fe200078e0204 */
[----:B------:R-:W-:-:S02]  /*0750*/  SHF.R.U32.HI R4, RZ, 0x3, R3 ;  /* 0x00000003ff047819 */ /* 0x000fc40000011603 */
[----:B------:R-:W-:Y:S01]  /*0760*/  SHF.L.U64.HI R250, R2, 0x2, R0 ;  /* 0x0000000202fa7819 */ /* 0x000fe20000010200 */
[----:B------:R-:W-:Y:S01]  /*0770*/  IMAD.SHL.U32 R0, R14, 0x40, RZ ;  /* 0x000000400e007824 */ /* 0x000fe200078e00ff */
[----:B------:R-:W-:Y:S02]  /*0780*/  LOP3.LUT R2, R3, 0x8, R6, 0xf8, !PT ;  /* 0x0000000803027812 */ /* 0x000fe400078ef806 */
[----:B------:R-:W-:Y:S02]  /*0790*/  LOP3.LUT R3, R4, R12, R3, 0x1e, !PT ;  /* 0x0000000c04037212 */ /* 0x000fe400078e1e03 */
[----:B------:R-:W-:Y:S02]  /*07a0*/  LOP3.LUT R0, R0, 0xfffffe00, RZ, 0xc0, !PT ;  /* 0xfffffe0000007812 */ /* 0x000fe400078ec0ff */
[----:B------:R-:W-:Y:S02]  /*07b0*/  LOP3.LUT R2, R2, R4, RZ, 0x3c, !PT ;  /* 0x0000000402027212 */ /* 0x000fe400078e3cff */
[----:B------:R-:W-:Y:S01]  /*07c0*/  LOP3.LUT R180, R3, R0, RZ, 0xfc, !PT ;  /* 0x0000000003b47212 */ /* 0x000fe200078efcff */
[--C-:B------:R-:W-:Y:S01]  /*07d0*/  IMAD R4, R7, 0x400, R0.reuse ;  /* 0x0000040007047824 */ /* 0x100fe200078e0200 */
[----:B------:R-:W-:Y:S01]  /*07e0*/  LEA R197, R8, UR4, 0x1 ;  /* 0x0000000408c57c11 */ /* 0x000fe2000f8e08ff */
        /* <DEDUP_REMOVED lines=16> */
[----:B------:R-:W-:Y:S01]  /*08f0*/  SEL R2, R2, 0xffffffc0, !P3 ;  /* 0xffffffc002027807 */ /* 0x000fe20005800000 */
[----:B------:R-:W-:Y:S01]  /*0900*/  IMAD.IADD R198, R197, 0x1, R195 ;  /* 0x00000001c5c67824 */ /* 0x000fe200078e02c3 */
[----:B------:R-:W-:Y:S01]  /*0910*/  LEA R0, R182, UR6, 0x1 ;  /* 0x00000006b6007c11 */ /* 0x000fe2000f8e08ff */
[----:B------:R-:W-:Y:S01]  /*0920*/  VIADD R183, R183, UR5 ;  /* 0x00000005b7b77c36 */ /* 0x000fe20008000000 */
[----:B------:R-:W-:-:S02]  /*0930*/  SEL R4, R4, 0xffffffe0, !P1 ;  /* 0xffffffe004047807 */ /* 0x000fc40004800000 */
[----:B------:R-:W-:Y:S01]  /*0940*/  LEA R252, R10, UR5, 0x1 ;  /* 0x000000050afc7c11 */ /* 0x000fe2000f8e08ff */
[C---:B------:R-:W-:Y:S02]  /*0950*/  IMAD.IADD R176, R0.reuse, 0x1, R2 ;  /* 0x0000000100b07824 */ /* 0x040fe400078e0202 */
[----:B------:R-:W-:Y:S02]  /*0960*/  IMAD.IADD R178, R0, 0x1, R177 ;  /* 0x0000000100b27824 */ /* 0x000fe400078e02b1 */
[----:B------:R-:W-:Y:S02]  /*0970*/  IMAD.IADD R0, R4, 0x1, R252 ;  /* 0x0000000104007824 */ /* 0x000fe400078e02fc */
[C---:B------:R-:W-:Y:S02]  /*0980*/  VIADD R6, R252.reuse, 0x40 ;  /* 0x00000040fc067836 */ /* 0x040fe40000000000 */
[C---:B------:R-:W-:Y:S01]  /*0990*/  @P2 VIADD R6, R252.reuse, 0xffffffc0 ;  /* 0xffffffc0fc062836 */ /* 0x040fe20000000000 */
[----:B------:R1:W-:Y:S01]  /*09a0*/  STL [R1+0x8], R0 ;  /* 0x0000080001007387 */ /* 0x0003e20000100800 */
[----:B------:R-:W-:-:S02]  /*09b0*/  VIADD R7, R252, 0x420 ;  /* 0x00000420fc077836 */ /* 0x000fc40000000000 */
[----:B------:R-:W-:Y:S01]  /*09c0*/  @P1 VIADD R7, R252, 0x3e0 ;  /* 0x000003e0fc071836 */ /* 0x000fe20000000000 */
[----:B------:R2:W-:Y:S01]  /*09d0*/  STL [R1], R6 ;  /* 0x0000000601007387 */ /* 0x0005e20000100800 */
[----:B------:R-:W-:Y:S02]  /*09e0*/  IMAD.IADD R196, R197, 0x1, R4 ;  /* 0x00000001c5c47824 */ /* 0x000fe400078e0204 */
[----:B------:R-:W-:Y:S01]  /*09f0*/  IMAD.IADD R177, R177, 0x1, R176 ;  /* 0x00000001b1b17824 */ /* 0x000fe200078e02b0 */
[----:B------:R2:W-:Y:S01]  /*0a00*/  STL [R1+0xc], R7 ;  /* 0x00000c0701007387 */ /* 0x0005e20000100800 */
[----:B------:R-:W-:Y:S02]  /*0a10*/  IMAD.IADD R195, R195, 0x1, R196 ;  /* 0x00000001c3c37824 */ /* 0x000fe400078e02c4 */
[----:B-1----:R-:W-:-:S05]  /*0a20*/  IMAD.IADD R0, R4, 0x1, R6 ;  /* 0x0000000104007824 */ /* 0x002fca00078e0206 */
[----:B------:R2:W-:Y:S02]  /*0a30*/  STL [R1+0x4], R0 ;  /* 0x0000040001007387 */ /* 0x0005e40000100800 */
.L_x_805:
        /* <DEDUP_REMOVED lines=18> */
[----:B--2---:R-:W-:Y:S01]  /*0b60*/  IMAD.U32 R6, RZ, RZ, UR10 ;  /* 0x0000000aff067e24 */ /* 0x004fe2000f8e00ff */
        /* <DEDUP_REMOVED lines=11> */
[----:B----4-:R-:W2:Y:S01]  /*0c20*/  @P1 LDG.E R8, desc[UR8][R6.64] ;  /* 0x0000000806081981 */ /* 0x010ea2000c1e1900 */
        /* <DEDUP_REMOVED lines=36> */
.L_x_737:
        /* <DEDUP_REMOVED lines=15> */
[----:B------:R-:W-:-:S02]  /*0f60*/  USHF.L.U32 UR14, UR48, 0x7, URZ ;  /* 0x00000007300e7899 */ /* 0x000fc4000800063f */
[----:B------:R-:W-:Y:S02]  /*0f70*/  UIMAD UR30, UR48, UR7, UR6 ;  /* 0x00000007301e72a4 */ /* 0x000fe4000f8e0206 */
[----:B------:R-:W-:Y:S01]  /*0f80*/  USHF.R.S32.HI UR41, URZ, 0x1f, UR61 ;  /* 0x0000001f3f297899 */ /* 0x000fe2000801143d */
[----:B------:R-:W-:Y:S01]  /*0f90*/  @!UP1 ULDC.64 UR6, c[0x0][0x418] ;  /* 0x0001060000069ab9 */ /* 0x000fe20000000a00 */
[----:B------:R-:W-:Y:S01]  /*0fa0*/  ULDC.64 UR38, c[0x0][0x240] ;  /* 0x0000900000267ab9 */ /* 0x000fe20000000a00 */
[----:B------:R-:W-:Y:S01]  /*0fb0*/  ULDC UR20, c[0x0][0x2dc] ;  /* 0x0000b70000147ab9 */ /* 0x000fe20000000800 */
[----:B------:R-:W-:Y:S01]  /*0fc0*/  ULDC UR46, c[0x0][0x270] ;  /* 0x00009c00002e7ab9 */ /* 0x000fe20000000800 */
[----:B------:R-:W-:Y:S02]  /*0fd0*/  USEL UR32, UR14, URZ, UP2 ;  /* 0x0000003f0e207287 */ /* 0x000fe40009000000 */
[----:B------:R-:W-:Y:S01]  /*0fe0*/  @!UP1 UIMAD.WIDE.U32 UR42, UR48, UR6, URZ ;  /* 0x00000006302a92a5 */ /* 0x000fe2000f8e003f */
[----:B-1----:R-:W-:Y:S01]  /*0ff0*/  IABS R6, R7 ;  /* 0x0000000700067213 */ /* 0x002fe20000000000 */
[----:B------:R-:W-:Y:S01]  /*1000*/  UIMAD.WIDE.U32 UR14, UR5, UR38, URZ ;  /* 0x00000026050e72a5 */ /* 0x000fe2000f8e003f */
[----:B------:R-:W-:Y:S01]  /*1010*/  ISETP.NE.AND P3, PT, R7, RZ, PT ;  /* 0x000000ff0700720c */ /* 0x000fe20003f65270 */
[----:B------:R-:W-:Y:S01]  /*1020*/  UIMAD UR25, UR5, UR39, URZ ;  /* 0x00000027051972a4 */ /* 0x000fe2000f8e023f */
[----:B------:R-:W1:Y:S01]  /*1030*/  I2F.RP R4, R6 ;  /* 0x0000000600047306 */ /* 0x000e620000209400 */
[----:B------:R-:W-:-:S02]  /*1040*/  USHF.L.U64.HI UR16, UR48, 0x7, UR60 ;  /* 0x0000000730107899 */ /* 0x000fc4000801023c */
[----:B------:R-:W-:Y:S02]  /*1050*/  USEL UR58, UR22, UR14, !UP1 ;  /* 0x0000000e163a7287 */ /* 0x000fe4000c800000 */
[----:B--2---:R-:W-:Y:S02]  /*1060*/  UIMAD.WIDE.U32 UR28, UR11, UR12, URZ ;  /* 0x0000000c0b1c72a5 */ /* 0x004fe4000f8e003f */
[----:B------:R-:W-:Y:S02]  /*1070*/  UIADD3 UR50, UR23, UR30, URZ ;  /* 0x0000001e17327290 */ /* 0x000fe4000fffe03f */
[----:B------:R-:W-:Y:S02]  /*1080*/  UIMAD UR52, UR11, UR13, UR29 ;  /* 0x0000000d0b3472a4 */ /* 0x000fe4000f8e021d */
[----:B------:R-:W-:Y:S01]  /*1090*/  @!UP1 UIMAD UR11, UR60, UR6, URZ ;  /* 0x000000063c0b92a4 */ /* 0x000fe2000f8e023f */
[----:B------:R-:W-:Y:S01]  /*10a0*/  @UP1 ULDC.64 UR12, c[0x0][0x420] ;  /* 0x00010800000c1ab9 */ /* 0x000fe20000000a00 */
[----:B------:R-:W-:Y:S01]  /*10b0*/  @UP1 UIADD3 UR50, UR15, UR25, URZ ;  /* 0x000000190f321290 */ /* 0x000fe2000fffe03f */
        /* <DEDUP_REMOVED lines=15> */
[----:B------:R-:W-:-:S02]  /*11b0*/  ULOP3.LUT UR15, UR27, 0xffffffc0, URZ, 0xc0, !UPT ;  /* 0xffffffc01b0f7892 */ /* 0x000fc4000f8ec03f */
[----:B------:R-:W-:Y:S02]  /*11c0*/  USEL UR35, UR16, URZ, UP2 ;  /* 0x0000003f10237287 */ /* 0x000fe40009000000 */
[----:B------:R-:W-:Y:S02]  /*11d0*/  UIMAD.WIDE.U32 UR16, UR6, UR12, URZ ;  /* 0x0000000c061072a5 */ /* 0x000fe4000f8e003f */
        /* <DEDUP_REMOVED lines=8> */
[----:B------:R-:W-:Y:S01]  /*1260*/  USEL UR57, UR16, UR12, !UP1 ;  /* 0x0000000c10397287 */ /* 0x000fe2000c800000 */
[----:B------:R-:W-:Y:S01]  /*1270*/  IMAD.HI.U32 R0, R5, R0, R4 ;  /* 0x0000000005007227 */ /* 0x000fe200078e0004 */
[----:B------:R-:W-:Y:S02]  /*1280*/  USHF.R.S32.HI UR23, URZ, 0x1f, UR11 ;  /* 0x0000001f3f177899 */ /* 0x000fe4000801140b */
[----:B------:R-:W-:Y:S02]  /*1290*/  UIADD3 UR16, UP2, UR11, UR32, URZ ;  /* 0x000000200b107290 */ /* 0x000fe4000ff5e03f */
[----:B------:R-:W-:Y:S01]  /*12a0*/  UISETP.NE.AND UP0, UPT, UR37, -0x1, UPT ;  /* 0xffffffff2500788c */ /* 0x000fe2000bf05270 */
[----:B------:R-:W-:Y:S01]  /*12b0*/  IMAD.HI.U32 R0, R0, R2, RZ ;  /* 0x0000000200007227 */ /* 0x000fe200078e00ff */
[----:B------:R-:W-:Y:S02]  /*12c0*/  UIMAD UR22, UR7, UR5, URZ ;  /* 0x00000005071672a4 */ /* 0x000fe4000f8e023f */
[----:B------:R-:W-:-:S02]  /*12d0*/  UIADD3.X UR12, UR23, UR35, URZ, UP2, !UPT ;  /* 0x00000023170c7290 */ /* 0x000fc400097fe43f */
[----:B------:R-:W-:Y:S01]  /*12e0*/  IADD3 R4, -R0, RZ, RZ ;  /* 0x000000ff00047210 */ /* 0x000fe20007ffe1ff */
[----:B------:R-:W-:Y:S02]  /*12f0*/  UIMAD UR7, UR7, UR16, URZ ;  /* 0x00000010070772a4 */ /* 0x000fe4000f8e023f */
[----:B------:R-:W-:Y:S02]  /*1300*/  UIADD3 UR49, UR17, UR14, URZ ;  /* 0x0000000e11317290 */ /* 0x000fe4000fffe03f */
[C---:B------:R-:W-:Y:S01]  /*1310*/  IMAD R2, R6.reuse, R4, R2 ;  /* 0x0000000406027224 */ /* 0x040fe200078e0202 */
[----:B------:R-:W-:Y:S01]  /*1320*/  @!UP1 UIADD3 UR53, UR43, UR40, URZ ;  /* 0x000000282b359290 */ /* 0x000fe2000fffe03f */
[----:B------:R-:W-:Y:S01]  /*1330*/  ULDC UR30, c[0x0][0x2c4] ;  /* 0x0000b100001e7ab9 */ /* 0x000fe20000000800 */
[----:B------:R-:W-:Y:S02]  /*1340*/  UIMAD UR17, UR6, UR12, UR7 ;  /* 0x0000000c061172a4 */ /* 0x000fe4000f8e0207 */
[----:B------:R-:W-:Y:S01]  /*1350*/  ISETP.GT.U32.AND P1, PT, R6, R2, PT ;  /* 0x000000020600720c */ /* 0x000fe20003f24070 */
[----:B------:R-:W-:-:S02]  /*1360*/  UIMAD.WIDE.U32 UR40, UR6, UR16, URZ ;  /* 0x00000010062872a5 */ /* 0x000fc4000f8e003f */
[----:B------:R-:W-:Y:S01]  /*1370*/  @UP3 UIMAD UR6, UR48, UR30, URZ ;  /* 0x0000001e300632a4 */ /* 0x000fe2000f8e023f */
[----:B------:R-:W-:Y:S01]  /*1380*/  ULDC.U8 UR19, c[0x0][0x480] ;  /* 0x0001200000137ab9 */ /* 0x000fe20000000000 */
[----:B------:R-:W-:Y:S02]  /*1390*/  @UP0 UIADD3 UR24, UR33, UR37, URZ ;  /* 0x0000002521180290 */ /* 0x000fe4000fffe03f */
[----:B------:R-:W-:Y:S02]  /*13a0*/  @UP0 UIADD3 UR26, UR33, UR37, URZ ;  /* 0x00000025211a0290 */ /* 0x000fe4000fffe03f */
[----:B------:R-:W-:Y:S02]  /*13b0*/  UIMAD UR51, UR59, UR20, URZ ;  /* 0x000000143b3372a4 */ /* 0x000fe4000f8e023f */
[----:B------:R-:W-:Y:S02]  /*13c0*/  UISETP.NE.AND UP4, UPT, UR19, URZ, UPT ;  /* 0x0000003f1300728c */ /* 0x000fe4000bf85270 */
[----:B------:R-:W-:Y:S01]  /*13d0*/  @!P1 IMAD.IADD R2, R2, 0x1, -R6 ;  /* 0x0000000102029824 */ /* 0x000fe200078e0a06 */
[----:B------:R-:W-:Y:S01]  /*13e0*/  @UP3 USEL UR7, UR6, UR5, !UP1 ;  /* 0x0000000506073287 */ /* 0x000fe2000c800000 */
[----:B------:R-:W-:Y:S01]  /*13f0*/  @!P1 VIADD R0, R0, 0x1 ;  /* 0x0000000100009836 */ /* 0x000fe20000000000 */
[----:B------:R-:W-:Y:S01]  /*1400*/  PLOP3.LUT P1, PT, PT, PT, UP0, 0x80, 0x0 ;  /* 0x000000000000781c */ /* 0x000fe20003f2f008 */
[----:B------:R-:W-:Y:S01]  /*1410*/  @UP0 ULDC.64 UR20, c[0x0][0x248] ;  /* 0x0000920000140ab9 */ /* 0x000fe20000000a00 */
[----:B------:R-:W-:Y:S01]  /*1420*/  ISETP.GE.U32.AND P0, PT, R2, R6, PT ;  /* 0x000000060200720c */ /* 0x000fe20003f06070 */
[----:B------:R-:W-:Y:S01]  /*1430*/  @UP0 ULDC.64 UR18, c[0x0][0x250] ;  /* 0x0000940000120ab9 */ /* 0x000fe20000000a00 */
[----:B------:R-:W-:Y:S01]  /*1440*/  LOP3.LUT R2, R7, UR59, RZ, 0x3c, !PT ;  /* 0x0000003b07027c12 */ /* 0x000fe2000f8e3cff */
[----:B------:R-:W-:Y:S01]  /*1450*/  @UP1 UIADD3 UR49, UR13, UR22, URZ ;  /* 0x000000160d311290 */ /* 0x000fe2000fffe03f */
[----:B------:R-:W-:-:S02]  /*1460*/  @UP3 ULDC UR6, c[0x0][0x2e4] ;  /* 0x0000b90000063ab9 */ /* 0x000fc40000000800 */
[----:B------:R-:W-:Y:S01]  /*1470*/  ISETP.GE.AND P2, PT, R2, RZ, PT ;  /* 0x000000ff0200720c */ /* 0x000fe20003f46270 */
[----:B------:R-:W-:Y:S02]  /*1480*/  @UP0 UIMAD.WIDE.U32 UR14, UR24, UR20, URZ ;  /* 0x00000014180e02a5 */ /* 0x000fe4000f8e003f */
        /* <DEDUP_REMOVED lines=8> */
[----:B------:R-:W-:Y:S02]  /*1510*/  USHF.R.S32.HI UR46, URZ, 0x6, UR27 ;  /* 0x000000063f2e7899 */ /* 0x000fe4000801141b */
[----:B------:R-:W-:Y:S02]  /*1520*/  USEL UR54, UR52, URZ, UP4 ;  /* 0x0000003f34367287 */ /* 0x000fe4000a000000 */
[----:B------:R-:W-:Y:S01]  /*1530*/  @!UP3 UIMAD UR35, UR6, UR30, URZ ;  /* 0x0000001e0623b2a4 */ /* 0x000fe2000f8e023f */
[----:B------:R-:W-:Y:S01]  /*1540*/  @!P2 IADD3 R10, -R10, RZ, RZ ;  /* 0x000000ff0a0aa210 */ /* 0x000fe20007ffe1ff */
[----:B------:R-:W-:Y:S01]  /*1550*/  USHF.R.S32.HI UR29, URZ, 0x1f, UR34 ;  /* 0x0000001f3f1d7899 */ /* 0x000fe20008011422 */
[----:B------:R-:W-:Y:S01]  /*1560*/  @!P3 LOP3.LUT R10, RZ, R7, RZ, 0x33, !PT ;  /* 0x00000007ff0ab212 */ /* 0x000fe200078e33ff */
[----:B------:R-:W-:-:S02]  /*1570*/  USHF.R.S32.HI UR56, URZ, 0x1f, UR51 ;  /* 0x0000001f3f387899 */ /* 0x000fc40008011433 */
[----:B------:R-:W-:Y:S02]  /*1580*/  USEL UR55, UR28, URZ, UP4 ;  /* 0x0000003f1c377287 */ /* 0x000fe4000a000000 */
        /* <DEDUP_REMOVED lines=18> */
.L_x_739:
        /* <DEDUP_REMOVED lines=13> */
.L_x_740:
        /* <DEDUP_REMOVED lines=11> */
.L_x_741:
[----:B------:R-:W-:Y:S02]  /*1830*/  ULDC UR5, c[0x0][0x270] ;  /* 0x00009c0000057ab9 */ /* 0x000fe40000000800 */
[----:B------:R-:W-:-:S04]  /*1840*/  UIMAD UR5, UR48, UR5, UR59 ;  /* 0x00000005300572a4 */ /* 0x000fc8000f8e023b */
[----:B------:R-:W-:-:S12]  /*1850*/  UIMAD UR5, UR5, UR61, URZ ;  /* 0x0000003d050572a4 */ /* 0x000fd8000f8e023f */
.L_x_742:
[----:B------:R-:W2:Y:S01]  /*1860*/  LDL R15, [R1+0x10] ;  /* 0x00001000010f7983 */ /* 0x000ea20000100800 */
[----:B------:R-:W1:Y:S01]  /*1870*/  LDC.64 R12, c[0x0][0x420] ;  /* 0x00010800ff0c7b82 */ /* 0x000e620000000a00 */
[----:B------:R-:W-:Y:S01]  /*1880*/  SHF.R.S32.HI R14, RZ, 0x1f, R242 ;  /* 0x0000001fff0e7819 */ /* 0x000fe200000114f2 */
[----:B------:R-:W-:Y:S01]  /*1890*/  ULDC UR7, c[0x0][0x270] ;  /* 0x00009c0000077ab9 */ /* 0x000fe20000000800 */
[----:B------:R-:W3:Y:S01]  /*18a0*/  S2R R8, SR_TID.X ;  /* 0x0000000000087919 */ /* 0x000ee20000002100 */
[----:B------:R-:W-:Y:S01]  /*18b0*/  IADD3 R0, P0, R242, UR11, RZ ;  /* 0x0000000bf2007c10 */ /* 0x000fe2000ff1e0ff */
[----:B------:R-:W-:Y:S01]  /*18c0*/  ULDC UR6, c[0x0][0x2dc] ;  /* 0x0000b70000067ab9 */ /* 0x000fe20000000800 */
[--C-:B------:R-:W-:Y:S01]  /*18d0*/  SHF.R.S32.HI R235, RZ, 0x1f, R234.reuse ;  /* 0x0000001fffeb7819 */ /* 0x100fe200000114ea */
[----:B------:R-:W4:Y:S01]  /*18e0*/  S2R R9, SR_TID.X ;  /* 0x0000000000097919 */ /* 0x000f220000002100 */
[----:B------:R-:W-:Y:S01]  /*18f0*/  IADD3.X R2, R14, UR23, RZ, P0, !PT ;  /* 0x000000170e027c10 */ /* 0x000fe200087fe4ff */
[----:B------:R-:W-:Y:S01]  /*1900*/  UIMAD UR26, UR6, UR7, URZ ;  /* 0x00000007061a72a4 */ /* 0x000fe2000f8e023f */
[----:B------:R-:W-:Y:S01]  /*1910*/  BSSY B1, `(.L_x_738) ;  /* 0x000078b000017945 */ /* 0x000fe20003800000 */
[----:B------:R-:W-:Y:S01]  /*1920*/  IMAD.WIDE.U32 R4, R0, UR38, R234 ;  /* 0x0000002600047c25 */ /* 0x000fe2000f8e00ea */
[----:B------:R-:W-:-:S02]  /*1930*/  UIADD3 UR28, UR11, UR5, URZ ;  /* 0x000000050b1c7290 */ /* 0x000fc4000fffe03f */
[----:B------:R-:W-:Y:S01]  /*1940*/  UIADD3 UR5, -UR10, UR36, UR34 ;  /* 0x000000240a057290 */ /* 0x000fe2000fffe122 */
[----:B------:R-:W-:Y:S01]  /*1950*/  IMAD R2, R2, UR38, RZ ;  /* 0x0000002602027c24 */ /* 0x000fe2000f8e02ff */
[----:B------:R-:W-:Y:S01]  /*1960*/  USHF.R.S32.HI UR16, URZ, 0x1f, UR59 ;  /* 0x0000001f3f107899 */ /* 0x000fe2000801143b */
[----:B------:R-:W-:Y:S01]  /*1970*/  IADD3 R6, P2, R4, UR58, RZ ;  /* 0x0000003a04067c10 */ /* 0x000fe2000ff5e0ff */
[----:B------:R-:W-:Y:S01]  /*1980*/  ULDC UR15, c[0x0][0x398] ;  /* 0x0000e600000f7ab9 */ /* 0x000fe20000000800 */
[----:B------:R-:W-:Y:S01]  /*1990*/  IMAD R2, R0, UR39, R2 ;  /* 0x0000002700027c24 */ /* 0x000fe2000f8e0202 */
[----:B------:R-:W-:Y:S01]  /*19a0*/  USHF.L.U32 UR24, UR26, 0x6, URZ ;  /* 0x000000061a187899 */ /* 0x000fe2000800063f */
[----:B------:R-:W-:Y:S01]  /*19b0*/  IADD3 R4, P0, R234, UR14, RZ ;  /* 0x0000000eea047c10 */ /* 0x000fe2000ff1e0ff */
[----:B------:R-:W-:Y:S01]  /*19c0*/  ULDC.64 UR12, c[0x0][0x258] ;  /* 0x00009600000c7ab9 */ /* 0x000fe20000000a00 */
[----:B------:R-:W-:Y:S01]  /*19d0*/  ULDC.64 UR6, c[0x0][0x428] ;  /* 0x00010a0000067ab9 */ /* 0x000fe20000000a00 */
[----:B------:R-:W-:Y:S01]  /*19e0*/  UIADD3 UR5, UR5, -UR15, URZ ;  /* 0x8000000f05057290 */ /* 0x000fe2000fffe03f */
[----:B------:R-:W-:Y:S01]  /*19f0*/  IADD3.X R7, R5, UR50, R2, P2, !PT ;  /* 0x0000003205077c10 */ /* 0x000fe200097fe402 */
[----:B------:R-:W-:Y:S01]  /*1a00*/  UIMAD UR17, UR16, UR6, URZ ;  /* 0x00000006101172a4 */ /* 0x000fe2000f8e023f */
[----:B------:R-:W-:Y:S01]  /*1a10*/  IADD3.X R5, R235, UR53, RZ, P0, !PT ;  /* 0x00000035eb057c10 */ /* 0x000fe200087fe4ff */
[----:B------:R-:W-:Y:S01]  /*1a20*/  UIMAD UR14, UR16, UR12, URZ ;  /* 0x0000000c100e72a4 */ /* 0x000fe2000f8e023f */
[----:B------:R-:W-:Y:S01]  /*1a30*/  IMAD.U32 R2, RZ, RZ, UR12 ;  /* 0x0000000cff027e24 */ /* 0x000fe2000f8e00ff */
[----:B------:R-:W-:Y:S01]  /*1a40*/  USHF.R.S32.HI UR15, URZ, 0x1f, UR24 ;  /* 0x0000001f3f0f7899 */ /* 0x000fe20008011418 */
[----:B-1----:R-:W-:Y:S01]  /*1a50*/  IMAD R0, R12, UR23, RZ ;  /* 0x000000170c007c24 */ /* 0x002fe2000f8e02ff */
[----:B------:R-:W-:Y:S01]  /*1a60*/  UIADD3 UR16, UP2, UP1, UR40, UR24, UR51 ;  /* 0x0000001828107290 */ /* 0x000fe2000f95e033 */
[----:B------:R-:W-:Y:S01]  /*1a70*/  IMAD.WIDE.U32 R6, R2, UR59, R6 ;  /* 0x0000003b02067c25 */ /* 0x000fe2000f8e0006 */
[----:B------:R-:W-:Y:S01]  /*1a80*/  USHF.R.S32.HI UR32, URZ, 0x1f, UR5 ;  /* 0x0000001f3f207899 */ /* 0x000fe20008011405 */
[----:B---3--:R-:W-:Y:S01]  /*1a90*/  SHF.R.S32.HI R8, RZ, 0x1f, R8 ;  /* 0x0000001fff087819 */ /* 0x008fe20000011408 */
[----:B------:R-:W-:Y:S01]  /*1aa0*/  UIMAD UR22, UR59, UR13, UR14 ;  /* 0x0000000d3b1672a4 */ /* 0x000fe2000f8e020e */
[----:B------:R-:W-:Y:S01]  /*1ab0*/  IMAD R0, R13, UR11, R0 ;  /* 0x0000000b0d007c24 */ /* 0x000fe2000f8e0200 */
[----:B------:R-:W-:Y:S01]  /*1ac0*/  UIADD3.X UR12, UR52, UR15, UR56, UP2, UP1 ;  /* 0x0000000f340c7290 */ /* 0x000fe200097e2438 */
[----:B----4-:R-:W-:Y:S01]  /*1ad0*/  LEA.HI R8, R8, R9, RZ, 0x5 ;  /* 0x0000000908087211 */ /* 0x010fe200078f28ff */
[----:B------:R-:W-:Y:S01]  /*1ae0*/  UIADD3 UR13, UP2, UP1, UR55, UR16, UR57 ;  /* 0x00000010370d7290 */ /* 0x000fe2000f95e039 */
[----:B------:R-:W-:Y:S01]  /*1af0*/  IMAD.WIDE.U32 R4, R12, UR11, R4 ;  /* 0x0000000b0c047c25 */ /* 0x000fe2000f8e0004 */
[----:B------:R-:W-:Y:S01]  /*1b00*/  ULEA.HI UR32, UR32, UR5, URZ, 0x6 ;  /* 0x0000000520207291 */ /* 0x000fe2000f8f303f */
[----:B------:R-:W-:Y:S01]  /*1b10*/  SHF.R.S32.HI R8, RZ, 0x5, R8 ;  /* 0x00000005ff087819 */ /* 0x000fe20000011408 */
[----:B------:R-:W-:Y:S01]  /*1b20*/  UIADD3.X UR12, UR54, UR12, UR49, UP2, UP1 ;  /* 0x0000000c360c7290 */ /* 0x000fe200097e2431 */
[----:B------:R-:W-:Y:S01]  /*1b30*/  IMAD.IADD R5, R5, 0x1, R0 ;  /* 0x0000000105057824 */ /* 0x000fe200078e0200 */
[----:B------:R-:W-:-:S02]  /*1b40*/  USHF.R.S32.HI UR32, URZ, 0x6, UR32 ;  /* 0x000000063f207899 */ /* 0x000fc40008011420 */
[----:B------:R-:W-:Y:S02]  /*1b50*/  UIMAD UR14, UR59, UR7, UR17 ;  /* 0x000000073b0e72a4 */ /* 0x000fe4000f8e0211 */
[----:B------:R-:W-:Y:S02]  /*1b60*/  UISETP.LT.AND UP1, UPT, URZ, UR32, UPT ;  /* 0x000000203f00728c */ /* 0x000fe4000bf21270 */
[----:B------:R-:W-:Y:S02]  /*1b70*/  UIADD3 UR11, UR11, UR35, URZ ;  /* 0x000000230b0b7290 */ /* 0x000fe4000fffe03f */
[----:B------:R-:W-:Y:S01]  /*1b80*/  USEL UR32, URZ, UR32, !UP1 ;  /* 0x000000203f207287 */ /* 0x000fe2000c800000 */
[----:B------:R-:W-:-:S03]  /*1b90*/  ULDC.64 UR16, c[0x0][0x478] ;  /* 0x00011e0000107ab9 */ /* 0x000fc60000000a00 */
[----:B------:R-:W-:Y:S02]  /*1ba0*/  UISETP.GT.AND UP1, UPT, UR46, UR32, UPT ;  /* 0x000000202e00728c */ /* 0x000fe4000bf24270 */
[----:B------:R-:W-:Y:S01]  /*1bb0*/  UIMAD.WIDE UR16, UR28, 0x4, UR16 ;  /* 0x000000041c1078a5 */ /* 0x000fe2000f8e0210 */
[----:B--2---:R-:W-:Y:S02]  /*1bc0*/  IMAD R2, R8, UR26, R15 ;  /* 0x0000001a08027c24 */ /* 0x004fe4000f8e020f */
[----:B------:R-:W-:Y:S01]  /*1bd0*/  IMAD.U32 R8, RZ, RZ, UR6 ;  /* 0x00000006ff087e24 */ /* 0x000fe2000f8e00ff */
[----:B------:R-:W-:Y:S02]  /*1be0*/  ULDC.64 UR6, c[0x0][0x400] ;  /* 0x0001000000067ab9 */ /* 0x000fe40000000a00 */
[----:B------:R-:W-:Y:S01]  /*1bf0*/  IADD3 R0, P0, R2, UR13, RZ ;  /* 0x0000000d02007c10 */ /* 0x000fe2000ff1e0ff */
[----:B------:R-:W-:-:S03]  /*1c00*/  IMAD.WIDE.U32 R4, R8, UR59, R4 ;  /* 0x0000003b08047c25 */ /* 0x000fc6000f8e0004 */
[----:B------:R-:W-:Y:S01]  /*1c10*/  LEA.HI.X.SX32 R2, R2, UR12, 0x1, P0 ;  /* 0x0000000c02027c11 */ /* 0x000fe200080f0eff */
[----:B------:R-:W-:Y:S01]  /*1c20*/  VIADD R5, R5, UR14 ;  /* 0x0000000e05057c36 */ /* 0x000fe20008000000 */
[----:B------:R-:W-:Y:S01]  /*1c30*/  LEA R216, P0, R0, UR6, 0x2 ;  /* 0x0000000600d87c11 */ /* 0x000fe2000f8010ff */
[----:B------:R-:W-:Y:S01]  /*1c40*/  ULDC.64 UR12, c[0x0][0x2b0] ;  /* 0x0000ac00000c7ab9 */ /* 0x000fe20000000a00 */
[----:B------:R-:W-:Y:S01]  /*1c50*/  ULDC.64 UR14, c[0x0][0x3e0] ;  /* 0x0000f800000e7ab9 */ /* 0x000fe20000000a00 */
[-C--:B------:R-:W-:Y:S01]  /*1c60*/  IMAD.WIDE.U32 R4, R242, R12.reuse, R4 ;  /* 0x0000000cf2047225 */ /* 0x080fe200078e0004 */
[----:B------:R-:W-:Y:S01]  /*1c70*/  LEA.HI.X R215, R0, UR7, R2, 0x2, P0 ;  /* 0x0000000700d77c11 */ /* 0x000fe200080f1402 */
[----:B------:R-:W-:Y:S01]  /*1c80*/  ULDC.64 UR6, c[0x0][0x210] ;  /* 0x0000840000067ab9 */ /* 0x000fe20000000a00 */
[----:B------:R-:W-:Y:S01]  /*1c90*/  UIMAD.WIDE UR12, UR11, 0x4, UR12 ;  /* 0x000000040b0c78a5 */ /* 0x000fe2000f8e020c */
[----:B------:R-:W-:Y:S01]  /*1ca0*/  VIADD R2, R7, UR22 ;  /* 0x0000001607027c36 */ /* 0x000fe20008000000 */
[----:B------:R-:W-:Y:S01]  /*1cb0*/  LEA R202, P0, R6, UR6, 0x1 ;  /* 0x0000000606ca7c11 */ /* 0x000fe2000f8008ff */
[----:B------:R-:W-:Y:S01]  /*1cc0*/  IMAD R0, R14, R12, RZ ;  /* 0x0000000c0e007224 */ /* 0x000fe200078e02ff */
[----:B------:R-:W-:-:S02]  /*1cd0*/  LEA R200, P2, R4, UR14, 0x1 ;  /* 0x0000000e04c87c11 */ /* 0x000fc4000f8408ff */
[----:B------:R-:W-:Y:S01]  /*1ce0*/  LEA.HI.X R203, R6, UR7, R2, 0x1, P0 ;  /* 0x0000000706cb7c11 */ /* 0x000fe200080f0c02 */
[----:B------:R-:W-:Y:S01]  /*1cf0*/  IMAD R0, R242, R13, R0 ;  /* 0x0000000df2007224 */ /* 0x000fe200078e0200 */
[----:B------:R-:W-:Y:S01]  /*1d00*/  PLOP3.LUT P0, PT, PT, PT, UP1, 0x80, 0x0 ;  /* 0x000000000000781c */ /* 0x000fe20003f0f018 */
[----:B------:R-:W-:Y:S02]  /*1d10*/  UIADD3 UR7, UR46, -0x1, URZ ;  /* 0xffffffff2e077890 */ /* 0x000fe4000fffe03f */
[----:B------:R-:W-:Y:S01]  /*1d20*/  IMAD.IADD R0, R5, 0x1, R0 ;  /* 0x0000000105007824 */ /* 0x000fe200078e0200 */
[----:B------:R-:W-:-:S04]  /*1d30*/  UMOV UR14, UR12 ;  /* 0x0000000c000e7c82 */ /* 0x000fc80008000000 */
        /* <DEDUP_REMOVED lines=22> */
.L_x_744:
        /* <DEDUP_REMOVED lines=20> */
.L_x_745:
        /* <DEDUP_REMOVED lines=35> */
.L_x_747:
[----:B------:R-:W-:Y:S05]  /*2210*/  BSYNC B0 ;  /* 0x0000000000007941 */ /* 0x000fea0003800000 */
.L_x_746:
[----:B------:R-:W-:Y:S04]  /*2220*/  BSSY B0, `(.L_x_748) ;  /* 0x000000e000007945 */ /* 0x000fe80003800000 */
        /* <DEDUP_REMOVED lines=12> */
[----:B------:R2:W-:Y:S02]  /*22f0*/  STG.E.128 desc[UR8][R8.64], RZ ;  /* 0x000000ff08007986 */ /* 0x0005e4000c101d08 */
.L_x_749:
[----:B------:R-:W-:Y:S05]  /*2300*/  BSYNC B0 ;  /* 0x0000000000007941 */ /* 0x000fea0003800000 */
.L_x_748:
[----:B------:R-:W-:Y:S04]  /*2310*/  BSSY B0, `(.L_x_750) ;  /* 0x000000e000007945 */ /* 0x000fe80003800000 */
[----:B------:R-:W-:Y:S05]  /*2320*/  @P1 BRA `(.L_x_751) ;  /* 0x0000000000301947 */ /* 0x000fea0003800000 */
[----:B------:R-:W-:Y:S01]  /*2330*/  IADD3 R2, P4, R242, 0x40, RZ ;  /* 0x00000040f2027810 */ /* 0x000fe20007f9e0ff */
[----:B------:R-:W-:Y:S01]  /*2340*/  ULDC.64 UR14, c[0x0][0x3f0] ;  /* 0x0000fc00000e7ab9 */ /* 0x000fe20000000a00 */
[----:B------:R-:W-:-:S03]  /*2350*/  MOV R7, R0 ;  /* 0x0000000000077202 */ /* 0x000fc60000000f00 */
[----:B------:R-:W-:-:S04]  /*2360*/  IMAD.X R6, RZ, RZ, R14, P4 ;  /* 0x000000ffff067224 */ /* 0x000fc800020e060e */
[----:B-12---:R-:W-:Y:S02]  /*2370*/  IMAD R8, R6, UR12, RZ ;  /* 0x0000000c06087c24 */ /* 0x006fe4000f8e02ff */
[----:B------:R-:W-:-:S04]  /*2380*/  IMAD.MOV.U32 R6, RZ, RZ, R4 ;  /* 0x000000ffff067224 */ /* 0x000fc800078e0004 */
[----:B------:R-:W-:-:S04]  /*2390*/  IMAD.WIDE.U32 R6, R2, UR12, R6 ;  /* 0x0000000c02067c25 */ /* 0x000fc8000f8e0006 */
[----:B------:R-:W-:Y:S01]  /*23a0*/  IMAD R2, R2, UR13, R8 ;  /* 0x0000000d02027c24 */ /* 0x000fe2000f8e0208 */
[----:B------:R-:W-:-:S04]  /*23b0*/  LEA R8, P4, R6, UR14, 0x1 ;  /* 0x0000000e06087c11 */ /* 0x000fc8000f8808ff */
[----:B------:R-:W-:-:S04]  /*23c0*/  IADD3 R2, R7, R2, RZ ;  /* 0x0000000207027210 */ /* 0x000fc80007ffe0ff */
[----:B------:R-:W-:-:S05]  /*23d0*/  LEA.HI.X R9, R6, UR15, R2, 0x1, P4 ;  /* 0x0000000f06097c11 */ /* 0x000fca000a0f0c02 */
[----:B------:R3:W-:Y:S02]  /*23e0*/  STG.E.128 desc[UR8][R8.64], RZ ;  /* 0x000000ff08007986 */ /* 0x0007e4000c101d08 */
.L_x_751:
[----:B------:R-:W-:Y:S05]  /*23f0*/  BSYNC B0 ;  /* 0x0000000000007941 */ /* 0x000fea0003800000 */
.L_x_750:
        /* <DEDUP_REMOVED lines=14> */
.L_x_753:
[----:B------:R-:W-:Y:S05]  /*24e0*/  BSYNC B0 ;  /* 0x0000000000007941 */ /* 0x000fea0003800000 */
.L_x_752:
        /* <DEDUP_REMOVED lines=26> */
.L_x_755:
[----:B------:R-:W-:Y:S05]  /*2690*/  BSYNC B0 ;  /* 0x0000000000007941 */ /* 0x000fea0003800000 */
.L_x_754:
        /* <DEDUP_REMOVED lines=14> */
.L_x_757:
[----:B------:R-:W-:Y:S05]  /*2780*/  BSYNC B0 ;  /* 0x0000000000007941 */ /* 0x000fea0003800000 */
.L_x_756:
        /* <DEDUP_REMOVED lines=14> */
.L_x_759:
[----:B------:R-:W-:Y:S05]  /*2870*/  BSYNC B0 ;  /* 0x0000000000007941 */ /* 0x000fea0003800000 */
.L_x_758:
        /* <DEDUP_REMOVED lines=14> */
.L_x_743:
        /* <DEDUP_REMOVED lines=14> */
[C---:B------:R-:W-:Y:S01]  /*2a40*/  VIADD R2, R242.reuse, 0x60 ;  /* 0x00000060f2027836 */ /* 0x040fe20000000000 */
[----:B------:R-:W-:Y:S01]  /*2a50*/  IADD3.X R5, R5, UR47, R0, P0, !PT ;  /* 0x0000002f05057c10 */ /* 0x000fe200087fe400 */
[----:B------:R-:W-:Y:S01]  /*2a60*/  IMAD R0, R11, UR22, RZ ;  /* 0x000000160b007c24 */ /* 0x000fe2000f8e02ff */
[----:B------:R-:W-:Y:S01]  /*2a70*/  ISETP.GE.AND P0, PT, R242, UR6, PT ;  /* 0x00000006f2007c0c */ /* 0x000fe2000bf06270 */
[----:B------:R-:W-:Y:S01]  /*2a80*/  UIADD3 UR11, UR7, -UR11, URZ ;  /* 0x8000000b070b7290 */ /* 0x000fe2000fffe03f */
[----:B------:R-:W-:Y:S01]  /*2a90*/  ISETP.GE.AND P1, PT, R2, UR6, PT ;  /* 0x0000000602007c0c */ /* 0x000fe2000bf26270 */
[----:B------:R-:W-:Y:S01]  /*2aa0*/  IMAD R6, R10, UR23, R0 ;  /* 0x000000170a067c24 */ /* 0x000fe2000f8e0200 */
[----:B------:R-:W-:Y:S01]  /*2ab0*/  LEA R0, R248, UR4, 0x1 ;  /* 0x00000004f8007c11 */ /* 0x000fe2000f8e08ff */
[----:B------:R-:W-:Y:S01]  /*2ac0*/  UIMAD UR5, UR7, -0x40, UR36 ;  /* 0xffffffc0070578a4 */ /* 0x000fe2000f8e0224 */
[----:B------:R-:W-:Y:S01]  /*2ad0*/  VIADD R2, R242, 0x20 ;  /* 0x00000020f2027836 */ /* 0x000fe20000000000 */
[----:B------:R-:W-:Y:S01]  /*2ae0*/  UISETP.NE.AND UP0, UPT, UR11, 0x1, UPT ;  /* 0x000000010b00788c */ /* 0x000fe2000bf05270 */
[----:B------:R-:W-:Y:S01]  /*2af0*/  IMAD.WIDE.U32 R4, R10, UR22, R4 ;  /* 0x000000160a047c25 */ /* 0x000fe2000f8e0004 */
[----:B------:R-:W-:Y:S02]  /*2b00*/  BSSY B0, `(.L_x_761) ;  /* 0x000001b000007945 */ /* 0x000fe40003800000 */
[----:B------:R-:W-:-:S02]  /*2b10*/  ISETP.GE.AND P3, PT, R2, UR6, PT ;  /* 0x0000000602007c0c */ /* 0x000fc4000bf66270 */
[----:B------:R-:W-:Y:S01]  /*2b20*/  ISETP.GE.AND P5, PT, R2, UR5, PT ;  /* 0x0000000502007c0c */ /* 0x000fe2000bfa6270 */
[----:B------:R-:W-:Y:S01]  /*2b30*/  VIADD R2, R248, 0x1000 ;  /* 0x00001000f8027836 */ /* 0x000fe20000000000 */
[----:B------:R-:W-:Y:S01]  /*2b40*/  PLOP3.LUT P4, PT, PT, PT, UP0, 0x40, 0x0 ;  /* 0x000000000000781c */ /* 0x000fe20003f8e808 */
[----:B------:R1:W-:Y:S01]  /*2b50*/  @P0 STS.128 [R0+0xa000], RZ ;  /* 0x00a000ff00000388 */ /* 0x0003e20000000c00 */
[----:B------:R-:W-:Y:S02]  /*2b60*/  ISETP.GE.AND P6, PT, R242, UR5, PT ;  /* 0x00000005f2007c0c */ /* 0x000fe4000bfc6270 */
        /* <DEDUP_REMOVED lines=20> */
.L_x_762:
[----:B------:R-:W-:Y:S05]  /*2cb0*/  BSYNC B0 ;  /* 0x0000000000007941 */ /* 0x000fea0003800000 */
.L_x_761:
        /* <DEDUP_REMOVED lines=22> */
.L_x_764:
[----:B------:R-:W-:Y:S05]  /*2e20*/  BSYNC B0 ;  /* 0x0000000000007941 */ /* 0x000fea0003800000 */
.L_x_763:
        /* <DEDUP_REMOVED lines=22> */
.L_x_766:
[----:B------:R-:W-:Y:S05]  /*2f90*/  BSYNC B0 ;  /* 0x0000000000007941 */ /* 0x000fea0003800000 */
.L_x_765:
        /* <DEDUP_REMOVED lines=22> */
.L_x_768:
[----:B------:R-:W-:Y:S05]  /*3100*/  BSYNC B0 ;  /* 0x0000000000007941 */ /* 0x000fea0003800000 */
.L_x_767:
[----:B------:R-:W0:Y:S01]  /*3110*/  LDGDEPBAR ;  /* 0x00000000000079af */ /* 0x000e220000000000 */
[----:B------:R-:W-:Y:S01]  /*3120*/  BSSY B0, `(.L_x_769) ;  /* 0x000000d000007945 */ /* 0x000fe20003800000 */
[----:B------:R-:W-:Y:S02]  /*3130*/  MOV R2, UR20 ;  /* 0x0000001400027c02 */ /* 0x000fe40008000f00 */
        /* <DEDUP_REMOVED lines=11> */
.L_x_770:
[----:B------:R-:W-:Y:S05]  /*31f0*/  BSYNC B0 ;  /* 0x0000000000007941 */ /* 0x000fea0003800000 */
.L_x_769:
        /* <DEDUP_REMOVED lines=13> */
.L_x_772:
[----:B------:R-:W-:Y:S05]  /*32d0*/  BSYNC B0 ;  /* 0x0000000000007941 */ /* 0x000fea0003800000 */
.L_x_771:
        /* <DEDUP_REMOVED lines=17> */
.L_x_774:
[----:B------:R-:W-:Y:S05]  /*33f0*/  BSYNC B0 ;  /* 0x0000000000007941 */ /* 0x000fea0003800000 */
.L_x_773:
        /* <DEDUP_REMOVED lines=13> */
[----:B---3--:R-:W-:Y:S02]  /*34d0*/  IMAD.U32 R5, RZ, RZ, UR38 ;  /* 0x00000026ff057e24 */ /* 0x008fe4000f8e00ff */
[----:B------:R-:W-:-:S03]  /*34e0*/  IMAD.U32 R6, RZ, RZ, UR39 ;  /* 0x00000027ff067e24 */ /* 0x000fc6000f8e00ff */
[----:B------:R-:W-:-:S04]  /*34f0*/  LEA R4, P4, R5, R202, 0x6 ;  /* 0x000000ca05047211 */ /* 0x000fc800078830ff */
[----:B------:R-:W-:-:S05]  /*3500*/  LEA.HI.X R5, R5, R203, R6, 0x6, P4 ;  /* 0x000000cb05057211 */ /* 0x000fca00020f3406 */
[----:B------:R-:W-:Y:S01]  /*3510*/  @!PT LDS RZ, [RZ] ;  /* 0x00000000fffff984 */ /* 0x000fe20000000800 */
[----:B------:R-:W-:Y:S01]  /*3520*/  @!PT LDS RZ, [RZ] ;  /* 0x00000000fffff984 */ /* 0x000fe20000000800 */
[----:B------:R-:W-:Y:S01]  /*3530*/  @!PT LDS RZ, [RZ] ;  /* 0x00000000fffff984 */ /* 0x000fe20000000800 */
[----:B------:R3:W-:Y:S04]  /*3540*/  LDGSTS.E.BYPASS.LTC128B.128 [R184+0x1000], desc[UR8][R4.64] ;  /* 0x0100000004b87fae */ /* 0x0007e8000b901d48 */
.L_x_776:
[----:B------:R-:W-:Y:S05]  /*3550*/  BSYNC B0 ;  /* 0x0000000000007941 */ /* 0x000fea0003800000 */
.L_x_775:
[----:B------:R-:W-:Y:S01]  /*3560*/  UIMAD UR6, UR29, UR20, URZ ;  /* 0x000000141d0672a4 */ /* 0x000fe2000f8e023f */
[----:B---3--:R-:W-:Y:S01]  /*3570*/  IMAD.WIDE.U32 R4, R2, UR34, R234 ;  /* 0x0000002202047c25 */ /* 0x008fe2000f8e00ea */
[----:B------:R3:W-:Y:S01]  /*3580*/  @P0 STS.128 [R0+0x6000], RZ ;  /* 0x006000ff00000388 */ /* 0x0007e20000000c00 */
[----:B------:R-:W-:Y:S01]  /*3590*/  ULDC.64 UR18, c[0x0][0x260] ;  /* 0x0000980000127ab9 */ /* 0x000fe20000000a00 */
[----:B------:R-:W-:Y:S01]  /*35a0*/  UIMAD UR6, UR34, UR21, UR6 ;  /* 0x00000015220672a4 */ /* 0x000fe2000f8e0206 */
[----:B------:R-:W-:Y:S01]  /*35b0*/  VIADD R2, R251, 0x8 ;  /* 0x00000008fb027836 */ /* 0x000fe20000000000 */
[----:B------:R-:W-:Y:S01]  /*35c0*/  IADD3 R4, P4, R4, UR25, RZ ;  /* 0x0000001904047c10 */ /* 0x000fe2000ff9e0ff */
[----:B------:R-:W-:Y:S01]  /*35d0*/  IMAD R6, R11, UR18, RZ ;  /* 0x000000120b067c24 */ /* 0x000fe2000f8e02ff */
[----:B------:R-:W-:Y:S02]  /*35e0*/  BSSY B0, `(.L_x_777) ;  /* 0x000001f000007945 */ /* 0x000fe40003800000 */
[----:B------:R-:W-:Y:S01]  /*35f0*/  IMAD.U32 R7, RZ, RZ, UR6 ;  /* 0x00000006ff077e24 */ /* 0x000fe2000f8e00ff */
[----:B------:R-:W-:Y:S01]  /*3600*/  ISETP.GE.AND P6, PT, R2, UR5, PT ;  /* 0x0000000502007c0c */ /* 0x000fe2000bfc6270 */
[----:B------:R-:W-:Y:S01]  /*3610*/  IMAD R6, R10, UR19, R6 ;  /* 0x000000130a067c24 */ /* 0x000fe2000f8e0206 */
[----:B------:R-:W-:-:S02]  /*3620*/  IADD3 R2, R251, 0x20, RZ ;  /* 0x00000020fb027810 */ /* 0x000fc40007ffe0ff */
[----:B------:R-:W-:Y:S02]  /*3630*/  IADD3.X R5, R5, UR27, R7, P4, !PT ;  /* 0x0000001b05057c10 */ /* 0x000fe4000a7fe407 */
[----:B------:R-:W-:Y:S02]  /*3640*/  ISETP.GE.AND P4, PT, R251, UR5, PT ;  /* 0x00000005fb007c0c */ /* 0x000fe4000bf86270 */
[----:B------:R-:W-:Y:S01]  /*3650*/  ISETP.GE.AND P5, PT, R2, UR5, PT ;  /* 0x0000000502007c0c */ /* 0x000fe2000bfa6270 */
[----:B------:R-:W-:Y:S01]  /*3660*/  IMAD.WIDE.U32 R4, R10, UR18, R4 ;  /* 0x000000120a047c25 */ /* 0x000fe2000f8e0004 */
[----:B------:R-:W-:-:S03]  /*3670*/  P2R R11, PR, RZ, 0x10 ;  /* 0x00000010ff0b7803 */ /* 0x000fc60000000000 */
[----:B------:R-:W-:Y:S01]  /*3680*/  VIADD R10, R251, 0x28 ;  /* 0x00000028fb0a7836 */ /* 0x000fe20000000000 */
[----:B------:R-:W-:-:S04]  /*3690*/  IADD3 R2, R5, R6, RZ ;  /* 0x0000000605027210 */ /* 0x000fc80007ffe0ff */
[----:B------:R-:W-:Y:S01]  /*36a0*/  ISETP.GE.AND P4, PT, R10, UR5, PT ;  /* 0x000000050a007c0c */ /* 0x000fe2000bf86270 */
[----:B---3--:R-:W-:-:S12]  /*36b0*/  @P0 BRA `(.L_x_778) ;  /* 0x0000000000440947 */ /* 0x008fd80003800000 */
        /* <DEDUP_REMOVED lines=17> */
.L_x_778:
[----:B------:R-:W-:Y:S05]  /*37d0*/  BSYNC B0 ;  /* 0x0000000000007941 */ /* 0x000fea0003800000 */
.L_x_777:
        /* <DEDUP_REMOVED lines=22> */
.L_x_780:
[----:B------:R-:W-:Y:S05]  /*3940*/  BSYNC B0 ;  /* 0x0000000000007941 */ /* 0x000fea0003800000 */
.L_x_779:
        /* <DEDUP_REMOVED lines=22> */
.L_x_782:
[----:B------:R-:W-:Y:S05]  /*3ab0*/  BSYNC B0 ;  /* 0x0000000000007941 */ /* 0x000fea0003800000 */
.L_x_781:
        /* <DEDUP_REMOVED lines=22> */
.L_x_784:
[----:B------:R-:W-:Y:S05]  /*3c20*/  BSYNC B0 ;  /* 0x0000000000007941 */ /* 0x000fea0003800000 */
.L_x_783:
[----:B------:R-:W0:Y:S01]  /*3c30*/  LDGDEPBAR ;  /* 0x00000000000079af */ /* 0x000e220000000000 */
[----:B------:R-:W-:Y:S01]  /*3c40*/  ULDC.64 UR20, c[0x0][0x3c8] ;  /* 0x0000f20000147ab9 */ /* 0x000fe20000000a00 */
[----:B-1----:R-:W-:Y:S01]  /*3c50*/  IMAD.SHL.U32 R4, R251, 0x4, RZ ;  /* 0x00000004fb047824 */ /* 0x002fe200078e00ff */
[----:B------:R-:W-:Y:S01]  /*3c60*/  UISETP.NE.U32.AND UP2, UPT, UR20, URZ, UPT ;  /* 0x0000003f1400728c */ /* 0x000fe2000bf45070 */
[----:B------:R-:W-:Y:S01]  /*3c70*/  ISETP.NE.AND P3, PT, R11, RZ, PT ;  /* 0x000000ff0b00720c */ /* 0x000fe20003f65270 */
[----:B------:R-:W-:Y:S01]  /*3c80*/  IMAD.MOV.U32 R239, RZ, RZ, 0x7f800000 ;  /* 0x7f800000ffef7424 */ /* 0x000fe200078e00ff */
[----:B------:R-:W-:Y:S01]  /*3c90*/  SHF.R.S32.HI R8, RZ, 0x1f, R251 ;  /* 0x0000001fff087819 */ /* 0x000fe200000114fb */
[----:B------:R-:W-:Y:S01]  /*3ca0*/  UISETP.NE.AND.EX UP2, UPT, UR21, URZ, UPT, UP2 ;  /* 0x0000003f1500728c */ /* 0x000fe2000bf45320 */
[----:B------:R-:W-:Y:S01]  /*3cb0*/  IADD3 R4, P1, R4, UR14, RZ ;  /* 0x0000000e04047c10 */ /* 0x000fe2000ff3e0ff */
[----:B------:R-:W-:Y:S01]  /*3cc0*/  IMAD.MOV.U32 R240, RZ, RZ, 0x7f800000 ;  /* 0x7f800000fff07424 */ /* 0x000fe200078e00ff */
[----:B--234-:R-:W-:Y:S01]  /*3cd0*/  SHF.R.S32.HI R0, RZ, 0x1f, R10 ;  /* 0x0000001fff007819 */ /* 0x01cfe2000001140a */
[----:B------:R-:W-:Y:S01]  /*3ce0*/  IMAD.MOV.U32 R241, RZ, RZ, 0x7f800000 ;  /* 0x7f800000fff17424 */ /* 0x000fe200078e00ff */
[C---:B------:R-:W-:Y:S01]  /*3cf0*/  @!P4 LEA R6, P0, R10.reuse, UR14, 0x2 ;  /* 0x0000000e0a06cc11 */ /* 0x040fe2000f8010ff */
[----:B------:R-:W-:Y:S01]  /*3d00*/  IMAD.MOV.U32 R238, RZ, RZ, 0x7f800000 ;  /* 0x7f800000ffee7424 */ /* 0x000fe200078e00ff */
[----:B------:R-:W-:Y:S01]  /*3d10*/  SHF.L.U64.HI R2, R251, 0x2, R8 ;  /* 0x00000002fb027819 */ /* 0x000fe20000010208 */
[----:B------:R-:W-:Y:S01]  /*3d20*/  USHF.R.S32.HI UR6, URZ, 0x1f, UR59 ;  /* 0x0000001f3f067899 */ /* 0x000fe2000801143b */
[----:B------:R-:W-:Y:S01]  /*3d30*/  @!P4 LEA.HI.X R7, R10, UR13, R0, 0x2, P0 ;  /* 0x0000000d0a07cc11 */ /* 0x000fe200080f1400 */
[----:B------:R-:W-:Y:S01]  /*3d40*/  ULDC UR35, c[0x0][0x2d0] ;  /* 0x0000b40000237ab9 */ /* 0x000fe20000000800 */
[----:B------:R-:W-:Y:S01]  /*3d50*/  IADD3.X R5, R2, UR13, RZ, P1, !PT ;  /* 0x0000000d02057c10 */ /* 0x000fe20008ffe4ff */
[----:B------:R-:W-:Y:S01]  /*3d60*/  @UP2 ULDC.64 UR22, c[0x0][0x3d0] ;  /* 0x0000f40000162ab9 */ /* 0x000fe20000000a00 */
[----:B------:R-:W-:Y:S01]  /*3d70*/  @UP2 UMOV UR18, UR59 ;  /* 0x0000003b00122c82 */ /* 0x000fe20008000000 */
[----:B------:R-:W5:Y:S01]  /*3d80*/  @!P4 LDG.E R239, desc[UR8][R6.64] ;  /* 0x0000000806efc981 */ /* 0x000f62000c1e1900 */
[----:B------:R-:W-:Y:S01]  /*3d90*/  @UP2 UIMAD UR5, UR60, UR22, URZ ;  /* 0x000000163c0522a4 */ /* 0x000fe2000f8e023f */
[----:B------:R-:W-:Y:S01]  /*3da0*/  PLOP3.LUT P2, PT, PT, PT, UP2, 0x80, 0x0 ;  /* 0x000000000000781c */ /* 0x000fe20003f4f028 */
[----:B------:R-:W-:-:S04]  /*3db0*/  DEPBAR.LE SB0, 0x1 ;  /* 0x000080400000791a */ /* 0x000fc80000000000 */
[----:B------:R-:W5:Y:S01]  /*3dc0*/  @!P3 LDG.E R240, desc[UR8][R4.64] ;  /* 0x0000000804f0b981 */ /* 0x000f62000c1e1900 */
[----:B------:R-:W-:Y:S01]  /*3dd0*/  @UP2 UMOV UR19, UR6 ;  /* 0x0000000600132c82 */ /* 0x000fe20008000000 */
[----:B------:R-:W-:Y:S02]  /*3de0*/  @UP2 UIMAD UR5, UR48, UR23, UR5 ;  /* 0x00000017300522a4 */ /* 0x000fe4000f8e0205 */
[----:B------:R-:W5:Y:S01]  /*3df0*/  @!P6 LDG.E R241, desc[UR8][R4.64+0x20] ;  /* 0x0000200804f1e981 */ /* 0x000f62000c1e1900 */
[----:B------:R-:W-:Y:S01]  /*3e00*/  @UP2 UIMAD.WIDE.U32 UR18, UR48, UR22, UR18 ;  /* 0x00000016301222a5 */ /* 0x000fe2000f8e0012 */
[----:B------:R-:W-:Y:S01]  /*3e10*/  LEA R144, R182, UR4, 0x1 ;  /* 0x00000004b6907c11 */ /* 0x000fe2000f8e08ff */
[----:B------:R-:W-:Y:S01]  /*3e20*/  IMAD R243, RZ, RZ, -UR24 ;  /* 0x80000018fff37e24 */ /* 0x000fe2000f8e02ff */
[----:B------:R1:W5:Y:S01]  /*3e30*/  @!P5 LDG.E R238, desc[UR8][R4.64+0x80] ;  /* 0x0000800804eed981 */ /* 0x000362000c1e1900 */
[----:B------:R-:W-:Y:S02]  /*3e40*/  @UP2 ULEA UR20, UP1, UR18, UR20, 0x2 ;  /* 0x0000001412142291 */ /* 0x000fe4000f82103f */
[----:B------:R-:W-:Y:S01]  /*3e50*/  @UP2 UIADD3 UR5, UR19, UR5, URZ ;  /* 0x0000000513052290 */ /* 0x000fe2000fffe03f */
[----:B------:R-:W-:Y:S03]  /*3e60*/  BAR.SYNC.DEFER_BLOCKING 0x0 ;  /* 0x0000000000007b1d */ /* 0x000fe60000010000 */
[----:B------:R-:W-:-:S03]  /*3e70*/  @UP2 ULEA.HI.X UR21, UR18, UR21, UR5, 0x2, UP1 ;  /* 0x0000001512152291 */ /* 0x000fc600088f1405 */
[----:B------:R-:W-:Y:S01]  /*3e80*/  @UP2 ULDC UR5, c[0x0][0x2e8] ;  /* 0x0000ba0000052ab9 */ /* 0x000fe20000000800 */
[----:B------:R-:W-:Y:S02]  /*3e90*/  IMAD.MOV.U32 R179, RZ, RZ, 0x20 ;  /* 0x00000020ffb37424 */ /* 0x000fe400078e00ff */
[----:B------:R-:W-:Y:S02]  /*3ea0*/  VIADD R172, R180, 0x1000 ;  /* 0x00001000b4ac7836 */ /* 0x000fe40000000000 */
[----:B------:R-:W-:Y:S02]  /*3eb0*/  VIADD R173, R181, 0x1000 ;  /* 0x00001000b5ad7836 */ /* 0x000fe40000000000 */
[----:B------:R-:W-:Y:S01]  /*3ec0*/  IMAD.MOV.U32 R128, RZ, RZ, 0x40 ;  /* 0x00000040ff807424 */ /* 0x000fe200078e00ff */
[----:B------:R-:W-:Y:S01]  /*3ed0*/  UIADD3 UR34, UR36, 0x80, UR34 ;  /* 0x0000008024227890 */ /* 0x000fe2000fffe022 */
[----:B------:R-:W-:Y:S01]  /*3ee0*/  IMAD.SHL.U32 R246, R251, 0x4, RZ ;  /* 0x00000004fbf67824 */ /* 0x000fe200078e00ff */
[----:B------:R-:W-:-:S02]  /*3ef0*/  CS2R R94, SRZ ;  /* 0x00000000005e7805 */ /* 0x000fc4000001ff00 */
[----:B------:R-:W-:Y:S02]  /*3f00*/  CS2R R92, SRZ ;  /* 0x00000000005c7805 */ /* 0x000fe4000001ff00 */
[----:B------:R-:W-:Y:S02]  /*3f10*/  CS2R R98, SRZ ;  /* 0x0000000000627805 */ /* 0x000fe4000001ff00 */
[----:B------:R-:W-:Y:S02]  /*3f20*/  CS2R R96, SRZ ;  /* 0x0000000000607805 */ /* 0x000fe4000001ff00 */
[----:B------:R-:W-:Y:S01]  /*3f30*/  CS2R R90, SRZ ;  /* 0x00000000005a7805 */ /* 0x000fe2000001ff00 */
[----:B-1----:R-:W-:Y:S01]  /*3f40*/  IMAD.U32 R4, RZ, RZ, UR20 ;  /* 0x00000014ff047e24 */ /* 0x002fe2000f8e00ff */
[----:B------:R-:W-:Y:S01]  /*3f50*/  CS2R R88, SRZ ;  /* 0x0000000000587805 */ /* 0x000fe2000001ff00 */
[----:B------:R-:W-:Y:S01]  /*3f60*/  IMAD.U32 R5, RZ, RZ, UR21 ;  /* 0x00000015ff057e24 */ /* 0x000fe2000f8e00ff */
[----:B------:R-:W1:Y:S01]  /*3f70*/  S2R R2, SR_TID.X ;  /* 0x0000000000027919 */ /* 0x000e620000002100 */
[----:B------:R-:W-:-:S02]  /*3f80*/  CS2R R86, SRZ ;  /* 0x0000000000567805 */ /* 0x000fc4000001ff00 */
[----:B------:R-:W-:Y:S02]  /*3f90*/  CS2R R84, SRZ ;  /* 0x0000000000547805 */ /* 0x000fe4000001ff00 */
[----:B------:R-:W-:Y:S01]  /*3fa0*/  CS2R R78, SRZ ;  /* 0x00000000004e7805 */ /* 0x000fe2000001ff00 */
[----:B------:R2:W3:Y:S01]  /*3fb0*/  @P2 LDG.E R7, desc[UR8][R4.64] ;  /* 0x0000000804072981 */ /* 0x0004e2000c1e1900 */
[----:B------:R-:W-:Y:S02]  /*3fc0*/  CS2R R76, SRZ ;  /* 0x00000000004c7805 */ /* 0x000fe4000001ff00 */
[----:B------:R-:W-:Y:S02]  /*3fd0*/  CS2R R82, SRZ ;  /* 0x0000000000527805 */ /* 0x000fe4000001ff00 */
[----:B------:R-:W-:Y:S01]  /*3fe0*/  CS2R R80, SRZ ;  /* 0x0000000000507805 */ /* 0x000fe2000001ff00 */
[----:B------:R4:W2:Y:S01]  /*3ff0*/  LDSM.16.M88.4 R140, [R144+0xa000] ;  /* 0x00a00000908c783b */ /* 0x0008a20000000200 */
[----:B------:R-:W3:Y:S01]  /*4000*/  @P2 MUFU.RCP R6, UR5 ;  /* 0x0000000500062d08 */ /* 0x000ee20008001000 */
[----:B------:R-:W-:-:S02]  /*4010*/  CS2R R74, SRZ ;  /* 0x00000000004a7805 */ /* 0x000fc4000001ff00 */
[----:B------:R-:W-:Y:S01]  /*4020*/  CS2R R72, SRZ ;  /* 0x0000000000487805 */ /* 0x000fe2000001ff00 */
[----:B------:R-:W2:Y:S01]  /*4030*/  LDSM.16.M88.4 R144, [R144+0xa800] ;  /* 0x00a800009090783b */ /* 0x000ea20000000200 */
[----:B------:R-:W-:Y:S02]  /*4040*/  CS2R R70, SRZ ;  /* 0x0000000000467805 */ /* 0x000fe4000001ff00 */
[----:B------:R-:W-:Y:S02]  /*4050*/  CS2R R68, SRZ ;  /* 0x0000000000447805 */ /* 0x000fe4000001ff00 */
[----:B------:R-:W-:Y:S01]  /*4060*/  CS2R R62, SRZ ;  /* 0x00000000003e7805 */ /* 0x000fe2000001ff00 */
[----:B------:R4:W2:Y:S01]  /*4070*/  LDSM.16.M88.4 R148, [R178] ;  /* 0x00000000b294783b */ /* 0x0008a20000000200 */
[----:B------:R-:W-:Y:S02]  /*4080*/  CS2R R60, SRZ ;  /* 0x00000000003c7805 */ /* 0x000fe4000001ff00 */
[----:B------:R-:W-:-:S02]  /*4090*/  CS2R R66, SRZ ;  /* 0x0000000000427805 */ /* 0x000fc4000001ff00 */
[----:B------:R-:W-:Y:S01]  /*40a0*/  CS2R R64, SRZ ;  /* 0x0000000000407805 */ /* 0x000fe2000001ff00 */
[----:B------:R4:W2:Y:S01]  /*40b0*/  LDSM.16.M88.4 R152, [R178+0x800] ;  /* 0x00080000b298783b */ /* 0x0008a20000000200 */
        /* <DEDUP_REMOVED lines=10> */
[----:B------:R-:W-:Y:S02]  /*4160*/  CS2R R42, SRZ ;  /* 0x00000000002a7805 */ /* 0x000fe4000001ff00 */
[----:B-1----:R-:W-:Y:S01]  /*4170*/  SHF.R.S32.HI R0, RZ, 0x1f, R2 ;  /* 0x0000001fff007819 */ /* 0x002fe20000011402 */
[----:B------:R4:W1:Y:S01]  /*4180*/  LDSM.16.M88.4 R164, [R177] ;  /* 0x00000000b1a4783b */ /* 0x0008620000000200 */
[----:B------:R-:W-:-:S02]  /*4190*/  CS2R R40, SRZ ;  /* 0x0000000000287805 */ /* 0x000fc4000001ff00 */
[----:B------:R-:W-:Y:S02]  /*41a0*/  CS2R R38, SRZ ;  /* 0x0000000000267805 */ /* 0x000fe4000001ff00 */
[----:B------:R-:W-:Y:S01]  /*41b0*/  LEA.HI R0, R0, R2, RZ, 0x4 ;  /* 0x0000000200007211 */ /* 0x000fe200078f20ff */
[----:B------:R4:W1:Y:S01]  /*41c0*/  LDSM.16.M88.4 R168, [R177+0x800] ;  /* 0x00080000b1a8783b */ /* 0x0008620000000200 */
[----:B------:R-:W-:Y:S01]  /*41d0*/  CS2R R36, SRZ ;  /* 0x0000000000247805 */ /* 0x000fe2000001ff00 */
[----:B------:R-:W-:Y:S01]  /*41e0*/  IMAD.MOV.U32 R222, RZ, RZ, R184 ;  /* 0x000000ffffde7224 */ /* 0x000fe200078e00b8 */
[----:B------:R-:W-:Y:S01]  /*41f0*/  LOP3.LUT R0, R0, 0xfffffff0, RZ, 0xc0, !PT ;  /* 0xfffffff000007812 */ /* 0x000fe200078ec0ff */
[----:B------:R-:W-:Y:S02]  /*4200*/  UIMAD UR30, UR26, 0x18, URZ ;  /* 0x000000181a1e78a4 */ /* 0x000fe4000f8e023f */
[----:B------:R-:W-:Y:S02]  /*4210*/  USHF.L.U32 UR29, UR26, 0x5, URZ ;  /* 0x000000051a1d7899 */ /* 0x000fe4000800063f */
[----:B------:R-:W-:Y:S01]  /*4220*/  IMAD.IADD R0, R2, 0x1, -R0 ;  /* 0x0000000102007824 */ /* 0x000fe200078e0a00 */
[----:B------:R-:W-:-:S02]  /*4230*/  UIMAD UR28, UR26, 0x28, URZ ;  /* 0x000000281a1c78a4 */ /* 0x000fc4000f8e023f */
[----:B------:R-:W-:Y:S02]  /*4240*/  UIMAD UR27, UR26, 0x30, URZ ;  /* 0x000000301a1b78a4 */ /* 0x000fe4000f8e023f */
[----:B------:R-:W-:Y:S01]  /*4250*/  SHF.R.S32.HI R2, RZ, 0x1f, R0 ;  /* 0x0000001fff027819 */ /* 0x000fe20000011400 */
[----:B------:R-:W-:-:S03]  /*4260*/  ULDC UR11, c[0x0][0x2ec] ;  /* 0x0000bb00000b7ab9 */ /* 0x000fc60000000800 */
[----:B------:R-:W-:Y:S01]  /*4270*/  LEA.HI R2, R2, R0, RZ, 0x3 ;  /* 0x0000000002027211 */ /* 0x000fe200078f18ff */
[----:B------:R-:W-:-:S03]  /*4280*/  USHF.L.U32 UR24, UR26, 0x4, URZ ;  /* 0x000000041a187899 */ /* 0x000fc6000800063f */
[----:B------:R-:W-:Y:S01]  /*4290*/  LOP3.LUT R2, R2, 0xfffffff8, RZ, 0xc0, !PT ;  /* 0xfffffff802027812 */ /* 0x000fe200078ec0ff */
[----:B------:R-:W-:Y:S02]  /*42a0*/  USHF.L.U32 UR18, UR26, 0x3, URZ ;  /* 0x000000031a127899 */ /* 0x000fe4000800063f */
[----:B------:R-:W-:Y:S02]  /*42b0*/  UIADD3 UR23, UR24, 0x20, URZ ;  /* 0x0000002018177890 */ /* 0x000fe4000fffe03f */
[----:B------:R-:W-:Y:S02]  /*42c0*/  IMAD.IADD R0, R0, 0x1, -R2 ;  /* 0x0000000100007824 */ /* 0x000fe400078e0a02 */
[----:B------:R-:W-:-:S03]  /*42d0*/  UIADD3 UR22, UR18, UR23, URZ ;  /* 0x0000001712167290 */ /* 0x000fc6000fffe03f */
[C---:B------:R-:W-:Y:S02]  /*42e0*/  LOP3.LUT P0, RZ, R0.reuse, 0x2, RZ, 0xc0, !PT ;  /* 0x0000000200ff7812 */ /* 0x040fe4000780c0ff */
[----:B------:R-:W-:Y:S01]  /*42f0*/  LOP3.LUT P1, RZ, R0, 0x4, RZ, 0xc0, !PT ;  /* 0x0000000400ff7812 */ /* 0x000fe2000782c0ff */
[----:B------:R-:W-:Y:S01]  /*4300*/  IMAD.U32 R0, RZ, RZ, UR31 ;  /* 0x0000001fff007e24 */ /* 0x000fe2000f8e00ff */
[----:B------:R-:W-:Y:S01]  /*4310*/  UIADD3 UR21, UR18, UR22, URZ ;  /* 0x0000001612157290 */ /* 0x000fe2000fffe03f */
[----:B------:R-:W-:Y:S02]  /*4320*/  PLOP3.LUT P3, PT, PT, PT, UP0, 0x40, 0x0 ;  /* 0x000000000000781c */ /* 0x000fe40003f6e808 */
[----:B------:R-:W-:Y:S01]  /*4330*/  IMAD R0, R0, 0x80, R249 ;  /* 0x0000008000007824 */ /* 0x000fe200078e02f9 */
[----:B------:R-:W-:Y:S01]  /*4340*/  UIADD3 UR20, UR18, UR21, URZ ;  /* 0x0000001512147290 */ /* 0x000fe2000fffe03f */
[----:B--2---:R-:W-:Y:S01]  /*4350*/  VIADD R5, R251, 0x1 ;  /* 0x00000001fb057836 */ /* 0x004fe20000000000 */
[----:B------:R-:W-:Y:S01]  /*4360*/  SEL R179, R179, 0xffffffe0, !P0 ;  /* 0xffffffe0b3b37807 */ /* 0x000fe20004000000 */
[----:B------:R-:W-:Y:S01]  /*4370*/  IMAD.U32 R4, RZ, RZ, UR36 ;  /* 0x00000024ff047e24 */ /* 0x000fe2000f8e00ff */
[----:B------:R-:W-:Y:S01]  /*4380*/  SEL R172, R172, R180, P3 ;  /* 0x000000b4acac7207 */ /* 0x000fe20001800000 */
[----:B------:R-:W-:-:S02]  /*4390*/  VIADD R221, R0, 0x9 ;  /* 0x0000000900dd7836 */ /* 0x000fc40000000000 */
[C---:B------:R-:W-:Y:S02]  /*43a0*/  VIADD R220, R0.reuse, 0x8 ;  /* 0x0000000800dc7836 */ /* 0x040fe40000000000 */
[----:B------:R-:W-:Y:S01]  /*43b0*/  VIADD R219, R0, 0x1 ;  /* 0x0000000100db7836 */ /* 0x000fe20000000000 */
[----:B------:R-:W-:Y:S01]  /*43c0*/  UIADD3 UR19, UR18, UR20, URZ ;  /* 0x0000001412137290 */ /* 0x000fe2000fffe03f */
[----:B------:R-:W-:Y:S01]  /*43d0*/  IADD3 R247, R5, UR10, -R4 ;  /* 0x0000000a05f77c10 */ /* 0x000fe2000fffe804 */
[----:B------:R-:W-:Y:S01]  /*43e0*/  IMAD.IADD R175, R174, 0x1, R179 ;  /* 0x00000001aeaf7824 */ /* 0x000fe200078e02b3 */
[----:B------:R-:W-:Y:S01]  /*43f0*/  SHF.L.U64.HI R245, R251, 0x2, R8 ;  /* 0x00000002fbf57819 */ /* 0x000fe20000010208 */
[----:B------:R-:W-:Y:S01]  /*4400*/  UMOV UR5, URZ ;  /* 0x0000003f00057c82 */ /* 0x000fe20008000000 */
[----:B------:R-:W-:Y:S02]  /*4410*/  I2FP.F32.S32 R221, R221 ;  /* 0x000000dd00dd7245 */ /* 0x000fe40000201400 */
[----:B------:R-:W-:-:S02]  /*4420*/  I2FP.F32.S32 R220, R220 ;  /* 0x000000dc00dc7245 */ /* 0x000fc40000201400 */
[----:B------:R-:W-:Y:S02]  /*4430*/  I2FP.F32.S32 R219, R219 ;  /* 0x000000db00db7245 */ /* 0x000fe40000201400 */
[----:B------:R-:W-:Y:S02]  /*4440*/  LEA R172, R172, UR4, 0x1 ;  /* 0x00000004acac7c11 */ /* 0x000fe4000f8e08ff */
[----:B------:R-:W-:Y:S01]  /*4450*/  SEL R128, R128, 0xffffffc0, !P1 ;  /* 0xffffffc080807807 */ /* 0x000fe20004800000 */
[----:B------:R-:W-:Y:S02]  /*4460*/  UIMAD UR26, UR26, 0x38, URZ ;  /* 0x000000381a1a78a4 */ /* 0x000fe4000f8e023f */
[----:B------:R-:W-:Y:S02]  /*4470*/  UIADD3 UR34, UR34, -UR10, URZ ;  /* 0x8000000a22227290 */ /* 0x000fe4000fffe03f */
[----:B------:R-:W-:Y:S01]  /*4480*/  UIADD3 UR25, UR18, UR19, URZ ;  /* 0x0000001312197290 */ /* 0x000fe2000fffe03f */
[----:B---3--:R-:W-:-:S05]  /*4490*/  @P2 FMUL.FTZ R2, R7, R6 ;  /* 0x0000000607022220 */ /* 0x008fca0000410000 */
[----:B------:R-:W-:Y:S02]  /*44a0*/  @P2 R2UR UR6, R2 ;  /* 0x00000000020622ca */ /* 0x000fe400000e0000 */
[----:B------:R-:W-:Y:S01]  /*44b0*/  PLOP3.LUT P2, PT, PT, PT, UP0, 0x40, 0x0 ;  /* 0x000000000000781c */ /* 0x000fe20003f4e808 */
[----:B------:R-:W-:-:S03]  /*44c0*/  VIADD R2, R251, 0xffffffc0 ;  /* 0xffffffc0fb027836 */ /* 0x000fc60000000000 */
[----:B------:R-:W-:Y:S01]  /*44d0*/  SEL R173, R173, R181, P2 ;  /* 0x000000b5adad7207 */ /* 0x000fe20001000000 */
[----:B------:R-:W-:-:S03]  /*44e0*/  IMAD.SHL.U32 R244, R2, 0x4, RZ ;  /* 0x0000000402f47824 */ /* 0x000fc600078e00ff */
[----:B------:R-:W-:-:S03]  /*44f0*/  LEA R173, R173, UR4, 0x1 ;  /* 0x00000004adad7c11 */ /* 0x000fc6000f8e08ff */
[----:B------:R-:W-:Y:S01]  /*4500*/  @UP2 UMOV UR5, UR6 ;  /* 0x0000000600052c82 */ /* 0x000fe20008000000 */
[----:B-1--4-:R-:W-:-:S05]  /*4510*/  ULDC UR6, c[0x0][0x39c] ;  /* 0x0000e70000067ab9 */ /* 0x012fca0000000800 */
.L_x_787:
        /* <DEDUP_REMOVED lines=9> */
[----:B------:R-:W-:Y:S02]  /*45b0*/  MOV R187, 0x8 ;  /* 0x0000000800bb7802 */ /* 0x000fe40000000f00 */
[----:B------:R-:W-:Y:S01]  /*45c0*/  FSETP.NEU.FTZ.AND P2, PT, R241, -INF , PT ;  /* 0xff800000f100780b */ /* 0x000fe20003f5d000 */
[----:B------:R-:W-:Y:S01]  /*45d0*/  UISETP.LT.AND UP0, UPT, UR17, UR10, UP0 ;  /* 0x0000000a1100728c */ /* 0x000fe20008701270 */
[----:B------:R-:W-:Y:S05]  /*45e0*/  MOV R189, 0x20 ;  /* 0x0000002000bd7802 */ /* 0x000fea0000000f00 */
[----:B------:R-:W-:Y:S01]  /*45f0*/  PLOP3.LUT P0, PT, PT, PT, UP0, 0x80, 0x0 ;  /* 0x000000000000781c */ /* 0x000fe20003f0f008 */
[----:B------:R-:W-:Y:S01]  /*4600*/  UISETP.GT.AND UP0, UPT, UR7, UR32, UPT ;  /* 0x000000200700728c */ /* 0x000fe2000bf04270 */
        /* <DEDUP_REMOVED lines=40> */
[----:B------:R-:W-:Y:S01]  /*4890*/  LEA R0, R0, R249, 0x7 ;  /* 0x000000f900007211 */ /* 0x000fe200078e38ff */
        /* <DEDUP_REMOVED lines=29> */
[----:B------:R3:W-:Y:S01]  /*4a70*/  MUFU.TANH R185, R13 ;  /* 0x0000000d00b97308 */ /* 0x0007e20000002400 */
[----:B-1----:R-:W-:Y:S05]  /*4a80*/  FMUL.FTZ R10, R240, 1.4426950216293334961 ;  /* 0x3fb8aa3bf00a7820 */ /* 0x002fea0000410000 */
[----:B------:R-:W-:Y:S04]  /*4a90*/  FSEL R10, R10, RZ, P3 ;  /* 0x000000ff0a0a7208 */ /* 0x000fe80001800000 */
[----:B------:R-:W1:Y:S10]  /*4aa0*/  MUFU.TANH R232, R6 ;  /* 0x0000000600e87308 */ /* 0x000e740000002400 */
[----:B------:R-:W-:Y:S01]  /*4ab0*/  MUFU.TANH R186, R12 ;  /* 0x0000000c00ba7308 */ /* 0x000fe20000002400 */
[----:B---3--:R-:W-:Y:S09]  /*4ac0*/  I2FP.F32.S32 R13, R0 ;  /* 0x00000000000d7245 */ /* 0x008ff20000201400 */
[----:B------:R3:W-:Y:S10]  /*4ad0*/  MUFU.TANH R231, R7 ;  /* 0x0000000700e77308 */ /* 0x0007f40000002400 */
[----:B------:R4:W1:Y:S10]  /*4ae0*/  MUFU.TANH R188, R9 ;  /* 0x0000000900bc7308 */ /* 0x0008740000002400 */
[----:B------:R-:W-:Y:S01]  /*4af0*/  MUFU.TANH R212, R17 ;  /* 0x0000001100d47308 */ /* 0x000fe20000002400 */
[----:B---3--:R-:W3:Y:S09]  /*4b00*/  LDSM.16.M88.4 R4, [R177+-0x3800] ;  /* 0xffc80000b104783b */ /* 0x008ef20000000200 */
[----:B------:R-:W-:Y:S01]  /*4b10*/  MUFU.TANH R193, R11 ;  /* 0x0000000b00c17308 */ /* 0x000fe20000002400 */
[----:B----4-:R-:W-:Y:S05]  /*4b20*/  FMUL.FTZ R9, R241, 1.4426950216293334961 ;  /* 0x3fb8aa3bf1097820 */ /* 0x010fea0000410000 */
[----:B------:R-:W-:Y:S04]  /*4b30*/  FSEL R9, R9, RZ, P2 ;  /* 0x000000ff09097208 */ /* 0x000fe80001000000 */
[----:B------:R-:W-:Y:S10]  /*4b40*/  MUFU.TANH R230, R18 ;  /* 0x0000001200e67308 */ /* 0x000ff40000002400 */
[----:B------:R2:W-:Y:S10]  /*4b50*/  MUFU.TANH R192, R14 ;  /* 0x0000000e00c07308 */ /* 0x0005f40000002400 */
[----:B------:R-:W-:Y:S10]  /*4b60*/  MUFU.TANH R228, R19 ;  /* 0x0000001300e47308 */ /* 0x000ff40000002400 */
[----:B------:R1:W4:Y:S01]  /*4b70*/  MUFU.TANH R190, R8 ;  /* 0x0000000800be7308 */ /* 0x0003220000002400 */
[-C--:B---3--:R-:W-:Y:S03]  /*4b80*/  HMMA.16816.F32 R20, R132, R4.reuse, R20 ;  /* 0x000000048414723c */ /* 0x088fe60000001814 */
[----:B--2---:R-:W-:Y:S03]  /*4b90*/  FFMA.FTZ R14, R219, UR5, R217 ;  /* 0x00000005db0e7c23 */ /* 0x004fe600080100d9 */
[C---:B------:R-:W-:Y:S03]  /*4ba0*/  HMMA.16816.F32 R24, R104.reuse, R4, R24 ;  /* 0x000000046818723c */ /* 0x040fe60000001818 */
[----:B------:R2:W3:Y:S03]  /*4bb0*/  MUFU.TANH R191, R15 ;  /* 0x0000000f00bf7308 */ /* 0x0004e60000002400 */
[-C--:B------:R-:W-:Y:S07]  /*4bc0*/  HMMA.16816.F32 R28, R104, R6.reuse, R28 ;  /* 0x00000006681c723c */ /* 0x080fee000000181c */
[----:B------:R-:W3:Y:S01]  /*4bd0*/  MUFU.TANH R213, R16 ;  /* 0x0000001000d57308 */ /* 0x000ee20000002400 */
[----:B------:R-:W-:Y:S03]  /*4be0*/  @!P0 IADD3 R5, R247, UR12, RZ ;  /* 0x0000000cf7058c10 */ /* 0x000fe6000fffe0ff */
[C---:B------:R-:W-:Y:S01]  /*4bf0*/  FFMA.FTZ R4, R13.reuse, UR5, R218 ;  /* 0x000000050d047c23 */ /* 0x040fe200080100da */
[----:B-1----:R-:W-:Y:S01]  /*4c00*/  FFMA.FTZ R8, R13, UR5, R232 ;  /* 0x000000050d087c23 */ /* 0x002fe200080100e8 */
[----:B------:R-:W-:Y:S04]  /*4c10*/  HMMA.16816.F32 R32, R132, R6, R32 ;  /* 0x000000068420723c */ /* 0x000fe80000001820 */
[----:B------:R-:W-:Y:S01]  /*4c20*/  @!P0 VIMNMX R12, R5, UR10, PT ;  /* 0x0000000a050c8c48 */ /* 0x000fe2000bfe0100 */
[----:B--2---:R-:W-:Y:S01]  /*4c30*/  FFMA.FTZ R15, R219, UR5, R188 ;  /* 0x00000005db0f7c23 */ /* 0x004fe200080100bc */
[----:B------:R-:W-:Y:S01]  /*4c40*/  @!P0 VIADDMNMX R11, R5, R187, UR10, PT ;  /* 0x0000000a050b8e46 */ /* 0x000fe2000b8001bb */
[----:B------:R-:W-:Y:S01]  /*4c50*/  FFMA.FTZ R7, R221, UR5, R185 ;  /* 0x00000005dd077c23 */ /* 0x000fe200080100b9 */
[-C--:B------:R-:W-:Y:S02]  /*4c60*/  @!P0 ISETP.GE.AND P4, PT, R0, R12.reuse, PT ;  /* 0x0000000c0000820c */ /* 0x080fe40003f86270 */
[----:B------:R-:W-:Y:S01]  /*4c70*/  @!P0 ISETP.GE.AND P2, PT, R2, R12, PT ;  /* 0x0000000c0200820c */ /* 0x000fe20003f46270 */
[----:B------:R-:W-:Y:S01]  /*4c80*/  FMUL.FTZ R20, R20, UR6 ;  /* 0x0000000614147c20 */ /* 0x000fe20008410000 */
[----:B------:R-:W-:Y:S01]  /*4c90*/  @!P0 FSEL R4, R4, -INF , !P4 ;  /* 0xff80000004048808 */ /* 0x000fe20006000000 */
[----:B------:R-:W-:Y:S01]  /*4ca0*/  FMUL.FTZ R21, R21, UR6 ;  /* 0x0000000615157c20 */ /* 0x000fe20008410000 */
[-C--:B------:R-:W-:Y:S01]  /*4cb0*/  @!P0 ISETP.GE.AND P3, PT, R0, R11.reuse, PT ;  /* 0x0000000b0000820c */ /* 0x080fe20003f66270 */
[----:B------:R-:W1:Y:S01]  /*4cc0*/  MUFU.TANH R210, R20 ;  /* 0x0000001400d27308 */ /* 0x000e620000002400 */
[----:B------:R-:W-:Y:S01]  /*4cd0*/  @!P0 FSEL R14, R14, -INF , !P2 ;  /* 0xff8000000e0e8808 */ /* 0x000fe20005000000 */
[--C-:B------:R-:W-:Y:S01]  /*4ce0*/  FFMA.FTZ R4, R4, UR11, -R10.reuse ;  /* 0x0000000b04047c23 */ /* 0x100fe2000801080a */
[----:B------:R-:W-:Y:S01]  /*4cf0*/  FMUL.FTZ R28, R28, UR6 ;  /* 0x000000061c1c7c20 */ /* 0x000fe20008410000 */
[----:B------:R-:W-:Y:S01]  /*4d00*/  FMUL.FTZ R29, R29, UR6 ;  /* 0x000000061d1d7c20 */ /* 0x000fe20008410000 */
[----:B------:R-:W-:Y:S01]  /*4d10*/  FMUL.FTZ R30, R30, UR6 ;  /* 0x000000061e1e7c20 */ /* 0x000fe20008410000 */
[----:B------:R-:W-:Y:S01]  /*4d20*/  FMUL.FTZ R31, R31, UR6 ;  /* 0x000000061f1f7c20 */ /* 0x000fe20008410000 */
[----:B------:R-:W-:Y:S03]  /*4d30*/  @!P0 ISETP.GE.AND P2, PT, R2, R11, PT ;  /* 0x0000000b0200820c */ /* 0x000fe60003f46270 */
[----:B------:R2:W-:Y:S01]  /*4d40*/  MUFU.EX2 R112, R4 ;  /* 0x0000000400707308 */ /* 0x0005e20000000800 */
[----:B------:R-:W-:Y:S01]  /*4d50*/  @!P0 FSEL R8, R8, -INF , !P3 ;  /* 0xff80000008088808 */ /* 0x000fe20005800000 */
[----:B------:R-:W-:Y:S01]  /*4d60*/  FFMA.FTZ R14, R14, UR11, -R10 ;  /* 0x0000000b0e0e7c23 */ /* 0x000fe2000801080a */
[----:B------:R-:W-:Y:S01]  /*4d70*/  FMUL.FTZ R32, R32, UR6 ;  /* 0x0000000620207c20 */ /* 0x000fe20008410000 */
[----:B------:R-:W-:Y:S01]  /*4d80*/  FMUL.FTZ R33, R33, UR6 ;  /* 0x0000000621217c20 */ /* 0x000fe20008410000 */
[----:B------:R-:W-:Y:S01]  /*4d90*/  FMUL.FTZ R34, R34, UR6 ;  /* 0x0000000622227c20 */ /* 0x000fe20008410000 */
[----:B------:R-:W-:Y:S01]  /*4da0*/  FFMA.FTZ R8, R8, UR11, -R9 ;  /* 0x0000000b08087c23 */ /* 0x000fe20008010809 */
[----:B------:R-:W-:Y:S03]  /*4db0*/  FMUL.FTZ R35, R35, UR6 ;  /* 0x0000000623237c20 */ /* 0x000fe60008410000 */
[----:B------:R-:W1:Y:S01]  /*4dc0*/  MUFU.TANH R209, R21 ;  /* 0x0000001500d17308 */ /* 0x000e620000002400 */
[----:B------:R-:W-:Y:S01]  /*4dd0*/  MOV R187, 0x28 ;  /* 0x0000002800bb7802 */ /* 0x000fe20000000f00 */
[----:B------:R-:W-:Y:S01]  /*4de0*/  FMUL.FTZ R22, R22, UR6 ;  /* 0x0000000616167c20 */ /* 0x000fe20008410000 */
[----:B------:R-:W-:Y:S01]  /*4df0*/  FMUL.FTZ R23, R23, UR6 ;  /* 0x0000000617177c20 */ /* 0x000fe20008410000 */
[----:B------:R-:W-:Y:S01]  /*4e00*/  FMUL.FTZ R24, R24, UR6 ;  /* 0x0000000618187c20 */ /* 0x000fe20008410000 */
[----:B------:R-:W-:Y:S01]  /*4e10*/  FMUL.FTZ R25, R25, UR6 ;  /* 0x0000000619197c20 */ /* 0x000fe20008410000 */
[----:B------:R-:W-:Y:S01]  /*4e20*/  FMUL.FTZ R26, R26, UR6 ;  /* 0x000000061a1a7c20 */ /* 0x000fe20008410000 */
[----:B------:R-:W-:Y:S03]  /*4e30*/  FMUL.FTZ R27, R27, UR6 ;  /* 0x000000061b1b7c20 */ /* 0x000fe60008410000 */
[----:B------:R4:W-:Y:S01]  /*4e40*/  MUFU.EX2 R236, R8 ;  /* 0x0000000800ec7308 */ /* 0x0009e20000000800 */
[----:B--2---:R-:W-:Y:S05]  /*4e50*/  FFMA.FTZ R4, R219, UR5, R231 ;  /* 0x00000005db047c23 */ /* 0x004fea00080100e7 */
[----:B------:R-:W-:Y:S04]  /*4e60*/  @!P0 FSEL R4, R4, -INF , !P2 ;  /* 0xff80000004048808 */ /* 0x000fe80005000000 */
[----:B------:R-:W2:Y:S01]  /*4e70*/  MUFU.TANH R226, R22 ;  /* 0x0000001600e27308 */ /* 0x000ea20000002400 */
[----:B------:R-:W-:Y:S01]  /*4e80*/  FSETP.NEU.FTZ.AND P2, PT, R238, -INF , PT ;  /* 0xff800000ee00780b */ /* 0x000fe20003f5d000 */
[----:B------:R-:W-:Y:S08]  /*4e90*/  FFMA.FTZ R4, R4, UR11, -R9 ;  /* 0x0000000b04047c23 */ /* 0x000ff00008010809 */
[----:B------:R3:W-:Y:S01]  /*4ea0*/  MUFU.EX2 R233, R14 ;  /* 0x0000000e00e97308 */ /* 0x0007e20000000800 */
[C---:B----4-:R-:W-:Y:S02]  /*4eb0*/  @!P0 VIADDMNMX R8, R5.reuse, R189, UR10, PT ;  /* 0x0000000a05088e46 */ /* 0x050fe4000b8001bd */
[----:B------:R-:W-:Y:S02]  /*4ec0*/  @!P0 VIADDMNMX R5, R5, R187, UR10, PT ;  /* 0x0000000a05058e46 */ /* 0x000fe4000b8001bb */
[-C--:B------:R-:W-:Y:S02]  /*4ed0*/  @!P0 ISETP.GE.AND P5, PT, R0, R8.reuse, PT ;  /* 0x000000080000820c */ /* 0x080fe40003fa6270 */
[CC--:B------:R-:W-:Y:S03]  /*4ee0*/  @!P0 ISETP.GE.AND P4, PT, R2.reuse, R8.reuse, PT ;  /* 0x000000080200820c */ /* 0x0c0fe60003f86270 */
[----:B------:R4:W-:Y:S01]  /*4ef0*/  MUFU.EX2 R237, R4 ;  /* 0x0000000400ed7308 */ /* 0x0009e20000000800 */
[-C--:B------:R-:W-:Y:S01]  /*4f00*/  @!P0 ISETP.GE.AND P3, PT, R2, R5.reuse, PT ;  /* 0x000000050200820c */ /* 0x080fe20003f66270 */
[----:B------:R-:W-:Y:S01]  /*4f10*/  FMUL.FTZ R2, R239, 1.4426950216293334961 ;  /* 0x3fb8aa3bef027820 */ /* 0x000fe20000410000 */
[----:B------:R-:W-:Y:S02]  /*4f20*/  @!P0 FSEL R15, R15, -INF , !P4 ;  /* 0xff8000000f0f8808 */ /* 0x000fe40006000000 */
[-C--:B------:R-:W-:Y:S05]  /*4f30*/  @!P0 ISETP.GE.AND P4, PT, R0, R5.reuse, PT ;  /* 0x000000050000820c */ /* 0x080fea0003f86270 */
[----:B------:R-:W2:Y:S01]  /*4f40*/  MUFU.TANH R225, R23 ;  /* 0x0000001700e17308 */ /* 0x000ea20000002400 */
[----:B---3--:R-:W-:Y:S05]  /*4f50*/  FFMA.FTZ R14, R13, UR5, R190 ;  /* 0x000000050d0e7c23 */ /* 0x008fea00080100be */
[----:B------:R-:W-:Y:S04]  /*4f60*/  @!P0 FSEL R14, R14, -INF , !P5 ;  /* 0xff8000000e0e8808 */ /* 0x000fe80006800000 */
[----:B------:R-:W3:Y:S01]  /*4f70*/  MUFU.TANH R137, R24 ;  /* 0x0000001800897308 */ /* 0x000ee20000002400 */
[----:B----4-:R-:W-:Y:S05]  /*4f80*/  FMUL.FTZ R4, R238, 1.4426950216293334961 ;  /* 0x3fb8aa3bee047820 */ /* 0x010fea0000410000 */
[----:B------:R-:W-:Y:S04]  /*4f90*/  FSEL R4, R4, RZ, P2 ;  /* 0x000000ff04047208 */ /* 0x000fe80001000000 */
[----:B------:R-:W4:Y:S01]  /*4fa0*/  MUFU.TANH R136, R25 ;  /* 0x0000001900887308 */ /* 0x000f220000002400 */
[----:B------:R-:W-:Y:S01]  /*4fb0*/  FSETP.NEU.FTZ.AND P2, PT, R239, -INF , PT ;  /* 0xff800000ef00780b */ /* 0x000fe20003f5d000 */
[----:B------:R-:W-:Y:S01]  /*4fc0*/  FFMA.FTZ R16, R14, UR11, -R4 ;  /* 0x0000000b0e107c23 */ /* 0x000fe20008010804 */
[----:B------:R-:W-:Y:S02]  /*4fd0*/  FFMA.FTZ R14, R13, UR5, R194 ;  /* 0x000000050d0e7c23 */ /* 0x000fe400080100c2 */
[----:B------:R-:W-:Y:S01]  /*4fe0*/  FSEL R2, R2, RZ, P2 ;  /* 0x000000ff02027208 */ /* 0x000fe20001000000 */
[----:B------:R-:W-:Y:S01]  /*4ff0*/  FFMA.FTZ R15, R15, UR11, -R4 ;  /* 0x0000000b0f0f7c23 */ /* 0x000fe20008010804 */
[----:B------:R-:W-:Y:S03]  /*5000*/  FFMA.FTZ R13, R219, UR5, R193 ;  /* 0x00000005db0d7c23 */ /* 0x000fe600080100c1 */
[----:B------:R1:W-:Y:S01]  /*5010*/  MUFU.EX2 R124, R16 ;  /* 0x00000010007c7308 */ /* 0x0003e20000000800 */
[----:B------:R-:W-:Y:S02]  /*5020*/  @!P0 FSEL R14, R14, -INF , !P4 ;  /* 0xff8000000e0e8808 */ /* 0x000fe40006000000 */
[----:B------:R-:W-:Y:S03]  /*5030*/  @!P0 FSEL R13, R13, -INF , !P3 ;  /* 0xff8000000d0d8808 */ /* 0x000fe60005800000 */
[--C-:B------:R-:W-:Y:S04]  /*5040*/  FFMA.FTZ R14, R14, UR11, -R2.reuse ;  /* 0x0000000b0e0e7c23 */ /* 0x100fe80008010802 */
[----:B------:R2:W-:Y:S01]  /*5050*/  MUFU.EX2 R123, R15 ;  /* 0x0000000f007b7308 */ /* 0x0005e20000000800 */
[----:B------:R-:W-:Y:S09]  /*5060*/  FFMA.FTZ R13, R13, UR11, -R2 ;  /* 0x0000000b0d0d7c23 */ /* 0x000ff20008010802 */
[----:B------:R3:W-:Y:S01]  /*5070*/  MUFU.EX2 R131, R14 ;  /* 0x0000000e00837308 */ /* 0x0007e20000000800 */
[C---:B-1----:R-:W-:Y:S09]  /*5080*/  FFMA.FTZ R16, R220.reuse, UR5, R230 ;  /* 0x00000005dc107c23 */ /* 0x042ff200080100e6 */
[----:B------:R-:W1:Y:S01]  /*5090*/  MUFU.TANH R189, R26 ;  /* 0x0000001a00bd7308 */ /* 0x000e620000002400 */
[----:B--2---:R-:W-:Y:S09]  /*50a0*/  FFMA.FTZ R15, R220, UR5, R186 ;  /* 0x00000005dc0f7c23 */ /* 0x004ff200080100ba */
[----:B------:R2:W-:Y:S01]  /*50b0*/  MUFU.EX2 R130, R13 ;  /* 0x0000000d00827308 */ /* 0x0005e20000000800 */
[----:B---3--:R-:W-:Y:S04]  /*50c0*/  @!P0 IADD3 R14, R0, 0x8, RZ ;  /* 0x00000008000e8810 */ /* 0x008fe80007ffe0ff */
[CC--:B------:R-:W-:Y:S02]  /*50d0*/  @!P0 ISETP.GE.AND P2, PT, R14.reuse, R8.reuse, PT ;  /* 0x000000080e00820c */ /* 0x0c0fe40003f46270 */
[-C--:B------:R-:W-:Y:S03]  /*50e0*/  @!P0 ISETP.GE.AND P3, PT, R14, R5.reuse, PT ;  /* 0x000000050e00820c */ /* 0x080fe60003f66270 */
[----:B------:R-:W3:Y:S01]  /*50f0*/  MUFU.TANH R187, R27 ;  /* 0x0000001b00bb7308 */ /* 0x000ee20000002400 */
[----:B------:R-:W-:Y:S05]  /*5100*/  @!P0 FSEL R15, R15, -INF , !P2 ;  /* 0xff8000000f0f8808 */ /* 0x000fea0005000000 */
[----:B------:R-:W-:Y:S01]  /*5110*/  FFMA.FTZ R6, R15, UR11, -R4 ;  /* 0x0000000b0f067c23 */ /* 0x000fe20008010804 */
[----:B------:R-:W-:Y:S03]  /*5120*/  FFMA.FTZ R15, R220, UR5, R192 ;  /* 0x00000005dc0f7c23 */ /* 0x000fe600080100c0 */
[----:B------:R-:W3:Y:S01]  /*5130*/  MUFU.TANH R129, R28 ;  /* 0x0000001c00817308 */ /* 0x000ee20000002400 */
[----:B--2---:R-:W-:Y:S02]  /*5140*/  @!P0 IADD3 R13, R0, 0x9, RZ ;  /* 0x00000009000d8810 */ /* 0x004fe40007ffe0ff */
[----:B------:R-:W-:Y:S02]  /*5150*/  @!P0 FSEL R15, R15, -INF , !P3 ;  /* 0xff8000000f0f8808 */ /* 0x000fe40005800000 */
[----:B------:R-:W-:Y:S05]  /*5160*/  @!P0 ISETP.GE.AND P2, PT, R13, R8, PT ;  /* 0x000000080d00820c */ /* 0x000fea0003f46270 */
[----:B------:R2:W-:Y:S01]  /*5170*/  MUFU.EX2 R120, R6 ;  /* 0x0000000600787308 */ /* 0x0005e20000000800 */
[----:B------:R-:W-:Y:S01]  /*5180*/  FFMA.FTZ R15, R15, UR11, -R2 ;  /* 0x0000000b0f0f7c23 */ /* 0x000fe20008010802 */
[----:B------:R-:W-:Y:S02]  /*5190*/  @!P0 FSEL R7, R7, -INF , !P2 ;  /* 0xff80000007078808 */ /* 0x000fe40005000000 */
[----:B------:R-:W-:Y:S02]  /*51a0*/  @!P0 ISETP.GE.AND P2, PT, R13, R5, PT ;  /* 0x000000050d00820c */ /* 0x000fe40003f46270 */
[-C--:B------:R-:W-:Y:S01]  /*51b0*/  @!P0 ISETP.GE.AND P3, PT, R14, R11.reuse, PT ;  /* 0x0000000b0e00820c */ /* 0x080fe20003f66270 */
[----:B------:R-:W-:Y:S03]  /*51c0*/  FFMA.FTZ R7, R7, UR11, -R4 ;  /* 0x0000000b07077c23 */ /* 0x000fe60008010804 */
[----:B------:R4:W-:Y:S01]  /*51d0*/  MUFU.EX2 R126, R15 ;  /* 0x0000000f007e7308 */ /* 0x0009e20000000800 */
[----:B------:R-:W-:Y:S05]  /*51e0*/  @!P0 FSEL R16, R16, -INF , !P3 ;  /* 0xff80000010108808 */ /* 0x000fea0005800000 */
[----:B------:R-:W-:Y:S04]  /*51f0*/  FFMA.FTZ R16, R16, UR11, -R9 ;  /* 0x0000000b10107c23 */ /* 0x000fe80008010809 */
[----:B------:R1:W-:Y:S01]  /*5200*/  MUFU.EX2 R119, R7 ;  /* 0x0000000700777308 */ /* 0x0003e20000000800 */
[C---:B--2---:R-:W-:Y:S05]  /*5210*/  FFMA.FTZ R6, R221.reuse, UR5, R191 ;  /* 0x00000005dd067c23 */ /* 0x044fea00080100bf */
[----:B------:R-:W-:Y:S04]  /*5220*/  @!P0 FSEL R6, R6, -INF , !P2 ;  /* 0xff80000006068808 */ /* 0x000fe80005000000 */
[----:B------:R-:W-:Y:S01]  /*5230*/  MUFU.EX2 R229, R16 ;  /* 0x0000001000e57308 */ /* 0x000fe20000000800 */
[-C--:B------:R-:W-:Y:S01]  /*5240*/  @!P0 ISETP.GE.AND P2, PT, R14, R12.reuse, PT ;  /* 0x0000000c0e00820c */ /* 0x080fe20003f46270 */
[----:B----4-:R-:W-:Y:S01]  /*5250*/  FFMA.FTZ R15, R221, UR5, R228 ;  /* 0x00000005dd0f7c23 */ /* 0x010fe200080100e4 */
[----:B------:R-:W-:Y:S07]  /*5260*/  FFMA.FTZ R6, R6, UR11, -R2 ;  /* 0x0000000b06067c23 */ /* 0x000fee0008010802 */
[----:B------:R2:W-:Y:S01]  /*5270*/  MUFU.EX2 R125, R6 ;  /* 0x00000006007d7308 */ /* 0x0005e20000000800 */
[----:B-1----:R-:W-:Y:S05]  /*5280*/  FFMA.FTZ R7, R220, UR5, R213 ;  /* 0x00000005dc077c23 */ /* 0x002fea00080100d5 */
[----:B------:R-:W-:Y:S04]  /*5290*/  @!P0 FSEL R7, R7, -INF , !P2 ;  /* 0xff80000007078808 */ /* 0x000fe80005000000 */
[----:B------:R-:W-:Y:S01]  /*52a0*/  MUFU.TANH R127, R29 ;  /* 0x0000001d007f7308 */ /* 0x000fe20000002400 */
[-C--:B------:R-:W-:Y:S01]  /*52b0*/  @!P0 ISETP.GE.AND P2, PT, R13, R12.reuse, PT ;  /* 0x0000000c0d00820c */ /* 0x080fe20003f46270 */
[----:B------:R-:W-:Y:S08]  /*52c0*/  FFMA.FTZ R7, R7, UR11, -R10 ;  /* 0x0000000b07077c23 */ /* 0x000ff0000801080a */
[----:B------:R1:W-:Y:S01]  /*52d0*/  MUFU.EX2 R208, R7 ;  /* 0x0000000700d07308 */ /* 0x0003e20000000800 */
[----:B--2---:R-:W-:Y:S05]  /*52e0*/  FFMA.FTZ R6, R221, UR5, R212 ;  /* 0x00000005dd067c23 */ /* 0x004fea00080100d4 */
[----:B------:R-:W-:Y:S04]  /*52f0*/  @!P0 FSEL R6, R6, -INF , !P2 ;  /* 0xff80000006068808 */ /* 0x000fe80005000000 */
[----:B------:R-:W2:Y:S01]  /*5300*/  MUFU.TANH R132, R32 ;  /* 0x0000002000847308 */ /* 0x000ea20000002400 */
[----:B------:R-:W-:Y:S01]  /*5310*/  @!P0 ISETP.GE.AND P2, PT, R13, R11, PT ;  /* 0x0000000b0d00820c */ /* 0x000fe20003f46270 */
[----:B------:R-:W-:Y:S03]  /*5320*/  FFMA.FTZ R6, R6, UR11, -R10 ;  /* 0x0000000b06067c23 */ /* 0x000fe6000801080a */
[----:B------:R-:W-:Y:S05]  /*5330*/  @!P0 FSEL R15, R15, -INF , !P2 ;  /* 0xff8000000f0f8808 */ /* 0x000fea0005000000 */
[----:B------:R4:W-:Y:S01]  /*5340*/  MUFU.EX2 R207, R6 ;  /* 0x0000000600cf7308 */ /* 0x0009e20000000800 */
[----:B-1----:R-:W-:Y:S01]  /*5350*/  IADD3 R7, R0, 0x10, RZ ;  /* 0x0000001000077810 */ /* 0x002fe20007ffe0ff */
[----:B------:R-:W-:Y:S03]  /*5360*/  FFMA.FTZ R15, R15, UR11, -R9 ;  /* 0x0000000b0f0f7c23 */ /* 0x000fe60008010809 */
[----:B------:R-:W-:Y:S02]  /*5370*/  I2FP.F32.S32 R13, R7 ;  /* 0x00000007000d7245 */ /* 0x000fe40000201400 */
[----:B------:R-:W-:Y:S03]  /*5380*/  @!P0 ISETP.GE.AND P2, PT, R7, R12, PT ;  /* 0x0000000c0700820c */ /* 0x000fe60003f46270 */
[----:B------:R1:W-:Y:S01]  /*5390*/  MUFU.EX2 R227, R15 ;  /* 0x0000000f00e37308 */ /* 0x0003e20000000800 */
[----:B------:R-:W-:Y:S05]  /*53a0*/  FFMA.FTZ R16, R13, UR5, R210 ;  /* 0x000000050d107c23 */ /* 0x000fea00080100d2 */
[----:B------:R-:W-:Y:S04]  /*53b0*/  @!P0 FSEL R16, R16, -INF , !P2 ;  /* 0xff80000010108808 */ /* 0x000fe80005000000 */
[----:B------:R-:W2:Y:S01]  /*53c0*/  MUFU.TANH R133, R33 ;  /* 0x0000002100857308 */ /* 0x000ea20000002400 */
[----:B----4-:R-:W-:Y:S01]  /*53d0*/  IADD3 R6, R0, 0x11, RZ ;  /* 0x0000001100067810 */ /* 0x010fe20007ffe0ff */
[--C-:B------:R-:W-:Y:S03]  /*53e0*/  FFMA.FTZ R16, R16, UR11, -R10.reuse ;  /* 0x0000000b10107c23 */ /* 0x100fe6000801080a */
[----:B------:R-:W-:Y:S02]  /*53f0*/  I2FP.F32.S32 R14, R6 ;  /* 0x00000006000e7245 */ /* 0x000fe40000201400 */
[----:B------:R-:W-:Y:S03]  /*5400*/  @!P0 ISETP.GE.AND P2, PT, R6, R12, PT ;  /* 0x0000000c0600820c */ /* 0x000fe60003f46270 */
[----:B------:R4:W-:Y:S01]  /*5410*/  MUFU.EX2 R205, R16 ;  /* 0x0000001000cd7308 */ /* 0x0009e20000000800 */
[----:B-1----:R-:W-:Y:S05]  /*5420*/  FFMA.FTZ R15, R14, UR5, R209 ;  /* 0x000000050e0f7c23 */ /* 0x002fea00080100d1 */
[----:B------:R-:W-:Y:S04]  /*5430*/  @!P0 FSEL R15, R15, -INF , !P2 ;  /* 0xff8000000f0f8808 */ /* 0x000fe80005000000 */
[----:B------:R-:W1:Y:S01]  /*5440*/  MUFU.TANH R204, R34 ;  /* 0x0000002200cc7308 */ /* 0x000e620000002400 */
[-C--:B------:R-:W-:Y:S01]  /*5450*/  @!P0 ISETP.GE.AND P2, PT, R7, R11.reuse, PT ;  /* 0x0000000b0700820c */ /* 0x080fe20003f46270 */
[----:B------:R-:W-:Y:S08]  /*5460*/  FFMA.FTZ R15, R15, UR11, -R10 ;  /* 0x0000000b0f0f7c23 */ /* 0x000ff0000801080a */
[----:B------:R3:W-:Y:S01]  /*5470*/  MUFU.EX2 R206, R15 ;  /* 0x0000000f00ce7308 */ /* 0x0007e20000000800 */
[----:B----4-:R-:W-:Y:S05]  /*5480*/  FFMA.FTZ R16, R13, UR5, R226 ;  /* 0x000000050d107c23 */ /* 0x010fea00080100e2 */
[----:B------:R-:W-:Y:S02]  /*5490*/  @!P0 FSEL R16, R16, -INF , !P2 ;  /* 0xff80000010108808 */ /* 0x000fe40005000000 */
[----:B------:R-:W-:Y:S02]  /*54a0*/  @!P0 ISETP.GE.AND P2, PT, R6, R11, PT ;  /* 0x0000000b0600820c */ /* 0x000fe40003f46270 */
[----:B------:R-:W-:Y:S01]  /*54b0*/  MUFU.TANH R134, R35 ;  /* 0x0000002300867308 */ /* 0x000fe20000002400 */
[----:B------:R-:W-:Y:S01]  /*54c0*/  FFMA.FTZ R16, R16, UR11, -R9 ;  /* 0x0000000b10107c23 */ /* 0x000fe20008010809 */
[----:B---3--:R-:W-:Y:S08]  /*54d0*/  FFMA.FTZ R15, R14, UR5, R225 ;  /* 0x000000050e0f7c23 */ /* 0x008ff000080100e1 */
[----:B------:R3:W-:Y:S01]  /*54e0*/  MUFU.EX2 R223, R16 ;  /* 0x0000001000df7308 */ /* 0x0007e20000000800 */
[----:B------:R-:W-:Y:S02]  /*54f0*/  @!P0 FSEL R15, R15, -INF , !P2 ;  /* 0xff8000000f0f8808 */ /* 0x000fe40005000000 */
[-C--:B------:R-:W-:Y:S07]  /*5500*/  @!P0 ISETP.GE.AND P2, PT, R7, R8.reuse, PT ;  /* 0x000000080700820c */ /* 0x080fee0003f46270 */
[----:B------:R-:W4:Y:S01]  /*5510*/  MUFU.TANH R139, R30 ;  /* 0x0000001e008b7308 */ /* 0x000f220000002400 */
[----:B------:R-:W-:Y:S09]  /*5520*/  FFMA.FTZ R15, R15, UR11, -R9 ;  /* 0x0000000b0f0f7c23 */ /* 0x000ff20008010809 */
[----:B------:R2:W-:Y:S01]  /*5530*/  MUFU.EX2 R224, R15 ;  /* 0x0000000f00e07308 */ /* 0x0005e20000000800 */
[----:B---3--:R-:W-:Y:S05]  /*5540*/  FFMA.FTZ R16, R13, UR5, R137 ;  /* 0x000000050d107c23 */ /* 0x008fea0008010089 */
[----:B------:R-:W-:Y:S02]  /*5550*/  @!P0 FSEL R16, R16, -INF , !P2 ;  /* 0xff80000010108808 */ /* 0x000fe40005000000 */
[----:B------:R-:W-:Y:S02]  /*5560*/  @!P0 ISETP.GE.AND P2, PT, R6, R8, PT ;  /* 0x000000080600820c */ /* 0x000fe40003f46270 */
[----:B------:R-:W3:Y:S01]  /*5570*/  MUFU.TANH R138, R31 ;  /* 0x0000001f008a7308 */ /* 0x000ee20000002400 */
[----:B------:R-:W-:Y:S01]  /*5580*/  FFMA.FTZ R16, R16, UR11, -R4 ;  /* 0x0000000b10107c23 */ /* 0x000fe20008010804 */
[----:B--2---:R-:W-:Y:S08]  /*5590*/  FFMA.FTZ R15, R14, UR5, R136 ;  /* 0x000000050e0f7c23 */ /* 0x004ff00008010088 */
[----:B------:R2:W-:Y:S01]  /*55a0*/  MUFU.EX2 R116, R16 ;  /* 0x0000001000747308 */ /* 0x0005e20000000800 */
[----:B------:R-:W-:Y:S02]  /*55b0*/  @!P0 FSEL R15, R15, -INF , !P2 ;  /* 0xff8000000f0f8808 */ /* 0x000fe40005000000 */
[-C--:B------:R-:W-:Y:S02]  /*55c0*/  @!P0 ISETP.GE.AND P2, PT, R7, R5.reuse, PT ;  /* 0x000000050700820c */ /* 0x080fe40003f46270 */
[C---:B------:R-:W-:Y:S01]  /*55d0*/  IADD3 R7, R0.reuse, 0x18, RZ ;  /* 0x0000001800077810 */ /* 0x040fe20007ffe0ff */
[----:B------:R-:W-:Y:S01]  /*55e0*/  FFMA.FTZ R15, R15, UR11, -R4 ;  /* 0x0000000b0f0f7c23 */ /* 0x000fe20008010804 */
[----:B------:R-:W-:Y:S02]  /*55f0*/  IADD3 R0, R0, 0x19, RZ ;  /* 0x0000001900007810 */ /* 0x000fe40007ffe0ff */
[----:B------:R-:W-:Y:S01]  /*5600*/  @!P0 ISETP.GE.AND P3, PT, R7, R5, PT ;  /* 0x000000050700820c */ /* 0x000fe20003f66270 */
[----:B------:R1:W-:Y:S01]  /*5610*/  MUFU.EX2 R115, R15 ;  /* 0x0000000f00737308 */ /* 0x0003e20000000800 */
[----:B--2---:R-:W-:Y:S01]  /*5620*/  FFMA.FTZ R16, R13, UR5, R189 ;  /* 0x000000050d107c23 */ /* 0x004fe200080100bd */
[----:B------:R-:W-:Y:S04]  /*5630*/  I2FP.F32.S32 R13, R7 ;  /* 0x00000007000d7245 */ /* 0x000fe80000201400 */
[----:B------:R-:W-:Y:S02]  /*5640*/  @!P0 FSEL R16, R16, -INF , !P2 ;  /* 0xff80000010108808 */ /* 0x000fe40005000000 */
[----:B------:R-:W-:Y:S02]  /*5650*/  @!P0 ISETP.GE.AND P2, PT, R6, R5, PT ;  /* 0x000000050600820c */ /* 0x000fe40003f46270 */
[----:B------:R-:W-:Y:S01]  /*5660*/  I2FP.F32.S32 R6, R0 ;  /* 0x0000000000067245 */ /* 0x000fe20000201400 */
[--C-:B------:R-:W-:Y:S01]  /*5670*/  FFMA.FTZ R16, R16, UR11, -R2.reuse ;  /* 0x0000000b10107c23 */ /* 0x100fe20008010802 */
[----:B-1----:R-:W-:Y:S01]  /*5680*/  FFMA.FTZ R15, R14, UR5, R187 ;  /* 0x000000050e0f7c23 */ /* 0x002fe200080100bb */
[----:B------:R-:W-:Y:S02]  /*5690*/  FFMA.FTZ R14, R13, UR5, R129 ;  /* 0x000000050d0e7c23 */ /* 0x000fe40008010081 */
[----:B------:R-:W-:Y:S02]  /*56a0*/  MUFU.EX2 R122, R16 ;  /* 0x00000010007a7308 */ /* 0x000fe40000000800 */
[----:B------:R-:W-:Y:S02]  /*56b0*/  @!P0 FSEL R15, R15, -INF , !P2 ;  /* 0xff8000000f0f8808 */ /* 0x000fe40005000000 */
[-C--:B------:R-:W-:Y:S03]  /*56c0*/  @!P0 ISETP.GE.AND P2, PT, R7, R8.reuse, PT ;  /* 0x000000080700820c */ /* 0x080fe60003f46270 */
[----:B------:R-:W-:Y:S01]  /*56d0*/  FFMA.FTZ R15, R15, UR11, -R2 ;  /* 0x0000000b0f0f7c23 */ /* 0x000fe20008010802 */
[----:B------:R-:W-:Y:S02]  /*56e0*/  @!P0 FSEL R14, R14, -INF , !P2 ;  /* 0xff8000000e0e8808 */ /* 0x000fe40005000000 */
[----:B------:R-:W-:Y:S01]  /*56f0*/  @!P0 ISETP.GE.AND P2, PT, R0, R8, PT ;  /* 0x000000080000820c */ /* 0x000fe20003f46270 */
[----:B------:R1:W-:Y:S01]  /*5700*/  MUFU.EX2 R121, R15 ;  /* 0x0000000f00797308 */ /* 0x0003e20000000800 */
[----:B------:R-:W-:Y:S01]  /*5710*/  FFMA.FTZ R8, R13, UR5, R132 ;  /* 0x000000050d087c23 */ /* 0x000fe20008010084 */
[--C-:B------:R-:W-:Y:S08]  /*5720*/  FFMA.FTZ R14, R14, UR11, -R4.reuse ;  /* 0x0000000b0e0e7c23 */ /* 0x100ff00008010804 */
[----:B------:R-:W-:Y:S01]  /*5730*/  MUFU.EX2 R114, R14 ;  /* 0x0000000e00727308 */ /* 0x000fe20000000800 */
[----:B-1----:R-:W-:Y:S05]  /*5740*/  FFMA.FTZ R15, R6, UR5, R127 ;  /* 0x00000005060f7c23 */ /* 0x002fea000801007f */
[----:B------:R-:W-:Y:S02]  /*5750*/  @!P0 FSEL R15, R15, -INF , !P2 ;  /* 0xff8000000f0f8808 */ /* 0x000fe40005000000 */
[-C--:B------:R-:W-:Y:S03]  /*5760*/  @!P0 ISETP.GE.AND P2, PT, R7, R12.reuse, PT ;  /* 0x0000000c0700820c */ /* 0x080fe60003f46270 */
[----:B------:R-:W-:Y:S01]  /*5770*/  FFMA.FTZ R4, R15, UR11, -R4 ;  /* 0x0000000b0f047c23 */ /* 0x000fe20008010804 */
[----:B------:R-:W-:Y:S02]  /*5780*/  @!P0 FSEL R8, R8, -INF , !P2 ;  /* 0xff80000008088808 */ /* 0x000fe40005000000 */
[----:B------:R-:W-:Y:S01]  /*5790*/  @!P0 ISETP.GE.AND P2, PT, R0, R12, PT ;  /* 0x0000000c0000820c */ /* 0x000fe20003f46270 */
[----:B------:R1:W-:Y:S02]  /*57a0*/  MUFU.EX2 R113, R4 ;  /* 0x0000000400717308 */ /* 0x0003e40000000800 */
[----:B------:R-:W-:Y:S08]  /*57b0*/  FFMA.FTZ R8, R8, UR11, -R10 ;  /* 0x0000000b08087c23 */ /* 0x000ff0000801080a */
[----:B------:R2:W-:Y:S01]  /*57c0*/  MUFU.EX2 R199, R8 ;  /* 0x0000000800c77308 */ /* 0x0005e20000000800 */
[----:B-1----:R-:W-:Y:S05]  /*57d0*/  FFMA.FTZ R4, R6, UR5, R133 ;  /* 0x0000000506047c23 */ /* 0x002fea0008010085 */
[----:B------:R-:W-:Y:S02]  /*57e0*/  @!P0 FSEL R4, R4, -INF , !P2 ;  /* 0xff80000004048808 */ /* 0x000fe40005000000 */
[-C--:B------:R-:W-:Y:S01]  /*57f0*/  @!P0 ISETP.GE.AND P2, PT, R7, R11.reuse, PT ;  /* 0x0000000b0700820c */ /* 0x080fe20003f46270 */
[C---:B--2---:R-:W-:Y:S01]  /*5800*/  FFMA.FTZ R8, R13.reuse, UR5, R204 ;  /* 0x000000050d087c23 */ /* 0x044fe200080100cc */
[----:B----4-:R-:W-:Y:S01]  /*5810*/  FFMA.FTZ R13, R13, UR5, R139 ;  /* 0x000000050d0d7c23 */ /* 0x010fe2000801008b */
[----:B------:R-:W-:Y:S01]  /*5820*/  FFMA.FTZ R10, R4, UR11, -R10 ;  /* 0x0000000b040a7c23 */ /* 0x000fe2000801080a */
[C---:B------:R-:W-:Y:S01]  /*5830*/  FFMA.FTZ R4, R6.reuse, UR5, R134 ;  /* 0x0000000506047c23 */ /* 0x040fe20008010086 */
[----:B---3--:R-:W-:Y:S01]  /*5840*/  FFMA.FTZ R6, R6, UR5, R138 ;  /* 0x0000000506067c23 */ /* 0x008fe2000801008a */
        /* <DEDUP_REMOVED lines=11> */
[----:B------:R-:W-:Y:S01]  /*5900*/  MUFU.EX2 R214, R8 ;  /* 0x0000000800d67308 */ /* 0x000fe20000000800 */
[----:B------:R-:W-:Y:S01]  /*5910*/  @!P0 FSEL R6, R6, -INF , !P2 ;  /* 0xff80000006068808 */ /* 0x000fe20005000000 */
[----:B------:R2:W-:Y:S01]  /*5920*/  STS [R197+0xe000], R0 ;  /* 0x00e00000c5007388 */ /* 0x0005e20000000800 */
[----:B------:R-:W-:Y:S02]  /*5930*/  F2FP.F16.F32.PACK_AB R5, R123, R124 ;  /* 0x0000007c7b05723e */ /* 0x000fe400000000ff */
[----:B------:R-:W-:Y:S01]  /*5940*/  IADD3 R110, P0, R246, UR16, RZ ;  /* 0x00000010f66e7c10 */ /* 0x000fe2000ff1e0ff */
[----:B------:R3:W-:Y:S01]  /*5950*/  STS [R197+0xe400], R4 ;  /* 0x00e40004c5007388 */ /* 0x0007e20000000800 */
[----:B------:R-:W-:Y:S01]  /*5960*/  FFMA.FTZ R2, R6, UR11, -R2 ;  /* 0x0000000b06027c23 */ /* 0x000fe20008010802 */
[----:B------:R-:W-:Y:S02]  /*5970*/  F2FP.F16.F32.PACK_AB R6, R227, R229 ;  /* 0x000000e5e306723e */ /* 0x000fe400000000ff */
[----:B------:R-:W4:Y:S01]  /*5980*/  MUFU.EX2 R211, R9 ;  /* 0x0000000900d37308 */ /* 0x000f220000000800 */
[----:B------:R-:W-:Y:S02]  /*5990*/  IADD3.X R111, R245, UR15, RZ, P0, !PT ;  /* 0x0000000ff56f7c10 */ /* 0x000fe400087fe4ff */
[----:B------:R-:W-:Y:S01]  /*59a0*/  PLOP3.LUT P2, PT, PT, PT, UP0, 0x80, 0x0 ;  /* 0x000000000000781c */ /* 0x000fe20003f4f008 */
[----:B------:R4:W-:Y:S06]  /*59b0*/  STS [R198+0xe400], R6 ;  /* 0x00e40006c6007388 */ /* 0x0009ec0000000800 */
[----:B------:R1:W-:Y:S01]  /*59c0*/  MUFU.EX2 R117, R2 ;  /* 0x0000000200757308 */ /* 0x0003e20000000800 */
[----:B------:R-:W4:Y:S04]  /*59d0*/  LDG.E R109, desc[UR8][R110.64] ;  /* 0x000000086e6d7981 */ /* 0x000f28000c1e1900 */
[----:B------:R-:W4:Y:S05]  /*59e0*/  LDG.E R108, desc[UR8][R110.64+0x20] ;  /* 0x000020086e6c7981 */ /* 0x000f2a000c1e1900 */
[----:B------:R-:W4:Y:S01]  /*59f0*/  MUFU.EX2 R118, R13 ;  /* 0x0000000d00767308 */ /* 0x000f220000000800 */
[----:B--2---:R-:W-:Y:S02]  /*5a00*/  F2FP.F16.F32.PACK_AB R0, R207, R208 ;  /* 0x000000d0cf00723e */ /* 0x004fe400000000ff */
[----:B---3--:R-:W-:Y:S03]  /*5a10*/  F2FP.F16.F32.PACK_AB R4, R130, R131 ;  /* 0x000000838204723e */ /* 0x008fe600000000ff */
[----:B------:R2:W-:Y:S01]  /*5a20*/  STS [R198+0xe000], R0 ;  /* 0x00e00000c6007388 */ /* 0x0005e20000000800 */
[----:B-1----:R-:W-:Y:S03]  /*5a30*/  F2FP.F16.F32.PACK_AB R2, R135, R199 ;  /* 0x000000c78702723e */ /* 0x002fe600000000ff */
[----:B------:R1:W-:Y:S01]  /*5a40*/  STS [R197+0xf000], R5 ;  /* 0x00f00005c5007388 */ /* 0x0003e20000000800 */
[----:B----4-:R-:W-:Y:S03]  /*5a50*/  F2FP.F16.F32.PACK_AB R6, R125, R126 ;  /* 0x0000007e7d06723e */ /* 0x010fe600000000ff */
[----:B------:R3:W-:Y:S04]  /*5a60*/  STS [R197+0xf400], R4 ;  /* 0x00f40004c5007388 */ /* 0x0007e80000000800 */
[----:B------:R4:W-:Y:S01]  /*5a70*/  STS [R198+0xf400], R6 ;  /* 0x00f40006c6007388 */ /* 0x0009e20000000800 */
[----:B--2---:R-:W-:Y:S02]  /*5a80*/  F2FP.F16.F32.PACK_AB R0, R119, R120 ;  /* 0x000000787700723e */ /* 0x004fe400000000ff */
[----:B-1----:R-:W-:Y:S03]  /*5a90*/  F2FP.F16.F32.PACK_AB R5, R206, R205 ;  /* 0x000000cdce05723e */ /* 0x002fe600000000ff */
[----:B------:R1:W-:Y:S01]  /*5aa0*/  STS [R198+0xf000], R0 ;  /* 0x00f00000c6007388 */ /* 0x0003e20000000800 */
[----:B---3--:R-:W-:Y:S03]  /*5ab0*/  F2FP.F16.F32.PACK_AB R4, R224, R223 ;  /* 0x000000dfe004723e */ /* 0x008fe600000000ff */
[----:B------:R2:W-:Y:S01]  /*5ac0*/  STS [R196+0xe000], R5 ;  /* 0x00e00005c4007388 */ /* 0x0005e20000000800 */
[----:B----4-:R-:W-:Y:S03]  /*5ad0*/  F2FP.F16.F32.PACK_AB R6, R115, R116 ;  /* 0x000000747306723e */ /* 0x010fe600000000ff */
[----:B------:R3:W-:Y:S04]  /*5ae0*/  STS [R196+0xe400], R4 ;  /* 0x00e40004c4007388 */ /* 0x0007e80000000800 */
[----:B------:R4:W-:Y:S01]  /*5af0*/  STS [R195+0xe000], R2 ;  /* 0x00e00002c3007388 */ /* 0x0009e20000000800 */
[----:B-1----:R-:W-:Y:S02]  /*5b00*/  F2FP.F16.F32.PACK_AB R0, R211, R214 ;  /* 0x000000d6d300723e */ /* 0x002fe400000000ff */
[----:B--2---:R-:W-:Y:S03]  /*5b10*/  F2FP.F16.F32.PACK_AB R5, R121, R122 ;  /* 0x0000007a7905723e */ /* 0x004fe600000000ff */
[----:B------:R1:W-:Y:S01]  /*5b20*/  STS [R195+0xe400], R0 ;  /* 0x00e40000c3007388 */ /* 0x0003e20000000800 */
[----:B---3--:R-:W-:Y:S03]  /*5b30*/  F2FP.F16.F32.PACK_AB R4, R113, R114 ;  /* 0x000000727104723e */ /* 0x008fe600000000ff */
[----:B------:R-:W-:Y:S01]  /*5b40*/  STS [R196+0xf000], R6 ;  /* 0x00f00006c4007388 */ /* 0x000fe20000000800 */
[----:B----4-:R-:W-:Y:S03]  /*5b50*/  F2FP.F16.F32.PACK_AB R2, R117, R118 ;  /* 0x000000767502723e */ /* 0x010fe600000000ff */
[----:B------:R-:W-:Y:S04]  /*5b60*/  STS [R196+0xf400], R5 ;  /* 0x00f40005c4007388 */ /* 0x000fe80000000800 */
        /* <DEDUP_REMOVED lines=8> */
[C---:B---3--:R-:W-:Y:S01]  /*5bf0*/  IADD3 R0, R128.reuse, R0, RZ ;  /* 0x0000000080007210 */ /* 0x048fe20007ffe0ff */
        /* <DEDUP_REMOVED lines=18> */
[----:B--2---:R-:W-:Y:S02]  /*5d20*/  IADD3 R0, R128, R2, RZ ;  /* 0x0000000280007210 */ /* 0x004fe40007ffe0ff */
[----:B------:R-:W-:Y:S01]  /*5d30*/  MOV R2, UR4 ;  /* 0x0000000400027c02 */ /* 0x000fe20008000f00 */
        /* <DEDUP_REMOVED lines=9> */
[----:B------:R-:W2:Y:S03]  /*5dd0*/  LDSM.16.M88.4 R104, [R0+0x5000] ;  /* 0x005000000068783b */ /* 0x000ea60000000200 */
[-C--:B-1----:R-:W-:Y:S06]  /*5de0*/  HMMA.16816.F32 R4, R100, R164.reuse, R4 ;  /* 0x000000a46404723c */ /* 0x082fec0000001804 */
[C---:B--2---:R-:W-:Y:S06]  /*5df0*/  HMMA.16816.F32 R8, R104.reuse, R164, R8 ;  /* 0x000000a46808723c */ /* 0x044fec0000001808 */
[-C--:B------:R-:W-:Y:S06]  /*5e00*/  HMMA.16816.F32 R12, R104, R166.reuse, R12 ;  /* 0x000000a6680c723c */ /* 0x080fec000000180c */
[C---:B------:R-:W-:Y:S06]  /*5e10*/  HMMA.16816.F32 R16, R100.reuse, R166, R16 ;  /* 0x000000a66410723c */ /* 0x040fec0000001810 */
[C---:B------:R-:W-:Y:S01]  /*5e20*/  FADD.FTZ R4, -R109.reuse, R4 ;  /* 0x000000046d047221 */ /* 0x040fe20000010100 */
[-C--:B------:R-:W-:Y:S04]  /*5e30*/  HMMA.16816.F32 R20, R100, R168.reuse, R20 ;  /* 0x000000a86414723c */ /* 0x080fe80000001814 */
[----:B------:R-:W-:Y:S02]  /*5e40*/  FMUL.FTZ R112, R112, R4 ;  /* 0x0000000470707220 */ /* 0x000fe40000410000 */
[C---:B------:R-:W-:Y:S01]  /*5e50*/  HMMA.16816.F32 R24, R104.reuse, R168, R24 ;  /* 0x000000a86818723c */ /* 0x040fe20000001818 */
[----:B------:R1:W5:Y:S04]  /*5e60*/  LDG.E R4, desc[UR8][R110.64+0xa0] ;  /* 0x0000a0086e047981 */ /* 0x000368000c1e1900 */
[----:B------:R-:W-:Y:S01]  /*5e70*/  FADD.FTZ R0, -R109, R5 ;  /* 0x000000056d007221 */ /* 0x000fe20000010100 */
[-C--:B------:R-:W-:Y:S01]  /*5e80*/  HMMA.16816.F32 R28, R104, R170.reuse, R28 ;  /* 0x000000aa681c723c */ /* 0x080fe2000000181c */
[----:B------:R1:W5:Y:S04]  /*5e90*/  LDG.E R104, desc[UR8][R110.64+0x80] ;  /* 0x000080086e687981 */ /* 0x000368000c1e1900 */
[----:B------:R-:W-:Y:S01]  /*5ea0*/  FFMA.FTZ R5, -R217, R217, 1 ;  /* 0x3f800000d9057423 */ /* 0x000fe200000101d9 */
[----:B------:R-:W-:Y:S05]  /*5eb0*/  HMMA.16816.F32 R32, R100, R170, R32 ;  /* 0x000000aa6420723c */ /* 0x000fea0000001820 */
[----:B------:R-:W-:Y:S01]  /*5ec0*/  FMUL.FTZ R5, R5, UR6 ;  /* 0x0000000605057c20 */ /* 0x000fe20008410000 */
[----:B------:R-:W-:Y:S01]  /*5ed0*/  FADD.FTZ R20, -R109, R20 ;  /* 0x000000146d147221 */ /* 0x000fe20000010100 */
[----:B------:R-:W-:Y:S01]  /*5ee0*/  FFMA.FTZ R100, -R218, R218, 1 ;  /* 0x3f800000da647423 */ /* 0x000fe200000101da */
[----:B------:R-:W-:Y:S03]  /*5ef0*/  FMUL.FTZ R101, R233, R0 ;  /* 0x00000000e9657220 */ /* 0x000fe60000410000 */
[----:B------:R-:W-:Y:S01]  /*5f00*/  FMUL.FTZ R100, R100, UR6 ;  /* 0x0000000664647c20 */ /* 0x000fe20008410000 */
[----:B------:R-:W-:Y:S01]  /*5f10*/  SHF.L.U32 R0, R180, 0x1, RZ ;  /* 0x00000001b4007819 */ /* 0x000fe200000006ff */
[----:B------:R-:W-:Y:S01]  /*5f20*/  FMUL.FTZ R5, R5, R101 ;  /* 0x0000006505057220 */ /* 0x000fe20000410000 */
[----:B------:R-:W-:Y:S01]  /*5f30*/  FMUL.FTZ R101, R205, R20 ;  /* 0x00000014cd657220 */ /* 0x000fe20000410000 */
[----:B------:R-:W-:Y:S01]  /*5f40*/  FMUL.FTZ R100, R100, R112 ;  /* 0x0000007064647220 */ /* 0x000fe20000410000 */
[----:B------:R-:W-:Y:S01]  /*5f50*/  IADD3 R0, R0, 0x4000, R2 ;  /* 0x0000400000007810 */ /* 0x000fe20007ffe002 */
[C---:B------:R-:W-:Y:S01]  /*5f60*/  FADD.FTZ R16, -R109.reuse, R16 ;  /* 0x000000106d107221 */ /* 0x040fe20000010100 */
[----:B------:R-:W-:Y:S01]  /*5f70*/  FADD.FTZ R17, -R109, R17 ;  /* 0x000000116d117221 */ /* 0x000fe20000010100 */
[----:B------:R-:W-:Y:S01]  /*5f80*/  FFMA.FTZ R20, -R212, R212, 1 ;  /* 0x3f800000d4147423 */ /* 0x000fe200000101d4 */
[----:B------:R-:W-:Y:S01]  /*5f90*/  F2FP.F16.F32.PACK_AB R2, R5, R100 ;  /* 0x000000640502723e */ /* 0x000fe200000000ff */
[----:B------:R-:W-:Y:S01]  /*5fa0*/  FFMA.FTZ R5, -R213, R213, 1 ;  /* 0x3f800000d5057423 */ /* 0x000fe200000101d5 */
[----:B------:R-:W-:Y:S01]  /*5fb0*/  FADD.FTZ R21, -R109, R21 ;  /* 0x000000156d157221 */ /* 0x000fe20000010100 */
        /* <DEDUP_REMOVED lines=8> */
[----:B------:R-:W-:Y:S01]  /*6040*/  FADD.FTZ R100, -R109, R32 ;  /* 0x000000206d647221 */ /* 0x000fe20000010100 */
[----:B------:R-:W-:Y:S01]  /*6050*/  FFMA.FTZ R16, -R132, R132, 1 ;  /* 0x3f80000084107423 */ /* 0x000fe20000010184 */
[----:B------:R-:W-:Y:S01]  /*6060*/  FFMA.FTZ R17, -R210, R210, 1 ;  /* 0x3f800000d2117423 */ /* 0x000fe200000101d2 */
[----:B------:R-:W-:Y:S01]  /*6070*/  FMUL.FTZ R32, R21, UR6 ;  /* 0x0000000615207c20 */ /* 0x000fe20008410000 */
[----:B------:R-:W-:Y:S01]  /*6080*/  FMUL.FTZ R21, R199, R100 ;  /* 0x00000064c7157220 */ /* 0x000fe20000410000 */
[----:B------:R-:W-:Y:S01]  /*6090*/  FMUL.FTZ R16, R16, UR6 ;  /* 0x0000000610107c20 */ /* 0x000fe20008410000 */
[----:B------:R-:W-:Y:S01]  /*60a0*/  FMUL.FTZ R17, R17, UR6 ;  /* 0x0000000611117c20 */ /* 0x000fe20008410000 */
[----:B------:R-:W-:Y:S01]  /*60b0*/  FADD.FTZ R33, -R109, R33 ;  /* 0x000000216d217221 */ /* 0x000fe20000010100 */
[----:B------:R-:W-:Y:S01]  /*60c0*/  FADD.FTZ R6, -R108, R6 ;  /* 0x000000066c067221 */ /* 0x000fe20000010100 */
[----:B------:R-:W-:Y:S01]  /*60d0*/  FMUL.FTZ R16, R16, R21 ;  /* 0x0000001510107220 */ /* 0x000fe20000410000 */
[----:B------:R-:W-:Y:S01]  /*60e0*/  FFMA.FTZ R21, -R133, R133, 1 ;  /* 0x3f80000085157423 */ /* 0x000fe20000010185 */
[----:B------:R-:W-:Y:S01]  /*60f0*/  FMUL.FTZ R17, R17, R101 ;  /* 0x0000006511117220 */ /* 0x000fe20000410000 */
[----:B------:R-:W-:Y:S01]  /*6100*/  FMUL.FTZ R101, R135, R33 ;  /* 0x0000002187657220 */ /* 0x000fe20000410000 */
[----:B------:R-:W-:Y:S01]  /*6110*/  FADD.FTZ R33, -R108, R7 ;  /* 0x000000076c217221 */ /* 0x000fe20000010100 */
[----:B------:R-:W-:Y:S01]  /*6120*/  FMUL.FTZ R100, R236, R6 ;  /* 0x00000006ec647220 */ /* 0x000fe20000410000 */
[----:B------:R-:W-:Y:S01]  /*6130*/  FFMA.FTZ R6, -R232, R232, 1 ;  /* 0x3f800000e8067423 */ /* 0x000fe200000101e8 */
[----:B------:R-:W-:Y:S01]  /*6140*/  FFMA.FTZ R7, -R231, R231, 1 ;  /* 0x3f800000e7077423 */ /* 0x000fe200000101e7 */
[----:B------:R-:W-:Y:S01]  /*6150*/  FMUL.FTZ R21, R21, UR6 ;  /* 0x0000000615157c20 */ /* 0x000fe20008410000 */
[----:B------:R-:W-:Y:S01]  /*6160*/  FMUL.FTZ R32, R32, R102 ;  /* 0x0000006620207220 */ /* 0x000fe20000410000 */
[----:B------:R-:W-:Y:S01]  /*6170*/  FMUL.FTZ R33, R237, R33 ;  /* 0x00000021ed217220 */ /* 0x000fe20000410000 */
[----:B------:R-:W-:Y:S01]  /*6180*/  FMUL.FTZ R6, R6, UR6 ;  /* 0x0000000606067c20 */ /* 0x000fe20008410000 */
[----:B------:R-:W-:Y:S01]  /*6190*/  FMUL.FTZ R7, R7, UR6 ;  /* 0x0000000607077c20 */ /* 0x000fe20008410000 */
[----:B------:R-:W-:Y:S01]  /*61a0*/  FMUL.FTZ R21, R21, R101 ;  /* 0x0000006515157220 */ /* 0x000fe20000410000 */
[----:B------:R-:W-:Y:S01]  /*61b0*/  F2FP.F16.F32.PACK_AB R20, R20, R5 ;  /* 0x000000051414723e */ /* 0x000fe200000000ff */
[----:B------:R-:W-:Y:S01]  /*61c0*/  FMUL.FTZ R6, R6, R100 ;  /* 0x0000006406067220 */ /* 0x000fe20000410000 */
[----:B------:R-:W-:Y:S01]  /*61d0*/  FMUL.FTZ R5, R7, R33 ;  /* 0x0000002107057220 */ /* 0x000fe20000410000 */
[----:B------:R-:W-:Y:S01]  /*61e0*/  F2FP.F16.F32.PACK_AB R32, R32, R17 ;  /* 0x000000112020723e */ /* 0x000fe200000000ff */
[C---:B------:R-:W-:Y:S01]  /*61f0*/  FADD.FTZ R18, -R108.reuse, R18 ;  /* 0x000000126c127221 */ /* 0x040fe20000010100 */
[----:B------:R-:W-:Y:S01]  /*6200*/  F2FP.F16.F32.PACK_AB R21, R21, R16 ;  /* 0x000000101515723e */ /* 0x000fe200000000ff */
[C---:B------:R-:W-:Y:S01]  /*6210*/  FADD.FTZ R7, -R108.reuse, R19 ;  /* 0x000000136c077221 */ /* 0x040fe20000010100 */
        /* <DEDUP_REMOVED lines=64> */
.L_x_785:
[----:B------:R1:W-:Y:S01]  /*6620*/  STS [R197+0xa000], R2 ;  /* 0x00a00002c5007388 */ /* 0x0003e20000000800 */
[C---:B-----5:R-:W-:Y:S01]  /*6630*/  FADD.FTZ R9, -R104.reuse, R9 ;  /* 0x0000000968097221 */ /* 0x060fe20000010100 */
[C---:B------:R-:W-:Y:S01]  /*6640*/  FADD.FTZ R8, -R104.reuse, R8 ;  /* 0x0000000868087221 */ /* 0x040fe20000010100 */
[----:B------:R-:W-:Y:S01]  /*6650*/  FADD.FTZ R12, -R104, R12 ;  /* 0x0000000c680c7221 */ /* 0x000fe20000010100 */
[----:B------:R2:W-:Y:S01]  /*6660*/  STS [R197+0xa400], R5 ;  /* 0x00a40005c5007388 */ /* 0x0005e20000000800 */
[----:B---3--:R-:W-:Y:S01]  /*6670*/  FFMA.FTZ R7, -R186, R186, 1 ;  /* 0x3f800000ba077423 */ /* 0x008fe200000101ba */
[----:B------:R-:W-:Y:S01]  /*6680*/  FFMA.FTZ R6, -R185, R185, 1 ;  /* 0x3f800000b9067423 */ /* 0x000fe200000101b9 */
[----:B------:R-:W-:Y:S01]  /*6690*/  FMUL.FTZ R12, R120, R12 ;  /* 0x0000000c780c7220 */ /* 0x000fe20000410000 */
[----:B------:R-:W-:Y:S01]  /*66a0*/  FADD.FTZ R24, -R104, R24 ;  /* 0x0000001868187221 */ /* 0x000fe20000010100 */
[----:B------:R-:W-:Y:S01]  /*66b0*/  FMUL.FTZ R7, R7, UR6 ;  /* 0x0000000607077c20 */ /* 0x000fe20008410000 */
[----:B------:R-:W-:Y:S01]  /*66c0*/  FMUL.FTZ R6, R6, UR6 ;  /* 0x0000000606067c20 */ /* 0x000fe20008410000 */
[C---:B------:R-:W-:Y:S01]  /*66d0*/  FADD.FTZ R25, -R104.reuse, R25 ;  /* 0x0000001968197221 */ /* 0x040fe20000010100 */
[----:B------:R-:W-:Y:S01]  /*66e0*/  FADD.FTZ R28, -R104, R28 ;  /* 0x0000001c681c7221 */ /* 0x000fe20000010100 */
[----:B------:R-:W-:Y:S01]  /*66f0*/  FMUL.FTZ R24, R116, R24 ;  /* 0x0000001874187220 */ /* 0x000fe20000410000 */
[----:B------:R-:W-:Y:S01]  /*6700*/  STS [R198+0xa000], R20 ;  /* 0x00a00014c6007388 */ /* 0x000fe20000000800 */
[----:B------:R-:W-:Y:S01]  /*6710*/  FMUL.FTZ R25, R115, R25 ;  /* 0x0000001973197220 */ /* 0x000fe20000410000 */
[----:B------:R-:W-:Y:S01]  /*6720*/  FMUL.FTZ R28, R114, R28 ;  /* 0x0000001c721c7220 */ /* 0x000fe20000410000 */
        /* <DEDUP_REMOVED lines=8> */
[----:B-1----:R-:W-:Y:S01]  /*67b0*/  F2FP.F16.F32.PACK_AB R2, R16, R17 ;  /* 0x000000111002723e */ /* 0x002fe200000000ff */
[----:B------:R-:W-:Y:S01]  /*67c0*/  FMUL.FTZ R27, R121, R27 ;  /* 0x0000001b791b7220 */ /* 0x000fe20000410000 */
[----:B------:R-:W-:Y:S01]  /*67d0*/  F2FP.F16.F32.PACK_AB R16, R18, R19 ;  /* 0x000000131210723e */ /* 0x000fe200000000ff */
[----:B------:R-:W-:Y:S01]  /*67e0*/  FMUL.FTZ R18, R124, R8 ;  /* 0x000000087c127220 */ /* 0x000fe20000410000 */
[----:B--2---:R-:W-:Y:S01]  /*67f0*/  FADD.FTZ R5, -R104, R13 ;  /* 0x0000000d68057221 */ /* 0x004fe20000010100 */
[----:B------:R1:W-:Y:S01]  /*6800*/  STS [R198+0xa400], R2 ;  /* 0x00a40002c6007388 */ /* 0x0003e20000000800 */
[----:B------:R-:W-:Y:S01]  /*6810*/  FMUL.FTZ R13, R123, R9 ;  /* 0x000000097b0d7220 */ /* 0x000fe20000410000 */
[----:B------:R-:W-:Y:S01]  /*6820*/  FFMA.FTZ R9, -R190, R190, 1 ;  /* 0x3f800000be097423 */ /* 0x000fe200000101be */
[----:B------:R-:W-:Y:S01]  /*6830*/  FFMA.FTZ R8, -R188, R188, 1 ;  /* 0x3f800000bc087423 */ /* 0x000fe200000101bc */
[----:B------:R-:W-:Y:S01]  /*6840*/  FMUL.FTZ R5, R119, R5 ;  /* 0x0000000577057220 */ /* 0x000fe20000410000 */
[----:B------:R-:W-:Y:S01]  /*6850*/  FMUL.FTZ R30, R118, R30 ;  /* 0x0000001e761e7220 */ /* 0x000fe20000410000 */
[----:B------:R-:W-:Y:S01]  /*6860*/  FMUL.FTZ R9, R9, UR6 ;  /* 0x0000000609097c20 */ /* 0x000fe20008410000 */
[----:B------:R-:W-:Y:S01]  /*6870*/  FMUL.FTZ R8, R8, UR6 ;  /* 0x0000000608087c20 */ /* 0x000fe20008410000 */
[----:B------:R-:W-:Y:S02]  /*6880*/  F2FP.F16.F32.PACK_AB R17, R22, R23 ;  /* 0x000000171611723e */ /* 0x000fe400000000ff */
[----:B------:R-:W-:Y:S01]  /*6890*/  FMUL.FTZ R19, R9, R18 ;  /* 0x0000001209137220 */ /* 0x000fe20000410000 */
[----:B------:R-:W-:Y:S01]  /*68a0*/  FMUL.FTZ R18, R8, R13 ;  /* 0x0000000d08127220 */ /* 0x000fe20000410000 */
[----:B------:R-:W-:Y:S01]  /*68b0*/  FMUL.FTZ R13, R7, R12 ;  /* 0x0000000c070d7220 */ /* 0x000fe20000410000 */
[----:B------:R-:W-:Y:S01]  /*68c0*/  FFMA.FTZ R9, -R137, R137, 1 ;  /* 0x3f80000089097423 */ /* 0x000fe20000010189 */
[----:B------:R-:W-:Y:S01]  /*68d0*/  FMUL.FTZ R12, R6, R5 ;  /* 0x00000005060c7220 */ /* 0x000fe20000410000 */
[----:B------:R-:W-:Y:S01]  /*68e0*/  FFMA.FTZ R8, -R136, R136, 1 ;  /* 0x3f80000088087423 */ /* 0x000fe20000010188 */
[----:B------:R-:W-:Y:S01]  /*68f0*/  FADD.FTZ R5, -R104, R29 ;  /* 0x0000001d68057221 */ /* 0x000fe20000010100 */
[----:B------:R-:W-:Y:S01]  /*6900*/  FFMA.FTZ R7, -R129, R129, 1 ;  /* 0x3f80000081077423 */ /* 0x000fe20000010181 */
[----:B------:R-:W-:Y:S01]  /*6910*/  FFMA.FTZ R6, -R127, R127, 1 ;  /* 0x3f8000007f067423 */ /* 0x000fe2000001017f */
[----:B------:R-:W-:Y:S01]  /*6920*/  FMUL.FTZ R9, R9, UR6 ;  /* 0x0000000609097c20 */ /* 0x000fe20008410000 */
[----:B------:R-:W-:Y:S01]  /*6930*/  FMUL.FTZ R8, R8, UR6 ;  /* 0x0000000608087c20 */ /* 0x000fe20008410000 */
        /* <DEDUP_REMOVED lines=8> */
[----:B------:R-:W-:Y:S01]  /*69c0*/  F2FP.F16.F32.PACK_AB R7, R12, R13 ;  /* 0x0000000d0c07723e */ /* 0x000fe200000000ff */
[----:B------:R1:W-:Y:S01]  /*69d0*/  STS [R197+0xb000], R2 ;  /* 0x00b00002c5007388 */ /* 0x0003e20000000800 */
[----:B------:R-:W-:Y:S01]  /*69e0*/  FMUL.FTZ R13, R130, R11 ;  /* 0x0000000b820d7220 */ /* 0x000fe20000410000 */
[----:B------:R-:W-:Y:S01]  /*69f0*/  FFMA.FTZ R12, -R194, R194, 1 ;  /* 0x3f800000c20c7423 */ /* 0x000fe200000101c2 */
[----:B------:R-:W-:Y:S01]  /*6a00*/  F2FP.F16.F32.PACK_AB R8, R5, R8 ;  /* 0x000000080508723e */ /* 0x000fe200000000ff */
[----:B------:R-:W-:Y:S01]  /*6a10*/  FFMA.FTZ R11, -R193, R193, 1 ;  /* 0x3f800000c10b7423 */ /* 0x000fe200000101c1 */
[----:B------:R-:W-:Y:S01]  /*6a20*/  FADD.FTZ R5, -R4, R15 ;  /* 0x0000000f04057221 */ /* 0x000fe20000010100 */
[----:B------:R-:W-:Y:S01]  /*6a30*/  FFMA.FTZ R6, -R191, R191, 1 ;  /* 0x3f800000bf067423 */ /* 0x000fe200000101bf */
[----:B------:R-:W-:Y:S01]  /*6a40*/  FMUL.FTZ R15, R131, R10 ;  /* 0x0000000a830f7220 */ /* 0x000fe20000410000 */
[----:B------:R-:W-:Y:S01]  /*6a50*/  FMUL.FTZ R12, R12, UR6 ;  /* 0x000000060c0c7c20 */ /* 0x000fe20008410000 */
[----:B------:R-:W-:Y:S01]  /*6a60*/  FMUL.FTZ R11, R11, UR6 ;  /* 0x000000060b0b7c20 */ /* 0x000fe20008410000 */
[----:B------:R-:W-:Y:S01]  /*6a70*/  FMUL.FTZ R5, R125, R5 ;  /* 0x000000057d057220 */ /* 0x000fe20000410000 */
[----:B------:R-:W-:Y:S01]  /*6a80*/  FMUL.FTZ R6, R6, UR6 ;  /* 0x0000000606067c20 */ /* 0x000fe20008410000 */
[----:B------:R-:W-:Y:S01]  /*6a90*/  FMUL.FTZ R18, R12, R15 ;  /* 0x0000000f0c127220 */ /* 0x000fe20000410000 */
[----:B------:R-:W-:Y:S01]  /*6aa0*/  FMUL.FTZ R15, R11, R13 ;  /* 0x0000000d0b0f7220 */ /* 0x000fe20000410000 */
[----:B------:R-:W-:Y:S01]  /*6ab0*/  FADD.FTZ R4, -R4, R31 ;  /* 0x0000001f04047221 */ /* 0x000fe20000010100 */
[----:B------:R-:W-:Y:S01]  /*6ac0*/  FMUL.FTZ R13, R6, R5 ;  /* 0x00000005060d7220 */ /* 0x000fe20000410000 */
[----:B------:R-:W-:Y:S01]  /*6ad0*/  FFMA.FTZ R10, -R192, R192, 1 ;  /* 0x3f800000c00a7423 */ /* 0x000fe200000101c0 */
[----:B------:R-:W-:Y:S01]  /*6ae0*/  FFMA.FTZ R5, -R138, R138, 1 ;  /* 0x3f8000008a057423 */ /* 0x000fe2000001018a */
[----:B------:R-:W-:Y:S01]  /*6af0*/  FMUL.FTZ R4, R117, R4 ;  /* 0x0000000475047220 */ /* 0x000fe20000410000 */
[----:B------:R-:W-:Y:S01]  /*6b00*/  FFMA.FTZ R11, -R189, R189, 1 ;  /* 0x3f800000bd0b7423 */ /* 0x000fe200000101bd */
[----:B------:R-:W-:Y:S01]  /*6b10*/  FMUL.FTZ R10, R10, UR6 ;  /* 0x000000060a0a7c20 */ /* 0x000fe20008410000 */
[----:B------:R-:W-:Y:S01]  /*6b20*/  FMUL.FTZ R5, R5, UR6 ;  /* 0x0000000605057c20 */ /* 0x000fe20008410000 */
[----:B------:R-:W-:Y:S01]  /*6b30*/  FFMA.FTZ R6, -R139, R139, 1 ;  /* 0x3f8000008b067423 */ /* 0x000fe2000001018b */
[----:B------:R-:W-:Y:S01]  /*6b40*/  FMUL.FTZ R12, R11, UR6 ;  /* 0x000000060b0c7c20 */ /* 0x000fe20008410000 */
[----:B------:R-:W-:Y:S01]  /*6b50*/  FMUL.FTZ R14, R10, R14 ;  /* 0x0000000e0a0e7220 */ /* 0x000fe20000410000 */
[----:B------:R-:W-:Y:S01]  /*6b60*/  FMUL.FTZ R5, R5, R4 ;  /* 0x0000000405057220 */ /* 0x000fe20000410000 */
[----:B------:R-:W-:Y:S01]  /*6b70*/  F2FP.F16.F32.PACK_AB R4, R15, R18 ;  /* 0x000000120f04723e */ /* 0x000fe200000000ff */
[----:B------:R-:W-:Y:S01]  /*6b80*/  FFMA.FTZ R10, -R187, R187, 1 ;  /* 0x3f800000bb0a7423 */ /* 0x000fe200000101bb */
[----:B------:R-:W-:Y:S01]  /*6b90*/  FMUL.FTZ R26, R12, R26 ;  /* 0x0000001a0c1a7220 */ /* 0x000fe20000410000 */
[----:B-1----:R-:W-:Y:S02]  /*6ba0*/  F2FP.F16.F32.PACK_AB R2, R13, R14 ;  /* 0x0000000e0d02723e */ /* 0x002fe400000000ff */
[----:B------:R-:W-:Y:S01]  /*6bb0*/  STS [R197+0xb400], R4 ;  /* 0x00b40004c5007388 */ /* 0x000fe20000000800 */
[----:B------:R-:W-:Y:S01]  /*6bc0*/  FMUL.FTZ R11, R10, UR6 ;  /* 0x000000060a0b7c20 */ /* 0x000fe20008410000 */
[----:B------:R-:W-:Y:S01]  /*6bd0*/  FMUL.FTZ R10, R6, UR6 ;  /* 0x00000006060a7c20 */ /* 0x000fe20008410000 */
[----:B------:R-:W-:Y:S01]  /*6be0*/  F2FP.F16.F32.PACK_AB R9, R9, R24 ;  /* 0x000000180909723e */ /* 0x000fe200000000ff */
[----:B------:R-:W-:Y:S01]  /*6bf0*/  STS [R198+0xb000], R7 ;  /* 0x00b00007c6007388 */ /* 0x000fe20000000800 */
[----:B------:R-:W-:Y:S01]  /*6c00*/  FMUL.FTZ R6, R11, R27 ;  /* 0x0000001b0b067220 */ /* 0x000fe20000410000 */
[----:B------:R-:W-:Y:S01]  /*6c10*/  FMUL.FTZ R30, R10, R30 ;  /* 0x0000001e0a1e7220 */ /* 0x000fe20000410000 */
[----:B------:R-:W-:Y:S01]  /*6c20*/  LEA R114, R248, UR4, 0x1 ;  /* 0x00000004f8727c11 */ /* 0x000fe2000f8e08ff */
[----:B------:R1:W-:Y:S01]  /*6c30*/  STS [R198+0xb400], R2 ;  /* 0x00b40002c6007388 */ /* 0x0003e20000000800 */
[----:B------:R-:W-:Y:S02]  /*6c40*/  MOV R116, R216 ;  /* 0x000000d800747202 */ /* 0x000fe40000000f00 */
[----:B------:R-:W-:Y:S01]  /*6c50*/  F2FP.F16.F32.PACK_AB R6, R6, R26 ;  /* 0x0000001a0606723e */ /* 0x000fe200000000ff */
[----:B------:R-:W-:Y:S01]  /*6c60*/  STS [R196+0xa000], R32 ;  /* 0x00a00020c4007388 */ /* 0x000fe20000000800 */
[----:B------:R-:W-:Y:S02]  /*6c70*/  F2FP.F16.F32.PACK_AB R5, R5, R30 ;  /* 0x0000001e0505723e */ /* 0x000fe400000000ff */
[----:B------:R-:W-:Y:S01]  /*6c80*/  MOV R117, R215 ;  /* 0x000000d700757202 */ /* 0x000fe20000000f00 */
        /* <DEDUP_REMOVED lines=84> */
.L_x_786:
[----:B------:R-:W-:Y:S01]  /*71d0*/  LDSM.16.M88.4 R16, [R174] ;  /* 0x00000000ae10783b */ /* 0x000fe20000000200 */
[--C-:B------:R-:W-:Y:S01]  /*71e0*/  IMAD.IADD R2, R183, 0x1, R128.reuse ;  /* 0x00000001b7027824 */ /* 0x100fe200078e0280 */
[C---:B------:R-:W-:Y:S01]  /*71f0*/  LEA R216, P0, R243.reuse, R116, 0x2 ;  /* 0x00000074f3d87211 */ /* 0x040fe200078010ff */
[----:B------:R-:W-:Y:S01]  /*7200*/  IMAD.IADD R112, R174, 0x1, R128 ;  /* 0x00000001ae707824 */ /* 0x000fe200078e0280 */
[----:B------:R-:W2:Y:S01]  /*7210*/  LDSM.16.MT88.4 R8, [R0+0x2000] ;  /* 0x002000000008783b */ /* 0x000ea20000004200 */
[----:B------:R-:W-:Y:S01]  /*7220*/  IMAD.IADD R113, R128, 0x1, R175 ;  /* 0x0000000180717824 */ /* 0x000fe200078e02af */
[----:B------:R-:W-:Y:S01]  /*7230*/  LEA.HI.X.SX32 R215, R243, R117, 0x2, P0 ;  /* 0x00000075f3d77211 */ /* 0x000fe200000f16ff */
[----:B------:R-:W-:Y:S01]  /*7240*/  ULOP3.LUT UR12, UR7, 0x1, URZ, 0xc0, !UPT ;  /* 0x00000001070c7892 */ /* 0x000fe2000f8ec03f */
[----:B------:R-:W1:Y:S01]  /*7250*/  LDSM.16.MT88.4 R20, [R2] ;  /* 0x000000000214783b */ /* 0x000e620000004200 */
        /* <DEDUP_REMOVED lines=238> */
[----:B------:R1:W-:Y:S01]  /*8140*/  STS [R252], R17 ;  /* 0x00000011fc007388 */ /* 0x0003e20000000800 */
[----:B------:R-:W-:-:S03]  /*8150*/  F2FP.F16.F32.PACK_AB R8, R8, R86 ;  /* 0x000000560808723e */ /* 0x000fc600000000ff */
[----:B------:R1:W-:Y:S01]  /*8160*/  STS [R252+0x400], R16 ;  /* 0x00040010fc007388 */ /* 0x0003e20000000800 */
[----:B------:R-:W-:Y:S01]  /*8170*/  FMUL.FTZ R94, R94, UR5 ;  /* 0x000000055e5e7c20 */ /* 0x000fe20008410000 */
[----:B------:R-:W-:Y:S01]  /*8180*/  FMUL.FTZ R0, R95, UR5 ;  /* 0x000000055f007c20 */ /* 0x000fe20008410000 */
        /* <DEDUP_REMOVED lines=31> */
[----:B---3--:R1:W-:Y:S04]  /*8380*/  STS [R120], R12 ;  /* 0x0000000c78007388 */ /* 0x0083e80000000800 */
[----:B------:R1:W-:Y:S04]  /*8390*/  STS [R252+0x2000], R15 ;  /* 0x0020000ffc007388 */ /* 0x0003e80000000800 */
[----:B------:R1:W-:Y:S04]  /*83a0*/  STS [R252+0x2400], R14 ;  /* 0x0024000efc007388 */ /* 0x0003e80000000800 */
[----:B------:R1:W-:Y:S04]  /*83b0*/  STS [R119+0x2000], R11 ;  /* 0x0020000b77007388 */ /* 0x0003e80000000800 */
[----:B------:R1:W-:Y:S04]  /*83c0*/  STS [R119+0x2400], R10 ;  /* 0x0024000a77007388 */ /* 0x0003e80000000800 */
[----:B----4-:R1:W-:Y:S04]  /*83d0*/  STS [R118], R9 ;  /* 0x0000000976007388 */ /* 0x0103e80000000800 */
[----:B------:R1:W-:Y:S04]  /*83e0*/  STS [R118+0x400], R8 ;  /* 0x0004000876007388 */ /* 0x0003e80000000800 */
        /* <DEDUP_REMOVED lines=36> */
.L_x_788:
[----:B------:R-:W-:Y:S01]  /*8630*/  @UP0 UIADD3 UR11, UR33, UR37, URZ ;  /* 0x00000025210b0290 */ /* 0x000fe2000fffe03f */
        /* <DEDUP_REMOVED lines=20> */
.L_x_789:
[----:B------:R-:W-:Y:S01]  /*8780*/  BAR.SYNC.DEFER_BLOCKING 0x0 ;  /* 0x0000000000007b1d */ /* 0x000fe20000010000 */
[----:B------:R-:W-:Y:S01]  /*8790*/  USHF.R.S32.HI UR11, URZ, 0x1f, UR5 ;  /* 0x0000001f3f0b7899 */ /* 0x000fe20008011405 */
[--C-:B-1----:R-:W-:Y:S01]  /*87a0*/  SHF.R.S32.HI R7, RZ, 0x1f, R234.reuse ;  /* 0x0000001fff077819 */ /* 0x102fe200000114ea */
[----:B------:R-:W-:Y:S01]  /*87b0*/  UIMAD UR10, UR31, -0x80, UR10 ;  /* 0xffffff801f0a78a4 */ /* 0x000fe2000f8e020a */
[----:B------:R-:W-:Y:S01]  /*87c0*/  VIADD R2, R242, 0x20 ;  /* 0x00000020f2027836 */ /* 0x000fe20000000000 */
[----:B------:R-:W-:Y:S01]  /*87d0*/  UIMAD UR14, UR11, UR6, URZ ;  /* 0x000000060b0e72a4 */ /* 0x000fe2000f8e023f */
[----:B------:R-:W-:Y:S01]  /*87e0*/  IMAD.U32 R0, RZ, RZ, UR6 ;  /* 0x00000006ff007e24 */ /* 0x000fe2000f8e00ff */
[----:B------:R-:W-:Y:S01]  /*87f0*/  ULDC UR15, c[0x0][0x2d0] ;  /* 0x0000b400000f7ab9 */ /* 0x000fe20000000800 */
[----:B------:R-:W-:Y:S01]  /*8800*/  IMAD.MOV.U32 R6, RZ, RZ, R234 ;  /* 0x000000ffff067224 */ /* 0x000fe200078e00ea */
[----:B------:R-:W-:Y:S01]  /*8810*/  ISETP.GE.AND P4, PT, R234, UR15, PT ;  /* 0x0000000fea007c0c */ /* 0x000fe2000bf86270 */
[----:B------:R-:W-:Y:S01]  /*8820*/  UIMAD UR14, UR5, UR7, UR14 ;  /* 0x00000007050e72a4 */ /* 0x000fe2000f8e020e */
[----:B------:R-:W-:Y:S01]  /*8830*/  VIADD R8, R242, 0x40 ;  /* 0x00000040f2087836 */ /* 0x000fe20000000000 */
[----:B------:R-:W-:Y:S01]  /*8840*/  USHF.R.S32.HI UR16, URZ, 0x1f, UR59 ;  /* 0x0000001f3f107899 */ /* 0x000fe2000801143b */
[----:B------:R-:W-:Y:S01]  /*8850*/  IMAD.WIDE.U32 R4, R0, UR5, R6 ;  /* 0x0000000500047c25 */ /* 0x000fe2000f8e0006 */
[----:B------:R-:W-:Y:S01]  /*8860*/  ISETP.GE.OR P3, PT, R2, UR10, P4 ;  /* 0x0000000a02007c0c */ /* 0x000fe2000a766670 */
[----:B------:R-:W-:Y:S01]  /*8870*/  BSSY B0, `(.L_x_790) ;  /* 0x000001f000007945 */ /* 0x000fe20003800000 */
[----:B------:R-:W-:Y:S01]  /*8880*/  MOV R0, UR14 ;  /* 0x0000000e00007c02 */ /* 0x000fe20008000f00 */
[----:B------:R-:W-:Y:S01]  /*8890*/  VIADD R2, R242, 0x60 ;  /* 0x00000060f2027836 */ /* 0x000fe20000000000 */
[----:B------:R-:W-:Y:S01]  /*88a0*/  IADD3 R4, P0, R4, UR19, RZ ;  /* 0x0000001304047c10 */ /* 0x000fe2000ff1e0ff */
[----:B------:R-:W-:Y:S01]  /*88b0*/  ULDC.64 UR14, c[0x0][0x468] ;  /* 0x00011a00000e7ab9 */ /* 0x000fe20000000a00 */
        /* <DEDUP_REMOVED lines=8> */
[----:B------:R-:W-:Y:S01]  /*8940*/  IMAD.U32 R0, RZ, RZ, UR14 ;  /* 0x0000000eff007e24 */ /* 0x000fe2000f8e00ff */
[----:B------:R-:W-:-:S02]  /*8950*/  SHF.R.S32.HI R32, RZ, 0x1f, R242 ;  /* 0x0000001fff207819 */ /* 0x000fc400000114f2 */
[----:B------:R1:W4:Y:S01]  /*8960*/  LDS.128 R24, [R114+0xc000] ;  /* 0x00c0000072187984 */ /* 0x0003220000000c00 */
[----:B------:R-:W-:-:S03]  /*8970*/  IMAD.WIDE.U32 R4, R0, UR59, R4 ;  /* 0x0000003b00047c25 */ /* 0x000fc6000f8e0004 */
[----:B------:R1:W1:Y:S02]  /*8980*/  LDS.128 R28, [R114+0xd000] ;  /* 0x00d00000721c7984 */ /* 0x0002640000000c00 */
[----:B------:R-:W-:Y:S01]  /*8990*/  IADD3 R0, R5, UR15, RZ ;  /* 0x0000000f05007c10 */ /* 0x000fe2000fffe0ff */
        /* <DEDUP_REMOVED lines=12> */
.L_x_791:
[----:B------:R-:W-:Y:S05]  /*8a60*/  BSYNC B0 ;  /* 0x0000000000007941 */ /* 0x000fea0003800000 */
.L_x_790:
        /* <DEDUP_REMOVED lines=14> */
.L_x_793:
[----:B------:R-:W-:Y:S05]  /*8b50*/  BSYNC B0 ;  /* 0x0000000000007941 */ /* 0x000fea0003800000 */
.L_x_792:
        /* <DEDUP_REMOVED lines=15> */
.L_x_795:
[----:B------:R-:W-:Y:S05]  /*8c50*/  BSYNC B0 ;  /* 0x0000000000007941 */ /* 0x000fea0003800000 */
.L_x_794:
        /* <DEDUP_REMOVED lines=14> */
.L_x_797:
[----:B------:R-:W-:Y:S05]  /*8d40*/  BSYNC B0 ;  /* 0x0000000000007941 */ /* 0x000fea0003800000 */
.L_x_796:
        /* <DEDUP_REMOVED lines=27> */
.L_x_799:
[----:B------:R-:W-:Y:S05]  /*8f00*/  BSYNC B0 ;  /* 0x0000000000007941 */ /* 0x000fea0003800000 */
.L_x_798:
        /* <DEDUP_REMOVED lines=14> */
.L_x_801:
[----:B------:R-:W-:Y:S05]  /*8ff0*/  BSYNC B0 ;  /* 0x0000000000007941 */ /* 0x000fea0003800000 */
.L_x_800:
        /* <DEDUP_REMOVED lines=14> */
.L_x_803:
[----:B------:R-:W-:Y:S05]  /*90e0*/  BSYNC B0 ;  /* 0x0000000000007941 */ /* 0x000fea0003800000 */
.L_x_802:
        /* <DEDUP_REMOVED lines=13> */
.L_x_760:
[----:B------:R-:W-:Y:S05]  /*91c0*/  BSYNC B1 ;  /* 0x0000000000017941 */ /* 0x000fea0003800000 */
.L_x_738:
[----:B------:R-:W3:Y:S01]  /*91d0*/  LDL R2, [R1+0x14] ;  /* 0x0000140001027983 */ /* 0x000ee20000100800 */
[----:B------:R-:W-:Y:S02]  /*91e0*/  ULDC UR5, c[0x0][0xc] ;  /* 0x0000030000057ab9 */ /* 0x000fe40000000800 */
[----:B------:R-:W-:Y:S01]  /*91f0*/  UIADD3 UR31, UR5, UR31, URZ ;  /* 0x0000001f051f7290 */ /* 0x000fe2000fffe03f */
[----:B---3--:R-:W-:-:S13]  /*9200*/  R2UR UR6, R2 ;  /* 0x00000000020672ca */ /* 0x008fda00000e0000 */
[----:B------:R-:W-:-:S06]  /*9210*/  UISETP.GE.AND UP0, UPT, UR31, UR6, UPT ;  /* 0x000000061f00728c */ /* 0x000fcc000bf06270 */
[----:B------:R-:W-:-:S13]  /*9220*/  PLOP3.LUT P0, PT, PT, PT, UP0, 0x80, 0x0 ;  /* 0x000000000000781c */ /* 0x000fda0003f0f008 */
[----:B------:R-:W-:Y:S05]  /*9230*/  @P0 BRA `(.L_x_804) ;  /* 0x0000000000040947 */ /* 0x000fea0003800000 */
[----:B------:R-:W-:Y:S05]  /*9240*/  BRA `(.L_x_805) ;  /* 0xffffff7400fc7947 */ /* 0x000fea000383ffff */
.L_x_804:
[----:B------:R-:W-:Y:S05]  /*9250*/  EXIT ;  /* 0x000000000000794d */ /* 0x000fea0003800000 */
.L_x_806:
        /* <DEDUP_REMOVED lines=10> */
.L_x_1271:


//--------------------- .text._ZN5flash25flash_bwd_dot_do_o_kernelILb0E23Flash_bwd_kernel_traitsILi64ELi64ELi128ELi8ELi2ELi4ELi4ELb1ELb0EN7cutlass6half_tE19Flash_kernel_traitsILi64ELi64ELi128ELi8ES3_EEEEvNS_16Flash_bwd_paramsE --------------------------
	.section	.text._ZN5flash25flash_bwd_dot_do_o_kernelILb0E23Flash_bwd_kernel_traitsILi64ELi64ELi128ELi8ELi2ELi4ELi4ELb1ELb0EN7cutlass6half_tE19Flash_kernel_traitsILi64ELi64ELi128ELi8ES3_EEEEvNS_16Flash_bwd_paramsE,"ax",@progbits
	.align	128
        .global         _ZN5flash25flash_bwd_dot_do_o_kernelILb0E23Flash_bwd_kernel_traitsILi64ELi64ELi128ELi8ELi2ELi4ELi4ELb1ELb0EN7cutlass6half_tE19Flash_kernel_traitsILi64ELi64ELi128ELi8ES3_EEEEvNS_16Flash_bwd_paramsE
        .type           _ZN5flash25flash_bwd_dot_do_o_kernelILb0E23Flash_bwd_kernel_traitsILi64ELi64ELi128ELi8ELi2ELi4ELi4ELb1ELb0EN7cutlass6half_tE19Flash_kernel_traitsILi64ELi64ELi128ELi8ES3_EEEEvNS_16Flash_bwd_paramsE,@function
        .size           _ZN5flash25flash_bwd_dot_do_o_kernelILb0E23Flash_bwd_kernel_traitsILi64ELi64ELi128ELi8ELi2ELi4ELi4ELb1ELb0EN7cutlass6half_tE19Flash_kernel_traitsILi64ELi64ELi128ELi8ES3_EEEEvNS_16Flash_bwd_paramsE,(.L_x_1272 - _ZN5flash25flash_bwd_dot_do_o_kernelILb0E23Flash_bwd_kernel_traitsILi64ELi64ELi128ELi8ELi2ELi4ELi4ELb1ELb0EN7cutlass6half_tE19Flash_kernel_traitsILi64ELi64ELi128ELi8ES3_EEEEvNS_16Flash_bwd_paramsE)
        .other          _ZN5flash25flash_bwd_dot_do_o_kernelILb0E23Flash_bwd_kernel_traitsILi64ELi64ELi128ELi8ELi2ELi4ELi4ELb1ELb0EN7cutlass6half_tE19Flash_kernel_traitsILi64ELi64ELi128ELi8ES3_EEEEvNS_16Flash_bwd_paramsE,@"STO_CUDA_ENTRY STV_DEFAULT"
_ZN5flash25flash_bwd_dot_do_o_kernelILb0E23Flash_bwd_kernel_traitsILi64ELi64ELi128ELi8ELi2ELi4ELi4ELb1ELb0EN7cutlass6half_tE19Flash_kernel_traitsILi64ELi64ELi128ELi8ES3_EEEEvNS_16Flash_bwd_paramsE:
.text._ZN5flash25flash_bwd_dot_do_o_kernelILb0E23Flash_bwd_kernel_traitsILi64ELi64ELi128ELi8ELi2ELi4ELi4ELb1ELb0EN7cutlass6half_tE19Flash_kernel_traitsILi64ELi64ELi128ELi8ES3_EEEEvNS_16Flash_bwd_paramsE:
[----:B------:R-:W-:Y:S01]  /*0000*/  LDC R1, c[0x0][0x28] ;  /* 0x00000a00ff017b82 */ /* 0x000fe20000000800 */
[----:B------:R-:W0:Y:S07]  /*0010*/  S2R R2, SR_CTAID.Y ;  /* 0x0000000000027919 */ /* 0x000e2e0000002600 */
[----:B------:R-:W0:Y:S01]  /*0020*/  LDC.64 R6, c[0x0][0x2f0] ;  /* 0x0000bc00ff067b82 */ /* 0x000e220000000a00 */
[----:B------:R-:W-:Y:S01]  /*0030*/  ULDC.64 UR4, c[0x0][0x2f0] ;  /* 0x0000bc0000047ab9 */ /* 0x000fe20000000a00 */
[----:B------:R-:W-:Y:S01]  /*0040*/  MOV R5, 0xffffffff ;  /* 0xffffffff00057802 */ /* 0x000fe20000000f00 */
[----:B------:R-:W-:Y:S01]  /*0050*/  ULDC.64 UR6, c[0x0][0x208] ;  /* 0x0000820000067ab9 */ /* 0x000fe20000000a00 */
[----:B------:R-:W-:-:S04]  /*0060*/  ISETP.NE.U32.AND P0, PT, RZ, UR4, PT ;  /* 0x00000004ff007c0c */ /* 0x000fc8000bf05070 */
[----:B------:R-:W-:Y:S01]  /*0070*/  ISETP.NE.AND.EX P0, PT, RZ, UR5, PT, P0 ;  /* 0x00000005ff007c0c */ /* 0x000fe2000bf05300 */
[----:B0-----:R-:W-:-:S12]  /*0080*/  IMAD.WIDE R6, R2, 0x4, R6 ;  /* 0x0000000402067825 */ /* 0x001fd800078e0206 */
[----:B------:R-:W2:Y:S04]  /*0090*/  @P0 LDG.E R5, desc[UR6][R6.64] ;  /* 0x0000000606050981 */ /* 0x000ea8000c1e1900 */
[----:B------:R-:W2:Y:S01]  /*00a0*/  @P0 LDG.E R4, desc[UR6][R6.64+0x4] ;  /* 0x0000040606040981 */ /* 0x000ea2000c1e1900 */
[----:B------:R-:W0:Y:S02]  /*00b0*/  S2UR UR4, SR_CTAID.X ;  /* 0x00000000000479c3 */ /* 0x000e240000002500 */
[----:B0-----:R-:W-:Y:S01]  /*00c0*/  USHF.L.U32 UR4, UR4, 0x6, URZ ;  /* 0x0000000604047899 */ /* 0x001fe2000800063f */
[----:B--2---:R-:W-:-:S06]  /*00d0*/  @P0 IADD3 R4, R4, -R5, RZ ;  /* 0x8000000504040210 */ /* 0x004fcc0007ffe0ff */
[----:B------:R-:W0:Y:S02]  /*00e0*/  @!P0 LDC R4, c[0x0][0x2c4] ;  /* 0x0000b100ff048b82 */ /* 0x000e240000000800 */
[----:B0-----:R-:W-:-:S13]  /*00f0*/  ISETP.GT.AND P0, PT, R4, UR4, PT ;  /* 0x0000000404007c0c */ /* 0x001fda000bf04270 */
[----:B------:R-:W-:Y:S05]  /*0100*/  @!P0 EXIT ;  /* 0x000000000000894d */ /* 0x000fea0003800000 */
[----:B------:R-:W-:Y:S01]  /*0110*/  ISETP.NE.AND P1, PT, R5, -0x1, PT ;  /* 0xffffffff0500780c */ /* 0x000fe20003f25270 */
[----:B------:R-:W0:Y:S01]  /*0120*/  S2R R0, SR_TID.X ;  /* 0x0000000000007919 */ /* 0x000e220000002100 */
[----:B------:R-:W-:Y:S01]  /*0130*/  ULDC.U8 UR8, c[0x0][0x3d8] ;  /* 0x0000f60000087ab9 */ /* 0x000fe20000000000 */
[----:B------:R-:W1:Y:S01]  /*0140*/  S2UR UR5, SR_CTAID.Z ;  /* 0x00000000000579c3 */ /* 0x000e620000002700 */
[----:B------:R-:W-:-:S09]  /*0150*/  ISETP.NE.AND P0, PT, RZ, UR8, PT ;  /* 0x00000008ff007c0c */ /* 0x000fd2000bf05270 */
[----:B------:R-:W2:Y:S01]  /*0160*/  @!P1 LDC.64 R8, c[0x0][0x418] ;  /* 0x00010600ff089b82 */ /* 0x000ea20000000a00 */
[--C-:B------:R-:W-:Y:S02]  /*0170*/  @!P1 SHF.R.S32.HI R3, RZ, 0x1f, R2.reuse ;  /* 0x0000001fff039819 */ /* 0x100fe40000011402 */
[----:B------:R-:W-:-:S05]  /*0180*/  @!P1 SHF.R.S32.HI R15, RZ, 0x1f, R2 ;  /* 0x0000001fff0f9819 */ /* 0x000fca0000011402 */
[----:B------:R-:W3:Y:S08]  /*0190*/  @P1 LDC.64 R12, c[0x0][0x420] ;  /* 0x00010800ff0c1b82 */ /* 0x000ef00000000a00 */
[----:B------:R-:W4:Y:S08]  /*01a0*/  @!P1 LDC.64 R6, c[0x0][0x290] ;  /* 0x0000a400ff069b82 */ /* 0x000f300000000a00 */
[----:B------:R-:W5:Y:S01]  /*01b0*/  @P1 LDC.64 R22, c[0x0][0x298] ;  /* 0x0000a600ff161b82 */ /* 0x000f620000000a00 */
[----:B--2---:R-:W-:-:S02]  /*01c0*/  @!P1 IMAD R3, R3, R8, RZ ;  /* 0x0000000803039224 */ /* 0x004fc400078e02ff */
[----:B---3--:R-:W-:-:S04]  /*01d0*/  @P1 IMAD.WIDE.U32 R10, R5, R12, RZ ;  /* 0x0000000c050a1225 */ /* 0x008fc800078e00ff */
[----:B----4-:R-:W-:Y:S02]  /*01e0*/  @!P1 IMAD R12, R15, R6, RZ ;  /* 0x000000060f0c9224 */ /* 0x010fe400078e02ff */
[C---:B------:R-:W-:Y:S02]  /*01f0*/  @!P1 IMAD R15, R2.reuse, R9, R3 ;  /* 0x00000009020f9224 */ /* 0x040fe400078e0203 */
[C---:B------:R-:W-:Y:S02]  /*0200*/  @P1 IMAD R3, R5.reuse, R13, R11 ;  /* 0x0000000d05031224 */ /* 0x040fe400078e020b */
[----:B------:R-:W-:Y:S02]  /*0210*/  @!P1 IMAD R11, R2, R7, R12 ;  /* 0x00000007020b9224 */ /* 0x000fe400078e020c */
[----:B-----5:R-:W-:-:S04]  /*0220*/  @P1 IMAD.WIDE.U32 R12, R5, R22, RZ ;  /* 0x00000016050c1225 */ /* 0x020fc800078e00ff */
[----:B------:R-:W-:Y:S01]  /*0230*/  @!P1 IMAD.WIDE.U32 R8, R2, R8, RZ ;  /* 0x0000000802089225 */ /* 0x000fe200078e00ff */
[----:B------:R-:W-:-:S03]  /*0240*/  @P1 MOV R22, R12 ;  /* 0x0000000c00161202 */ /* 0x000fc60000000f00 */
[----:B------:R-:W-:Y:S01]  /*0250*/  @!P1 IMAD.WIDE.U32 R6, R2, R6, RZ ;  /* 0x0000000602069225 */ /* 0x000fe200078e00ff */
[----:B------:R-:W-:Y:S02]  /*0260*/  @!P1 IADD3 R3, R9, R15, RZ ;  /* 0x0000000f09039210 */ /* 0x000fe40007ffe0ff */
[----:B------:R-:W-:Y:S01]  /*0270*/  @!P1 MOV R10, R8 ;  /* 0x00000008000a9202 */ /* 0x000fe20000000f00 */
[----:B------:R-:W-:Y:S01]  /*0280*/  @P1 IMAD R23, R5, R23, R13 ;  /* 0x0000001705171224 */ /* 0x000fe200078e020d */
[----:B------:R-:W-:Y:S02]  /*0290*/  @!P1 IADD3 R23, R7, R11, RZ ;  /* 0x0000000b07179210 */ /* 0x000fe40007ffe0ff */
[----:B------:R-:W-:Y:S01]  /*02a0*/  @!P1 MOV R22, R6 ;  /* 0x0000000600169202 */ /* 0x000fe20000000f00 */
[----:B01----:R-:W-:Y:S06]  /*02b0*/  @!P0 BRA `(.L_x_807) ;  /* 0x0000000000208947 */ /* 0x003fec0003800000 */
[----:B------:R-:W0:Y:S08]  /*02c0*/  LDC R9, c[0x0][0x2d4] ;  /* 0x0000b500ff097b82 */ /* 0x000e300000000800 */
[----:B------:R-:W1:Y:S08]  /*02d0*/  LDC R6, c[0x0][0x2c0] ;  /* 0x0000b000ff067b82 */ /* 0x000e700000000800 */
[----:B------:R-:W1:Y:S01]  /*02e0*/  LDC R7, c[0x0][0x2e4] ;  /* 0x0000b900ff077b82 */ /* 0x000e620000000800 */
[----:B0-----:R-:W-:-:S05]  /*02f0*/  @!P1 IMAD R5, R2, R9, RZ ;  /* 0x0000000902059224 */ /* 0x001fca00078e02ff */
[----:B------:R-:W-:Y:S02]  /*0300*/  LEA R5, R2, R5, 0x7 ;  /* 0x0000000502057211 */ /* 0x000fe400078e38ff */
[----:B-1----:R-:W-:-:S05]  /*0310*/  LEA R6, R6, R7, 0x7 ;  /* 0x0000000706067211 */ /* 0x002fca00078e38ff */
[----:B------:R-:W-:Y:S01]  /*0320*/  IMAD R2, R6, UR5, R5 ;  /* 0x0000000506027c24 */ /* 0x000fe2000f8e0205 */
[----:B------:R-:W-:Y:S06]  /*0330*/  BRA `(.L_x_808) ;  /* 0x0000000000107947 */ /* 0x000fec0003800000 */
.L_x_807:
[----:B------:R-:W0:Y:S08]  /*0340*/  LDC R5, c[0x0][0x270] ;  /* 0x00009c00ff057b82 */ /* 0x000e300000000800 */
[----:B------:R-:W1:Y:S01]  /*0350*/  LDC R7, c[0x0][0x2d4] ;  /* 0x0000b500ff077b82 */ /* 0x000e620000000800 */
[----:B0-----:R-:W-:-:S04]  /*0360*/  IMAD R2, R2, R5, UR5 ;  /* 0x0000000502027e24 */ /* 0x001fc8000f8e0205 */
[----:B-1----:R-:W-:-:S07]  /*0370*/  IMAD R2, R2, R7, RZ ;  /* 0x0000000702027224 */ /* 0x002fce00078e02ff */
.L_x_808:
[----:B------:R-:W-:Y:S01]  /*0380*/  SHF.R.S32.HI R5, RZ, 0x1f, R0 ;  /* 0x0000001fff057819 */ /* 0x000fe20000011400 */
[----:B------:R-:W0:Y:S01]  /*0390*/  LDC.64 R8, c[0x0][0x420] ;  /* 0x00010800ff087b82 */ /* 0x000e220000000a00 */
[----:B------:R-:W-:Y:S01]  /*03a0*/  ULDC UR9, c[0x0][0x2d0] ;  /* 0x0000b40000097ab9 */ /* 0x000fe20000000800 */
[----:B------:R-:W-:Y:S01]  /*03b0*/  IADD3 R16, R4, -UR4, RZ ;  /* 0x8000000404107c10 */ /* 0x000fe2000fffe0ff */
[----:B------:R-:W-:Y:S01]  /*03c0*/  USHF.R.S32.HI UR8, URZ, 0x1f, UR4 ;  /* 0x0000001f3f087899 */ /* 0x000fe20008011404 */
[----:B------:R-:W-:-:S04]  /*03d0*/  LEA.HI R5, R5, R0, RZ, 0x3 ;  /* 0x0000000005057211 */ /* 0x000fc800078f18ff */
[----:B------:R-:W-:Y:S02]  /*03e0*/  LOP3.LUT R7, R5, 0x1ffffff8, RZ, 0xc0, !PT ;  /* 0x1ffffff805077812 */ /* 0x000fe400078ec0ff */
[----:B------:R-:W-:Y:S02]  /*03f0*/  SHF.R.S32.HI R13, RZ, 0x3, R5 ;  /* 0x00000003ff0d7819 */ /* 0x000fe40000011405 */
[----:B------:R-:W-:Y:S01]  /*0400*/  IADD3 R20, -R7, R0, RZ ;  /* 0x0000000007147210 */ /* 0x000fe20007ffe1ff */
[----:B------:R-:W1:Y:S01]  /*0410*/  LDC.64 R4, c[0x0][0x298] ;  /* 0x0000a600ff047b82 */ /* 0x000e620000000a00 */
[----:B------:R-:W-:Y:S02]  /*0420*/  IADD3 R11, R13, 0x20, RZ ;  /* 0x000000200d0b7810 */ /* 0x000fe40007ffe0ff */
[----:B------:R-:W-:Y:S02]  /*0430*/  SHF.L.U32 R20, R20, 0x3, RZ ;  /* 0x0000000314147819 */ /* 0x000fe400000006ff */
[----:B------:R-:W-:-:S02]  /*0440*/  SHF.R.S32.HI R19, RZ, 0x1f, R13 ;  /* 0x0000001fff137819 */ /* 0x000fc4000001140d */
[----:B------:R-:W-:Y:S01]  /*0450*/  ISETP.GE.AND P0, PT, R20, UR9, PT ;  /* 0x0000000914007c0c */ /* 0x000fe2000bf06270 */
[----:B------:R-:W2:Y:S01]  /*0460*/  LDC.64 R6, c[0x0][0x428] ;  /* 0x00010a00ff067b82 */ /* 0x000ea20000000a00 */
[--C-:B------:R-:W-:Y:S01]  /*0470*/  SHF.R.S32.HI R21, RZ, 0x1f, R20.reuse ;  /* 0x0000001fff157819 */ /* 0x100fe20000011414 */
[----:B------:R-:W-:Y:S01]  /*0480*/  USHF.R.S32.HI UR9, URZ, 0x1f, UR5 ;  /* 0x0000001f3f097899 */ /* 0x000fe20008011405 */
[-C--:B------:R-:W-:Y:S01]  /*0490*/  ISETP.LT.AND P1, PT, R13, R16.reuse, !P0 ;  /* 0x000000100d00720c */ /* 0x080fe20004721270 */
[C---:B0-----:R-:W-:Y:S01]  /*04a0*/  IMAD R12, R8.reuse, UR8, RZ ;  /* 0x00000008080c7c24 */ /* 0x041fe2000f8e02ff */
[----:B------:R-:W-:Y:S01]  /*04b0*/  ISETP.LT.AND P0, PT, R11, R16, !P0 ;  /* 0x000000100b00720c */ /* 0x000fe20004701270 */
[----:B------:R-:W-:-:S04]  /*04c0*/  IMAD.WIDE.U32 R14, R8, UR4, R20 ;  /* 0x00000004080e7c25 */ /* 0x000fc8000f8e0014 */
[----:B------:R-:W-:Y:S01]  /*04d0*/  IMAD R12, R9, UR4, R12 ;  /* 0x00000004090c7c24 */ /* 0x000fe2000f8e020c */
[----:B------:R-:W-:Y:S02]  /*04e0*/  IADD3 R14, P2, R10, R14, RZ ;  /* 0x0000000e0a0e7210 */ /* 0x000fe40007f5e0ff */
[----:B------:R-:W0:Y:S02]  /*04f0*/  LDC.64 R10, c[0x0][0x2a0] ;  /* 0x0000a800ff0a7b82 */ /* 0x000e240000000a00 */
[----:B------:R-:W-:Y:S01]  /*0500*/  IADD3.X R15, R3, R15, R12, P2, !PT ;  /* 0x0000000f030f7210 */ /* 0x000fe200017fe40c */
[----:B-1----:R-:W-:Y:S02]  /*0510*/  IMAD.WIDE.U32 R20, R4, UR4, R20 ;  /* 0x0000000404147c25 */ /* 0x002fe4000f8e0014 */
[----:B------:R-:W-:-:S03]  /*0520*/  @P0 IADD3 R3, P2, R13, 0x20, RZ ;  /* 0x000000200d030810 */ /* 0x000fc60007f5e0ff */
[----:B------:R-:W1:Y:S01]  /*0530*/  @P1 LDC.64 R16, c[0x0][0x3e0] ;  /* 0x0000f800ff101b82 */ /* 0x000e620000000a00 */
[----:B--2---:R-:W-:-:S04]  /*0540*/  IMAD R12, R6, UR9, RZ ;  /* 0x00000009060c7c24 */ /* 0x004fc8000f8e02ff */
[----:B------:R-:W-:Y:S02]  /*0550*/  IMAD R25, R7, UR5, R12 ;  /* 0x0000000507197c24 */ /* 0x000fe4000f8e020c */
[----:B------:R-:W-:-:S04]  /*0560*/  IMAD.WIDE.U32 R6, R6, UR5, R14 ;  /* 0x0000000506067c25 */ /* 0x000fc8000f8e000e */
[----:B------:R-:W-:Y:S01]  /*0570*/  IMAD R14, R4, UR8, RZ ;  /* 0x00000008040e7c24 */ /* 0x000fe2000f8e02ff */
[----:B------:R-:W-:Y:S01]  /*0580*/  IADD3 R7, R7, R25, RZ ;  /* 0x0000001907077210 */ /* 0x000fe20007ffe0ff */
[----:B------:R-:W-:Y:S01]  /*0590*/  @P1 IMAD R12, R19, R8, RZ ;  /* 0x00000008130c1224 */ /* 0x000fe200078e02ff */
[----:B------:R-:W-:Y:S01]  /*05a0*/  @P0 IADD3.X R25, RZ, R19, RZ, P2, !PT ;  /* 0x00000013ff190210 */ /* 0x000fe200017fe4ff */
[----:B------:R-:W-:Y:S01]  /*05b0*/  IMAD R18, R5, UR4, R14 ;  /* 0x0000000405127c24 */ /* 0x000fe2000f8e020e */
[----:B------:R-:W-:Y:S01]  /*05c0*/  IADD3 R22, P2, R22, R20, RZ ;  /* 0x0000001416167210 */ /* 0x000fe20007f5e0ff */
[C---:B------:R-:W-:Y:S02]  /*05d0*/  @P1 IMAD R27, R13.reuse, R9, R12 ;  /* 0x000000090d1b1224 */ /* 0x040fe400078e020c */
[----:B------:R-:W-:Y:S01]  /*05e0*/  @P1 IMAD.WIDE.U32 R14, R13, R8, R6 ;  /* 0x000000080d0e1225 */ /* 0x000fe200078e0006 */
[----:B------:R-:W-:-:S03]  /*05f0*/  IADD3.X R23, R23, R21, R18, P2, !PT ;  /* 0x0000001517177210 */ /* 0x000fc600017fe412 */
[----:B------:R-:W-:Y:S01]  /*0600*/  @P0 IMAD R18, R25, R8, RZ ;  /* 0x0000000819120224 */ /* 0x000fe200078e02ff */
[----:B------:R-:W-:Y:S01]  /*0610*/  @P1 IADD3 R12, R15, R27, RZ ;  /* 0x0000001b0f0c1210 */ /* 0x000fe20007ffe0ff */
[----:B0-----:R-:W-:Y:S01]  /*0620*/  IMAD R20, R10, UR9, RZ ;  /* 0x000000090a147c24 */ /* 0x001fe2000f8e02ff */
[C---:B-1----:R-:W-:Y:S01]  /*0630*/  @P1 LEA R16, P2, R14.reuse, R16, 0x1 ;  /* 0x000000100e101211 */ /* 0x042fe200078408ff */
[----:B------:R-:W-:Y:S01]  /*0640*/  @P0 IMAD R15, R3, R9, R18 ;  /* 0x00000009030f0224 */ /* 0x000fe200078e0212 */
[----:B------:R-:W0:Y:S01]  /*0650*/  @P0 LDC.64 R24, c[0x0][0x280] ;  /* 0x0000a000ff180b82 */ /* 0x000e220000000a00 */
[----:B------:R-:W-:Y:S01]  /*0660*/  IMAD R9, R11, UR5, R20 ;  /* 0x000000050b097c24 */ /* 0x000fe2000f8e0214 */
[----:B------:R-:W-:Y:S01]  /*0670*/  @P1 LEA.HI.X R17, R14, R17, R12, 0x1, P2 ;  /* 0x000000110e111211 */ /* 0x000fe200010f0c0c */
[----:B------:R-:W-:Y:S01]  /*0680*/  IMAD.WIDE.U32 R10, R10, UR5, R22 ;  /* 0x000000050a0a7c25 */ /* 0x000fe2000f8e0016 */
[----:B------:R-:W-:-:S03]  /*0690*/  @P0 IADD3 R12, P2, R13, 0x20, RZ ;  /* 0x000000200d0c0810 */ /* 0x000fc60007f5e0ff */
[----:B------:R-:W-:Y:S01]  /*06a0*/  @P1 IMAD R14, R19, R4, RZ ;  /* 0x00000004130e1224 */ /* 0x000fe200078e02ff */
[----:B------:R-:W1:Y:S01]  /*06b0*/  @P0 LDC.64 R20, c[0x0][0x3e0] ;  /* 0x0000f800ff140b82 */ /* 0x000e620000000a00 */
[----:B------:R-:W-:Y:S02]  /*06c0*/  @P0 IADD3.X R27, RZ, R19, RZ, P2, !PT ;  /* 0x00000013ff1b0210 */ /* 0x000fe400017fe4ff */
[----:B------:R-:W-:Y:S01]  /*06d0*/  IADD3 R11, R11, R9, RZ ;  /* 0x000000090b0b7210 */ /* 0x000fe20007ffe0ff */
[----:B------:R-:W-:Y:S01]  /*06e0*/  @P0 IMAD.WIDE.U32 R8, R3, R8, R6 ;  /* 0x0000000803080225 */ /* 0x000fe200078e0006 */
[----:B------:R-:W-:Y:S02]  /*06f0*/  @P0 MOV R6, R10 ;  /* 0x0000000a00060202 */ /* 0x000fe40000000f00 */
[----:B------:R-:W-:Y:S01]  /*0700*/  @P0 MOV R7, R11 ;  /* 0x0000000b00070202 */ /* 0x000fe20000000f00 */
[----:B------:R-:W2:Y:S01]  /*0710*/  @P1 LDC.64 R22, c[0x0][0x280] ;  /* 0x0000a000ff161b82 */ /* 0x000ea20000000a00 */
[----:B------:R-:W-:Y:S01]  /*0720*/  @P0 IMAD R18, R27, R4, RZ ;  /* 0x000000041b120224 */ /* 0x000fe200078e02ff */
[----:B------:R-:W-:Y:S01]  /*0730*/  @P0 IADD3 R15, R9, R15, RZ ;  /* 0x0000000f090f0210 */ /* 0x000fe20007ffe0ff */
[----:B------:R-:W-:-:S02]  /*0740*/  @P1 IMAD R3, R13, R5, R14 ;  /* 0x000000050d031224 */ /* 0x000fc400078e020e */
[----:B------:R-:W-:Y:S02]  /*0750*/  @P0 IMAD R5, R12, R5, R18 ;  /* 0x000000050c050224 */ /* 0x000fe400078e0212 */
[----:B------:R-:W-:-:S04]  /*0760*/  @P1 IMAD.WIDE.U32 R10, R13, R4, R10 ;  /* 0x000000040d0a1225 */ /* 0x000fc800078e000a */
[----:B------:R-:W-:Y:S01]  /*0770*/  @P0 IMAD.WIDE.U32 R12, R12, R4, R6 ;  /* 0x000000040c0c0225 */ /* 0x000fe200078e0006 */
[----:B------:R-:W-:Y:S02]  /*0780*/  @P1 IADD3 R9, R11, R3, RZ ;  /* 0x000000030b091210 */ /* 0x000fe40007ffe0ff */
[----:B------:R-:W-:Y:S02]  /*0790*/  CS2R R6, SRZ ;  /* 0x0000000000067805 */ /* 0x000fe4000001ff00 */
[----:B------:R-:W-:Y:S02]  /*07a0*/  @P0 IADD3 R3, R13, R5, RZ ;  /* 0x000000050d030210 */ /* 0x000fe40007ffe0ff */
[----:B------:R-:W-:Y:S02]  /*07b0*/  CS2R R4, SRZ ;  /* 0x0000000000047805 */ /* 0x000fe4000001ff00 */
[----:B-1----:R-:W-:Y:S02]  /*07c0*/  @P0 LEA R20, P2, R8, R20, 0x1 ;  /* 0x0000001408140211 */ /* 0x002fe400078408ff */
[----:B0-----:R-:W-:-:S02]  /*07d0*/  @P0 LEA R24, P4, R12, R24, 0x1 ;  /* 0x000000180c180211 */ /* 0x001fc400078808ff */
[----:B------:R-:W-:Y:S02]  /*07e0*/  CS2R R18, SRZ ;  /* 0x0000000000127805 */ /* 0x000fe4000001ff00 */
[----:B------:R-:W-:Y:S01]  /*07f0*/  @P0 LEA.HI.X R21, R8, R21, R15, 0x1, P2 ;  /* 0x0000001508150211 */ /* 0x000fe200010f0c0f */
[----:B------:R0:W3:Y:S01]  /*0800*/  @P1 LDG.E.128 R4, desc[UR6][R16.64] ;  /* 0x0000000610041981 */ /* 0x0000e2000c1e1d00 */
[----:B--2---:R-:W-:Y:S02]  /*0810*/  @P1 LEA R22, P3, R10, R22, 0x1 ;  /* 0x000000160a161211 */ /* 0x004fe400078608ff */
[----:B------:R-:W-:Y:S02]  /*0820*/  CS2R R14, SRZ ;  /* 0x00000000000e7805 */ /* 0x000fe4000001ff00 */
[----:B------:R-:W-:Y:S02]  /*0830*/  @P0 LEA.HI.X R25, R12, R25, R3, 0x1, P4 ;  /* 0x000000190c190211 */ /* 0x000fe400020f0c03 */
[----:B------:R-:W-:-:S02]  /*0840*/  CS2R R12, SRZ ;  /* 0x00000000000c7805 */ /* 0x000fc4000001ff00 */
[----:B------:R-:W-:Y:S02]  /*0850*/  @P1 LEA.HI.X R23, R10, R23, R9, 0x1, P3 ;  /* 0x000000170a171211 */ /* 0x000fe400018f0c09 */
[----:B------:R-:W-:Y:S02]  /*0860*/  CS2R R10, SRZ ;  /* 0x00000000000a7805 */ /* 0x000fe4000001ff00 */
[----:B------:R-:W-:Y:S02]  /*0870*/  CS2R R8, SRZ ;  /* 0x0000000000087805 */ /* 0x000fe4000001ff00 */
[----:B0-----:R-:W-:Y:S01]  /*0880*/  CS2R R16, SRZ ;  /* 0x0000000000107805 */ /* 0x001fe2000001ff00 */
[----:B------:R-:W2:Y:S04]  /*0890*/  @P0 LDG.E.128 R12, desc[UR6][R20.64] ;  /* 0x00000006140c0981 */ /* 0x000ea8000c1e1d00 */
[----:B------:R-:W4:Y:S04]  /*08a0*/  @P1 LDG.E.128 R8, desc[UR6][R22.64] ;  /* 0x0000000616081981 */ /* 0x000f28000c1e1d00 */
[----:B------:R-:W5:Y:S01]  /*08b0*/  @P0 LDG.E.128 R16, desc[UR6][R24.64] ;  /* 0x0000000618100981 */ /* 0x000f62000c1e1d00 */
[----:B------:R-:W-:Y:S01]  /*08c0*/  LOP3.LUT P0, RZ, R0, 0x7, RZ, 0xc0, !PT ;  /* 0x0000000700ff7812 */ /* 0x000fe2000780c0ff */
[----:B---3--:R-:W-:-:S02]  /*08d0*/  HADD2.F32 R26, -RZ, R4.H1_H1 ;  /* 0x30000004ff1a7230 */ /* 0x008fc40000004100 */
[----:B------:R-:W-:Y:S02]  /*08e0*/  HADD2.F32 R29, -RZ, R4.H0_H0 ;  /* 0x20000004ff1d7230 */ /* 0x000fe40000004100 */
[--C-:B--2---:R-:W-:Y:S02]  /*08f0*/  HADD2.F32 R27, -RZ, R12.reuse.H1_H1 ;  /* 0x3000000cff1b7230 */ /* 0x104fe40000004100 */
[----:B------:R-:W-:Y:S02]  /*0900*/  HADD2.F32 R12, -RZ, R12.H0_H0 ;  /* 0x2000000cff0c7230 */ /* 0x000fe40000004100 */
[----:B----4-:R-:W-:Y:S02]  /*0910*/  HADD2.F32 R3, -RZ, R8.H1_H1 ;  /* 0x30000008ff037230 */ /* 0x010fe40000004100 */
[--C-:B-----5:R-:W-:Y:S02]  /*0920*/  HADD2.F32 R28, -RZ, R16.reuse.H1_H1 ;  /* 0x30000010ff1c7230 */ /* 0x120fe40000004100 */
[----:B------:R-:W-:-:S02]  /*0930*/  HADD2.F32 R16, -RZ, R16.H0_H0 ;  /* 0x20000010ff107230 */ /* 0x000fc40000004100 */
[----:B------:R-:W-:Y:S01]  /*0940*/  FMUL.FTZ R26, R26, R3 ;  /* 0x000000031a1a7220 */ /* 0x000fe20000410000 */
[----:B------:R-:W-:Y:S02]  /*0950*/  HADD2.F32 R20, -RZ, R8.H0_H0 ;  /* 0x20000008ff147230 */ /* 0x000fe40000004100 */
[----:B------:R-:W-:Y:S01]  /*0960*/  FMUL.FTZ R27, R27, R28 ;  /* 0x0000001c1b1b7220 */ /* 0x000fe20000410000 */
[----:B------:R-:W-:-:S03]  /*0970*/  HADD2.F32 R3, -RZ, R5.H0_H0 ;  /* 0x20000005ff037230 */ /* 0x000fc60000004100 */
[----:B------:R-:W-:Y:S01]  /*0980*/  FFMA.FTZ R27, R12, R16, R27 ;  /* 0x000000100c1b7223 */ /* 0x000fe2000001001b */
[----:B------:R-:W-:Y:S02]  /*0990*/  HADD2.F32 R16, -RZ, R9.H0_H0 ;  /* 0x20000009ff107230 */ /* 0x000fe40000004100 */
[----:B------:R-:W-:Y:S01]  /*09a0*/  FFMA.FTZ R26, R29, R20, R26 ;  /* 0x000000141d1a7223 */ /* 0x000fe2000001001a */
[----:B------:R-:W-:Y:S02]  /*09b0*/  HADD2.F32 R5, -RZ, R5.H1_H1 ;  /* 0x30000005ff057230 */ /* 0x000fe40000004100 */
[----:B------:R-:W-:Y:S02]  /*09c0*/  HADD2.F32 R12, -RZ, R9.H1_H1 ;  /* 0x30000009ff0c7230 */ /* 0x000fe40000004100 */
[----:B------:R-:W-:Y:S01]  /*09d0*/  FFMA.FTZ R16, R3, R16, R26 ;  /* 0x0000001003107223 */ /* 0x000fe2000001001a */
[----:B------:R-:W-:Y:S02]  /*09e0*/  HADD2.F32 R20, -RZ, R13.H0_H0 ;  /* 0x2000000dff147230 */ /* 0x000fe40000004100 */
[----:B------:R-:W-:-:S02]  /*09f0*/  HADD2.F32 R24, -RZ, R17.H0_H0 ;  /* 0x20000011ff187230 */ /* 0x000fc40000004100 */
[----:B------:R-:W-:Y:S01]  /*0a00*/  FFMA.FTZ R5, R5, R12, R16 ;  /* 0x0000000c05057223 */ /* 0x000fe20000010010 */
[----:B------:R-:W-:Y:S02]  /*0a10*/  HADD2.F32 R4, -RZ, R6.H0_H0 ;  /* 0x20000006ff047230 */ /* 0x000fe40000004100 */
[----:B------:R-:W-:Y:S02]  /*0a20*/  HADD2.F32 R23, -RZ, R10.H0_H0 ;  /* 0x2000000aff177230 */ /* 0x000fe40000004100 */
[----:B------:R-:W-:Y:S01]  /*0a30*/  FFMA.FTZ R27, R20, R24, R27 ;  /* 0x00000018141b7223 */ /* 0x000fe2000001001b */
[----:B------:R-:W-:Y:S02]  /*0a40*/  HADD2.F32 R22, -RZ, R13.H1_H1 ;  /* 0x3000000dff167230 */ /* 0x000fe40000004100 */
[----:B------:R-:W-:Y:S02]  /*0a50*/  HADD2.F32 R17, -RZ, R17.H1_H1 ;  /* 0x30000011ff117230 */ /* 0x000fe40000004100 */
[----:B------:R-:W-:Y:S01]  /*0a60*/  FFMA.FTZ R5, R4, R23, R5 ;  /* 0x0000001704057223 */ /* 0x000fe20000010005 */
[----:B------:R-:W-:-:S02]  /*0a70*/  HADD2.F32 R8, -RZ, R6.H1_H1 ;  /* 0x30000006ff087230 */ /* 0x000fc40000004100 */
[----:B------:R-:W-:Y:S02]  /*0a80*/  HADD2.F32 R21, -RZ, R10.H1_H1 ;  /* 0x3000000aff157230 */ /* 0x000fe40000004100 */
[----:B------:R-:W-:Y:S01]  /*0a90*/  FFMA.FTZ R27, R22, R17, R27 ;  /* 0x00000011161b7223 */ /* 0x000fe2000001001b */
[----:B------:R-:W-:Y:S02]  /*0aa0*/  HADD2.F32 R12, -RZ, R14.H0_H0 ;  /* 0x2000000eff0c7230 */ /* 0x000fe40000004100 */
[----:B------:R-:W-:Y:S02]  /*0ab0*/  HADD2.F32 R3, -RZ, R18.H0_H0 ;  /* 0x20000012ff037230 */ /* 0x000fe40000004100 */
[----:B------:R-:W-:Y:S01]  /*0ac0*/  FFMA.FTZ R5, R8, R21, R5 ;  /* 0x0000001508057223 */ /* 0x000fe20000010005 */
[----:B------:R-:W-:Y:S02]  /*0ad0*/  HADD2.F32 R6, -RZ, R7.H0_H0 ;  /* 0x20000007ff067230 */ /* 0x000fe40000004100 */
[----:B------:R-:W-:-:S02]  /*0ae0*/  HADD2.F32 R9, -RZ, R11.H0_H0 ;  /* 0x2000000bff097230 */ /* 0x000fc40000004100 */
[----:B------:R-:W-:Y:S01]  /*0af0*/  FFMA.FTZ R27, R12, R3, R27 ;  /* 0x000000030c1b7223 */ /* 0x000fe2000001001b */
[----:B------:R-:W-:Y:S02]  /*0b00*/  HADD2.F32 R14, -RZ, R14.H1_H1 ;  /* 0x3000000eff0e7230 */ /* 0x000fe40000004100 */
[----:B------:R-:W-:Y:S02]  /*0b10*/  HADD2.F32 R18, -RZ, R18.H1_H1 ;  /* 0x30000012ff127230 */ /* 0x000fe40000004100 */
[----:B------:R-:W-:Y:S01]  /*0b20*/  FFMA.FTZ R6, R6, R9, R5 ;  /* 0x0000000906067223 */ /* 0x000fe20000010005 */
[----:B------:R-:W-:Y:S02]  /*0b30*/  HADD2.F32 R7, -RZ, R7.H1_H1 ;  /* 0x30000007ff077230 */ /* 0x000fe40000004100 */
[----:B------:R-:W-:Y:S02]  /*0b40*/  HADD2.F32 R10, -RZ, R11.H1_H1 ;  /* 0x3000000bff0a7230 */ /* 0x000fe40000004100 */
[----:B------:R-:W-:Y:S01]  /*0b50*/  FFMA.FTZ R27, R14, R18, R27 ;  /* 0x000000120e1b7223 */ /* 0x000fe2000001001b */
[----:B------:R-:W-:-:S02]  /*0b60*/  HADD2.F32 R4, -RZ, R15.H0_H0 ;  /* 0x2000000fff047230 */ /* 0x000fc40000004100 */
[----:B------:R-:W-:Y:S02]  /*0b70*/  HADD2.F32 R3, -RZ, R19.H0_H0 ;  /* 0x20000013ff037230 */ /* 0x000fe40000004100 */
[----:B------:R-:W-:Y:S01]  /*0b80*/  FFMA.FTZ R6, R7, R10, R6 ;  /* 0x0000000a07067223 */ /* 0x000fe20000010006 */
[----:B------:R-:W-:Y:S02]  /*0b90*/  HADD2.F32 R8, -RZ, R15.H1_H1 ;  /* 0x3000000fff087230 */ /* 0x000fe40000004100 */
[----:B------:R-:W-:Y:S02]  /*0ba0*/  HADD2.F32 R19, -RZ, R19.H1_H1 ;  /* 0x30000013ff137230 */ /* 0x000fe40000004100 */
[----:B------:R-:W-:Y:S02]  /*0bb0*/  FFMA.FTZ R27, R4, R3, R27 ;  /* 0x00000003041b7223 */ /* 0x000fe4000001001b */
[----:B------:R-:W0:Y:S02]  /*0bc0*/  SHFL.BFLY PT, R3, R6, 0x4, 0x1f ;  /* 0x0c801f0006037f89 */ /* 0x000e2400000e0000 */
[----:B------:R-:W-:-:S05]  /*0bd0*/  FFMA.FTZ R27, R8, R19, R27 ;  /* 0x00000013081b7223 */ /* 0x000fca000001001b */
[----:B------:R-:W1:Y:S01]  /*0be0*/  SHFL.BFLY PT, R4, R27, 0x4, 0x1f ;  /* 0x0c801f001b047f89 */ /* 0x000e6200000e0000 */
[----:B0-----:R-:W-:Y:S01]  /*0bf0*/  FADD.FTZ R3, R6, R3 ;  /* 0x0000000306037221 */ /* 0x001fe20000010000 */
[----:B-1----:R-:W-:-:S04]  /*0c00*/  FADD.FTZ R7, R27, R4 ;  /* 0x000000041b077221 */ /* 0x002fc80000010000 */
[----:B------:R-:W0:Y:S04]  /*0c10*/  SHFL.BFLY PT, R4, R3, 0x2, 0x1f ;  /* 0x0c401f0003047f89 */ /* 0x000e2800000e0000 */
[----:B------:R-:W1:Y:S01]  /*0c20*/  SHFL.BFLY PT, R8, R7, 0x2, 0x1f ;  /* 0x0c401f0007087f89 */ /* 0x000e6200000e0000 */
[----:B0-----:R-:W-:Y:S01]  /*0c30*/  FADD.FTZ R4, R3, R4 ;  /* 0x0000000403047221 */ /* 0x001fe20000010000 */
[----:B-1----:R-:W-:-:S04]  /*0c40*/  FADD.FTZ R8, R7, R8 ;  /* 0x0000000807087221 */ /* 0x002fc80000010000 */
[----:B------:R-:W0:Y:S04]  /*0c50*/  SHFL.BFLY PT, R5, R4, 0x1, 0x1f ;  /* 0x0c201f0004057f89 */ /* 0x000e2800000e0000 */
[----:B------:R-:W1:Y:S01]  /*0c60*/  SHFL.BFLY PT, R9, R8, 0x1, 0x1f ;  /* 0x0c201f0008097f89 */ /* 0x000e6200000e0000 */
[----:B------:R-:W-:Y:S01]  /*0c70*/  IADD3 R11, R2, UR4, RZ ;  /* 0x00000004020b7c10 */ /* 0x000fe2000fffe0ff */
[----:B------:R-:W-:-:S03]  /*0c80*/  ULDC.64 UR4, c[0x0][0x478] ;  /* 0x00011e0000047ab9 */ /* 0x000fc60000000a00 */
[----:B------:R-:W-:Y:S02]  /*0c90*/  SHF.R.S32.HI R2, RZ, 0x1f, R11 ;  /* 0x0000001fff027819 */ /* 0x000fe4000001140b */
[----:B------:R-:W-:-:S04]  /*0ca0*/  LEA.HI R6, P1, R0, R11, RZ, 0x1d ;  /* 0x0000000b00067211 */ /* 0x000fc8000783e8ff */
[----:B------:R-:W-:Y:S02]  /*0cb0*/  IADD3.X R3, RZ, R2, RZ, P1, !PT ;  /* 0x00000002ff037210 */ /* 0x000fe40000ffe4ff */
[----:B------:R-:W-:Y:S01]  /*0cc0*/  LEA R2, P1, R6, UR4, 0x2 ;  /* 0x0000000406027c11 */ /* 0x000fe2000f8210ff */
[----:B------:R-:W-:Y:S01]  /*0cd0*/  ULDC UR4, c[0x0][0x384] ;  /* 0x0000e10000047ab9 */ /* 0x000fe20000000800 */
[----:B0-----:R-:W-:Y:S02]  /*0ce0*/  FADD.FTZ R5, R4, R5 ;  /* 0x0000000504057221 */ /* 0x001fe40000010000 */
[----:B------:R-:W-:Y:S02]  /*0cf0*/  LEA.HI.X R3, R6, UR5, R3, 0x2, P1 ;  /* 0x0000000506037c11 */ /* 0x000fe400088f1403 */
[----:B------:R-:W-:Y:S01]  /*0d00*/  FMUL.FTZ R5, R5, UR4 ;  /* 0x0000000405057c20 */ /* 0x000fe20008410000 */
[----:B-1----:R-:W-:-:S04]  /*0d10*/  FADD.FTZ R9, R8, R9 ;  /* 0x0000000908097221 */ /* 0x002fc80000010000 */
[----:B------:R-:W-:Y:S01]  /*0d20*/  FMUL.FTZ R9, R9, UR4 ;  /* 0x0000000409097c20 */ /* 0x000fe20008410000 */
[----:B------:R0:W-:Y:S01]  /*0d30*/  @!P0 STG.E desc[UR6][R2.64], R5 ;  /* 0x0000000502008986 */ /* 0x0001e2000c101906 */
[----:B------:R-:W-:Y:S05]  /*0d40*/  @P0 EXIT ;  /* 0x000000000000094d */ /* 0x000fea0003800000 */
[----:B------:R-:W-:Y:S01]  /*0d50*/  STG.E desc[UR6][R2.64+0x80], R9 ;  /* 0x0000800902007986 */ /* 0x000fe2000c101906 */
[----:B------:R-:W-:Y:S05]  /*0d60*/  EXIT ;  /* 0x000000000000794d */ /* 0x000fea0003800000 */
.L_x_809:
        /* <DEDUP_REMOVED lines=9> */
.L_x_1272:


//--------------------- .text._ZN5flash25flash_bwd_dot_do_o_kernelILb1E23Flash_bwd_kernel_traitsILi64ELi64ELi128ELi8ELi2ELi4ELi4ELb1ELb0EN7cutlass6half_tE19Flash_kernel_traitsILi64ELi64ELi128ELi8ES3_EEEEvNS_16Flash_bwd_paramsE --------------------------
	.section	.text._ZN5flash25flash_bwd_dot_do_o_kernelILb1E23Flash_bwd_kernel_traitsILi64ELi64ELi128ELi8ELi2ELi4ELi4ELb1ELb0EN7cutlass6half_tE19Flash_kernel_traitsILi64ELi64ELi128ELi8ES3_EEEEvNS_16Flash_bwd_paramsE,"ax",@progbits
	.align	128
        .global         _ZN5flash25flash_bwd_dot_do_o_kernelILb1E23Flash_bwd_kernel_traitsILi64ELi64ELi128ELi8ELi2ELi4ELi4ELb1ELb0EN7cutlass6half_tE19Flash_kernel_traitsILi64ELi64ELi128ELi8ES3_EEEEvNS_16Flash_bwd_paramsE
        .type           _ZN5flash25flash_bwd_dot_do_o_kernelILb1E23Flash_bwd_kernel_traitsILi64ELi64ELi128ELi8ELi2ELi4ELi4ELb1ELb0EN7cutlass6half_tE19Flash_kernel_traitsILi64ELi64ELi128ELi8ES3_EEEEvNS_16Flash_bwd_paramsE,@function
        .size           _ZN5flash25flash_bwd_dot_do_o_kernelILb1E23Flash_bwd_kernel_traitsILi64ELi64ELi128ELi8ELi2ELi4ELi4ELb1ELb0EN7cutlass6half_tE19Flash_kernel_traitsILi64ELi64ELi128ELi8ES3_EEEEvNS_16Flash_bwd_paramsE,(.L_x_1273 - _ZN5flash25flash_bwd_dot_do_o_kernelILb1E23Flash_bwd_kernel_traitsILi64ELi64ELi128ELi8ELi2ELi4ELi4ELb1ELb0EN7cutlass6half_tE19Flash_kernel_traitsILi64ELi64ELi128ELi8ES3_EEEEvNS_16Flash_bwd_paramsE)
        .other          _ZN5flash25flash_bwd_dot_do_o_kernelILb1E23Flash_bwd_kernel_traitsILi64ELi64ELi128ELi8ELi2ELi4ELi4ELb1ELb0EN7cutlass6half_tE19Flash_kernel_traitsILi64ELi64ELi128ELi8ES3_EEEEvNS_16Flash_bwd_paramsE,@"STO_CUDA_ENTRY STV_DEFAULT"
_ZN5flash25flash_bwd_dot_do_o_kernelILb1E23Flash_bwd_kernel_traitsILi64ELi64ELi128ELi8ELi2ELi4ELi4ELb1ELb0EN7cutlass6half_tE19Flash_kernel_traitsILi64ELi64ELi128ELi8ES3_EEEEvNS_16Flash_bwd_paramsE:
.text._ZN5flash25flash_bwd_dot_do_o_kernelILb1E23Flash_bwd_kernel_traitsILi64ELi64ELi128ELi8ELi2ELi4ELi4ELb1ELb0EN7cutlass6half_tE19Flash_kernel_traitsILi64ELi64ELi128ELi8ES3_EEEEvNS_16Flash_bwd_paramsE:
[----:B------:R-:W-:Y:S01]  /*0000*/  LDC R1, c[0x0][0x28] ;  /* 0x00000a00ff017b82 */ /* 0x000fe20000000800 */
[----:B------:R-:W0:Y:S07]  /*0010*/  S2R R18, SR_CTAID.Y ;  /* 0x0000000000127919 */ /* 0x000e2e0000002600 */
[----:B------:R-:W0:Y:S01]  /*0020*/  LDC.64 R2, c[0x0][0x2f0] ;  /* 0x0000bc00ff027b82 */ /* 0x000e220000000a00 */
[----:B------:R-:W-:Y:S01]  /*0030*/  ULDC.64 UR4, c[0x0][0x2f0] ;  /* 0x0000bc0000047ab9 */ /* 0x000fe20000000a00 */
[----:B------:R-:W-:-:S02]  /*0040*/  MOV R11, 0xffffffff ;  /* 0xffffffff000b7802 */ /* 0x000fc40000000f00 */
[----:B------:R-:W-:-:S04]  /*0050*/  ISETP.NE.U32.AND P0, PT, RZ, UR4, PT ;  /* 0x00000004ff007c0c */ /* 0x000fc8000bf05070 */
[----:B------:R-:W-:Y:S01]  /*0060*/  ISETP.NE.AND.EX P0, PT, RZ, UR5, PT, P0 ;  /* 0x00000005ff007c0c */ /* 0x000fe2000bf05300 */
[----:B------:R-:W-:Y:S01]  /*0070*/  ULDC.64 UR4, c[0x0][0x208] ;  /* 0x0000820000047ab9 */ /* 0x000fe20000000a00 */
[----:B0-----:R-:W-:-:S11]  /*0080*/  IMAD.WIDE R2, R18, 0x4, R2 ;  /* 0x0000000412027825 */ /* 0x001fd600078e0202 */
[----:B------:R-:W2:Y:S04]  /*0090*/  @P0 LDG.E R11, desc[UR4][R2.64] ;  /* 0x00000004020b0981 */ /* 0x000ea8000c1e1900 */
[----:B------:R-:W2:Y:S01]  /*00a0*/  @P0 LDG.E R12, desc[UR4][R2.64+0x4] ;  /* 0x00000404020c0981 */ /* 0x000ea2000c1e1900 */
[----:B------:R-:W0:Y:S02]  /*00b0*/  S2R R29, SR_CTAID.X ;  /* 0x00000000001d7919 */ /* 0x000e240000002500 */
[----:B0-----:R-:W-:Y:S02]  /*00c0*/  SHF.L.U32 R29, R29, 0x6, RZ ;  /* 0x000000061d1d7819 */ /* 0x001fe400000006ff */
[----:B--2---:R-:W-:-:S06]  /*00d0*/  @P0 IADD3 R12, R12, -R11, RZ ;  /* 0x8000000b0c0c0210 */ /* 0x004fcc0007ffe0ff */
[----:B------:R-:W0:Y:S02]  /*00e0*/  @!P0 LDC R12, c[0x0][0x2c4] ;  /* 0x0000b100ff0c8b82 */ /* 0x000e240000000800 */
[----:B0-----:R-:W-:-:S13]  /*00f0*/  ISETP.GT.AND P1, PT, R12, R29, PT ;  /* 0x0000001d0c00720c */ /* 0x001fda0003f24270 */
[----:B------:R-:W-:Y:S05]  /*0100*/  @!P1 EXIT ;  /* 0x000000000000994d */ /* 0x000fea0003800000 */
[----:B------:R-:W-:Y:S01]  /*0110*/  ISETP.NE.AND P1, PT, R11, -0x1, PT ;  /* 0xffffffff0b00780c */ /* 0x000fe20003f25270 */
[----:B------:R-:W0:Y:S01]  /*0120*/  LDC R0, c[0x0][0x2d4] ;  /* 0x0000b500ff007b82 */ /* 0x000e220000000800 */
[----:B------:R-:W1:Y:S07]  /*0130*/  S2R R20, SR_TID.X ;  /* 0x0000000000147919 */ /* 0x000e6e0000002100 */
[----:B------:R-:W2:Y:S04]  /*0140*/  LDC R21, c[0x0][0x270] ;  /* 0x00009c00ff157b82 */ /* 0x000ea80000000800 */
[----:B------:R-:W-:-:S04]  /*0150*/  @!P1 SHF.R.S32.HI R5, RZ, 0x1f, R18 ;  /* 0x0000001fff059819 */ /* 0x000fc80000011412 */
[----:B------:R-:W3:Y:S08]  /*0160*/  @!P1 LDC.64 R2, c[0x0][0x418] ;  /* 0x00010600ff029b82 */ /* 0x000ef00000000a00 */
[----:B------:R-:W4:Y:S08]  /*0170*/  @P1 LDC.64 R14, c[0x0][0x420] ;  /* 0x00010800ff0e1b82 */ /* 0x000f300000000a00 */
[----:B------:R-:W5:Y:S01]  /*0180*/  @P1 LDC.64 R8, c[0x0][0x298] ;  /* 0x0000a600ff081b82 */ /* 0x000f620000000a00 */
[----:B--2---:R-:W-:Y:S01]  /*0190*/  SHF.R.S32.HI R13, RZ, 0x1f, R21 ;  /* 0x0000001fff0d7819 */ /* 0x004fe20000011415 */
[----:B---3--:R-:W-:-:S06]  /*01a0*/  @!P1 IMAD R6, R5, R2, RZ ;  /* 0x0000000205069224 */ /* 0x008fcc00078e02ff */
[----:B------:R-:W2:Y:S01]  /*01b0*/  LDC R26, c[0x0][0x2dc] ;  /* 0x0000b700ff1a7b82 */ /* 0x000ea20000000800 */
[----:B------:R-:W-:-:S04]  /*01c0*/  IMAD.WIDE R4, R18, 0x80, RZ ;  /* 0x0000008012047825 */ /* 0x000fc800078e02ff */
[----:B------:R-:W-:Y:S01]  /*01d0*/  @!P1 IMAD R7, R18, R3, R6 ;  /* 0x0000000312079224 */ /* 0x000fe200078e0206 */
[----:B------:R-:W-:Y:S01]  /*01e0*/  SEL R10, R4, RZ, P0 ;  /* 0x000000ff040a7207 */ /* 0x000fe20000000000 */
[----:B----4-:R-:W-:Y:S01]  /*01f0*/  @P1 IMAD.WIDE.U32 R16, R11, R14, RZ ;  /* 0x0000000e0b101225 */ /* 0x010fe200078e00ff */
[----:B------:R-:W-:-:S03]  /*0200*/  SHF.R.S32.HI R14, RZ, 0x1f, R29 ;  /* 0x0000001fff0e7819 */ /* 0x000fc6000001141d */
[----:B------:R-:W-:-:S04]  /*0210*/  @!P1 IMAD.WIDE.U32 R2, R18, R2, RZ ;  /* 0x0000000212029225 */ /* 0x000fc800078e00ff */
[----:B------:R-:W-:Y:S01]  /*0220*/  @P1 IMAD R15, R11, R15, R17 ;  /* 0x0000000f0b0f1224 */ /* 0x000fe200078e0211 */
[----:B------:R-:W-:Y:S02]  /*0230*/  @!P1 IADD3 R15, R3, R7, RZ ;  /* 0x00000007030f9210 */ /* 0x000fe40007ffe0ff */
[----:B------:R-:W-:Y:S01]  /*0240*/  SEL R17, R5, RZ, P0 ;  /* 0x000000ff05117207 */ /* 0x000fe20000000000 */
[----:B------:R-:W3:Y:S01]  /*0250*/  S2R R7, SR_CTAID.Z ;  /* 0x0000000000077919 */ /* 0x000ee20000002700 */
[----:B0-----:R-:W-:Y:S01]  /*0260*/  IMAD.WIDE R4, R18, R0, RZ ;  /* 0x0000000012047225 */ /* 0x001fe200078e02ff */
[----:B------:R-:W-:Y:S02]  /*0270*/  @!P1 MOV R16, R2 ;  /* 0x0000000200109202 */ /* 0x000fe40000000f00 */
[----:B------:R-:W-:Y:S01]  /*0280*/  IADD3 R25, P0, R29, R10, RZ ;  /* 0x0000000a1d197210 */ /* 0x000fe20007f1e0ff */
[----:B------:R-:W-:Y:S01]  /*0290*/  IMAD R5, R5, R21, RZ ;  /* 0x0000001505057224 */ /* 0x000fe200078e02ff */
[----:B--2---:R-:W-:Y:S01]  /*02a0*/  SHF.R.S32.HI R27, RZ, 0x1f, R26 ;  /* 0x0000001fff1b7819 */ /* 0x004fe2000001141a */
[----:B-----5:R-:W-:Y:S01]  /*02b0*/  @P1 IMAD.WIDE.U32 R2, R11, R8, RZ ;  /* 0x000000080b021225 */ /* 0x020fe200078e00ff */
[----:B------:R-:W-:-:S02]  /*02c0*/  IADD3.X R23, R14, R17, RZ, P0, !PT ;  /* 0x000000110e177210 */ /* 0x000fc400007fe4ff */
[----:B------:R-:W-:Y:S01]  /*02d0*/  @P1 MOV R17, R11 ;  /* 0x0000000b00111202 */ /* 0x000fe20000000f00 */
[C---:B------:R-:W-:Y:S01]  /*02e0*/  IMAD R19, R4.reuse, R13, R5 ;  /* 0x0000000d04137224 */ /* 0x040fe200078e0205 */
[----:B------:R-:W-:Y:S01]  /*02f0*/  @P1 MOV R6, R2 ;  /* 0x0000000200061202 */ /* 0x000fe20000000f00 */
[----:B------:R-:W-:-:S04]  /*0300*/  IMAD.WIDE.U32 R4, R4, R21, RZ ;  /* 0x0000001504047225 */ /* 0x000fc800078e00ff */
[----:B------:R-:W-:Y:S01]  /*0310*/  @P1 IMAD R13, R11, R9, R3 ;  /* 0x000000090b0d1224 */ /* 0x000fe200078e0203 */
[----:B------:R-:W-:Y:S01]  /*0320*/  IADD3 R3, R5, R19, RZ ;  /* 0x0000001305037210 */ /* 0x000fe20007ffe0ff */
[----:B------:R-:W-:Y:S01]  /*0330*/  HFMA2.MMA R19, -RZ, RZ, 0, 0 ;  /* 0x00000000ff137435 */ /* 0x000fe200000001ff */
[----:B------:R-:W-:-:S04]  /*0340*/  IMAD.WIDE R8, R21, R26, RZ ;  /* 0x0000001a15087225 */ /* 0x000fc800078e02ff */
[----:B------:R-:W-:Y:S01]  /*0350*/  IMAD R10, R3, R26, RZ ;  /* 0x0000001a030a7224 */ /* 0x000fe200078e02ff */
[----:B-1-3--:R-:W-:Y:S06]  /*0360*/  @P1 BRA `(.L_x_810) ;  /* 0x0000000000201947 */ /* 0x00afec0003800000 */
[----:B------:R-:W0:Y:S01]  /*0370*/  LDC.64 R2, c[0x0][0x290] ;  /* 0x0000a400ff027b82 */ /* 0x000e220000000a00 */
[----:B------:R-:W-:Y:S02]  /*0380*/  SHF.R.S32.HI R13, RZ, 0x1f, R18 ;  /* 0x0000001fff0d7819 */ /* 0x000fe40000011412 */
[----:B------:R-:W-:-:S03]  /*0390*/  MOV R17, 0xffffffff ;  /* 0xffffffff00117802 */ /* 0x000fc60000000f00 */
[----:B0-----:R-:W-:-:S04]  /*03a0*/  IMAD R6, R13, R2, RZ ;  /* 0x000000020d067224 */ /* 0x001fc800078e02ff */
[C---:B------:R-:W-:Y:S02]  /*03b0*/  IMAD R13, R18.reuse, R3, R6 ;  /* 0x00000003120d7224 */ /* 0x040fe400078e0206 */
[----:B------:R-:W-:-:S05]  /*03c0*/  IMAD.WIDE.U32 R2, R18, R2, RZ ;  /* 0x0000000212027225 */ /* 0x000fca00078e00ff */
[----:B------:R-:W-:Y:S02]  /*03d0*/  IADD3 R13, R3, R13, RZ ;  /* 0x0000000d030d7210 */ /* 0x000fe40007ffe0ff */
[----:B------:R-:W-:-:S07]  /*03e0*/  MOV R6, R2 ;  /* 0x0000000200067202 */ /* 0x000fce0000000f00 */
.L_x_810:
[----:B------:R-:W-:Y:S01]  /*03f0*/  ULDC.U8 UR6, c[0x0][0x3d8] ;  /* 0x0000f60000067ab9 */ /* 0x000fe20000000000 */
[----:B------:R-:W-:Y:S01]  /*0400*/  IMAD R2, R9, R17, RZ ;  /* 0x0000001109027224 */ /* 0x000fe200078e02ff */
[----:B------:R-:W-:Y:S01]  /*0410*/  ISETP.NE.AND P0, PT, RZ, UR6, PT ;  /* 0x00000006ff007c0c */ /* 0x000fe2000bf05270 */
[----:B------:R-:W-:Y:S01]  /*0420*/  IMAD R27, R27, R4, R10 ;  /* 0x000000041b1b7224 */ /* 0x000fe200078e020a */
[----:B------:R-:W-:Y:S01]  /*0430*/  SHF.R.S32.HI R10, RZ, 0x1f, R7 ;  /* 0x0000001fff0a7819 */ /* 0x000fe20000011407 */
[----:B------:R-:W-:Y:S02]  /*0440*/  IMAD R19, R8, R19, R2 ;  /* 0x0000001308137224 */ /* 0x000fe400078e0202 */
[----:B------:R-:W-:Y:S02]  /*0450*/  IMAD R23, R23, R8, RZ ;  /* 0x0000000817177224 */ /* 0x000fe400078e02ff */
[----:B------:R-:W-:-:S04]  /*0460*/  IMAD.WIDE.U32 R2, R4, R26, RZ ;  /* 0x0000001a04027225 */ /* 0x000fc800078e00ff */
[----:B------:R-:W-:Y:S01]  /*0470*/  IMAD R23, R9, R25, R23 ;  /* 0x0000001909177224 */ /* 0x000fe200078e0217 */
[----:B------:R-:W-:Y:S01]  /*0480*/  IADD3 R27, R3, R27, RZ ;  /* 0x0000001b031b7210 */ /* 0x000fe20007ffe0ff */
[----:B------:R-:W-:-:S04]  /*0490*/  IMAD.WIDE.U32 R4, R25, R8, RZ ;  /* 0x0000000819047225 */ /* 0x000fc800078e00ff */
[----:B------:R-:W-:Y:S01]  /*04a0*/  IMAD.WIDE.U32 R8, R8, R17, RZ ;  /* 0x0000001108087225 */ /* 0x000fe200078e00ff */
[----:B------:R-:W-:-:S03]  /*04b0*/  IADD3 R24, R5, R23, RZ ;  /* 0x0000001705187210 */ /* 0x000fc60007ffe0ff */
[----:B------:R-:W-:Y:S01]  /*04c0*/  IMAD R3, R7, R26, RZ ;  /* 0x0000001a07037224 */ /* 0x000fe200078e02ff */
[----:B------:R-:W-:Y:S02]  /*04d0*/  SEL R17, R2, R8, !P1 ;  /* 0x0000000802117207 */ /* 0x000fe40004800000 */
[----:B------:R-:W-:Y:S02]  /*04e0*/  @P1 IADD3 R27, R9, R19, RZ ;  /* 0x00000013091b1210 */ /* 0x000fe40007ffe0ff */
[----:B------:R-:W-:Y:S01]  /*04f0*/  SHF.R.S32.HI R2, RZ, 0x1f, R3 ;  /* 0x0000001fff027819 */ /* 0x000fe20000011403 */
[----:B------:R-:W-:Y:S06]  /*0500*/  @!P0 BRA `(.L_x_811) ;  /* 0x00000000001c8947 */ /* 0x000fec0003800000 */
[----:B------:R-:W0:Y:S01]  /*0510*/  LDC R8, c[0x0][0x2c0] ;  /* 0x0000b000ff087b82 */ /* 0x000e220000000800 */
[----:B------:R-:W-:-:S05]  /*0520*/  @!P1 IMAD R11, R18, R0, RZ ;  /* 0x00000000120b9224 */ /* 0x000fca00078e02ff */
[----:B------:R-:W-:Y:S02]  /*0530*/  LEA R11, R18, R11, 0x7 ;  /* 0x0000000b120b7211 */ /* 0x000fe400078e38ff */
[----:B------:R-:W0:Y:S02]  /*0540*/  LDC R9, c[0x0][0x2e4] ;  /* 0x0000b900ff097b82 */ /* 0x000e240000000800 */
[----:B0-----:R-:W-:-:S05]  /*0550*/  LEA R0, R8, R9, 0x7 ;  /* 0x0000000908007211 */ /* 0x001fca00078e38ff */
[----:B------:R-:W-:Y:S01]  /*0560*/  IMAD R0, R0, R7, R11 ;  /* 0x0000000700007224 */ /* 0x000fe200078e020b */
[----:B------:R-:W-:Y:S06]  /*0570*/  BRA `(.L_x_812) ;  /* 0x0000000000087947 */ /* 0x000fec0003800000 */
.L_x_811:
[----:B------:R-:W-:-:S04]  /*0580*/  IMAD R9, R18, R21, R7 ;  /* 0x0000001512097224 */ /* 0x000fc800078e0207 */
[----:B------:R-:W-:-:S07]  /*0590*/  IMAD R0, R9, R0, RZ ;  /* 0x0000000009007224 */ /* 0x000fce00078e02ff */
.L_x_812:
[----:B------:R-:W-:Y:S01]  /*05a0*/  SHF.R.S32.HI R25, RZ, 0x1f, R20 ;  /* 0x0000001fff197819 */ /* 0x000fe20000011414 */
[----:B------:R-:W-:Y:S01]  /*05b0*/  ULDC UR6, c[0x0][0x2d0] ;  /* 0x0000b40000067ab9 */ /* 0x000fe20000000800 */
[----:B------:R-:W-:Y:S01]  /*05c0*/  IADD3 R12, -R29, R12, RZ ;  /* 0x0000000c1d0c7210 */ /* 0x000fe20007ffe1ff */
[----:B------:R-:W-:Y:S01]  /*05d0*/  ULDC.64 UR8, c[0x0][0x420] ;  /* 0x0001080000087ab9 */ /* 0x000fe20000000a00 */
[----:B------:R-:W-:Y:S01]  /*05e0*/  LEA.HI R11, R25, R20, RZ, 0x3 ;  /* 0x00000014190b7211 */ /* 0x000fe200078f18ff */
[----:B------:R-:W-:Y:S01]  /*05f0*/  IMAD R18, R14, UR8, RZ ;  /* 0x000000080e127c24 */ /* 0x000fe2000f8e02ff */
[----:B------:R-:W-:Y:S01]  /*0600*/  IADD3 R3, P1, P2, R4, R17, R3 ;  /* 0x0000001104037210 */ /* 0x000fe20007a3e003 */
[----:B------:R-:W-:Y:S01]  /*0610*/  ULDC.64 UR10, c[0x0][0x298] ;  /* 0x0000a600000a7ab9 */ /* 0x000fe20000000a00 */
[----:B------:R-:W-:Y:S01]  /*0620*/  LOP3.LUT R5, R11, 0x1ffffff8, RZ, 0xc0, !PT ;  /* 0x1ffffff80b057812 */ /* 0x000fe200078ec0ff */
[----:B------:R-:W-:Y:S01]  /*0630*/  IMAD R18, R29, UR9, R18 ;  /* 0x000000091d127c24 */ /* 0x000fe2000f8e0212 */
[----:B------:R-:W-:-:S02]  /*0640*/  SHF.R.S32.HI R11, RZ, 0x3, R11 ;  /* 0x00000003ff0b7819 */ /* 0x000fc4000001140b */
[----:B------:R-:W-:-:S04]  /*0650*/  IADD3 R5, -R5, R20, RZ ;  /* 0x0000001405057210 */ /* 0x000fc80007ffe1ff */
[----:B------:R-:W-:-:S04]  /*0660*/  SHF.L.U32 R8, R5, 0x3, RZ ;  /* 0x0000000305087819 */ /* 0x000fc800000006ff */
[----:B------:R-:W-:Y:S01]  /*0670*/  ISETP.GE.AND P0, PT, R8, UR6, PT ;  /* 0x0000000608007c0c */ /* 0x000fe2000bf06270 */
[----:B------:R-:W-:Y:S01]  /*0680*/  ULDC.64 UR6, c[0x0][0x428] ;  /* 0x00010a0000067ab9 */ /* 0x000fe20000000a00 */
[--C-:B------:R-:W-:Y:S02]  /*0690*/  SHF.R.S32.HI R9, RZ, 0x1f, R8.reuse ;  /* 0x0000001fff097819 */ /* 0x100fe40000011408 */
[----:B------:R-:W-:Y:S01]  /*06a0*/  ISETP.LT.AND P3, PT, R11, R12, !P0 ;  /* 0x0000000c0b00720c */ /* 0x000fe20004761270 */
[----:B------:R-:W-:-:S04]  /*06b0*/  IMAD.WIDE.U32 R4, R29, UR8, R8 ;  /* 0x000000081d047c25 */ /* 0x000fc8000f8e0008 */
[----:B------:R-:W-:Y:S01]  /*06c0*/  IMAD.WIDE.U32 R8, R29, UR10, R8 ;  /* 0x0000000a1d087c25 */ /* 0x000fe2000f8e0008 */
[----:B------:R-:W-:-:S03]  /*06d0*/  IADD3 R4, P4, R16, R4, RZ ;  /* 0x0000000410047210 */ /* 0x000fc60007f9e0ff */
[----:B------:R-:W-:Y:S01]  /*06e0*/  IMAD R16, R14, UR10, RZ ;  /* 0x0000000a0e107c24 */ /* 0x000fe2000f8e02ff */
[----:B------:R-:W-:Y:S01]  /*06f0*/  IADD3.X R5, R15, R5, R18, P4, !PT ;  /* 0x000000050f057210 */ /* 0x000fe200027fe412 */
[----:B------:R-:W-:Y:S02]  /*0700*/  IMAD R18, R10, UR6, RZ ;  /* 0x000000060a127c24 */ /* 0x000fe4000f8e02ff */
[----:B------:R-:W0:Y:S01]  /*0710*/  @P3 LDC.64 R14, c[0x0][0x3e0] ;  /* 0x0000f800ff0e3b82 */ /* 0x000e220000000a00 */
[----:B------:R-:W-:Y:S01]  /*0720*/  IMAD R16, R29, UR11, R16 ;  /* 0x0000000b1d107c24 */ /* 0x000fe2000f8e0210 */
[----:B------:R-:W-:Y:S01]  /*0730*/  IADD3 R8, P4, R6, R8, RZ ;  /* 0x0000000806087210 */ /* 0x000fe20007f9e0ff */
[C---:B------:R-:W-:Y:S01]  /*0740*/  IMAD R17, R7.reuse, UR7, R18 ;  /* 0x0000000707117c24 */ /* 0x040fe2000f8e0212 */
[----:B------:R-:W-:Y:S01]  /*0750*/  SHF.R.S32.HI R6, RZ, 0x1f, R11 ;  /* 0x0000001fff067819 */ /* 0x000fe2000001140b */
[----:B------:R-:W-:Y:S01]  /*0760*/  IMAD.WIDE.U32 R4, R7, UR6, R4 ;  /* 0x0000000607047c25 */ /* 0x000fe2000f8e0004 */
[----:B------:R-:W-:Y:S01]  /*0770*/  IADD3.X R9, R13, R9, R16, P4, !PT ;  /* 0x000000090d097210 */ /* 0x000fe200027fe410 */
[----:B------:R-:W-:Y:S01]  /*0780*/  ULDC.64 UR6, c[0x0][0x2a0] ;  /* 0x0000a80000067ab9 */ /* 0x000fe20000000a00 */
[----:B------:R-:W-:Y:S01]  /*0790*/  IADD3 R13, R11, 0x20, RZ ;  /* 0x000000200b0d7810 */ /* 0x000fe20007ffe0ff */
[----:B------:R-:W-:Y:S01]  /*07a0*/  @P3 IMAD R16, R6, UR8, RZ ;  /* 0x0000000806103c24 */ /* 0x000fe2000f8e02ff */
[----:B------:R-:W-:Y:S01]  /*07b0*/  IADD3 R5, R5, R17, RZ ;  /* 0x0000001105057210 */ /* 0x000fe20007ffe0ff */
[----:B------:R-:W-:Y:S01]  /*07c0*/  IMAD R10, R10, UR6, RZ ;  /* 0x000000060a0a7c24 */ /* 0x000fe2000f8e02ff */
[----:B------:R-:W-:Y:S01]  /*07d0*/  ISETP.LT.AND P0, PT, R13, R12, !P0 ;  /* 0x0000000c0d00720c */ /* 0x000fe20004701270 */
[----:B------:R-:W-:-:S02]  /*07e0*/  @P3 IMAD R17, R11, UR9, R16 ;  /* 0x000000090b113c24 */ /* 0x000fc4000f8e0210 */
[----:B------:R-:W-:-:S04]  /*07f0*/  @P3 IMAD.WIDE.U32 R12, R11, UR8, R4 ;  /* 0x000000080b0c3c25 */ /* 0x000fc8000f8e0004 */
[----:B------:R-:W-:Y:S01]  /*0800*/  IMAD R23, R7, UR7, R10 ;  /* 0x0000000707177c24 */ /* 0x000fe2000f8e020a */
[----:B------:R-:W-:Y:S01]  /*0810*/  @P3 IADD3 R13, R13, R17, RZ ;  /* 0x000000110d0d3210 */ /* 0x000fe20007ffe0ff */
[----:B------:R-:W-:Y:S01]  /*0820*/  IMAD.WIDE.U32 R8, R7, UR6, R8 ;  /* 0x0000000607087c25 */ /* 0x000fe2000f8e0008 */
[----:B------:R-:W-:Y:S01]  /*0830*/  LEA.HI R25, R25, R20, RZ, 0x4 ;  /* 0x0000001419197211 */ /* 0x000fe200078f20ff */
[----:B------:R-:W-:Y:S01]  /*0840*/  ULDC.64 UR6, c[0x0][0x400] ;  /* 0x0001000000067ab9 */ /* 0x000fe20000000a00 */
[----:B0-----:R-:W-:Y:S01]  /*0850*/  @P3 LEA R14, P4, R12, R14, 0x1 ;  /* 0x0000000e0c0e3211 */ /* 0x001fe200078808ff */
[----:B------:R-:W0:Y:S01]  /*0860*/  @P0 LDC.64 R16, c[0x0][0x3e0] ;  /* 0x0000f800ff100b82 */ /* 0x000e220000000a00 */
[----:B------:R-:W-:Y:S01]  /*0870*/  IADD3 R9, R9, R23, RZ ;  /* 0x0000001709097210 */ /* 0x000fe20007ffe0ff */
[----:B------:R-:W-:Y:S01]  /*0880*/  @P3 IMAD R10, R6, UR10, RZ ;  /* 0x0000000a060a3c24 */ /* 0x000fe2000f8e02ff */
[----:B------:R-:W-:Y:S02]  /*0890*/  @P3 LEA.HI.X R15, R12, R15, R13, 0x1, P4 ;  /* 0x0000000f0c0f3211 */ /* 0x000fe400020f0c0d */
[C---:B------:R-:W-:Y:S01]  /*08a0*/  @P0 IADD3 R13, P4, R11.reuse, 0x20, RZ ;  /* 0x000000200b0d0810 */ /* 0x040fe20007f9e0ff */
[----:B------:R-:W-:-:S02]  /*08b0*/  @P3 IMAD R7, R11, UR11, R10 ;  /* 0x0000000b0b073c24 */ /* 0x000fc4000f8e020a */
[----:B------:R-:W1:Y:S01]  /*08c0*/  @P0 LDC.64 R22, c[0x0][0x280] ;  /* 0x0000a000ff160b82 */ /* 0x000e620000000a00 */
[----:B------:R-:W-:Y:S01]  /*08d0*/  @P0 IADD3.X R12, RZ, R6, RZ, P4, !PT ;  /* 0x00000006ff0c0210 */ /* 0x000fe200027fe4ff */
[----:B------:R-:W-:-:S04]  /*08e0*/  @P0 IMAD.WIDE.U32 R4, R13, UR8, R4 ;  /* 0x000000080d040c25 */ /* 0x000fc8000f8e0004 */
[----:B------:R-:W-:-:S04]  /*08f0*/  @P0 IMAD R12, R12, UR8, RZ ;  /* 0x000000080c0c0c24 */ /* 0x000fc8000f8e02ff */
[----:B------:R-:W-:Y:S02]  /*0900*/  @P0 IMAD R19, R13, UR9, R12 ;  /* 0x000000090d130c24 */ /* 0x000fe4000f8e020c */
[----:B------:R-:W2:Y:S03]  /*0910*/  @P3 LDC.64 R12, c[0x0][0x280] ;  /* 0x0000a000ff0c3b82 */ /* 0x000ea60000000a00 */
[----:B------:R-:W-:Y:S02]  /*0920*/  @P0 IADD3 R19, R5, R19, RZ ;  /* 0x0000001305130210 */ /* 0x000fe40007ffe0ff */
[----:B0-----:R-:W-:-:S04]  /*0930*/  @P0 LEA R16, P4, R4, R16, 0x1 ;  /* 0x0000001004100211 */ /* 0x001fc800078808ff */
[----:B------:R-:W-:Y:S01]  /*0940*/  @P0 LEA.HI.X R17, R4, R17, R19, 0x1, P4 ;  /* 0x0000001104110211 */ /* 0x000fe200020f0c13 */
[C---:B------:R-:W-:Y:S01]  /*0950*/  @P3 IMAD.WIDE.U32 R4, R11.reuse, UR10, R8 ;  /* 0x0000000a0b043c25 */ /* 0x040fe2000f8e0008 */
[----:B------:R-:W-:-:S04]  /*0960*/  @P0 IADD3 R11, P4, R11, 0x20, RZ ;  /* 0x000000200b0b0810 */ /* 0x000fc80007f9e0ff */
[----:B------:R-:W-:Y:S01]  /*0970*/  @P0 IADD3.X R6, RZ, R6, RZ, P4, !PT ;  /* 0x00000006ff060210 */ /* 0x000fe200027fe4ff */
[----:B------:R-:W-:Y:S01]  /*0980*/  @P0 IMAD.WIDE.U32 R8, R11, UR10, R8 ;  /* 0x0000000a0b080c25 */ /* 0x000fe2000f8e0008 */
[----:B------:R-:W-:-:S03]  /*0990*/  @P3 IADD3 R5, R5, R7, RZ ;  /* 0x0000000705053210 */ /* 0x000fc60007ffe0ff */
[----:B------:R-:W-:Y:S01]  /*09a0*/  @P0 IMAD R6, R6, UR10, RZ ;  /* 0x0000000a06060c24 */ /* 0x000fe2000f8e02ff */
[----:B--2---:R-:W-:-:S03]  /*09b0*/  @P3 LEA R12, P4, R4, R12, 0x1 ;  /* 0x0000000c040c3211 */ /* 0x004fc600078808ff */
[----:B------:R-:W-:Y:S01]  /*09c0*/  @P0 IMAD R7, R11, UR11, R6 ;  /* 0x0000000b0b070c24 */ /* 0x000fe2000f8e0206 */
[----:B------:R-:W-:Y:S02]  /*09d0*/  @P3 LEA.HI.X R13, R4, R13, R5, 0x1, P4 ;  /* 0x0000000d040d3211 */ /* 0x000fe400020f0c05 */
[----:B------:R-:W-:Y:S02]  /*09e0*/  CS2R R4, SRZ ;  /* 0x0000000000047805 */ /* 0x000fe4000001ff00 */
[----:B------:R-:W-:Y:S02]  /*09f0*/  @P0 IADD3 R9, R9, R7, RZ ;  /* 0x0000000709090210 */ /* 0x000fe40007ffe0ff */
[----:B------:R-:W-:Y:S02]  /*0a00*/  CS2R R6, SRZ ;  /* 0x0000000000067805 */ /* 0x000fe4000001ff00 */
[----:B-1----:R-:W-:Y:S02]  /*0a10*/  @P0 LEA R22, P4, R8, R22, 0x1 ;  /* 0x0000001608160211 */ /* 0x002fe400078808ff */
[----:B------:R-:W-:-:S02]  /*0a20*/  CS2R R10, SRZ ;  /* 0x00000000000a7805 */ /* 0x000fc4000001ff00 */
[----:B------:R-:W-:Y:S02]  /*0a30*/  @P0 LEA.HI.X R23, R8, R23, R9, 0x1, P4 ;  /* 0x0000001708170211 */ /* 0x000fe400020f0c09 */
[----:B------:R-:W-:Y:S01]  /*0a40*/  CS2R R8, SRZ ;  /* 0x0000000000087805 */ /* 0x000fe2000001ff00 */
[----:B------:R-:W2:Y:S05]  /*0a50*/  @P3 LDG.E.128 R4, desc[UR4][R14.64] ;  /* 0x000000040e043981 */ /* 0x000eaa000c1e1d00 */
[----:B------:R0:W3:Y:S02]  /*0a60*/  @P3 LDG.E.128 R8, desc[UR4][R12.64] ;  /* 0x000000040c083981 */ /* 0x0000e4000c1e1d00 */
[----:B0-----:R-:W-:Y:S01]  /*0a70*/  CS2R R12, SRZ ;  /* 0x00000000000c7805 */ /* 0x001fe2000001ff00 */
[----:B--2---:R-:W-:-:S02]  /*0a80*/  HADD2.F32 R18, -RZ, R4.H1_H1 ;  /* 0x30000004ff127230 */ /* 0x004fc40000004100 */
[----:B------:R-:W-:Y:S02]  /*0a90*/  HADD2.F32 R4, -RZ, R4.H0_H0 ;  /* 0x20000004ff047230 */ /* 0x000fe40000004100 */
[--C-:B---3--:R-:W-:Y:S02]  /*0aa0*/  HADD2.F32 R28, -RZ, R8.reuse.H1_H1 ;  /* 0x30000008ff1c7230 */ /* 0x108fe40000004100 */
[----:B------:R-:W-:Y:S02]  /*0ab0*/  HADD2.F32 R19, -RZ, R8.H0_H0 ;  /* 0x20000008ff137230 */ /* 0x000fe40000004100 */
[--C-:B------:R-:W-:Y:S02]  /*0ac0*/  HADD2.F32 R15, -RZ, R9.reuse.H0_H0 ;  /* 0x20000009ff0f7230 */ /* 0x100fe40000004100 */
[----:B------:R-:W-:Y:S01]  /*0ad0*/  FMUL.FTZ R18, R18, R28 ;  /* 0x0000001c12127220 */ /* 0x000fe20000410000 */
[----:B------:R-:W-:-:S03]  /*0ae0*/  HADD2.F32 R8, -RZ, R9.H1_H1 ;  /* 0x30000009ff087230 */ /* 0x000fc60000004100 */
[----:B------:R-:W-:Y:S01]  /*0af0*/  FFMA.FTZ R19, R4, R19, R18 ;  /* 0x0000001304137223 */ /* 0x000fe20000010012 */
[--C-:B------:R-:W-:Y:S02]  /*0b00*/  HADD2.F32 R4, -RZ, R5.reuse.H0_H0 ;  /* 0x20000005ff047230 */ /* 0x100fe40000004100 */
[----:B------:R-:W-:-:S03]  /*0b10*/  HADD2.F32 R5, -RZ, R5.H1_H1 ;  /* 0x30000005ff057230 */ /* 0x000fc60000004100 */
[----:B------:R-:W-:Y:S01]  /*0b20*/  FFMA.FTZ R4, R4, R15, R19 ;  /* 0x0000000f04047223 */ /* 0x000fe20000010013 */
[----:B------:R-:W-:Y:S02]  /*0b30*/  CS2R R14, SRZ ;  /* 0x00000000000e7805 */ /* 0x000fe4000001ff00 */
[----:B------:R-:W-:Y:S01]  /*0b40*/  CS2R R18, SRZ ;  /* 0x0000000000127805 */ /* 0x000fe2000001ff00 */
[----:B------:R-:W-:Y:S01]  /*0b50*/  FFMA.FTZ R9, R5, R8, R4 ;  /* 0x0000000805097223 */ /* 0x000fe20000010004 */
[----:B------:R-:W-:Y:S02]  /*0b60*/  HADD2.F32 R4, -RZ, R6.H0_H0 ;  /* 0x20000006ff047230 */ /* 0x000fe40000004100 */
[----:B------:R0:W2:Y:S01]  /*0b70*/  @P0 LDG.E.128 R12, desc[UR4][R16.64] ;  /* 0x00000004100c0981 */ /* 0x0000a2000c1e1d00 */
[----:B------:R-:W-:-:S05]  /*0b80*/  HADD2.F32 R5, -RZ, R10.H0_H0 ;  /* 0x2000000aff057230 */ /* 0x000fca0000004100 */
[----:B------:R-:W-:Y:S01]  /*0b90*/  FFMA.FTZ R4, R4, R5, R9 ;  /* 0x0000000504047223 */ /* 0x000fe20000010009 */
[----:B0-----:R-:W-:-:S06]  /*0ba0*/  CS2R R16, SRZ ;  /* 0x0000000000107805 */ /* 0x001fcc000001ff00 */
[----:B------:R-:W3:Y:S01]  /*0bb0*/  @P0 LDG.E.128 R16, desc[UR4][R22.64] ;  /* 0x0000000416100981 */ /* 0x000ee2000c1e1d00 */
[----:B------:R-:W-:Y:S02]  /*0bc0*/  HADD2.F32 R10, -RZ, R10.H1_H1 ;  /* 0x3000000aff0a7230 */ /* 0x000fe40000004100 */
[----:B------:R-:W-:Y:S01]  /*0bd0*/  IMAD R21, R21, R26, RZ ;  /* 0x0000001a15157224 */ /* 0x000fe200078e02ff */
[----:B------:R-:W-:Y:S02]  /*0be0*/  IADD3.X R27, R24, R27, R2, P1, P2 ;  /* 0x0000001b181b7210 */ /* 0x000fe40000fe4402 */
[----:B------:R-:W-:Y:S01]  /*0bf0*/  IADD3 R29, R29, R0, RZ ;  /* 0x000000001d1d7210 */ /* 0x000fe20007ffe0ff */
[--C-:B--2---:R-:W-:Y:S02]  /*0c00*/  HADD2.F32 R5, -RZ, R12.reuse.H1_H1 ;  /* 0x3000000cff057230 */ /* 0x104fe40000004100 */
[----:B------:R-:W-:Y:S02]  /*0c10*/  HADD2.F32 R12, -RZ, R12.H0_H0 ;  /* 0x2000000cff0c7230 */ /* 0x000fe40000004100 */
[----:B---3--:R-:W-:-:S05]  /*0c20*/  HADD2.F32 R8, -RZ, R16.H1_H1 ;  /* 0x30000010ff087230 */ /* 0x008fca0000004100 */
[----:B------:R-:W-:Y:S01]  /*0c30*/  FMUL.FTZ R5, R5, R8 ;  /* 0x0000000805057220 */ /* 0x000fe20000410000 */
[----:B------:R-:W-:Y:S02]  /*0c40*/  HADD2.F32 R8, -RZ, R16.H0_H0 ;  /* 0x20000010ff087230 */ /* 0x000fe40000004100 */
[----:B------:R-:W-:-:S03]  /*0c50*/  HADD2.F32 R9, -RZ, R17.H0_H0 ;  /* 0x20000011ff097230 */ /* 0x000fc60000004100 */
[----:B------:R-:W-:Y:S01]  /*0c60*/  FFMA.FTZ R5, R12, R8, R5 ;  /* 0x000000080c057223 */ /* 0x000fe20000010005 */
[----:B------:R-:W-:Y:S02]  /*0c70*/  HADD2.F32 R8, -RZ, R13.H0_H0 ;  /* 0x2000000dff087230 */ /* 0x000fe40000004100 */
[----:B------:R-:W-:-:S03]  /*0c80*/  HADD2.F32 R17, -RZ, R17.H1_H1 ;  /* 0x30000011ff117230 */ /* 0x000fc60000004100 */
[----:B------:R-:W-:Y:S01]  /*0c90*/  FFMA.FTZ R5, R8, R9, R5 ;  /* 0x0000000908057223 */ /* 0x000fe20000010005 */
[----:B------:R-:W-:Y:S02]  /*0ca0*/  HADD2.F32 R8, -RZ, R13.H1_H1 ;  /* 0x3000000dff087230 */ /* 0x000fe40000004100 */
[----:B------:R-:W-:Y:S02]  /*0cb0*/  HADD2.F32 R9, -RZ, R6.H1_H1 ;  /* 0x30000006ff097230 */ /* 0x000fe40000004100 */
[----:B------:R-:W-:Y:S02]  /*0cc0*/  HADD2.F32 R13, -RZ, R14.H0_H0 ;  /* 0x2000000eff0d7230 */ /* 0x000fe40000004100 */
[----:B------:R-:W-:Y:S01]  /*0cd0*/  FFMA.FTZ R6, R8, R17, R5 ;  /* 0x0000001108067223 */ /* 0x000fe20000010005 */
[----:B------:R-:W-:Y:S02]  /*0ce0*/  HADD2.F32 R12, -RZ, R18.H0_H0 ;  /* 0x20000012ff0c7230 */ /* 0x000fe40000004100 */
[----:B------:R-:W-:Y:S01]  /*0cf0*/  FFMA.FTZ R10, R9, R10, R4 ;  /* 0x0000000a090a7223 */ /* 0x000fe20000010004 */
[----:B------:R-:W-:-:S02]  /*0d00*/  HADD2.F32 R9, -RZ, R14.H1_H1 ;  /* 0x3000000eff097230 */ /* 0x000fc40000004100 */
[----:B------:R-:W-:Y:S02]  /*0d10*/  HADD2.F32 R18, -RZ, R18.H1_H1 ;  /* 0x30000012ff127230 */ /* 0x000fe40000004100 */
[----:B------:R-:W-:Y:S01]  /*0d20*/  FFMA.FTZ R8, R13, R12, R6 ;  /* 0x0000000c0d087223 */ /* 0x000fe20000010006 */
[----:B------:R-:W-:Y:S02]  /*0d30*/  HADD2.F32 R5, -RZ, R7.H0_H0 ;  /* 0x20000007ff057230 */ /* 0x000fe40000004100 */
[--C-:B------:R-:W-:Y:S02]  /*0d40*/  HADD2.F32 R4, -RZ, R11.reuse.H0_H0 ;  /* 0x2000000bff047230 */ /* 0x100fe40000004100 */
[----:B------:R-:W-:Y:S02]  /*0d50*/  HADD2.F32 R6, -RZ, R11.H1_H1 ;  /* 0x3000000bff067230 */ /* 0x000fe40000004100 */
[----:B------:R-:W-:Y:S01]  /*0d60*/  FFMA.FTZ R8, R9, R18, R8 ;  /* 0x0000001209087223 */ /* 0x000fe20000010008 */
[----:B------:R-:W-:-:S02]  /*0d70*/  HADD2.F32 R11, -RZ, R15.H0_H0 ;  /* 0x2000000fff0b7230 */ /* 0x000fc40000004100 */
[----:B------:R-:W-:Y:S02]  /*0d80*/  HADD2.F32 R12, -RZ, R19.H0_H0 ;  /* 0x20000013ff0c7230 */ /* 0x000fe40000004100 */
[----:B------:R-:W-:Y:S01]  /*0d90*/  FFMA.FTZ R4, R5, R4, R10 ;  /* 0x0000000405047223 */ /* 0x000fe2000001000a */
[----:B------:R-:W-:Y:S02]  /*0da0*/  HADD2.F32 R7, -RZ, R7.H1_H1 ;  /* 0x30000007ff077230 */ /* 0x000fe40000004100 */
[----:B------:R-:W-:Y:S02]  /*0db0*/  HADD2.F32 R15, -RZ, R15.H1_H1 ;  /* 0x3000000fff0f7230 */ /* 0x000fe40000004100 */
[----:B------:R-:W-:Y:S01]  /*0dc0*/  FFMA.FTZ R8, R11, R12, R8 ;  /* 0x0000000c0b087223 */ /* 0x000fe20000010008 */
[----:B------:R-:W-:Y:S02]  /*0dd0*/  HADD2.F32 R19, -RZ, R19.H1_H1 ;  /* 0x30000013ff137230 */ /* 0x000fe40000004100 */
[----:B------:R-:W-:-:S03]  /*0de0*/  FFMA.FTZ R4, R7, R6, R4 ;  /* 0x0000000607047223 */ /* 0x000fc60000010004 */
[----:B------:R-:W-:Y:S02]  /*0df0*/  FFMA.FTZ R6, R15, R19, R8 ;  /* 0x000000130f067223 */ /* 0x000fe40000010008 */
[----:B------:R-:W0:Y:S04]  /*0e00*/  SHFL.BFLY PT, R5, R4, 0x4, 0x1f ;  /* 0x0c801f0004057f89 */ /* 0x000e2800000e0000 */
[----:B------:R-:W1:Y:S01]  /*0e10*/  SHFL.BFLY PT, R7, R6, 0x4, 0x1f ;  /* 0x0c801f0006077f89 */ /* 0x000e6200000e0000 */
[----:B0-----:R-:W-:Y:S01]  /*0e20*/  FADD.FTZ R8, R4, R5 ;  /* 0x0000000504087221 */ /* 0x001fe20000010000 */
[----:B-1----:R-:W-:-:S04]  /*0e30*/  FADD.FTZ R9, R6, R7 ;  /* 0x0000000706097221 */ /* 0x002fc80000010000 */
[----:B------:R-:W0:Y:S04]  /*0e40*/  SHFL.BFLY PT, R7, R8, 0x2, 0x1f ;  /* 0x0c401f0008077f89 */ /* 0x000e2800000e0000 */
[----:B------:R-:W1:Y:S01]  /*0e50*/  SHFL.BFLY PT, R10, R9, 0x2, 0x1f ;  /* 0x0c401f00090a7f89 */ /* 0x000e6200000e0000 */
[----:B------:R-:W-:-:S04]  /*0e60*/  LOP3.LUT R5, R25, 0x3ffffff0, RZ, 0xc0, !PT ;  /* 0x3ffffff019057812 */ /* 0x000fc800078ec0ff */
[----:B------:R-:W-:Y:S02]  /*0e70*/  IADD3 R5, -R5, R20, RZ ;  /* 0x0000001405057210 */ /* 0x000fe40007ffe1ff */
[----:B------:R-:W-:Y:S02]  /*0e80*/  SHF.R.S32.HI R25, RZ, 0x4, R25 ;  /* 0x00000004ff197819 */ /* 0x000fe40000011419 */
[----:B------:R-:W-:Y:S01]  /*0e90*/  SHF.L.U32 R4, R5, 0x2, RZ ;  /* 0x0000000205047819 */ /* 0x000fe200000006ff */
[----:B0-----:R-:W-:Y:S01]  /*0ea0*/  FADD.FTZ R6, R8, R7 ;  /* 0x0000000708067221 */ /* 0x001fe20000010000 */
[----:B-1----:R-:W-:-:S04]  /*0eb0*/  FADD.FTZ R7, R9, R10 ;  /* 0x0000000a09077221 */ /* 0x002fc80000010000 */
[----:B------:R-:W0:Y:S01]  /*0ec0*/  SHFL.BFLY PT, R11, R6, 0x1, 0x1f ;  /* 0x0c201f00060b7f89 */ /* 0x000e2200000e0000 */
[----:B------:R-:W-:-:S03]  /*0ed0*/  IMAD R4, R25, R21, R4 ;  /* 0x0000001519047224 */ /* 0x000fc600078e0204 */
[----:B------:R-:W1:Y:S02]  /*0ee0*/  SHFL.BFLY PT, R10, R7, 0x1, 0x1f ;  /* 0x0c201f00070a7f89 */ /* 0x000e6400000e0000 */
[----:B------:R-:W-:-:S04]  /*0ef0*/  IADD3 R3, P0, R4, R3, RZ ;  /* 0x0000000304037210 */ /* 0x000fc80007f1e0ff */
[----:B------:R-:W-:Y:S02]  /*0f00*/  LEA.HI.X.SX32 R4, R4, R27, 0x1, P0 ;  /* 0x0000001b04047211 */ /* 0x000fe400000f0eff */
[----:B------:R-:W-:Y:S02]  /*0f10*/  LEA R2, P1, R3, UR6, 0x2 ;  /* 0x0000000603027c11 */ /* 0x000fe4000f8210ff */
[----:B------:R-:W-:Y:S02]  /*0f20*/  SHF.L.U32 R9, R21, 0x2, RZ ;  /* 0x0000000215097819 */ /* 0x000fe400000006ff */
[----:B------:R-:W-:Y:S01]  /*0f30*/  LEA.HI.X R3, R3, UR7, R4, 0x2, P1 ;  /* 0x0000000703037c11 */ /* 0x000fe200088f1404 */
[----:B------:R-:W-:Y:S01]  /*0f40*/  ULDC.64 UR6, c[0x0][0x478] ;  /* 0x00011e0000067ab9 */ /* 0x000fe20000000a00 */
[C---:B------:R-:W-:Y:S02]  /*0f50*/  LOP3.LUT P0, RZ, R20.reuse, 0x7, RZ, 0xc0, !PT ;  /* 0x0000000714ff7812 */ /* 0x040fe4000780c0ff */
[----:B------:R-:W-:Y:S01]  /*0f60*/  LEA.HI R20, P2, R20, R29, RZ, 0x1d ;  /* 0x0000001d14147211 */ /* 0x000fe2000785e8ff */
[----:B------:R-:W-:Y:S01]  /*0f70*/  IMAD.WIDE R8, R9, 0x10, R2 ;  /* 0x0000001009087825 */ /* 0x000fe200078e0202 */
[----:B------:R-:W-:-:S02]  /*0f80*/  SHF.R.S32.HI R5, RZ, 0x1f, R29 ;  /* 0x0000001fff057819 */ /* 0x000fc4000001141d */
[----:B------:R-:W-:Y:S01]  /*0f90*/  LEA R4, P1, R20, UR6, 0x2 ;  /* 0x0000000614047c11 */ /* 0x000fe2000f8210ff */
[----:B0-----:R-:W-:Y:S01]  /*0fa0*/  FADD.FTZ R11, R6, R11 ;  /* 0x0000000b060b7221 */ /* 0x001fe20000010000 */
[----:B------:R-:W-:Y:S01]  /*0fb0*/  IADD3.X R5, RZ, R5, RZ, P2, !PT ;  /* 0x00000005ff057210 */ /* 0x000fe200017fe4ff */
[----:B------:R-:W-:Y:S01]  /*0fc0*/  ULDC UR6, c[0x0][0x384] ;  /* 0x0000e10000067ab9 */ /* 0x000fe20000000800 */
[----:B-1----:R-:W-:Y:S01]  /*0fd0*/  FADD.FTZ R10, R7, R10 ;  /* 0x0000000a070a7221 */ /* 0x002fe20000010000 */
[----:B------:R-:W-:Y:S01]  /*0fe0*/  IMAD.WIDE R6, R21, 0x40, R8 ;  /* 0x0000004015067825 */ /* 0x000fe200078e0208 */
[----:B------:R-:W-:-:S03]  /*0ff0*/  LEA.HI.X R5, R20, UR7, R5, 0x2, P1 ;  /* 0x0000000714057c11 */ /* 0x000fc600088f1405 */
[----:B------:R-:W-:Y:S01]  /*1000*/  FMUL.FTZ R13, R11, UR6 ;  /* 0x000000060b0d7c20 */ /* 0x000fe20008410000 */
[----:B------:R-:W-:Y:S01]  /*1010*/  FMUL.FTZ R15, R10, UR6 ;  /* 0x000000060a0f7c20 */ /* 0x000fe20008410000 */
[----:B------:R-:W-:-:S03]  /*1020*/  IMAD.WIDE R10, R21, 0x40, R6 ;  /* 0x00000040150a7825 */ /* 0x000fc600078e0206 */
[----:B------:R-:W-:Y:S04]  /*1030*/  @!P0 STG.E desc[UR4][R4.64], R13 ;  /* 0x0000000d04008986 */ /* 0x000fe8000c101904 */
[----:B------:R-:W-:Y:S04]  /*1040*/  @!P0 STG.E desc[UR4][R4.64+0x80], R15 ;  /* 0x0000800f04008986 */ /* 0x000fe8000c101904 */
[----:B------:R-:W-:Y:S04]  /*1050*/  STG.E.128 desc[UR4][R2.64], RZ ;  /* 0x000000ff02007986 */ /* 0x000fe8000c101d04 */
[----:B------:R-:W-:Y:S04]  /*1060*/  STG.E.128 desc[UR4][R8.64], RZ ;  /* 0x000000ff08007986 */ /* 0x000fe8000c101d04 */
[----:B------:R-:W-:Y:S04]  /*1070*/  STG.E.128 desc[UR4][R6.64], RZ ;  /* 0x000000ff06007986 */ /* 0x000fe8000c101d04 */
[----:B------:R-:W-:Y:S01]  /*1080*/  STG.E.128 desc[UR4][R10.64], RZ ;  /* 0x000000ff0a007986 */ /* 0x000fe2000c101d04 */
[----:B------:R-:W-:Y:S05]  /*1090*/  EXIT ;  /* 0x000000000000794d */ /* 0x000fea0003800000 */
.L_x_813:
        /* <DEDUP_REMOVED lines=14> */
.L_x_1273:


//--------------------- .text._ZN5flash27flash_bwd_convert_dq_kernelI23Flash_bwd_kernel_traitsILi64ELi128ELi128ELi8ELi4ELi4ELi4ELb0ELb0EN7cutlass6half_tE19Flash_kernel_traitsILi64ELi128ELi128ELi8ES3_EEEEvNS_16Flash_bwd_paramsEi --------------------------
	.section	.text._ZN5flash27flash_bwd_convert_dq_kernelI23Flash_bwd_kernel_traitsILi64ELi128ELi128ELi8ELi4ELi4ELi4ELb0ELb0EN7cutlass6half_tE19Flash_kernel_traitsILi64ELi128ELi128ELi8ES3_EEEEvNS_16Flash_bwd_paramsEi,"ax",@progbits
	.align	128
        .global         _ZN5flash27flash_bwd_convert_dq_kernelI23Flash_bwd_kernel_traitsILi64ELi128ELi128ELi8ELi4ELi4ELi4ELb0ELb0EN7cutlass6half_tE19Flash_kernel_traitsILi64ELi128ELi128ELi8ES3_EEEEvNS_16Flash_bwd_paramsEi
        .type           _ZN5flash27flash_bwd_convert_dq_kernelI23Flash_bwd_kernel_traitsILi64ELi128ELi128ELi8ELi4ELi4ELi4ELb0ELb0EN7cutlass6half_tE19Flash_kernel_traitsILi64ELi128ELi128ELi8ES3_EEEEvNS_16Flash_bwd_paramsEi,@function
        .size           _ZN5flash27flash_bwd_convert_dq_kernelI23Flash_bwd_kernel_traitsILi64ELi128ELi128ELi8ELi4ELi4ELi4ELb0ELb0EN7cutlass6half_tE19Flash_kernel_traitsILi64ELi128ELi128ELi8ES3_EEEEvNS_16Flash_bwd_paramsEi,(.L_x_1274 - _ZN5flash27flash_bwd_convert_dq_kernelI23Flash_bwd_kernel_traitsILi64ELi128ELi128ELi8ELi4ELi4ELi4ELb0ELb0EN7cutlass6half_tE19Flash_kernel_traitsILi64ELi128ELi128ELi8ES3_EEEEvNS_16Flash_bwd_paramsEi)
        .other          _ZN5flash27flash_bwd_convert_dq_kernelI23Flash_bwd_kernel_traitsILi64ELi128ELi128ELi8ELi4ELi4ELi4ELb0ELb0EN7cutlass6half_tE19Flash_kernel_traitsILi64ELi128ELi128ELi8ES3_EEEEvNS_16Flash_bwd_paramsEi,@"STO_CUDA_ENTRY STV_DEFAULT"
_ZN5flash27flash_bwd_convert_dq_kernelI23Flash_bwd_kernel_traitsILi64ELi128ELi128ELi8ELi4ELi4ELi4ELb0ELb0EN7cutlass6half_tE19Flash_kernel_traitsILi64ELi128ELi128ELi8ES3_EEEEvNS_16Flash_bwd_paramsEi:
.text._ZN5flash27flash_bwd_convert_dq_kernelI23Flash_bwd_kernel_traitsILi64ELi128ELi128ELi8ELi4ELi4ELi4ELb0ELb0EN7cutlass6half_tE19Flash_kernel_traitsILi64ELi128ELi128ELi8ES3_EEEEvNS_16Flash_bwd_paramsEi:
        /* <DEDUP_REMOVED lines=11> */
[----:B------:R-:W0:Y:S02]  /*00b0*/  S2R R8, SR_CTAID.X ;  /* 0x0000000000087919 */ /* 0x000e240000002500 */
[----:B0-----:R-:W-:Y:S01]  /*00c0*/  IMAD.SHL.U32 R8, R8, 0x80, RZ ;  /* 0x0000008008087824 */ /* 0x001fe200078e00ff */
[----:B--2---:R-:W-:-:S06]  /*00d0*/  @P0 IADD3 R7, R0, -R35, RZ ;  /* 0x8000002300070210 */ /* 0x004fcc0007ffe0ff */
[----:B------:R-:W0:Y:S02]  /*00e0*/  @!P0 LDC R7, c[0x0][0x2c4] ;  /* 0x0000b100ff078b82 */ /* 0x000e240000000800 */
[----:B0-----:R-:W-:-:S13]  /*00f0*/  ISETP.GT.AND P1, PT, R7, R8, PT ;  /* 0x000000080700720c */ /* 0x001fda0003f24270 */
[----:B------:R-:W-:Y:S05]  /*0100*/  @!P1 EXIT ;  /* 0x000000000000994d */ /* 0x000fea0003800000 */
[----:B------:R-:W-:Y:S01]  /*0110*/  ISETP.NE.AND P2, PT, R35, -0x1, PT ;  /* 0xffffffff2300780c */ /* 0x000fe20003f45270 */
[----:B------:R-:W0:Y:S01]  /*0120*/  S2R R38, SR_TID.X ;  /* 0x0000000000267919 */ /* 0x000e220000002100 */
[----:B------:R-:W1:Y:S01]  /*0130*/  LDC R9, c[0x0][0x490] ;  /* 0x00012400ff097b82 */ /* 0x000e620000000800 */
[----:B------:R-:W-:Y:S01]  /*0140*/  HFMA2.MMA R33, -RZ, RZ, 0, 0 ;  /* 0x00000000ff217435 */ /* 0x000fe200000001ff */
[----:B------:R-:W-:Y:S01]  /*0150*/  SHF.R.S32.HI R53, RZ, 0x1f, R8 ;  /* 0x0000001fff357819 */ /* 0x000fe20000011408 */
[----:B------:R-:W2:Y:S01]  /*0160*/  S2R R10, SR_CTAID.Z ;  /* 0x00000000000a7919 */ /* 0x000ea20000002700 */
[----:B------:R-:W-:Y:S01]  /*0170*/  HFMA2.MMA R6, -RZ, RZ, 0, 0 ;  /* 0x00000000ff067435 */ /* 0x000fe200000001ff */
[----:B------:R-:W-:Y:S02]  /*0180*/  CS2R R12, SRZ ;  /* 0x00000000000c7805 */ /* 0x000fe4000001ff00 */
[----:B------:R-:W-:Y:S02]  /*0190*/  CS2R R14, SRZ ;  /* 0x00000000000e7805 */ /* 0x000fe4000001ff00 */
[----:B------:R-:W-:-:S02]  /*01a0*/  CS2R R46, SRZ ;  /* 0x00000000002e7805 */ /* 0x000fc4000001ff00 */
[----:B------:R-:W-:Y:S01]  /*01b0*/  CS2R R16, SRZ ;  /* 0x0000000000107805 */ /* 0x000fe2000001ff00 */
[----:B------:R-:W-:Y:S01]  /*01c0*/  IMAD.MOV.U32 R0, RZ, RZ, RZ ;  /* 0x000000ffff007224 */ /* 0x000fe200078e00ff */
[----:B------:R-:W-:Y:S01]  /*01d0*/  CS2R R2, SRZ ;  /* 0x0000000000027805 */ /* 0x000fe2000001ff00 */
[----:B------:R-:W3:Y:S01]  /*01e0*/  @P2 LDC.64 R48, c[0x0][0x448] ;  /* 0x00011200ff302b82 */ /* 0x000ee20000000a00 */
        /* <DEDUP_REMOVED lines=9> */
[----:B-1----:R-:W-:-:S02]  /*0280*/  ISETP.GE.AND P1, PT, R9, 0x1, PT ;  /* 0x000000010900780c */ /* 0x002fc40003f26270 */
[----:B0-----:R-:W-:Y:S01]  /*0290*/  SHF.R.S32.HI R11, RZ, 0x1f, R38 ;  /* 0x0000001fff0b7819 */ /* 0x001fe20000011426 */
[----:B---3--:R-:W-:-:S03]  /*02a0*/  @P2 IMAD.WIDE.U32 R50, R35, R48, RZ ;  /* 0x0000003023322225 */ /* 0x008fc600078e00ff */
[----:B------:R-:W-:Y:S02]  /*02b0*/  LEA.HI R36, R11, R38, RZ, 0x5 ;  /* 0x000000260b247211 */ /* 0x000fe400078f28ff */
[----:B------:R-:W-:Y:S01]  /*02c0*/  MOV R48, RZ ;  /* 0x000000ff00307202 */ /* 0x000fe20000000f00 */
[----:B------:R-:W-:Y:S01]  /*02d0*/  @P2 IMAD R49, R35, R49, R51 ;  /* 0x0000003123312224 */ /* 0x000fe200078e0233 */
[----:B------:R-:W-:Y:S02]  /*02e0*/  MOV R11, RZ ;  /* 0x000000ff000b7202 */ /* 0x000fe40000000f00 */
[----:B------:R-:W-:Y:S01]  /*02f0*/  SHF.R.S32.HI R34, RZ, 0x5, R36 ;  /* 0x00000005ff227819 */ /* 0x000fe20000011424 */
[----:B--2---:R-:W-:Y:S06]  /*0300*/  @P2 BRA `(.L_x_814) ;  /* 0x00000000001c2947 */ /* 0x004fec0003800000 */
[----:B------:R-:W0:Y:S01]  /*0310*/  LDC.64 R28, c[0x0][0x430] ;  /* 0x00010c00ff1c7b82 */ /* 0x000e220000000a00 */
[----:B------:R-:W-:Y:S01]  /*0320*/  SHF.R.S32.HI R31, RZ, 0x1f, R32 ;  /* 0x0000001fff1f7819 */ /* 0x000fe20000011420 */
[----:B------:R-:W-:-:S04]  /*0330*/  IMAD.MOV.U32 R35, RZ, RZ, -0x1 ;  /* 0xffffffffff237424 */ /* 0x000fc800078e00ff */
[-C--:B0-----:R-:W-:Y:S02]  /*0340*/  IMAD R31, R31, R28.reuse, RZ ;  /* 0x0000001c1f1f7224 */ /* 0x081fe400078e02ff */
[----:B------:R-:W-:-:S04]  /*0350*/  IMAD.WIDE.U32 R50, R32, R28, RZ ;  /* 0x0000001c20327225 */ /* 0x000fc800078e00ff */
[----:B------:R-:W-:-:S05]  /*0360*/  IMAD R29, R32, R29, R31 ;  /* 0x0000001d201d7224 */ /* 0x000fca00078e021f */
[----:B------:R-:W-:-:S07]  /*0370*/  IADD3 R49, R51, R29, RZ ;  /* 0x0000001d33317210 */ /* 0x000fce0007ffe0ff */
.L_x_814:
[----:B------:R-:W-:Y:S05]  /*0380*/  @!P1 BRA `(.L_x_815) ;  /* 0x0000000800b89947 */ /* 0x000fea0003800000 */
[----:B------:R-:W0:Y:S01]  /*0390*/  LDC R29, c[0x0][0x2d4] ;  /* 0x0000b500ff1d7b82 */ /* 0x000e220000000800 */
[----:B------:R-:W-:Y:S01]  /*03a0*/  IMAD.WIDE R30, R32, 0x80, RZ ;  /* 0x00000080201e7825 */ /* 0x000fe200078e02ff */
[----:B------:R-:W-:Y:S01]  /*03b0*/  LOP3.LUT R37, R36, 0xffffffe0, RZ, 0xc0, !PT ;  /* 0xffffffe024257812 */ /* 0x000fe200078ec0ff */
[----:B------:R-:W-:Y:S01]  /*03c0*/  ULDC.64 UR10, c[0x0][0x488] ;  /* 0x00012200000a7ab9 */ /* 0x000fe20000000a00 */
[----:B------:R-:W-:Y:S01]  /*03d0*/  UMOV UR4, URZ ;  /* 0x0000003f00047c82 */ /* 0x000fe20008000000 */
[----:B------:R-:W-:Y:S01]  /*03e0*/  USHF.L.U64.HI UR5, UR10, 0x2, UR11 ;  /* 0x000000020a057899 */ /* 0x000fe2000801020b */
[----:B------:R-:W-:Y:S01]  /*03f0*/  SEL R55, R30, RZ, P0 ;  /* 0x000000ff1e377207 */ /* 0x000fe20000000000 */
[----:B------:R-:W-:Y:S01]  /*0400*/  ULDC.64 UR8, c[0x0][0x400] ;  /* 0x0001000000087ab9 */ /* 0x000fe20000000a00 */
[----:B------:R-:W1:Y:S01]  /*0410*/  LDC R51, c[0x0][0x270] ;  /* 0x00009c00ff337b82 */ /* 0x000e620000000800 */
[----:B------:R-:W-:Y:S02]  /*0420*/  SEL R30, R31, RZ, P0 ;  /* 0x000000ff1f1e7207 */ /* 0x000fe40000000000 */
[----:B------:R-:W-:-:S02]  /*0430*/  IADD3 R55, P0, R8, R55, RZ ;  /* 0x0000003708377210 */ /* 0x000fc40007f1e0ff */
[----:B------:R-:W-:Y:S02]  /*0440*/  IADD3 R38, -R37, R38, RZ ;  /* 0x0000002625267210 */ /* 0x000fe40007ffe1ff */
[----:B------:R-:W-:Y:S01]  /*0450*/  IADD3.X R53, R53, R30, RZ, P0, !PT ;  /* 0x0000001e35357210 */ /* 0x000fe200007fe4ff */
[----:B------:R-:W2:Y:S01]  /*0460*/  LDC R57, c[0x0][0x2dc] ;  /* 0x0000b700ff397b82 */ /* 0x000ea20000000800 */
[----:B0-----:R-:W-:Y:S01]  /*0470*/  IMAD.WIDE R28, R32, R29, RZ ;  /* 0x0000001d201c7225 */ /* 0x001fe200078e02ff */
[----:B-1----:R-:W-:-:S03]  /*0480*/  SHF.R.S32.HI R12, RZ, 0x1f, R51 ;  /* 0x0000001fff0c7819 */ /* 0x002fc60000011433 */
[-C--:B------:R-:W-:Y:S02]  /*0490*/  IMAD R29, R29, R51.reuse, RZ ;  /* 0x000000331d1d7224 */ /* 0x080fe400078e02ff */
[-C--:B------:R-:W-:Y:S02]  /*04a0*/  IMAD R36, R53, R51.reuse, RZ ;  /* 0x0000003335247224 */ /* 0x080fe400078e02ff */
[C---:B------:R-:W-:Y:S02]  /*04b0*/  IMAD R39, R28.reuse, R12, R29 ;  /* 0x0000000c1c277224 */ /* 0x040fe400078e021d */
[----:B------:R-:W-:Y:S01]  /*04c0*/  IMAD.WIDE.U32 R28, R28, R51, RZ ;  /* 0x000000331c1c7225 */ /* 0x000fe200078e00ff */
[----:B--2---:R-:W-:-:S03]  /*04d0*/  SHF.R.S32.HI R59, RZ, 0x1f, R57 ;  /* 0x0000001fff3b7819 */ /* 0x004fc60000011439 */
[----:B------:R-:W-:Y:S02]  /*04e0*/  IMAD R52, R12, R55, R36 ;  /* 0x000000370c347224 */ /* 0x000fe400078e0224 */
[----:B------:R-:W-:-:S04]  /*04f0*/  IMAD.WIDE R30, R51, R57, RZ ;  /* 0x00000039331e7225 */ /* 0x000fc800078e02ff */
[----:B------:R-:W-:Y:S02]  /*0500*/  IMAD.IADD R32, R29, 0x1, R39 ;  /* 0x000000011d207824 */ /* 0x000fe400078e0227 */
[----:B------:R-:W-:-:S04]  /*0510*/  IMAD.WIDE.U32 R36, R55, R51, RZ ;  /* 0x0000003337247225 */ /* 0x000fc800078e00ff */
[----:B------:R-:W-:Y:S01]  /*0520*/  IMAD R29, R31, R35, RZ ;  /* 0x000000231f1d7224 */ /* 0x000fe200078e02ff */
[----:B------:R-:W-:Y:S01]  /*0530*/  IADD3 R52, R37, R52, RZ ;  /* 0x0000003425347210 */ /* 0x000fe20007ffe0ff */
[----:B------:R-:W-:Y:S02]  /*0540*/  IMAD R32, R32, R57, RZ ;  /* 0x0000003920207224 */ /* 0x000fe400078e02ff */
[C---:B------:R-:W-:Y:S02]  /*0550*/  IMAD R39, R30.reuse, R33, R29 ;  /* 0x000000211e277224 */ /* 0x040fe400078e021d */
[----:B------:R-:W-:Y:S02]  /*0560*/  IMAD R61, R59, R28, R32 ;  /* 0x0000001c3b3d7224 */ /* 0x000fe400078e0220 */
[----:B------:R-:W-:-:S04]  /*0570*/  IMAD.WIDE.U32 R32, R30, R35, RZ ;  /* 0x000000231e207225 */ /* 0x000fc800078e00ff */
[-C--:B------:R-:W-:Y:S02]  /*0580*/  IMAD R52, R52, R57.reuse, RZ ;  /* 0x0000003934347224 */ /* 0x080fe400078e02ff */
[----:B------:R-:W-:-:S04]  /*0590*/  IMAD.WIDE.U32 R28, R28, R57, RZ ;  /* 0x000000391c1c7225 */ /* 0x000fc800078e00ff */
[----:B------:R-:W-:Y:S01]  /*05a0*/  IMAD.IADD R35, R33, 0x1, R39 ;  /* 0x0000000121237824 */ /* 0x000fe200078e0227 */
[----:B------:R-:W-:Y:S01]  /*05b0*/  SEL R12, R28, R32, !P2 ;  /* 0x000000201c0c7207 */ /* 0x000fe20005000000 */
[----:B------:R-:W-:Y:S01]  /*05c0*/  IMAD R33, R59, R36, R52 ;  /* 0x000000243b217224 */ /* 0x000fe200078e0234 */
[----:B------:R-:W-:Y:S01]  /*05d0*/  @!P2 IADD3 R35, R29, R61, RZ ;  /* 0x0000003d1d23a210 */ /* 0x000fe20007ffe0ff */
[-C--:B------:R-:W-:Y:S02]  /*05e0*/  IMAD R39, R10, R57.reuse, RZ ;  /* 0x000000390a277224 */ /* 0x080fe400078e02ff */
[----:B------:R-:W-:-:S03]  /*05f0*/  IMAD.WIDE.U32 R36, R36, R57, RZ ;  /* 0x0000003924247225 */ /* 0x000fc600078e00ff */
[----:B------:R-:W-:Y:S01]  /*0600*/  IADD3 R28, P0, R39, R12, RZ ;  /* 0x0000000c271c7210 */ /* 0x000fe20007f1e0ff */
[----:B------:R-:W-:Y:S01]  /*0610*/  IMAD R51, R51, R57, RZ ;  /* 0x0000003933337224 */ /* 0x000fe200078e02ff */
[----:B------:R-:W-:Y:S01]  /*0620*/  IADD3 R33, R37, R33, RZ ;  /* 0x0000002125217210 */ /* 0x000fe20007ffe0ff */
[----:B------:R-:W-:Y:S01]  /*0630*/  IMAD.SHL.U32 R32, R36, 0x4, RZ ;  /* 0x0000000424207824 */ /* 0x000fe200078e00ff */
[----:B------:R-:W-:Y:S01]  /*0640*/  LEA.HI.X.SX32 R29, R39, R35, 0x1, P0 ;  /* 0x00000023271d7211 */ /* 0x000fe200000f0eff */
[----:B------:R-:W-:Y:S01]  /*0650*/  IMAD R37, R34, R51, R38 ;  /* 0x0000003322257224 */ /* 0x000fe200078e0226 */
[----:B------:R-:W-:Y:S01]  /*0660*/  SHF.L.U64.HI R33, R36, 0x2, R33 ;  /* 0x0000000224217819 */ /* 0x000fe20000010221 */
[----:B------:R-:W-:Y:S01]  /*0670*/  IMAD R34, R53, R30, RZ ;  /* 0x0000001e35227224 */ /* 0x000fe200078e02ff */
[----:B------:R-:W-:Y:S01]  /*0680*/  SHF.L.U32 R53, R51, 0x3, RZ ;  /* 0x0000000333357819 */ /* 0x000fe200000006ff */
[----:B------:R-:W-:-:S04]  /*0690*/  IMAD.WIDE.U32 R28, R30, R55, R28 ;  /* 0x000000371e1c7225 */ /* 0x000fc800078e001c */
[----:B------:R-:W-:Y:S01]  /*06a0*/  IMAD.WIDE R56, R53, 0x4, R32 ;  /* 0x0000000435387825 */ /* 0x000fe200078e0220 */
[----:B------:R-:W-:-:S03]  /*06b0*/  IADD3 R28, P0, R37, R28, RZ ;  /* 0x0000001c251c7210 */ /* 0x000fc60007f1e0ff */
[----:B------:R-:W-:Y:S01]  /*06c0*/  IMAD R34, R31, R55, R34 ;  /* 0x000000371f227224 */ /* 0x000fe200078e0222 */
[----:B------:R-:W-:Y:S01]  /*06d0*/  SHF.R.S32.HI R31, RZ, 0x1f, R37 ;  /* 0x0000001fff1f7819 */ /* 0x000fe20000011425 */
[----:B------:R-:W-:Y:S01]  /*06e0*/  IMAD.WIDE R32, R39, 0x4, R32 ;  /* 0x0000000427207825 */ /* 0x000fe200078e0220 */
[----:B------:R-:W-:Y:S02]  /*06f0*/  SHF.L.U32 R30, R28, 0x2, RZ ;  /* 0x000000021c1e7819 */ /* 0x000fe400000006ff */
[----:B------:R-:W-:Y:S01]  /*0700*/  IADD3.X R31, R31, R29, R34, P0, !PT ;  /* 0x0000001d1f1f7210 */ /* 0x000fe200007fe422 */
[----:B------:R-:W-:Y:S01]  /*0710*/  IMAD.WIDE R56, R39, 0x4, R56 ;  /* 0x0000000427387825 */ /* 0x000fe200078e0238 */
[----:B------:R-:W-:Y:S02]  /*0720*/  SHF.L.U32 R29, R12, 0x2, RZ ;  /* 0x000000020c1d7819 */ /* 0x000fe400000006ff */
[----:B------:R-:W-:Y:S01]  /*0730*/  SHF.L.U64.HI R31, R28, 0x2, R31 ;  /* 0x000000021c1f7819 */ /* 0x000fe2000001021f */
[----:B------:R-:W-:-:S04]  /*0740*/  IMAD.WIDE R32, R37, 0x4, R32 ;  /* 0x0000000425207825 */ /* 0x000fc800078e0220 */
[----:B------:R-:W-:Y:S01]  /*0750*/  IMAD.WIDE R56, R37, 0x4, R56 ;  /* 0x0000000425387825 */ /* 0x000fe200078e0238 */
[-C--:B------:R-:W-:Y:S02]  /*0760*/  IADD3 R52, P0, R32, R29.reuse, RZ ;  /* 0x0000001d20347210 */ /* 0x080fe40007f1e0ff */
[----:B------:R-:W-:Y:S01]  /*0770*/  SHF.L.U64.HI R37, R12, 0x2, R35 ;  /* 0x000000020c257819 */ /* 0x000fe20000010223 */
[----:B------:R-:W-:Y:S01]  /*0780*/  HFMA2.MMA R12, -RZ, RZ, 0, 0 ;  /* 0x00000000ff0c7435 */ /* 0x000fe200000001ff */
[----:B------:R-:W-:Y:S01]  /*0790*/  IADD3 R54, P1, R56, R29, RZ ;  /* 0x0000001d38367210 */ /* 0x000fe20007f3e0ff */
[----:B------:R-:W-:Y:S01]  /*07a0*/  IMAD.WIDE R28, R51, 0x20, R30 ;  /* 0x00000020331c7825 */ /* 0x000fe200078e021e */
[----:B------:R-:W-:Y:S02]  /*07b0*/  IADD3 R35, R53, 0x20, R53 ;  /* 0x0000002035237810 */ /* 0x000fe40007ffe035 */
[----:B------:R-:W-:Y:S01]  /*07c0*/  IADD3.X R56, R57, R37, RZ, P1, !PT ;  /* 0x0000002539387210 */ /* 0x000fe20000ffe4ff */
[----:B------:R-:W-:-:S02]  /*07d0*/  IMAD.X R55, R33, 0x1, R37, P0 ;  /* 0x0000000121377824 */ /* 0x000fc400000e0625 */
[----:B------:R-:W-:-:S04]  /*07e0*/  IMAD.WIDE R30, R35, 0x4, R30 ;  /* 0x00000004231e7825 */ /* 0x000fc800078e021e */
[----:B------:R-:W-:-:S07]  /*07f0*/  IMAD.WIDE R28, R53, 0x4, R28 ;  /* 0x00000004351c7825 */ /* 0x000fce00078e021c */
.L_x_816:
[----:B------:R-:W-:-:S04]  /*0800*/  IADD3 R58, P0, R28, UR8, RZ ;  /* 0x000000081c3a7c10 */ /* 0x000fc8000ff1e0ff */
[----:B------:R-:W-:-:S05]  /*0810*/  IADD3.X R59, R29, UR9, RZ, P0, !PT ;  /* 0x000000091d3b7c10 */ /* 0x000fca00087fe4ff */
[----:B------:R0:W2:Y:S02]  /*0820*/  LDG.E R35, desc[UR6][R58.64] ;  /* 0x000000063a237981 */ /* 0x0000a4000c1e1900 */
[----:B0-----:R-:W-:-:S05]  /*0830*/  IMAD.WIDE R58, R51, 0x20, R58 ;  /* 0x00000020333a7825 */ /* 0x001fca00078e023a */
[----:B------:R-:W3:Y:S01]  /*0840*/  LDG.E R36, desc[UR6][R58.64] ;  /* 0x000000063a247981 */ /* 0x000ee2000c1e1900 */
[----:B------:R-:W-:-:S05]  /*0850*/  IMAD.WIDE R32, R51, 0x20, R58 ;  /* 0x0000002033207825 */ /* 0x000fca00078e023a */
[----:B------:R-:W4:Y:S01]  /*0860*/  LDG.E R37, desc[UR6][R32.64] ;  /* 0x0000000620257981 */ /* 0x000f22000c1e1900 */
[----:B------:R-:W-:-:S05]  /*0870*/  IMAD.WIDE R60, R51, 0x20, R32 ;  /* 0x00000020333c7825 */ /* 0x000fca00078e0220 */
[----:B------:R0:W5:Y:S02]  /*0880*/  LDG.E R38, desc[UR6][R60.64] ;  /* 0x000000063c267981 */ /* 0x000164000c1e1900 */
[----:B0-----:R-:W-:-:S05]  /*0890*/  IMAD.WIDE R60, R51, 0x20, R60 ;  /* 0x00000020333c7825 */ /* 0x001fca00078e023c */
[----:B------:R0:W5:Y:S02]  /*08a0*/  LDG.E R39, desc[UR6][R60.64] ;  /* 0x000000063c277981 */ /* 0x000164000c1e1900 */
[----:B0-----:R-:W-:-:S05]  /*08b0*/  IMAD.WIDE R60, R51, 0x20, R60 ;  /* 0x00000020333c7825 */ /* 0x001fca00078e023c */
[----:B------:R-:W5:Y:S01]  /*08c0*/  LDG.E R34, desc[UR6][R60.64] ;  /* 0x000000063c227981 */ /* 0x000f62000c1e1900 */
[----:B------:R-:W-:-:S05]  /*08d0*/  IMAD.WIDE R58, R51, 0x20, R60 ;  /* 0x00000020333a7825 */ /* 0x000fca00078e023c */
[----:B------:R0:W5:Y:S02]  /*08e0*/  LDG.E R33, desc[UR6][R58.64] ;  /* 0x000000063a217981 */ /* 0x000164000c1e1900 */
[----:B0-----:R-:W-:-:S05]  /*08f0*/  IMAD.WIDE R58, R51, 0x20, R58 ;  /* 0x00000020333a7825 */ /* 0x001fca00078e023a */
[----:B------:R0:W5:Y:S02]  /*0900*/  LDG.E R32, desc[UR6][R58.64] ;  /* 0x000000063a207981 */ /* 0x000164000c1e1900 */
[----:B0-----:R-:W-:-:S04]  /*0910*/  IMAD.WIDE R58, R51, 0x20, R58 ;  /* 0x00000020333a7825 */ /* 0x001fc800078e023a */
[----:B------:R-:W-:-:S04]  /*0920*/  IMAD.WIDE R60, R51, 0x20, R58 ;  /* 0x00000020333c7825 */ /* 0x000fc800078e023a */
[----:B--2---:R-:W-:Y:S02]  /*0930*/  FADD.FTZ R44, R35, R44 ;  /* 0x0000002c232c7221 */ /* 0x004fe40000010000 */
[----:B------:R-:W2:Y:S01]  /*0940*/  LDG.E R35, desc[UR6][R58.64] ;  /* 0x000000063a237981 */ /* 0x000ea2000c1e1900 */
[----:B---3--:R-:W-:-:S03]  /*0950*/  FADD.FTZ R43, R36, R43 ;  /* 0x0000002b242b7221 */ /* 0x008fc60000010000 */
[----:B------:R0:W3:Y:S01]  /*0960*/  LDG.E R36, desc[UR6][R60.64] ;  /* 0x000000063c247981 */ /* 0x0000e2000c1e1900 */
[----:B----4-:R-:W-:Y:S01]  /*0970*/  FADD.FTZ R42, R37, R42 ;  /* 0x0000002a252a7221 */ /* 0x010fe20000010000 */
[----:B0-----:R-:W-:-:S05]  /*0980*/  IMAD.WIDE R60, R51, 0x20, R60 ;  /* 0x00000020333c7825 */ /* 0x001fca00078e023c */
[----:B------:R0:W4:Y:S02]  /*0990*/  LDG.E R37, desc[UR6][R60.64] ;  /* 0x000000063c257981 */ /* 0x000124000c1e1900 */
[----:B0-----:R-:W-:-:S04]  /*09a0*/  IMAD.WIDE R60, R51, 0x20, R60 ;  /* 0x00000020333c7825 */ /* 0x001fc800078e023c */
[----:B-----5:R-:W-:Y:S01]  /*09b0*/  FADD.FTZ R41, R38, R41 ;  /* 0x0000002926297221 */ /* 0x020fe20000010000 */
[----:B------:R-:W-:Y:S01]  /*09c0*/  FADD.FTZ R40, R39, R40 ;  /* 0x0000002827287221 */ /* 0x000fe20000010000 */
[----:B------:R-:W5:Y:S01]  /*09d0*/  LDG.E R38, desc[UR6][R60.64] ;  /* 0x000000063c267981 */ /* 0x000f62000c1e1900 */
[----:B------:R-:W-:-:S05]  /*09e0*/  IMAD.WIDE R58, R51, 0x20, R60 ;  /* 0x00000020333a7825 */ /* 0x000fca00078e023c */
[----:B------:R0:W5:Y:S02]  /*09f0*/  LDG.E R39, desc[UR6][R58.64] ;  /* 0x000000063a277981 */ /* 0x000164000c1e1900 */
[----:B0-----:R-:W-:-:S06]  /*0a00*/  IMAD.WIDE R58, R51, 0x20, R58 ;  /* 0x00000020333a7825 */ /* 0x001fcc00078e023a */
[----:B------:R-:W5:Y:S01]  /*0a10*/  LDG.E R59, desc[UR6][R58.64] ;  /* 0x000000063a3b7981 */ /* 0x000f62000c1e1900 */
[----:B------:R-:W-:-:S04]  /*0a20*/  IADD3 R60, P0, R30, UR8, RZ ;  /* 0x000000081e3c7c10 */ /* 0x000fc8000ff1e0ff */
[----:B------:R-:W-:Y:S01]  /*0a30*/  IADD3.X R61, R31, UR9, RZ, P0, !PT ;  /* 0x000000091f3d7c10 */ /* 0x000fe200087fe4ff */
[----:B------:R-:W-:Y:S01]  /*0a40*/  FADD.FTZ R26, R33, R26 ;  /* 0x0000001a211a7221 */ /* 0x000fe20000010000 */
[----:B------:R-:W-:Y:S01]  /*0a50*/  FADD.FTZ R25, R32, R25 ;  /* 0x0000001920197221 */ /* 0x000fe20000010000 */
[----:B------:R-:W-:-:S04]  /*0a60*/  IMAD.WIDE R32, R53, 0x4, R60 ;  /* 0x0000000435207825 */ /* 0x000fc800078e023c */
[----:B------:R-:W-:Y:S02]  /*0a70*/  FADD.FTZ R27, R34, R27 ;  /* 0x0000001b221b7221 */ /* 0x000fe40000010000 */
[----:B------:R-:W5:Y:S01]  /*0a80*/  LDG.E R34, desc[UR6][R60.64] ;  /* 0x000000063c227981 */ /* 0x000f62000c1e1900 */
[----:B--2---:R-:W-:-:S03]  /*0a90*/  FADD.FTZ R24, R35, R24 ;  /* 0x0000001823187221 */ /* 0x004fc60000010000 */
[----:B------:R0:W2:Y:S02]  /*0aa0*/  LDG.E R35, desc[UR6][R32.64] ;  /* 0x0000000620237981 */ /* 0x0000a4000c1e1900 */
[----:B0-----:R-:W-:-:S04]  /*0ab0*/  IMAD.WIDE R32, R53, 0x4, R32 ;  /* 0x0000000435207825 */ /* 0x001fc800078e0220 */
[----:B------:R-:W-:-:S04]  /*0ac0*/  IMAD.WIDE R60, R53, 0x4, R32 ;  /* 0x00000004353c7825 */ /* 0x000fc800078e0220 */
[----:B---3--:R-:W-:Y:S02]  /*0ad0*/  FADD.FTZ R23, R36, R23 ;  /* 0x0000001724177221 */ /* 0x008fe40000010000 */
[----:B------:R-:W3:Y:S01]  /*0ae0*/  LDG.E R36, desc[UR6][R32.64] ;  /* 0x0000000620247981 */ /* 0x000ee2000c1e1900 */
[----:B----4-:R-:W-:-:S03]  /*0af0*/  FADD.FTZ R22, R37, R22 ;  /* 0x0000001625167221 */ /* 0x010fc60000010000 */
[----:B------:R0:W4:Y:S02]  /*0b00*/  LDG.E R37, desc[UR6][R60.64] ;  /* 0x000000063c257981 */ /* 0x000124000c1e1900 */
[----:B0-----:R-:W-:-:S04]  /*0b10*/  IMAD.WIDE R60, R53, 0x4, R60 ;  /* 0x00000004353c7825 */ /* 0x001fc800078e023c */
[----:B-----5:R-:W-:Y:S01]  /*0b20*/  FADD.FTZ R21, R38, R21 ;  /* 0x0000001526157221 */ /* 0x020fe20000010000 */
[----:B------:R-:W5:Y:S01]  /*0b30*/  LDG.E R58, desc[UR6][R60.64] ;  /* 0x000000063c3a7981 */ /* 0x000f62000c1e1900 */
[----:B------:R-:W-:-:S04]  /*0b40*/  IMAD.WIDE R32, R53, 0x4, R60 ;  /* 0x0000000435207825 */ /* 0x000fc800078e023c */
[----:B------:R-:W-:Y:S01]  /*0b50*/  FADD.FTZ R20, R39, R20 ;  /* 0x0000001427147221 */ /* 0x000fe20000010000 */
[----:B------:R0:W5:Y:S01]  /*0b60*/  LDG.E R57, desc[UR6][R32.64] ;  /* 0x0000000620397981 */ /* 0x000162000c1e1900 */
[----:B------:R-:W-:-:S04]  /*0b70*/  IMAD.WIDE R38, R53, 0x4, R32 ;  /* 0x0000000435267825 */ /* 0x000fc800078e0220 */
[----:B0-----:R-:W-:-:S04]  /*0b80*/  IMAD.WIDE R32, R53, 0x4, R38 ;  /* 0x0000000435207825 */ /* 0x001fc800078e0226 */
[----:B------:R-:W-:Y:S01]  /*0b90*/  FADD.FTZ R19, R59, R19 ;  /* 0x000000133b137221 */ /* 0x000fe20000010000 */
[----:B------:R-:W5:Y:S04]  /*0ba0*/  LDG.E R61, desc[UR6][R32.64] ;  /* 0x00000006203d7981 */ /* 0x000f68000c1e1900 */
[----:B------:R0:W5:Y:S02]  /*0bb0*/  LDG.E R59, desc[UR6][R38.64] ;  /* 0x00000006263b7981 */ /* 0x000164000c1e1900 */
[----:B0-----:R-:W-:-:S05]  /*0bc0*/  IMAD.WIDE R38, R53, 0x4, R32 ;  /* 0x0000000435267825 */ /* 0x001fca00078e0220 */
[----:B------:R-:W5:Y:S01]  /*0bd0*/  LDG.E R60, desc[UR6][R38.64] ;  /* 0x00000006263c7981 */ /* 0x000f62000c1e1900 */
[----:B------:R-:W-:Y:S01]  /*0be0*/  FADD.FTZ R17, R34, R17 ;  /* 0x0000001122117221 */ /* 0x000fe20000010000 */
[----:B--2---:R-:W-:Y:S01]  /*0bf0*/  FADD.FTZ R6, R35, R6 ;  /* 0x0000000623067221 */ /* 0x004fe20000010000 */
[----:B------:R-:W-:-:S04]  /*0c00*/  IMAD.WIDE R34, R53, 0x4, R38 ;  /* 0x0000000435227825 */ /* 0x000fc800078e0226 */
[----:B------:R-:W-:Y:S02]  /*0c10*/  IMAD.WIDE R32, R53, 0x4, R34 ;  /* 0x0000000435207825 */ /* 0x000fe400078e0222 */
[----:B------:R-:W2:Y:S02]  /*0c20*/  LDG.E R34, desc[UR6][R34.64] ;  /* 0x0000000622227981 */ /* 0x000ea4000c1e1900 */
[----:B---3--:R-:W-:Y:S02]  /*0c30*/  FADD.FTZ R5, R36, R5 ;  /* 0x0000000524057221 */ /* 0x008fe40000010000 */
[----:B------:R0:W3:Y:S01]  /*0c40*/  LDG.E R35, desc[UR6][R32.64] ;  /* 0x0000000620237981 */ /* 0x0000e2000c1e1900 */
[----:B----4-:R-:W-:Y:S01]  /*0c50*/  FADD.FTZ R4, R37, R4 ;  /* 0x0000000425047221 */ /* 0x010fe20000010000 */
[----:B------:R-:W-:-:S04]  /*0c60*/  IMAD.WIDE R36, R53, 0x4, R32 ;  /* 0x0000000435247825 */ /* 0x000fc800078e0220 */
[C---:B0-----:R-:W-:Y:S02]  /*0c70*/  IMAD.WIDE R32, R53.reuse, 0x4, R36 ;  /* 0x0000000435207825 */ /* 0x041fe400078e0224 */
[----:B------:R-:W4:Y:S02]  /*0c80*/  LDG.E R37, desc[UR6][R36.64] ;  /* 0x0000000624257981 */ /* 0x000f24000c1e1900 */
[----:B-----5:R-:W-:Y:S01]  /*0c90*/  FADD.FTZ R3, R58, R3 ;  /* 0x000000033a037221 */ /* 0x020fe20000010000 */
[----:B------:R-:W-:Y:S01]  /*0ca0*/  IADD3 R58, P0, R52, UR8, RZ ;  /* 0x00000008343a7c10 */ /* 0x000fe2000ff1e0ff */
[----:B------:R-:W-:-:S04]  /*0cb0*/  IMAD.WIDE R38, R53, 0x4, R32 ;  /* 0x0000000435267825 */ /* 0x000fc800078e0220 */
[----:B------:R-:W-:Y:S02]  /*0cc0*/  FADD.FTZ R2, R57, R2 ;  /* 0x0000000239027221 */ /* 0x000fe40000010000 */
[----:B------:R-:W5:Y:S04]  /*0cd0*/  LDG.E R57, desc[UR6][R32.64] ;  /* 0x0000000620397981 */ /* 0x000f68000c1e1900 */
[----:B------:R-:W5:Y:S01]  /*0ce0*/  LDG.E R39, desc[UR6][R38.64] ;  /* 0x0000000626277981 */ /* 0x000f62000c1e1900 */
[----:B------:R-:W-:Y:S01]  /*0cf0*/  FADD.FTZ R0, R59, R0 ;  /* 0x000000003b007221 */ /* 0x000fe20000010000 */
[----:B------:R-:W-:Y:S01]  /*0d00*/  IADD3.X R59, R55, UR9, RZ, P0, !PT ;  /* 0x00000009373b7c10 */ /* 0x000fe200087fe4ff */
[----:B------:R-:W-:-:S04]  /*0d10*/  FADD.FTZ R48, R61, R48 ;  /* 0x000000303d307221 */ /* 0x000fc80000010000 */
[----:B------:R-:W5:Y:S01]  /*0d20*/  LDG.E R32, desc[UR6][R58.64] ;  /* 0x000000063a207981 */ /* 0x000f62000c1e1900 */
[----:B------:R-:W-:Y:S01]  /*0d30*/  FADD.FTZ R16, R60, R16 ;  /* 0x000000103c107221 */ /* 0x000fe20000010000 */
[----:B------:R-:W-:Y:S02]  /*0d40*/  IADD3 R60, P0, R54, UR8, RZ ;  /* 0x00000008363c7c10 */ /* 0x000fe4000ff1e0ff */
[----:B------:R-:W5:Y:S02]  /*0d50*/  LDG.E R59, desc[UR6][R58.64+0x80] ;  /* 0x000080063a3b7981 */ /* 0x000f64000c1e1900 */
[----:B------:R-:W-:-:S05]  /*0d60*/  IADD3.X R61, R56, UR9, RZ, P0, !PT ;  /* 0x00000009383d7c10 */ /* 0x000fca00087fe4ff */
[----:B------:R-:W5:Y:S04]  /*0d70*/  LDG.E R33, desc[UR6][R60.64] ;  /* 0x000000063c217981 */ /* 0x000f68000c1e1900 */
[----:B------:R-:W5:Y:S01]  /*0d80*/  LDG.E R36, desc[UR6][R60.64+0x80] ;  /* 0x000080063c247981 */ /* 0x000f62000c1e1900 */
[----:B------:R-:W-:-:S06]  /*0d90*/  UIADD3 UR4, UR4, 0x1, URZ ;  /* 0x0000000104047890 */ /* 0x000fcc000fffe03f */
[----:B------:R-:W-:Y:S01]  /*0da0*/  ISETP.LE.AND P0, PT, R9, UR4, PT ;  /* 0x0000000409007c0c */ /* 0x000fe2000bf03270 */
[----:B------:R-:W-:-:S04]  /*0db0*/  ULEA UR8, UP0, UR10, UR8, 0x2 ;  /* 0x000000080a087291 */ /* 0x000fc8000f80103f */
[----:B------:R-:W-:Y:S01]  /*0dc0*/  UIADD3.X UR9, UR9, UR5, URZ, UP0, !UPT ;  /* 0x0000000509097290 */ /* 0x000fe200087fe43f */
[----:B--2---:R-:W-:Y:S01]  /*0dd0*/  FADD.FTZ R47, R34, R47 ;  /* 0x0000002f222f7221 */ /* 0x004fe20000010000 */
[----:B---3--:R-:W-:Y:S01]  /*0de0*/  FADD.FTZ R15, R35, R15 ;  /* 0x0000000f230f7221 */ /* 0x008fe20000010000 */
[----:B----4-:R-:W-:Y:S01]  /*0df0*/  FADD.FTZ R14, R37, R14 ;  /* 0x0000000e250e7221 */ /* 0x010fe20000010000 */
[----:B-----5:R-:W-:Y:S01]  /*0e00*/  FADD.FTZ R13, R57, R13 ;  /* 0x0000000d390d7221 */ /* 0x020fe20000010000 */
[----:B------:R-:W-:Y:S01]  /*0e10*/  FADD.FTZ R12, R39, R12 ;  /* 0x0000000c270c7221 */ /* 0x000fe20000010000 */
[----:B------:R-:W-:Y:S01]  /*0e20*/  FADD.FTZ R11, R32, R11 ;  /* 0x0000000b200b7221 */ /* 0x000fe20000010000 */
[----:B------:R-:W-:Y:S01]  /*0e30*/  FADD.FTZ R46, R59, R46 ;  /* 0x0000002e3b2e7221 */ /* 0x000fe20000010000 */
[----:B------:R-:W-:Y:S01]  /*0e40*/  FADD.FTZ R18, R33, R18 ;  /* 0x0000001221127221 */ /* 0x000fe20000010000 */
[----:B------:R-:W-:Y:S01]  /*0e50*/  FADD.FTZ R45, R36, R45 ;  /* 0x0000002d242d7221 */ /* 0x000fe20000010000 */
[----:B------:R-:W-:Y:S06]  /*0e60*/  @!P0 BRA `(.L_x_816) ;  /* 0xfffffff800648947 */ /* 0x000fec000383ffff */
.L_x_815:
[----:B------:R-:W0:Y:S01]  /*0e70*/  S2R R36, SR_TID.X ;  /* 0x0000000000247919 */ /* 0x000e220000002100 */
[----:B------:R-:W1:Y:S01]  /*0e80*/  S2UR UR5, SR_CgaCtaId ;  /* 0x00000000000579c3 */ /* 0x000e620000008800 */
[----:B------:R-:W-:Y:S01]  /*0e90*/  ULDC UR8, c[0x0][0x390] ;  /* 0x0000e40000087ab9 */ /* 0x000fe20000000800 */
[----:B------:R-:W-:Y:S01]  /*0ea0*/  UMOV UR4, 0x400 ;  /* 0x0000040000047882 */ /* 0x000fe20000000000 */
[----:B------:R-:W-:Y:S01]  /*0eb0*/  FMUL.FTZ R20, R20, UR8 ;  /* 0x0000000814147c20 */ /* 0x000fe20008410000 */
[----:B------:R-:W-:Y:S01]  /*0ec0*/  FMUL.FTZ R19, R19, UR8 ;  /* 0x0000000813137c20 */ /* 0x000fe20008410000 */
[----:B------:R-:W-:Y:S01]  /*0ed0*/  FMUL.FTZ R17, R17, UR8 ;  /* 0x0000000811117c20 */ /* 0x000fe20008410000 */
[----:B------:R-:W-:Y:S01]  /*0ee0*/  FMUL.FTZ R6, R6, UR8 ;  /* 0x0000000806067c20 */ /* 0x000fe20008410000 */
[----:B------:R-:W-:Y:S01]  /*0ef0*/  FMUL.FTZ R3, R3, UR8 ;  /* 0x0000000803037c20 */ /* 0x000fe20008410000 */
[----:B------:R-:W-:Y:S01]  /*0f00*/  FMUL.FTZ R2, R2, UR8 ;  /* 0x0000000802027c20 */ /* 0x000fe20008410000 */
[----:B------:R-:W-:Y:S01]  /*0f10*/  F2FP.F16.F32.PACK_AB R19, R19, R20 ;  /* 0x000000141313723e */ /* 0x000fe200000000ff */
[----:B------:R-:W-:Y:S01]  /*0f20*/  HFMA2.MMA R20, -RZ, RZ, 0, 1.9073486328125e-06 ;  /* 0x00000020ff147435 */ /* 0x000fe200000001ff */
        /* <DEDUP_REMOVED lines=13> */
[----:B-1----:R-:W-:Y:S01]  /*1000*/  ULEA UR4, UR5, UR4, 0x18 ;  /* 0x0000000405047291 */ /* 0x002fe2000f8ec03f */
[----:B------:R-:W-:Y:S01]  /*1010*/  FMUL.FTZ R40, R40, UR8 ;  /* 0x0000000828287c20 */ /* 0x000fe20008410000 */
[----:B------:R-:W-:Y:S01]  /*1020*/  FMUL.FTZ R27, R27, UR8 ;  /* 0x000000081b1b7c20 */ /* 0x000fe20008410000 */
[----:B------:R-:W-:Y:S01]  /*1030*/  FMUL.FTZ R46, R46, UR8 ;  /* 0x000000082e2e7c20 */ /* 0x000fe20008410000 */
[----:B------:R-:W-:Y:S01]  /*1040*/  FMUL.FTZ R45, R45, UR8 ;  /* 0x000000082d2d7c20 */ /* 0x000fe20008410000 */
[----:B------:R-:W-:Y:S01]  /*1050*/  FMUL.FTZ R16, R16, UR8 ;  /* 0x0000000810107c20 */ /* 0x000fe20008410000 */
[----:B------:R-:W-:Y:S01]  /*1060*/  FMUL.FTZ R47, R47, UR8 ;  /* 0x000000082f2f7c20 */ /* 0x000fe20008410000 */
[----:B0-----:R-:W-:Y:S01]  /*1070*/  SHF.R.S32.HI R29, RZ, 0x1f, R36 ;  /* 0x0000001fff1d7819 */ /* 0x001fe20000011424 */
[----:B------:R-:W-:Y:S01]  /*1080*/  FMUL.FTZ R5, R5, UR8 ;  /* 0x0000000805057c20 */ /* 0x000fe20008410000 */
[----:B------:R-:W-:Y:S01]  /*1090*/  F2FP.F16.F32.PACK_AB R0, R3, R0 ;  /* 0x000000000300723e */ /* 0x000fe200000000ff */
[----:B------:R-:W-:Y:S01]  /*10a0*/  FMUL.FTZ R4, R4, UR8 ;  /* 0x0000000804047c20 */ /* 0x000fe20008410000 */
[-C--:B------:R-:W-:Y:S01]  /*10b0*/  LEA.HI R9, R29, R36.reuse, RZ, 0x2 ;  /* 0x000000241d097211 */ /* 0x080fe200078f10ff */
[----:B------:R-:W-:Y:S01]  /*10c0*/  FMUL.FTZ R15, R15, UR8 ;  /* 0x000000080f0f7c20 */ /* 0x000fe20008410000 */
[----:B------:R-:W-:Y:S01]  /*10d0*/  LEA.HI R34, R29, R36, RZ, 0x3 ;  /* 0x000000241d227211 */ /* 0x000fe200078f18ff */
[----:B------:R-:W-:Y:S01]  /*10e0*/  FMUL.FTZ R14, R14, UR8 ;  /* 0x000000080e0e7c20 */ /* 0x000fe20008410000 */
[--C-:B------:R-:W-:Y:S01]  /*10f0*/  SHF.R.S32.HI R30, RZ, 0x2, R9.reuse ;  /* 0x00000002ff1e7819 */ /* 0x100fe20000011409 */
[----:B------:R-:W-:Y:S01]  /*1100*/  FMUL.FTZ R13, R13, UR8 ;  /* 0x000000080d0d7c20 */ /* 0x000fe20008410000 */
[----:B------:R-:W-:Y:S01]  /*1110*/  SHF.R.S32.HI R31, RZ, 0x1f, R9 ;  /* 0x0000001fff1f7819 */ /* 0x000fe20000011409 */
[----:B------:R-:W-:Y:S01]  /*1120*/  FMUL.FTZ R12, R12, UR8 ;  /* 0x000000080c0c7c20 */ /* 0x000fe20008410000 */
[----:B------:R-:W-:Y:S01]  /*1130*/  LOP3.LUT R35, R9, 0x3ffffffc, RZ, 0xc0, !PT ;  /* 0x3ffffffc09237812 */ /* 0x000fe200078ec0ff */
[----:B------:R-:W-:Y:S01]  /*1140*/  BSSY B0, `(.L_x_817) ;  /* 0x000006e000007945 */ /* 0x000fe20003800000 */
[----:B------:R-:W-:-:S02]  /*1150*/  LEA.HI R28, R31, R30, RZ, 0x3 ;  /* 0x0000001e1f1c7211 */ /* 0x000fc400078f18ff */
[----:B------:R-:W-:Y:S02]  /*1160*/  SHF.R.S32.HI R9, RZ, 0x3, R34 ;  /* 0x00000003ff097819 */ /* 0x000fe40000011422 */
[-C--:B------:R-:W-:Y:S02]  /*1170*/  LEA.HI R32, R29, R36.reuse, RZ, 0x5 ;  /* 0x000000241d207211 */ /* 0x080fe400078f28ff */
[----:B------:R-:W-:Y:S02]  /*1180*/  IADD3 R31, -R35, R36, RZ ;  /* 0x00000024231f7210 */ /* 0x000fe40007ffe1ff */
[----:B------:R-:W-:Y:S02]  /*1190*/  LOP3.LUT R34, R34, 0x1ffffff8, RZ, 0xc0, !PT ;  /* 0x1ffffff822227812 */ /* 0x000fe400078ec0ff */
[----:B------:R-:W-:Y:S01]  /*11a0*/  LOP3.LUT R35, R28, 0xfffffff8, RZ, 0xc0, !PT ;  /* 0xfffffff81c237812 */ /* 0x000fe200078ec0ff */
[----:B------:R-:W-:Y:S01]  /*11b0*/  IMAD.SHL.U32 R28, R9, 0x40, RZ ;  /* 0x00000040091c7824 */ /* 0x000fe200078e00ff */
[----:B------:R-:W-:-:S02]  /*11c0*/  SHF.R.S32.HI R32, RZ, 0x5, R32 ;  /* 0x00000005ff207819 */ /* 0x000fc40000011420 */
[-C--:B------:R-:W-:Y:S02]  /*11d0*/  IADD3 R34, -R34, R36.reuse, RZ ;  /* 0x0000002422227210 */ /* 0x080fe40007ffe1ff */
[----:B------:R-:W-:Y:S02]  /*11e0*/  IADD3 R30, R30, -R35, RZ ;  /* 0x800000231e1e7210 */ /* 0x000fe40007ffe0ff */
[----:B------:R-:W-:Y:S02]  /*11f0*/  SHF.R.S32.HI R37, RZ, 0x1f, R32 ;  /* 0x0000001fff257819 */ /* 0x000fe40000011420 */
[----:B------:R-:W-:Y:S02]  /*1200*/  LOP3.LUT R35, R28, 0x1c0, RZ, 0xc0, !PT ;  /* 0x000001c01c237812 */ /* 0x000fe400078ec0ff */
[----:B------:R-:W-:Y:S01]  /*1210*/  SHF.L.U32 R28, R34, 0x3, RZ ;  /* 0x00000003221c7819 */ /* 0x000fe200000006ff */
[----:B------:R-:W-:Y:S01]  /*1220*/  IMAD.SHL.U32 R34, R30, 0x40, RZ ;  /* 0x000000401e227824 */ /* 0x000fe200078e00ff */
[----:B------:R-:W-:-:S02]  /*1230*/  LEA.HI R33, R29, R36, RZ, 0x7 ;  /* 0x000000241d217211 */ /* 0x000fc400078f38ff */
[----:B------:R-:W-:Y:S02]  /*1240*/  LEA.HI R37, R37, R32, RZ, 0x2 ;  /* 0x0000002025257211 */ /* 0x000fe400078f10ff */
[----:B------:R-:W-:Y:S02]  /*1250*/  SHF.R.U32.HI R33, RZ, 0x4, R33 ;  /* 0x00000004ff217819 */ /* 0x000fe40000011621 */
[----:B------:R-:W-:Y:S02]  /*1260*/  LOP3.LUT R34, R34, 0x1c0, RZ, 0xc0, !PT ;  /* 0x000001c022227812 */ /* 0x000fe400078ec0ff */
[----:B------:R-:W-:Y:S02]  /*1270*/  LOP3.LUT R37, R37, 0x1ffffc, RZ, 0xc0, !PT ;  /* 0x001ffffc25257812 */ /* 0x000fe400078ec0ff */
[----:B------:R-:W-:Y:S02]  /*1280*/  LOP3.LUT R33, R34, 0x8, R33, 0xf8, !PT ;  /* 0x0000000822217812 */ /* 0x000fe400078ef821 */
[----:B------:R-:W-:-:S02]  /*1290*/  IADD3 R32, R32, -R37, RZ ;  /* 0x8000002520207210 */ /* 0x000fc40007ffe0ff */
[----:B------:R-:W-:Y:S02]  /*12a0*/  SHF.R.U32.HI R34, RZ, 0x3, R34 ;  /* 0x00000003ff227819 */ /* 0x000fe40000011622 */
[----:B------:R-:W-:Y:S01]  /*12b0*/  LEA R32, R32, R31, 0x9 ;  /* 0x0000001f20207211 */ /* 0x000fe200078e48ff */
[----:B------:R-:W-:Y:S01]  /*12c0*/  FMUL.FTZ R31, R11, UR8 ;  /* 0x000000080b1f7c20 */ /* 0x000fe20008410000 */
[----:B------:R-:W-:Y:S02]  /*12d0*/  LOP3.LUT R33, R33, R34, RZ, 0x3c, !PT ;  /* 0x0000002221217212 */ /* 0x000fe400078e3cff */
[----:B------:R-:W-:Y:S02]  /*12e0*/  R2P PR, R30, 0x6 ;  /* 0x000000061e007804 */ /* 0x000fe40000000000 */
[----:B------:R-:W-:Y:S01]  /*12f0*/  F2FP.F16.F32.PACK_AB R18, R18, R31 ;  /* 0x0000001f1212723e */ /* 0x000fe200000000ff */
[----:B------:R-:W-:Y:S02]  /*1300*/  IMAD.U32 R11, R32, 0x2, R33 ;  /* 0x00000002200b7824 */ /* 0x000fe400078e0021 */
[----:B------:R-:W-:Y:S01]  /*1310*/  FMUL.FTZ R32, R22, UR8 ;  /* 0x0000000816207c20 */ /* 0x000fe20008410000 */
[----:B------:R-:W-:Y:S01]  /*1320*/  SEL R20, R20, 0xffffffe0, !P1 ;  /* 0xffffffe014147807 */ /* 0x000fe20004800000 */
[----:B------:R-:W-:Y:S01]  /*1330*/  FMUL.FTZ R33, R21, UR8 ;  /* 0x0000000815217c20 */ /* 0x000fe20008410000 */
[----:B------:R-:W-:Y:S01]  /*1340*/  F2FP.F16.F32.PACK_AB R22, R25, R26 ;  /* 0x0000001a1916723e */ /* 0x000fe200000000ff */
[----:B------:R-:W-:Y:S01]  /*1350*/  ULDC.64 UR8, c[0x0][0x448] ;  /* 0x0001120000087ab9 */ /* 0x000fe20000000a00 */
[----:B------:R-:W-:-:S02]  /*1360*/  LEA R17, R11, UR4, 0x1 ;  /* 0x000000040b117c11 */ /* 0x000fc4000f8e08ff */
[----:B------:R-:W-:Y:S02]  /*1370*/  F2FP.F16.F32.PACK_AB R30, R43, R44 ;  /* 0x0000002c2b1e723e */ /* 0x000fe400000000ff */
[C---:B------:R-:W-:Y:S01]  /*1380*/  IADD3 R25, R17.reuse, 0x40, RZ ;  /* 0x0000004011197810 */ /* 0x040fe20007ffe0ff */
[----:B------:R-:W-:Y:S01]  /*1390*/  @P2 VIADD R25, R17, 0xffffffc0 ;  /* 0xffffffc011192836 */ /* 0x000fe20000000000 */
[----:B------:R-:W-:Y:S01]  /*13a0*/  F2FP.F16.F32.PACK_AB R23, R23, R24 ;  /* 0x000000181717723e */ /* 0x000fe200000000ff */
[----:B------:R-:W-:Y:S01]  /*13b0*/  STS [R17], R18 ;  /* 0x0000001211007388 */ /* 0x000fe20000000800 */
[----:B------:R-:W-:Y:S02]  /*13c0*/  IADD3 R3, R17, R20, RZ ;  /* 0x0000001411037210 */ /* 0x000fe40007ffe0ff */
[----:B------:R-:W-:Y:S01]  /*13d0*/  F2FP.F16.F32.PACK_AB R31, R41, R42 ;  /* 0x0000002a291f723e */ /* 0x000fe200000000ff */
[----:B------:R-:W-:Y:S01]  /*13e0*/  STS [R17+0x400], R30 ;  /* 0x0004001e11007388 */ /* 0x000fe20000000800 */
[----:B------:R-:W-:-:S02]  /*13f0*/  F2FP.F16.F32.PACK_AB R21, R27, R40 ;  /* 0x000000281b15723e */ /* 0x000fc400000000ff */
[----:B------:R-:W-:Y:S01]  /*1400*/  F2FP.F16.F32.PACK_AB R24, R33, R32 ;  /* 0x000000202118723e */ /* 0x000fe200000000ff */
[----:B------:R-:W-:Y:S01]  /*1410*/  STS [R3], R22 ;  /* 0x0000001603007388 */ /* 0x000fe20000000800 */
[----:B------:R-:W-:Y:S02]  /*1420*/  F2FP.F16.F32.PACK_AB R45, R45, R46 ;  /* 0x0000002e2d2d723e */ /* 0x000fe400000000ff */
[----:B------:R-:W-:Y:S01]  /*1430*/  F2FP.F16.F32.PACK_AB R47, R47, R16 ;  /* 0x000000102f2f723e */ /* 0x000fe200000000ff */
[----:B------:R-:W-:Y:S01]  /*1440*/  STS [R3+0x400], R23 ;  /* 0x0004001703007388 */ /* 0x000fe20000000800 */
[----:B------:R-:W-:Y:S02]  /*1450*/  IADD3 R20, R20, R25, RZ ;  /* 0x0000001914147210 */ /* 0x000fe40007ffe0ff */
[----:B------:R-:W-:Y:S01]  /*1460*/  F2FP.F16.F32.PACK_AB R4, R4, R5 ;  /* 0x000000050404723e */ /* 0x000fe200000000ff */
[----:B------:R-:W-:Y:S01]  /*1470*/  STS [R17+0x2000], R31 ;  /* 0x0020001f11007388 */ /* 0x000fe20000000800 */
[----:B------:R-:W-:-:S02]  /*1480*/  F2FP.F16.F32.PACK_AB R5, R14, R15 ;  /* 0x0000000f0e05723e */ /* 0x000fc400000000ff */
[----:B------:R-:W-:Y:S01]  /*1490*/  F2FP.F16.F32.PACK_AB R11, R12, R13 ;  /* 0x0000000d0c0b723e */ /* 0x000fe200000000ff */
[----:B------:R0:W-:Y:S01]  /*14a0*/  STS [R17+0x2400], R21 ;  /* 0x0024001511007388 */ /* 0x0001e20000000800 */
[----:B------:R-:W-:Y:S02]  /*14b0*/  LEA.HI R29, R29, R36, RZ, 0x6 ;  /* 0x000000241d1d7211 */ /* 0x000fe400078f30ff */
[----:B------:R-:W-:Y:S01]  /*14c0*/  SHF.R.U32.HI R36, RZ, 0x3, R35 ;  /* 0x00000003ff247819 */ /* 0x000fe20000011623 */
[----:B------:R-:W-:Y:S01]  /*14d0*/  STS [R3+0x2000], R24 ;  /* 0x0020001803007388 */ /* 0x000fe20000000800 */
[----:B------:R-:W-:Y:S02]  /*14e0*/  LOP3.LUT R35, R35, 0x38, R28, 0xf8, !PT ;  /* 0x0000003823237812 */ /* 0x000fe400078ef81c */
[----:B------:R-:W-:Y:S01]  /*14f0*/  IADD3 R7, -R8, R7, RZ ;  /* 0x0000000708077210 */ /* 0x000fe20007ffe1ff */
[----:B------:R-:W-:Y:S01]  /*1500*/  STS [R3+0x2400], R19 ;  /* 0x0024001303007388 */ /* 0x000fe20000000800 */
[----:B------:R-:W-:-:S02]  /*1510*/  LOP3.LUT R35, R35, R36, RZ, 0x3c, !PT ;  /* 0x0000002423237212 */ /* 0x000fc400078e3cff */
[----:B------:R-:W-:Y:S01]  /*1520*/  SHF.L.U32 R36, R29, 0x3, RZ ;  /* 0x000000031d247819 */ /* 0x000fe200000006ff */
[----:B------:R-:W-:Y:S01]  /*1530*/  STS [R25], R45 ;  /* 0x0000002d19007388 */ /* 0x000fe20000000800 */
[----:B0-----:R-:W-:Y:S02]  /*1540*/  SHF.R.S32.HI R21, RZ, 0x1f, R8 ;  /* 0x0000001fff157819 */ /* 0x001fe40000011408 */
[----:B------:R-:W-:Y:S01]  /*1550*/  LOP3.LUT R29, R35, 0x7ffffe00, R36, 0xf8, !PT ;  /* 0x7ffffe00231d7812 */ /* 0x000fe200078ef824 */
[----:B------:R-:W-:Y:S02]  /*1560*/  STS [R25+0x400], R6 ;  /* 0x0004000619007388 */ /* 0x000fe40000000800 */
[----:B------:R-:W-:Y:S01]  /*1570*/  IMAD R21, R21, UR8, RZ ;  /* 0x0000000815157c24 */ /* 0x000fe2000f8e02ff */
[----:B------:R-:W-:Y:S01]  /*1580*/  LEA R26, R29, UR4, 0x1 ;  /* 0x000000041d1a7c11 */ /* 0x000fe2000f8e08ff */
[----:B------:R0:W-:Y:S01]  /*1590*/  STS [R20], R0 ;  /* 0x0000000014007388 */ /* 0x0001e20000000800 */
[----:B------:R-:W-:Y:S01]  /*15a0*/  SHF.R.S32.HI R29, RZ, 0x1f, R28 ;  /* 0x0000001fff1d7819 */ /* 0x000fe2000001141c */
[----:B------:R-:W-:Y:S01]  /*15b0*/  IMAD R21, R8, UR9, R21 ;  /* 0x0000000908157c24 */ /* 0x000fe2000f8e0215 */
[----:B------:R-:W-:Y:S01]  /*15c0*/  ULDC UR4, c[0x0][0x2d0] ;  /* 0x0000b40000047ab9 */ /* 0x000fe20000000800 */
[----:B------:R-:W-:Y:S01]  /*15d0*/  STS [R20+0x400], R47 ;  /* 0x0004002f14007388 */ /* 0x000fe20000000800 */
[----:B------:R-:W-:Y:S01]  /*15e0*/  ISETP.GE.AND P0, PT, R28, UR4, PT ;  /* 0x000000041c007c0c */ /* 0x000fe2000bf06270 */
[----:B------:R-:W-:-:S02]  /*15f0*/  ULDC.64 UR4, c[0x0][0x460] ;  /* 0x0001180000047ab9 */ /* 0x000fc40000000a00 */
[----:B------:R1:W-:Y:S01]  /*1600*/  STS [R25+0x2000], R4 ;  /* 0x0020000419007388 */ /* 0x0003e20000000800 */
[----:B0-----:R-:W-:-:S03]  /*1610*/  IADD3 R0, R9, 0x20, RZ ;  /* 0x0000002009007810 */ /* 0x001fc60007ffe0ff */
[----:B------:R0:W-:Y:S04]  /*1620*/  STS [R25+0x2400], R2 ;  /* 0x0024000219007388 */ /* 0x0001e80000000800 */
[----:B------:R2:W-:Y:S01]  /*1630*/  STS [R20+0x2000], R5 ;  /* 0x0020000514007388 */ /* 0x0005e20000000800 */
[----:B-1----:R-:W-:-:S03]  /*1640*/  SHF.R.S32.HI R4, RZ, 0x1f, R10 ;  /* 0x0000001fff047819 */ /* 0x002fc6000001140a */
[----:B------:R1:W-:Y:S01]  /*1650*/  STS [R20+0x2400], R11 ;  /* 0x0024000b14007388 */ /* 0x0003e20000000800 */
[----:B0-----:R-:W-:Y:S01]  /*1660*/  IMAD.WIDE.U32 R2, R8, UR8, R28 ;  /* 0x0000000808027c25 */ /* 0x001fe2000f8e001c */
[----:B------:R-:W-:Y:S01]  /*1670*/  SHF.R.S32.HI R8, RZ, 0x1f, R9 ;  /* 0x0000001fff087819 */ /* 0x000fe20000011409 */
[----:B------:R-:W-:Y:S02]  /*1680*/  BAR.SYNC.DEFER_BLOCKING 0x0 ;  /* 0x0000000000007b1d */ /* 0x000fe40000010000 */
[----:B--2---:R-:W-:Y:S01]  /*1690*/  IMAD R5, R4, UR4, RZ ;  /* 0x0000000404057c24 */ /* 0x004fe2000f8e02ff */
[----:B------:R-:W-:Y:S01]  /*16a0*/  IADD3 R50, P1, R50, R2, RZ ;  /* 0x0000000232327210 */ /* 0x000fe20007f3e0ff */
[----:B------:R-:W-:Y:S02]  /*16b0*/  VIADD R2, R9, 0x40 ;  /* 0x0000004009027836 */ /* 0x000fe40000000000 */
[----:B------:R-:W-:Y:S01]  /*16c0*/  IMAD R5, R10, UR5, R5 ;  /* 0x000000050a057c24 */ /* 0x000fe2000f8e0205 */
[----:B------:R-:W-:-:S02]  /*16d0*/  IADD3.X R51, R49, R3, R21, P1, !PT ;  /* 0x0000000331337210 */ /* 0x000fc40000ffe415 */
[----:B------:R-:W-:Y:S02]  /*16e0*/  IADD3 R3, R9, 0x60, RZ ;  /* 0x0000006009037810 */ /* 0x000fe40007ffe0ff */
[-C--:B------:R-:W-:Y:S01]  /*16f0*/  ISETP.GE.OR P1, PT, R0, R7.reuse, P0 ;  /* 0x000000070000720c */ /* 0x080fe20000726670 */
[----:B-1----:R-:W-:Y:S01]  /*1700*/  IMAD.WIDE.U32 R10, R10, UR4, R50 ;  /* 0x000000040a0a7c25 */ /* 0x002fe2000f8e0032 */
[-C--:B------:R-:W-:Y:S02]  /*1710*/  ISETP.GE.OR P2, PT, R2, R7.reuse, P0 ;  /* 0x000000070200720c */ /* 0x080fe40000746670 */
[-C--:B------:R-:W-:Y:S02]  /*1720*/  ISETP.GE.OR P3, PT, R3, R7.reuse, P0 ;  /* 0x000000070300720c */ /* 0x080fe40000766670 */
[----:B------:R-:W-:Y:S02]  /*1730*/  ISETP.GE.OR P0, PT, R9, R7, P0 ;  /* 0x000000070900720c */ /* 0x000fe40000706670 */
[----:B------:R-:W-:Y:S01]  /*1740*/  IADD3 R3, R11, R5, RZ ;  /* 0x000000050b037210 */ /* 0x000fe20007ffe0ff */
[----:B------:R0:W1:Y:S04]  /*1750*/  LDS.128 R16, [R26+0x1000] ;  /* 0x001000001a107984 */ /* 0x0000680000000c00 */
[----:B------:R0:W2:Y:S06]  /*1760*/  LDS.128 R12, [R26+0x3000] ;  /* 0x003000001a0c7984 */ /* 0x0000ac0000000c00 */
[----:B------:R-:W-:Y:S05]  /*1770*/  @P0 BRA `(.L_x_818) ;  /* 0x0000000000280947 */ /* 0x000fea0003800000 */
[----:B------:R-:W3:Y:S01]  /*1780*/  LDS.128 R4, [R26] ;  /* 0x000000001a047984 */ /* 0x000ee20000000c00 */
[----:B------:R-:W-:Y:S01]  /*1790*/  MOV R2, R10 ;  /* 0x0000000a00027202 */ /* 0x000fe20000000f00 */
[----:B------:R-:W-:Y:S01]  /*17a0*/  IMAD R0, R8, UR8, RZ ;  /* 0x0000000808007c24 */ /* 0x000fe2000f8e02ff */
[----:B------:R-:W-:-:S03]  /*17b0*/  ULDC.64 UR4, c[0x0][0x3e8] ;  /* 0x0000fa0000047ab9 */ /* 0x000fc60000000a00 */
[----:B------:R-:W-:-:S04]  /*17c0*/  IMAD.WIDE.U32 R20, R9, UR8, R2 ;  /* 0x0000000809147c25 */ /* 0x000fc8000f8e0002 */
[----:B------:R-:W-:Y:S01]  /*17d0*/  IMAD R23, R9, UR9, R0 ;  /* 0x0000000909177c24 */ /* 0x000fe2000f8e0200 */
[----:B------:R-:W-:-:S03]  /*17e0*/  LEA R22, P0, R20, UR4, 0x1 ;  /* 0x0000000414167c11 */ /* 0x000fc6000f8008ff */
[----:B------:R-:W-:-:S05]  /*17f0*/  IMAD.IADD R21, R21, 0x1, R23 ;  /* 0x0000000115157824 */ /* 0x000fca00078e0217 */
[----:B------:R-:W-:-:S05]  /*1800*/  LEA.HI.X R23, R20, UR5, R21, 0x1, P0 ;  /* 0x0000000514177c11 */ /* 0x000fca00080f0c15 */
[----:B---3--:R3:W-:Y:S02]  /*1810*/  STG.E.128 desc[UR6][R22.64], R4 ;  /* 0x0000000416007986 */ /* 0x0087e4000c101d06 */
.L_x_818:
[----:B------:R-:W-:Y:S05]  /*1820*/  BSYNC B0 ;  /* 0x0000000000007941 */ /* 0x000fea0003800000 */
.L_x_817:
[----:B------:R-:W-:Y:S04]  /*1830*/  BSSY B0, `(.L_x_819) ;  /* 0x000000e000007945 */ /* 0x000fe80003800000 */
[----:B------:R-:W-:Y:S05]  /*1840*/  @P1 BRA `(.L_x_820) ;  /* 0x0000000000301947 */ /* 0x000fea0003800000 */
[----:B---3--:R-:W-:Y:S01]  /*1850*/  IADD3 R7, P0, R9, 0x20, RZ ;  /* 0x0000002009077810 */ /* 0x008fe20007f1e0ff */
[----:B------:R-:W-:Y:S01]  /*1860*/  ULDC.64 UR4, c[0x0][0x3e8] ;  /* 0x0000fa0000047ab9 */ /* 0x000fe20000000a00 */
[----:B------:R-:W-:Y:S02]  /*1870*/  MOV R4, R10 ;  /* 0x0000000a00047202 */ /* 0x000fe40000000f00 */
[----:B------:R-:W-:Y:S02]  /*1880*/  IADD3.X R0, RZ, R8, RZ, P0, !PT ;  /* 0x00000008ff007210 */ /* 0x000fe400007fe4ff */
[----:B------:R-:W-:-:S03]  /*1890*/  MOV R5, R3 ;  /* 0x0000000300057202 */ /* 0x000fc60000000f00 */
[----:B------:R-:W-:Y:S02]  /*18a0*/  IMAD R0, R0, UR8, RZ ;  /* 0x0000000800007c24 */ /* 0x000fe4000f8e02ff */
[----:B------:R-:W-:-:S04]  /*18b0*/  IMAD.WIDE.U32 R4, R7, UR8, R4 ;  /* 0x0000000807047c25 */ /* 0x000fc8000f8e0004 */
[----:B------:R-:W-:Y:S01]  /*18c0*/  IMAD R7, R7, UR9, R0 ;  /* 0x0000000907077c24 */ /* 0x000fe2000f8e0200 */
[----:B------:R-:W-:-:S03]  /*18d0*/  LEA R6, P0, R4, UR4, 0x1 ;  /* 0x0000000404067c11 */ /* 0x000fc6000f8008ff */
[----:B------:R-:W-:-:S05]  /*18e0*/  IMAD.IADD R5, R5, 0x1, R7 ;  /* 0x0000000105057824 */ /* 0x000fca00078e0207 */
[----:B------:R-:W-:-:S05]  /*18f0*/  LEA.HI.X R7, R4, UR5, R5, 0x1, P0 ;  /* 0x0000000504077c11 */ /* 0x000fca00080f0c05 */
[----:B-1----:R4:W-:Y:S02]  /*1900*/  STG.E.128 desc[UR6][R6.64], R16 ;  /* 0x0000001006007986 */ /* 0x0029e4000c101d06 */
.L_x_820:
[----:B------:R-:W-:Y:S05]  /*1910*/  BSYNC B0 ;  /* 0x0000000000007941 */ /* 0x000fea0003800000 */
.L_x_819:
[----:B---34-:R3:W4:Y:S01]  /*1920*/  LDS.128 R4, [R26+0x2000] ;  /* 0x002000001a047984 */ /* 0x0187220000000c00 */
[----:B------:R-:W-:Y:S04]  /*1930*/  BSSY B0, `(.L_x_821) ;  /* 0x000000e000007945 */ /* 0x000fe80003800000 */
[----:B------:R-:W-:Y:S05]  /*1940*/  @P2 BRA `(.L_x_822) ;  /* 0x0000000000302947 */ /* 0x000fea0003800000 */
[----:B-1----:R-:W-:Y:S01]  /*1950*/  IADD3 R19, P0, R9, 0x40, RZ ;  /* 0x0000004009137810 */ /* 0x002fe20007f1e0ff */
        /* <DEDUP_REMOVED lines=10> */
[----:B----4-:R1:W-:Y:S02]  /*1a00*/  STG.E.128 desc[UR6][R18.64], R4 ;  /* 0x0000000412007986 */ /* 0x0103e4000c101d06 */
.L_x_822:
[----:B------:R-:W-:Y:S05]  /*1a10*/  BSYNC B0 ;  /* 0x0000000000007941 */ /* 0x000fea0003800000 */
.L_x_821:
[----:B------:R-:W-:Y:S05]  /*1a20*/  @P3 EXIT ;  /* 0x000000000000394d */ /* 0x000fea0003800000 */
[----:B------:R-:W-:Y:S01]  /*1a30*/  IADD3 R9, P0, R9, 0x60, RZ ;  /* 0x0000006009097810 */ /* 0x000fe20007f1e0ff */
[----:B------:R-:W-:Y:S01]  /*1a40*/  ULDC.64 UR4, c[0x0][0x3e8] ;  /* 0x0000fa0000047ab9 */ /* 0x000fe20000000a00 */
[----:B------:R-:W-:Y:S02]  /*1a50*/  MOV R2, R10 ;  /* 0x0000000a00027202 */ /* 0x000fe40000000f00 */
[----:B------:R-:W-:-:S03]  /*1a60*/  IADD3.X R0, RZ, R8, RZ, P0, !PT ;  /* 0x00000008ff007210 */ /* 0x000fc600007fe4ff */
[----:B------:R-:W-:-:S04]  /*1a70*/  IMAD.WIDE.U32 R2, R9, UR8, R2 ;  /* 0x0000000809027c25 */ /* 0x000fc8000f8e0002 */
[----:B------:R-:W-:Y:S01]  /*1a80*/  IMAD R0, R0, UR8, RZ ;  /* 0x0000000800007c24 */ /* 0x000fe2000f8e02ff */
[----:B-1--4-:R-:W-:-:S03]  /*1a90*/  LEA R4, P0, R2, UR4, 0x1 ;  /* 0x0000000402047c11 */ /* 0x012fc6000f8008ff */
[----:B------:R-:W-:-:S05]  /*1aa0*/  IMAD R9, R9, UR9, R0 ;  /* 0x0000000909097c24 */ /* 0x000fca000f8e0200 */
[----:B------:R-:W-:-:S04]  /*1ab0*/  IADD3 R3, R3, R9, RZ ;  /* 0x0000000903037210 */ /* 0x000fc80007ffe0ff */
[----:B------:R-:W-:-:S05]  /*1ac0*/  LEA.HI.X R5, R2, UR5, R3, 0x1, P0 ;  /* 0x0000000502057c11 */ /* 0x000fca00080f0c03 */
[----:B--2---:R-:W-:Y:S01]  /*1ad0*/  STG.E.128 desc[UR6][R4.64], R12 ;  /* 0x0000000c04007986 */ /* 0x004fe2000c101d06 */
[----:B------:R-:W-:Y:S05]  /*1ae0*/  EXIT ;  /* 0x000000000000794d */ /* 0x000fea0003800000 */
.L_x_823:
        /* <DEDUP_REMOVED lines=9> */
.L_x_1274:


//--------------------- .text._ZN5flash44flash_bwd_dq_dk_dv_loop_seqk_parallel_kernelI23Flash_bwd_kernel_traitsILi64ELi128ELi128ELi8ELi4ELi4ELi4ELb0ELb0EN7cutlass6half_tE19Flash_kernel_traitsILi64ELi128ELi128ELi8ES3_EELb1ELb1ELb0ELb0ELb0ELb0ELb0EEEvNS_16Flash_bwd_paramsE --------------------------
	.section	.text._ZN5flash44flash_bwd_dq_dk_dv_loop_seqk_parallel_kernelI23Flash_bwd_kernel_traitsILi64ELi128ELi128ELi8ELi4ELi4ELi4ELb0ELb0EN7cutlass6half_tE19Flash_kernel_traitsILi64ELi128ELi128ELi8ES3_EELb1ELb1ELb0ELb0ELb0ELb0ELb0EEEvNS_16Flash_bwd_paramsE,"ax",@progbits
	.align	128
        .global         _ZN5flash44flash_bwd_dq_dk_dv_loop_seqk_parallel_kernelI23Flash_bwd_kernel_traitsILi64ELi128ELi128ELi8ELi4ELi4ELi4ELb0ELb0EN7cutlass6half_tE19Flash_kernel_traitsILi64ELi128ELi128ELi8ES3_EELb1ELb1ELb0ELb0ELb0ELb0ELb0EEEvNS_16Flash_bwd_paramsE
        .type           _ZN5flash44flash_bwd_dq_dk_dv_loop_seqk_parallel_kernelI23Flash_bwd_kernel_traitsILi64ELi128ELi128ELi8ELi4ELi4ELi4ELb0ELb0EN7cutlass6half_tE19Flash_kernel_traitsILi64ELi128ELi128ELi8ES3_EELb1ELb1ELb0ELb0ELb0ELb0ELb0EEEvNS_16Flash_bwd_paramsE,@function
        .size           _ZN5flash44flash_bwd_dq_dk_dv_loop_seqk_parallel_kernelI23Flash_bwd_kernel_traitsILi64ELi128ELi128ELi8ELi4ELi4ELi4ELb0ELb0EN7cutlass6half_tE19Flash_kernel_traitsILi64ELi128ELi128ELi8ES3_EELb1ELb1ELb0ELb0ELb0ELb0ELb0EEEvNS_16Flash_bwd_paramsE,(.L_x_1275 - _ZN5flash44flash_bwd_dq_dk_dv_loop_seqk_parallel_kernelI23Flash_bwd_kernel_traitsILi64ELi128ELi128ELi8ELi4ELi4ELi4ELb0ELb0EN7cutlass6half_tE19Flash_kernel_traitsILi64ELi128ELi128ELi8ES3_EELb1ELb1ELb0ELb0ELb0ELb0ELb0EEEvNS_16Flash_bwd_paramsE)
        .other          _ZN5flash44flash_bwd_dq_dk_dv_loop_seqk_parallel_kernelI23Flash_bwd_kernel_traitsILi64ELi128ELi128ELi8ELi4ELi4ELi4ELb0ELb0EN7cutlass6half_tE19Flash_kernel_traitsILi64ELi128ELi128ELi8ES3_EELb1ELb1ELb0ELb0ELb0ELb0ELb0EEEvNS_16Flash_bwd_paramsE,@"STO_CUDA_ENTRY STV_DEFAULT"
_ZN5flash44flash_bwd_dq_dk_dv_loop_seqk_parallel_kernelI23Flash_bwd_kernel_traitsILi64ELi128ELi128ELi8ELi4ELi4ELi4ELb0ELb0EN7cutlass6half_tE19Flash_kernel_traitsILi64ELi128ELi128ELi8ES3_EELb1ELb1ELb0ELb0ELb0ELb0ELb0EEEvNS_16Flash_bwd_paramsE:
.text._ZN5flash44flash_bwd_dq_dk_dv_loop_seqk_parallel_kernelI23Flash_bwd_kernel_traitsILi64ELi128ELi128ELi8ELi4ELi4ELi4ELb0ELb0EN7cutlass6half_tE19Flash_kernel_traitsILi64ELi128ELi128ELi8ES3_EELb1ELb1ELb0ELb0ELb0ELb0ELb0EEEvNS_16Flash_bwd_paramsE:
        /* <DEDUP_REMOVED lines=21> */
[----:B---3--:R-:W-:-:S03]  /*0150*/  ULEA UR4, UR4, UR5, 0x18 ;  /* 0x0000000504047291 */ /* 0x008fc6000f8ec03f */
[CC--:B------:R-:W-:Y:S02]  /*0160*/  LEA.HI R4, R6.reuse, R11.reuse, RZ, 0x4 ;  /* 0x0000000b06047211 */ /* 0x0c0fe400078f20ff */
[----:B------:R-:W-:Y:S02]  /*0170*/  LEA.HI R0, R6, R11, RZ, 0x5 ;  /* 0x0000000b06007211 */ /* 0x000fe400078f28ff */
[----:B------:R-:W-:Y:S01]  /*0180*/  SHF.R.S32.HI R5, RZ, 0x4, R4 ;  /* 0x00000004ff057819 */ /* 0x000fe20000011404 */
[----:B----4-:R-:W-:Y:S01]  /*0190*/  USHF.L.U32 UR5, UR51, 0x7, URZ ;  /* 0x0000000733057899 */ /* 0x010fe2000800063f */
[----:B------:R-:W-:Y:S02]  /*01a0*/  LOP3.LUT R3, R0, 0xffffffe0, RZ, 0xc0, !PT ;  /* 0xffffffe000037812 */ /* 0x000fe400078ec0ff */
[--C-:B------:R-:W-:Y:S02]  /*01b0*/  SHF.R.S32.HI R8, RZ, 0x5, R0.reuse ;  /* 0x00000005ff087819 */ /* 0x100fe40000011400 */
[----:B------:R-:W-:-:S02]  /*01c0*/  SHF.R.S32.HI R7, RZ, 0x1f, R0 ;  /* 0x0000001fff077819 */ /* 0x000fc40000011400 */
[C---:B------:R-:W-:Y:S02]  /*01d0*/  LEA.HI R0, R4.reuse, R5, RZ, 0x1 ;  /* 0x0000000504007211 */ /* 0x040fe400078f08ff */
[----:B------:R-:W-:Y:S01]  /*01e0*/  LOP3.LUT R2, R4, 0xfffffff0, RZ, 0xc0, !PT ;  /* 0xfffffff004027812 */ /* 0x000fe200078ec0ff */
[----:B------:R-:W-:Y:S01]  /*01f0*/  IMAD.IADD R4, R11, 0x1, -R3 ;  /* 0x000000010b047824 */ /* 0x000fe200078e0a03 */
[----:B------:R-:W-:Y:S02]  /*0200*/  LOP3.LUT R0, R0, 0xfffffffe, RZ, 0xc0, !PT ;  /* 0xfffffffe00007812 */ /* 0x000fe400078ec0ff */
[----:B------:R-:W-:Y:S01]  /*0210*/  LEA.HI R3, R7, R8, RZ, 0x2 ;  /* 0x0000000807037211 */ /* 0x000fe200078f10ff */
[----:B------:R-:W-:Y:S01]  /*0220*/  IMAD.IADD R9, R11, 0x1, -R2 ;  /* 0x000000010b097824 */ /* 0x000fe200078e0a02 */
[----:B------:R-:W-:Y:S01]  /*0230*/  LEA.HI R10, R6, R11, RZ, 0x3 ;  /* 0x0000000b060a7211 */ /* 0x000fe200078f18ff */
[----:B------:R-:W-:Y:S01]  /*0240*/  IMAD.IADD R188, R5, 0x1, -R0 ;  /* 0x0000000105bc7824 */ /* 0x000fe200078e0a00 */
[----:B------:R-:W-:-:S02]  /*0250*/  LOP3.LUT R0, R3, 0xfffffffc, RZ, 0xc0, !PT ;  /* 0xfffffffc03007812 */ /* 0x000fc400078ec0ff */
[----:B------:R-:W-:Y:S01]  /*0260*/  LOP3.LUT R13, R10, 0xfffffff8, RZ, 0xc0, !PT ;  /* 0xfffffff80a0d7812 */ /* 0x000fe200078ec0ff */
[----:B------:R-:W-:Y:S01]  /*0270*/  IMAD.SHL.U32 R176, R188, 0x200, RZ ;  /* 0x00000200bcb07824 */ /* 0x000fe200078e00ff */
[----:B------:R-:W-:Y:S01]  /*0280*/  SHF.R.S32.HI R250, RZ, 0x3, R10 ;  /* 0x00000003fffa7819 */ /* 0x000fe2000001140a */
[----:B------:R-:W-:Y:S01]  /*0290*/  IMAD.IADD R15, R8, 0x1, -R0 ;  /* 0x00000001080f7824 */ /* 0x000fe200078e0a00 */
[CC--:B------:R-:W-:Y:S01]  /*02a0*/  LEA.HI R251, R6.reuse, R11.reuse, RZ, 0x7 ;  /* 0x0000000b06fb7211 */ /* 0x0c0fe200078f38ff */
[----:B------:R-:W-:Y:S01]  /*02b0*/  IMAD.IADD R2, R11, 0x1, -R13 ;  /* 0x000000010b027824 */ /* 0x000fe200078e0a0d */
[-C--:B------:R-:W-:Y:S01]  /*02c0*/  LEA.HI R14, R6, R11.reuse, RZ, 0x6 ;  /* 0x0000000b060e7211 */ /* 0x080fe200078f30ff */
[----:B------:R-:W-:Y:S01]  /*02d0*/  IMAD.SHL.U32 R0, R250, 0x40, RZ ;  /* 0x00000040fa007824 */ /* 0x000fe200078e00ff */
[----:B------:R-:W-:Y:S01]  /*02e0*/  LEA.HI R6, R6, R11, RZ, 0x2 ;  /* 0x0000000b06067211 */ /* 0x000fe200078f10ff */
[----:B------:R-:W-:Y:S01]  /*02f0*/  IMAD.SHL.U32 R238, R2, 0x8, RZ ;  /* 0x0000000802ee7824 */ /* 0x000fe200078e00ff */
[----:B------:R-:W-:Y:S01]  /*0300*/  SHF.R.S32.HI R8, RZ, 0x1f, R9 ;  /* 0x0000001fff087819 */ /* 0x000fe20000011409 */
[----:B------:R-:W-:Y:S01]  /*0310*/  STL [R1+0x8], R15 ;  /* 0x0000080f01007387 */ /* 0x000fe20000100800 */
[----:B------:R-:W-:-:S02]  /*0320*/  LOP3.LUT R0, R0, 0x1c0, RZ, 0xc0, !PT ;  /* 0x000001c000007812 */ /* 0x000fc400078ec0ff */
[----:B------:R-:W-:Y:S02]  /*0330*/  LOP3.LUT R12, R6, 0x7ffffffc, RZ, 0xc0, !PT ;  /* 0x7ffffffc060c7812 */ /* 0x000fe400078ec0ff */
[----:B------:R-:W-:Y:S02]  /*0340*/  SHF.R.S32.HI R5, RZ, 0x2, R6 ;  /* 0x00000002ff057819 */ /* 0x000fe40000011406 */
[----:B------:R-:W-:Y:S01]  /*0350*/  SHF.R.S32.HI R243, RZ, 0x1f, R4 ;  /* 0x0000001ffff37819 */ /* 0x000fe20000011404 */
[----:B------:R-:W-:Y:S01]  /*0360*/  IMAD.IADD R12, R11, 0x1, -R12 ;  /* 0x000000010b0c7824 */ /* 0x000fe200078e0a0c */
[----:B------:R-:W-:Y:S02]  /*0370*/  SHF.R.S32.HI R3, RZ, 0x1f, R6 ;  /* 0x0000001fff037819 */ /* 0x000fe40000011406 */
[----:B------:R-:W-:Y:S02]  /*0380*/  LEA.HI R8, R8, R9, RZ, 0x3 ;  /* 0x0000000908087211 */ /* 0x000fe400078f18ff */
[----:B------:R-:W-:-:S02]  /*0390*/  SHF.R.U32.HI R7, RZ, 0x3, R0 ;  /* 0x00000003ff077819 */ /* 0x000fc40000011600 */
[----:B------:R-:W-:Y:S01]  /*03a0*/  LOP3.LUT R6, R0, 0x38, R238, 0xf8, !PT ;  /* 0x0000003800067812 */ /* 0x000fe200078ef8ee */
[C---:B------:R-:W-:Y:S01]  /*03b0*/  IMAD.SHL.U32 R0, R2.reuse, 0x40, RZ ;  /* 0x0000004002007824 */ /* 0x040fe200078e00ff */
[----:B------:R-:W-:Y:S02]  /*03c0*/  LEA.HI R243, R243, R4, RZ, 0x2 ;  /* 0x00000004f3f37211 */ /* 0x000fe400078f10ff */
[----:B------:R-:W-:Y:S02]  /*03d0*/  LEA.HI R3, R3, R5, RZ, 0x3 ;  /* 0x0000000503037211 */ /* 0x000fe400078f18ff */
[C---:B------:R-:W-:Y:S02]  /*03e0*/  LOP3.LUT P4, RZ, R2.reuse, 0x2, RZ, 0xc0, !PT ;  /* 0x0000000202ff7812 */ /* 0x040fe4000788c0ff */
[----:B------:R-:W-:Y:S01]  /*03f0*/  LOP3.LUT P3, RZ, R2, 0x4, RZ, 0xc0, !PT ;  /* 0x0000000402ff7812 */ /* 0x000fe2000786c0ff */
[----:B------:R-:W-:Y:S01]  /*0400*/  IMAD.SHL.U32 R2, R15, 0x10, RZ ;  /* 0x000000100f027824 */ /* 0x000fe200078e00ff */
[C---:B------:R-:W-:Y:S01]  /*0410*/  LOP3.LUT R4, R8.reuse, 0xfffffff8, RZ, 0xc0, !PT ;  /* 0xfffffff808047812 */ /* 0x040fe200078ec0ff */
[----:B------:R-:W-:Y:S01]  /*0420*/  IMAD.SHL.U32 R8, R8, 0x40, RZ ;  /* 0x0000004008087824 */ /* 0x000fe200078e00ff */
[----:B------:R-:W-:-:S02]  /*0430*/  LOP3.LUT R0, R0, 0x1c0, RZ, 0xc0, !PT ;  /* 0x000001c000007812 */ /* 0x000fc400078ec0ff */
[----:B------:R-:W-:Y:S01]  /*0440*/  LOP3.LUT R3, R3, 0xfffffff8, RZ, 0xc0, !PT ;  /* 0xfffffff803037812 */ /* 0x000fe200078ec0ff */
[----:B------:R-:W-:Y:S01]  /*0450*/  IMAD.IADD R9, R9, 0x1, -R4 ;  /* 0x0000000109097824 */ /* 0x000fe200078e0a04 */
[C---:B------:R-:W-:Y:S02]  /*0460*/  LOP3.LUT R180, R0.reuse, 0x8, R10, 0xf8, !PT ;  /* 0x0000000800b47812 */ /* 0x040fe400078ef80a */
[----:B------:R-:W-:Y:S01]  /*0470*/  LOP3.LUT R4, R0, 0x30, R2, 0xf8, !PT ;  /* 0x0000003000047812 */ /* 0x000fe200078ef802 */
[----:B------:R-:W-:Y:S01]  /*0480*/  IMAD.IADD R3, R5, 0x1, -R3 ;  /* 0x0000000105037824 */ /* 0x000fe200078e0a03 */
[----:B------:R-:W-:Y:S02]  /*0490*/  SHF.R.S32.HI R251, RZ, 0x7, R251 ;  /* 0x00000007fffb7819 */ /* 0x000fe400000114fb */
[----:B------:R-:W-:Y:S02]  /*04a0*/  SHF.R.U32.HI R0, RZ, 0x3, R0 ;  /* 0x00000003ff007819 */ /* 0x000fe40000011600 */
[----:B------:R-:W-:Y:S01]  /*04b0*/  LEA.HI.SX32 R243, R243, R2, 0x1e ;  /* 0x00000002f3f37211 */ /* 0x000fe200078ff2ff */
[----:B------:R-:W-:Y:S01]  /*04c0*/  IMAD R2, R251, 0x1000, R176 ;  /* 0x00001000fb027824 */ /* 0x000fe200078e02b0 */
[----:B------:R-:W-:-:S02]  /*04d0*/  LOP3.LUT R180, R180, R0, RZ, 0x3c, !PT ;  /* 0x00000000b4b47212 */ /* 0x000fc400078e3cff */
[----:B------:R-:W-:Y:S02]  /*04e0*/  LOP3.LUT R5, R3, 0x1, RZ, 0xc0, !PT ;  /* 0x0000000103057812 */ /* 0x000fe400078ec0ff */
[----:B------:R-:W-:Y:S01]  /*04f0*/  LOP3.LUT R4, R4, 0x8, R10, 0xf8, !PT ;  /* 0x0000000804047812 */ /* 0x000fe200078ef80a */
[----:B------:R-:W-:Y:S01]  /*0500*/  IMAD.IADD R180, R2, 0x1, R180 ;  /* 0x0000000102b47824 */ /* 0x000fe200078e02b4 */
[----:B------:R-:W-:Y:S01]  /*0510*/  LOP3.LUT R7, R6, R7, RZ, 0x3c, !PT ;  /* 0x0000000706077212 */ /* 0x000fe200078e3cff */
[----:B------:R-:W-:Y:S01]  /*0520*/  IMAD.SHL.U32 R6, R14, 0x8, RZ ;  /* 0x000000080e067824 */ /* 0x000fe200078e00ff */
[----:B------:R-:W-:Y:S01]  /*0530*/  ISETP.NE.U32.AND P0, PT, R5, 0x1, PT ;  /* 0x000000010500780c */ /* 0x000fe20003f05070 */
[----:B------:R-:W-:Y:S01]  /*0540*/  IMAD.SHL.U32 R2, R251, 0x8, RZ ;  /* 0x00000008fb027824 */ /* 0x000fe200078e00ff */
[----:B------:R-:W-:Y:S01]  /*0550*/  LOP3.LUT R176, R176, R4, R0, 0xf6, !PT ;  /* 0x00000004b0b07212 */ /* 0x000fe200078ef600 */
[C---:B------:R-:W-:Y:S01]  /*0560*/  IMAD.SHL.U32 R0, R3.reuse, 0x40, RZ ;  /* 0x0000004003007824 */ /* 0x040fe200078e00ff */
[----:B------:R-:W-:Y:S01]  /*0570*/  R2P PR, R3, 0x6 ;  /* 0x0000000603007804 */ /* 0x000fe20000000000 */
[----:B------:R-:W-:Y:S01]  /*0580*/  IMAD.SHL.U32 R5, R9, 0x40, RZ ;  /* 0x0000004009057824 */ /* 0x000fe200078e00ff */
[----:B------:R-:W-:Y:S01]  /*0590*/  LOP3.LUT R6, R7, 0xfffffe00, R6, 0xf8, !PT ;  /* 0xfffffe0007067812 */ /* 0x000fe200078ef806 */
[----:B------:R-:W-:Y:S01]  /*05a0*/  IMAD.SHL.U32 R180, R180, 0x2, RZ ;  /* 0x00000002b4b47824 */ /* 0x000fe200078e00ff */
[----:B------:R-:W-:Y:S01]  /*05b0*/  LOP3.LUT R3, R2, 0x8, RZ, 0xc0, !PT ;  /* 0x0000000802037812 */ /* 0x000fe200078ec0ff */
[----:B------:R-:W-:Y:S01]  /*05c0*/  IMAD.SHL.U32 R2, R188, 0x10, RZ ;  /* 0x00000010bc027824 */ /* 0x000fe200078e00ff */
[----:B------:R-:W-:Y:S01]  /*05d0*/  LOP3.LUT R0, R0, 0x1c0, RZ, 0xc0, !PT ;  /* 0x000001c000007812 */ /* 0x000fe200078ec0ff */
[----:B------:R1:W-:Y:S01]  /*05e0*/  STL [R1+0x4], R6 ;  /* 0x0000040601007387 */ /* 0x0003e20000100800 */
[----:B------:R-:W-:Y:S01]  /*05f0*/  IMAD.SHL.U32 R188, R188, 0x8, RZ ;  /* 0x00000008bcbc7824 */ /* 0x000fe200078e00ff */
[----:B------:R-:W-:-:S02]  /*0600*/  SEL R181, R233, 0xffffffe0, !P4 ;  /* 0xffffffe0e9b57807 */ /* 0x000fc40006000000 */
[----:B------:R-:W-:Y:S02]  /*0610*/  SHF.R.U32.HI R4, RZ, 0x3, R0 ;  /* 0x00000003ff047819 */ /* 0x000fe40000011600 */
[----:B------:R-:W-:Y:S02]  /*0620*/  LOP3.LUT R10, R3, 0x10, R2, 0xf8, !PT ;  /* 0x00000010030a7812 */ /* 0x000fe400078ef802 */
[----:B------:R-:W-:Y:S02]  /*0630*/  LOP3.LUT R2, R5, 0x1c0, RZ, 0xc0, !PT ;  /* 0x000001c005027812 */ /* 0x000fe400078ec0ff */
[CC--:B------:R-:W-:Y:S02]  /*0640*/  LOP3.LUT R9, R4.reuse, R0.reuse, R3, 0x1e, !PT ;  /* 0x0000000004097212 */ /* 0x0c0fe400078e1e03 */
[----:B------:R-:W-:Y:S02]  /*0650*/  SHF.R.U32.HI R3, RZ, 0x3, R2 ;  /* 0x00000003ff037819 */ /* 0x000fe40000011602 */
[----:B------:R-:W-:-:S02]  /*0660*/  LOP3.LUT R5, R4, R0, RZ, 0xfc, !PT ;  /* 0x0000000004057212 */ /* 0x000fc400078efcff */
[----:B------:R-:W-:Y:S02]  /*0670*/  LOP3.LUT R0, R8, 0xfffffe00, RZ, 0xc0, !PT ;  /* 0xfffffe0008007812 */ /* 0x000fe400078ec0ff */
[----:B------:R-:W-:Y:S02]  /*0680*/  LOP3.LUT R188, R2, 0x8, R188, 0xf8, !PT ;  /* 0x0000000802bc7812 */ /* 0x000fe400078ef8bc */
[----:B------:R-:W-:Y:S02]  /*0690*/  LOP3.LUT R2, R3, R10, R2, 0x1e, !PT ;  /* 0x0000000a03027212 */ /* 0x000fe400078e1e02 */
[----:B------:R-:W-:Y:S02]  /*06a0*/  SEL R233, R233, 0xffffffe0, !P1 ;  /* 0xffffffe0e9e97807 */ /* 0x000fe40004800000 */
[----:B------:R-:W-:Y:S01]  /*06b0*/  LOP3.LUT R187, R2, R0, RZ, 0xfc, !PT ;  /* 0x0000000002bb7212 */ /* 0x000fe200078efcff */
[----:B-1----:R-:W-:Y:S01]  /*06c0*/  IMAD.SHL.U32 R6, R12, 0x2, RZ ;  /* 0x000000020c067824 */ /* 0x002fe200078e00ff */
[----:B------:R-:W-:Y:S01]  /*06d0*/  LOP3.LUT R188, R188, R3, RZ, 0x3c, !PT ;  /* 0x00000003bcbc7212 */ /* 0x000fe200078e3cff */
[----:B------:R-:W-:Y:S01]  /*06e0*/  IMAD.U32 R2, RZ, RZ, UR5 ;  /* 0x00000005ff027e24 */ /* 0x000fe2000f8e00ff */
[----:B------:R-:W-:Y:S01]  /*06f0*/  USHF.R.S32.HI UR5, URZ, 0x1f, UR59 ;  /* 0x0000001f3f057899 */ /* 0x000fe2000801143b */
[--C-:B------:R-:W-:Y:S01]  /*0700*/  IMAD R7, R251, 0x2000, R6.reuse ;  /* 0x00002000fb077824 */ /* 0x100fe200078e0206 */
[----:B------:R-:W-:Y:S01]  /*0710*/  SEL R231, R231, 0x10, !P0 ;  /* 0x00000010e7e77807 */ /* 0x000fe20004000000 */
[C---:B------:R-:W-:Y:S01]  /*0720*/  IMAD R6, R15.reuse, 0x400, R6 ;  /* 0x000004000f067824 */ /* 0x040fe200078e0206 */
[----:B------:R-:W-:Y:S01]  /*0730*/  LEA R176, R176, UR4, 0x1 ;  /* 0x00000004b0b07c11 */ /* 0x000fe2000f8e08ff */
[----:B------:R-:W-:-:S02]  /*0740*/  IMAD R4, R15, 0x400, R7 ;  /* 0x000004000f047824 */ /* 0x000fc400078e0207 */
[----:B------:R-:W-:Y:S02]  /*0750*/  IMAD.IADD R6, R6, 0x1, R9 ;  /* 0x0000000106067824 */ /* 0x000fe400078e0209 */
[----:B------:R-:W-:Y:S02]  /*0760*/  IMAD.IADD R5, R5, 0x1, R4 ;  /* 0x0000000105057824 */ /* 0x000fe400078e0204 */
[----:B------:R-:W-:Y:S02]  /*0770*/  IMAD R4, R15, 0x400, R0 ;  /* 0x000004000f047824 */ /* 0x000fe400078e0200 */
[----:B------:R-:W-:Y:S01]  /*0780*/  IMAD.U32 R0, RZ, RZ, UR6 ;  /* 0x00000006ff007e24 */ /* 0x000fe2000f8e00ff */
[----:B------:R-:W-:Y:S01]  /*0790*/  USHF.R.S32.HI UR6, URZ, 0x1f, UR51 ;  /* 0x0000001f3f067899 */ /* 0x000fe20008011433 */
[----:B------:R-:W-:Y:S01]  /*07a0*/  IMAD.MOV.U32 R0, RZ, RZ, 0x40 ;  /* 0x00000040ff007424 */ /* 0x000fe200078e00ff */
[----:B------:R-:W-:Y:S01]  /*07b0*/  LEA R230, R5, UR4, 0x1 ;  /* 0x0000000405e67c11 */ /* 0x000fe2000f8e08ff */
[----:B------:R-:W-:-:S02]  /*07c0*/  IMAD.IADD R188, R4, 0x1, R188 ;  /* 0x0000000104bc7824 */ /* 0x000fc400078e02bc */
[----:B------:R-:W-:Y:S01]  /*07d0*/  IMAD.U32 R3, RZ, RZ, UR5 ;  /* 0x00000005ff037e24 */ /* 0x000fe2000f8e00ff */
[C---:B------:R-:W-:Y:S01]  /*07e0*/  SEL R179, R0.reuse, 0xffffffc0, !P3 ;  /* 0xffffffc000b37807 */ /* 0x040fe20005800000 */
[----:B------:R-:W-:Y:S01]  /*07f0*/  IMAD.U32 R2, RZ, RZ, UR6 ;  /* 0x00000006ff027e24 */ /* 0x000fe2000f8e00ff */
[----:B------:R-:W-:Y:S01]  /*0800*/  UIADD3 UR6, UR4, 0xc000, URZ ;  /* 0x0000c00004067890 */ /* 0x000fe2000fffe03f */
[----:B------:R-:W-:Y:S01]  /*0810*/  IMAD.MOV.U32 R2, RZ, RZ, 0x440 ;  /* 0x00000440ff027424 */ /* 0x000fe200078e00ff */
[----:B------:R-:W-:Y:S01]  /*0820*/  SEL R0, R0, 0xffffffc0, !P2 ;  /* 0xffffffc000007807 */ /* 0x000fe20005000000 */
[C---:B------:R-:W-:Y:S01]  /*0830*/  IMAD.IADD R232, R230.reuse, 0x1, R231 ;  /* 0x00000001e6e87824 */ /* 0x040fe200078e02e7 */
[----:B------:R-:W-:Y:S01]  /*0840*/  UIADD3 UR5, UR4, 0xc000, URZ ;  /* 0x0000c00004057890 */ /* 0x000fe2000fffe03f */
[----:B------:R-:W-:Y:S01]  /*0850*/  IMAD.IADD R236, R230, 0x1, R233 ;  /* 0x00000001e6ec7824 */ /* 0x000fe200078e02e9 */
[----:B------:R-:W-:Y:S01]  /*0860*/  LEA R6, R6, UR6, 0x1 ;  /* 0x0000000606067c11 */ /* 0x000fe2000f8e08ff */
[----:B------:R-:W-:Y:S01]  /*0870*/  IMAD.IADD R229, R230, 0x1, R0 ;  /* 0x00000001e6e57824 */ /* 0x000fe200078e0200 */
[----:B------:R-:W-:Y:S01]  /*0880*/  SEL R2, R2, 0x3c0, !P2 ;  /* 0x000003c002027807 */ /* 0x000fe20005000000 */
[----:B------:R-:W-:-:S02]  /*0890*/  VIADD R182, R180, UR6 ;  /* 0x00000006b4b67c36 */ /* 0x000fc40008000000 */
[--C-:B------:R-:W-:Y:S01]  /*08a0*/  IMAD.IADD R7, R0, 0x1, R6.reuse ;  /* 0x0000000100077824 */ /* 0x100fe200078e0206 */
[----:B------:R-:W-:Y:S01]  /*08b0*/  STL [R1+0xc], R6 ;  /* 0x00000c0601007387 */ /* 0x000fe20000100800 */
[----:B------:R-:W-:Y:S02]  /*08c0*/  IMAD.IADD R5, R233, 0x1, R6 ;  /* 0x00000001e9057824 */ /* 0x000fe400078e0206 */
[C---:B------:R-:W-:Y:S01]  /*08d0*/  VIADD R10, R6.reuse, 0x420 ;  /* 0x00000420060a7836 */ /* 0x040fe20000000000 */
[----:B------:R-:W-:Y:S01]  /*08e0*/  STL [R1+0x20], R7 ;  /* 0x0000200701007387 */ /* 0x000fe20000100800 */
[C---:B------:R-:W-:Y:S02]  /*08f0*/  IMAD.IADD R4, R6.reuse, 0x1, R2 ;  /* 0x0000000106047824 */ /* 0x040fe400078e0202 */
        /* <DEDUP_REMOVED lines=15> */
[----:B------:R-:W-:Y:S01]  /*09f0*/  IMAD.IADD R235, R232, 0x1, R233 ;  /* 0x00000001e8eb7824 */ /* 0x000fe200078e02e9 */
[----:B------:R-:W-:Y:S01]  /*0a00*/  STL [R1+0x18], R8 ;  /* 0x0000180801007387 */ /* 0x000fe20000100800 */
[----:B------:R-:W-:Y:S02]  /*0a10*/  IMAD.IADD R234, R233, 0x1, R229 ;  /* 0x00000001e9ea7824 */ /* 0x000fe400078e02e5 */
[----:B------:R-:W-:Y:S02]  /*0a20*/  IMAD.IADD R181, R181, 0x1, R179 ;  /* 0x00000001b5b57824 */ /* 0x000fe400078e02b3 */
[----:B-1----:R-:W-:-:S02]  /*0a30*/  VIADD R5, R6, 0x2440 ;  /* 0x0000244006057836 */ /* 0x002fc40000000000 */
[----:B------:R-:W-:Y:S02]  /*0a40*/  @P2 VIADD R5, R6, 0x23c0 ;  /* 0x000023c006052836 */ /* 0x000fe40000000000 */
[----:B------:R-:W-:-:S03]  /*0a50*/  IMAD.IADD R6, R233, 0x1, R7 ;  /* 0x00000001e9067824 */ /* 0x000fc600078e0207 */
[----:B------:R1:W-:Y:S04]  /*0a60*/  STL [R1+0x14], R5 ;  /* 0x0000140501007387 */ /* 0x0003e80000100800 */
[----:B------:R2:W-:Y:S01]  /*0a70*/  STL [R1+0x38], R6 ;  /* 0x0000380601007387 */ /* 0x0005e20000100800 */
[C---:B-1----:R-:W-:Y:S02]  /*0a80*/  IMAD.IADD R5, R233.reuse, 0x1, R4 ;  /* 0x00000001e9057824 */ /* 0x042fe400078e0204 */
[--C-:B------:R-:W-:Y:S02]  /*0a90*/  IMAD.IADD R4, R0, 0x1, R3.reuse ;  /* 0x0000000100047824 */ /* 0x100fe400078e0203 */
[----:B------:R-:W-:Y:S01]  /*0aa0*/  IMAD.IADD R0, R2, 0x1, R3 ;  /* 0x0000000102007824 */ /* 0x000fe200078e0203 */
[----:B------:R2:W-:Y:S01]  /*0ab0*/  STL [R1+0x34], R5 ;  /* 0x0000340501007387 */ /* 0x0005e20000100800 */
[----:B------:R-:W-:-:S03]  /*0ac0*/  IMAD.IADD R233, R233, 0x1, R231 ;  /* 0x00000001e9e97824 */ /* 0x000fc600078e02e7 */
[----:B------:R2:W-:Y:S04]  /*0ad0*/  STL [R1+0x30], R4 ;  /* 0x0000300401007387 */ /* 0x0005e80000100800 */
[----:B------:R2:W-:Y:S02]  /*0ae0*/  STL [R1+0x2c], R0 ;  /* 0x00002c0001007387 */ /* 0x0005e40000100800 */
.L_x_900:
        /* <DEDUP_REMOVED lines=17> */
[----:B------:R-:W-:Y:S01]  /*0c00*/  @UP4 UIADD3.X UR13, UR6, UR9, URZ, UP1, !UPT ;  /* 0x00000009060d4290 */ /* 0x000fe20008ffe43f */
[----:B--2---:R-:W-:Y:S01]  /*0c10*/  IMAD.U32 R4, RZ, RZ, UR12 ;  /* 0x0000000cff047e24 */ /* 0x004fe2000f8e00ff */
[----:B------:R-:W-:-:S02]  /*0c20*/  UISETP.NE.U32.AND UP0, UPT, UR14, URZ, UPT ;  /* 0x0000003f0e00728c */ /* 0x000fc4000bf05070 */
[----:B------:R-:W-:Y:S01]  /*0c30*/  UIADD3.X UR7, UR6, UR15, URZ, UP2, !UPT ;  /* 0x0000000f06077290 */ /* 0x000fe200097fe43f */
[----:B------:R-:W-:Y:S01]  /*0c40*/  IMAD.U32 R3, RZ, RZ, UR11 ;  /* 0x0000000bff037e24 */ /* 0x000fe2000f8e00ff */
[----:B------:R-:W-:Y:S01]  /*0c50*/  UISETP.NE.AND.EX UP2, UPT, UR15, URZ, UPT, UP0 ;  /* 0x0000003f0f00728c */ /* 0x000fe2000bf45300 */
[----:B------:R-:W-:Y:S01]  /*0c60*/  IMAD.U32 R5, RZ, RZ, UR13 ;  /* 0x0000000dff057e24 */ /* 0x000fe2000f8e00ff */
[----:B------:R-:W-:Y:S01]  /*0c70*/  ULDC.U8 UR14, c[0x0][0x3c2] ;  /* 0x0000f080000e7ab9 */ /* 0x000fe20000000000 */
[----:B------:R-:W-:Y:S01]  /*0c80*/  ULDC.64 UR8, c[0x0][0x2f8] ;  /* 0x0000be0000087ab9 */ /* 0x000fe20000000a00 */
[----:B------:R-:W-:Y:S02]  /*0c90*/  UISETP.NE.AND UP1, UPT, UR14, URZ, UPT ;  /* 0x0000003f0e00728c */ /* 0x000fe4000bf25270 */
[----:B------:R-:W-:Y:S01]  /*0ca0*/  UISETP.EQ.U32.AND UP4, UPT, UR8, URZ, UPT ;  /* 0x0000003f0800728c */ /* 0x000fe2000bf82070 */
[----:B------:R-:W-:Y:S01]  /*0cb0*/  PLOP3.LUT P3, PT, PT, PT, UP2, 0x80, 0x0 ;  /* 0x000000000000781c */ /* 0x000fe20003f6f028 */
[----:B---34-:R-:W2:Y:S02]  /*0cc0*/  @P1 LDG.E R7, desc[UR16][R4.64] ;  /* 0x0000001004071981 */ /* 0x018ea4000c1e1900 */
[----:B------:R-:W-:-:S06]  /*0cd0*/  UISETP.EQ.OR.EX UP4, UPT, UR9, URZ, !UP1, UP4 ;  /* 0x0000003f0900728c */ /* 0x000fcc000cf82740 */
        /* <DEDUP_REMOVED lines=18> */
[----:B------:R-:W-:Y:S01]  /*0e00*/  @!UP3 ULDC UR7, c[0x0][0x2cc] ;  /* 0x0000b3000007bab9 */ /* 0x000fe20000000800 */
[----:B--2---:R-:W-:Y:S02]  /*0e10*/  @P1 R2UR UR27, R7 ;  /* 0x00000000071b12ca */ /* 0x004fe400000e0000 */
[----:B---3--:R-:W-:-:S02]  /*0e20*/  @P0 R2UR UR19, R5 ;  /* 0x00000000051302ca */ /* 0x008fc400000e0000 */
[----:B------:R-:W-:Y:S01]  /*0e30*/  ISETP.NE.U32.AND P0, PT, RZ, UR8, PT ;  /* 0x00000008ff007c0c */ /* 0x000fe2000bf05070 */
[----:B------:R-:W-:-:S03]  /*0e40*/  @!UP3 USEL UR8, UR7, URZ, UP0 ;  /* 0x0000003f0708b287 */ /* 0x000fc60008000000 */
[----:B------:R-:W-:Y:S01]  /*0e50*/  ISETP.NE.AND.EX P0, PT, RZ, UR9, PT, P0 ;  /* 0x00000009ff007c0c */ /* 0x000fe2000bf05300 */
[----:B------:R-:W-:-:S06]  /*0e60*/  ULDC UR7, c[0x0][0x2c8] ;  /* 0x0000b20000077ab9 */ /* 0x000fcc0000000800 */
        /* <DEDUP_REMOVED lines=11> */
.L_x_824:
        /* <DEDUP_REMOVED lines=15> */
[----:B------:R-:W-:-:S02]  /*1010*/  UIMAD UR36, UR51, UR9, UR8 ;  /* 0x00000009332472a4 */ /* 0x000fc4000f8e0208 */
[----:B------:R-:W-:Y:S01]  /*1020*/  USHF.L.U32 UR12, UR51, 0x7, URZ ;  /* 0x00000007330c7899 */ /* 0x000fe2000800063f */
[----:B------:R-:W-:Y:S01]  /*1030*/  @!UP0 ULDC.64 UR8, c[0x0][0x418] ;  /* 0x0001060000088ab9 */ /* 0x000fe20000000a00 */
[----:B------:R-:W-:Y:S01]  /*1040*/  ULDC UR61, c[0x0][0x2d4] ;  /* 0x0000b500003d7ab9 */ /* 0x000fe20000000800 */
[----:B------:R-:W-:Y:S01]  /*1050*/  ULDC UR33, c[0x0][0x2dc] ;  /* 0x0000b70000217ab9 */ /* 0x000fe20000000800 */
[----:B------:R-:W-:Y:S01]  /*1060*/  ULDC UR48, c[0x0][0x270] ;  /* 0x00009c0000307ab9 */ /* 0x000fe20000000800 */
[----:B------:R-:W-:Y:S02]  /*1070*/  USHF.R.S32.HI UR37, URZ, 0x1f, UR61 ;  /* 0x0000001f3f257899 */ /* 0x000fe4000801143d */
[----:B------:R-:W-:Y:S01]  /*1080*/  UIMAD UR53, UR59, UR33, URZ ;  /* 0x000000213b3572a4 */ /* 0x000fe2000f8e023f */
[----:B------:R-:W-:Y:S01]  /*1090*/  ULDC.64 UR14, c[0x0][0x240] ;  /* 0x00009000000e7ab9 */ /* 0x000fe20000000a00 */
[----:B-1----:R-:W-:Y:S01]  /*10a0*/  IABS R5, R6 ;  /* 0x0000000600057213 */ /* 0x002fe20000000000 */
[----:B------:R-:W-:Y:S01]  /*10b0*/  UIMAD.WIDE.U32 UR28, UR6, UR14, URZ ;  /* 0x0000000e061c72a5 */ /* 0x000fe2000f8e003f */
[----:B------:R-:W-:Y:S01]  /*10c0*/  ISETP.NE.AND P3, PT, R6, RZ, PT ;  /* 0x000000ff0600720c */ /* 0x000fe20003f65270 */
[----:B------:R-:W-:Y:S01]  /*10d0*/  @UP1 UIADD3 UR18, UR27, UR38, URZ ;  /* 0x000000261b121290 */ /* 0x000fe2000fffe03f */
[----:B------:R-:W1:Y:S01]  /*10e0*/  I2F.RP R2, R5 ;  /* 0x0000000500027306 */ /* 0x000e620000209400 */
[----:B------:R-:W-:-:S02]  /*10f0*/  UIMAD.WIDE.U32 UR20, UR51, UR61, URZ ;  /* 0x0000003d331472a5 */ /* 0x000fc4000f8e003f */
[----:B------:R-:W-:Y:S02]  /*1100*/  USEL UR56, UR30, UR28, !UP0 ;  /* 0x0000001c1e387287 */ /* 0x000fe4000c000000 */
[----:B--2---:R-:W-:Y:S02]  /*1110*/  UIMAD.WIDE.U32 UR34, UR7, UR10, URZ ;  /* 0x0000000a072272a5 */ /* 0x004fe4000f8e003f */
[----:B------:R-:W-:Y:S02]  /*1120*/  UIADD3 UR47, UR31, UR36, URZ ;  /* 0x000000241f2f7290 */ /* 0x000fe4000fffe03f */
[----:B------:R-:W-:Y:S02]  /*1130*/  UIMAD UR50, UR7, UR11, UR35 ;  /* 0x0000000b073272a4 */ /* 0x000fe4000f8e0223 */
[----:B------:R-:W-:Y:S02]  /*1140*/  @!UP0 UIMAD UR7, UR60, UR8, URZ ;  /* 0x000000083c0782a4 */ /* 0x000fe4000f8e023f */
[----:B------:R-:W-:Y:S01]  /*1150*/  USEL UR35, UR12, URZ, UP2 ;  /* 0x0000003f0c237287 */ /* 0x000fe20009000000 */
        /* <DEDUP_REMOVED lines=8> */
[----:B------:R-:W-:Y:S01]  /*11e0*/  UIMAD UR7, UR37, UR51, URZ ;  /* 0x00000033250772a4 */ /* 0x000fe2000f8e023f */
[----:B------:R-:W-:Y:S01]  /*11f0*/  ULDC.U8 UR10, c[0x0][0x480] ;  /* 0x00012000000a7ab9 */ /* 0x000fe20000000000 */
[----:B-1----:R-:W-:Y:S01]  /*1200*/  VIADD R2, R2, 0xffffffe ;  /* 0x0ffffffe02027836 */ /* 0x002fe20000000000 */
[----:B------:R-:W-:-:S02]  /*1210*/  @UP0 UIMAD UR52, UR6, UR11, UR45 ;  /* 0x0000000b063402a4 */ /* 0x000fc4000f8e022d */
[----:B------:R-:W-:Y:S01]  /*1220*/  UISETP.NE.AND UP4, UPT, UR10, URZ, UPT ;  /* 0x0000003f0a00728c */ /* 0x000fe2000bf85270 */
[----:B------:R-:W1:Y:S01]  /*1230*/  F2I.FTZ.U32.TRUNC.NTZ R3, R2 ;  /* 0x0000000200037305 */ /* 0x000e62000021f000 */
[----:B------:R-:W-:Y:S01]  /*1240*/  UIMAD UR7, UR60, UR61, UR7 ;  /* 0x0000003d3c0772a4 */ /* 0x000fe2000f8e0207 */
[----:B------:R-:W-:Y:S01]  /*1250*/  @UP1 ULDC.64 UR10, c[0x0][0x248] ;  /* 0x00009200000a1ab9 */ /* 0x000fe20000000a00 */
[----:B------:R-:W-:Y:S02]  /*1260*/  UIMAD UR26, UR6, UR15, URZ ;  /* 0x0000000f061a72a4 */ /* 0x000fe4000f8e023f */
[----:B------:R-:W-:Y:S02]  /*1270*/  @UP1 UIMAD.WIDE.U32 UR30, UR18, UR10, URZ ;  /* 0x0000000a121e12a5 */ /* 0x000fe4000f8e003f */
[----:B------:R-:W-:Y:S02]  /*1280*/  @UP1 UIMAD UR46, UR18, UR11, URZ ;  /* 0x0000000b122e12a4 */ /* 0x000fe4000f8e023f */
[----:B------:R-:W-:-:S02]  /*1290*/  UIMAD UR18, UR13, UR20, URZ ;  /* 0x000000140d1272a4 */ /* 0x000fc4000f8e023f */
[----:B------:R-:W-:Y:S02]  /*12a0*/  UIADD3 UR7, UR21, UR7, URZ ;  /* 0x0000000715077290 */ /* 0x000fe4000fffe03f */
[----:B------:R-:W-:Y:S01]  /*12b0*/  @UP0 UIADD3 UR47, UR29, UR26, URZ ;  /* 0x0000001a1d2f0290 */ /* 0x000fe2000fffe03f */
[--C-:B-1----:R-:W-:Y:S01]  /*12c0*/  IMAD.MOV R0, RZ, RZ, -R3.reuse ;  /* 0x000000ffff007224 */ /* 0x102fe200078e0a03 */
[----:B------:R-:W-:Y:S01]  /*12d0*/  UIMAD.WIDE.U32 UR28, UR12, UR20, URZ ;  /* 0x000000140c1c72a5 */ /* 0x000fe2000f8e003f */
[----:B------:R-:W-:Y:S01]  /*12e0*/  IMAD.MOV.U32 R2, RZ, RZ, RZ ;  /* 0x000000ffff027224 */ /* 0x000fe200078e00ff */
[----:B------:R-:W-:Y:S01]  /*12f0*/  UIMAD UR7, UR12, UR7, UR18 ;  /* 0x000000070c0772a4 */ /* 0x000fe2000f8e0212 */
[----:B------:R-:W-:Y:S01]  /*1300*/  IMAD R0, R0, R5, RZ ;  /* 0x0000000500007224 */ /* 0x000fe200078e02ff */
[----:B------:R-:W-:Y:S02]  /*1310*/  ULOP3.LUT UR23, UR33, 0xffffff80, URZ, 0xc0, !UPT ;  /* 0xffffff8021177892 */ /* 0x000fe4000f8ec03f */
[----:B------:R-:W-:Y:S01]  /*1320*/  @!UP0 UIMAD.WIDE.U32 UR42, UR51, UR8, URZ ;  /* 0x00000008332a82a5 */ /* 0x000fe2000f8e003f */
[----:B------:R-:W-:Y:S01]  /*1330*/  IMAD.HI.U32 R0, R3, R0, R2 ;  /* 0x0000000003007227 */ /* 0x000fe200078e0002 */
[----:B------:R-:W-:Y:S01]  /*1340*/  MOV R2, R4 ;  /* 0x0000000400027202 */ /* 0x000fe20000000f00 */
[----:B------:R-:W-:-:S02]  /*1350*/  USHF.L.U64.HI UR8, UR51, 0x7, UR60 ;  /* 0x0000000733087899 */ /* 0x000fc4000801023c */
[----:B------:R-:W-:Y:S02]  /*1360*/  UIMAD.WIDE.U32 UR20, UR12, UR6, URZ ;  /* 0x000000060c1472a5 */ /* 0x000fe4000f8e003f */
[----:B------:R-:W-:Y:S01]  /*1370*/  IMAD.HI.U32 R0, R0, R2, RZ ;  /* 0x0000000200007227 */ /* 0x000fe200078e00ff */
[----:B------:R-:W-:Y:S02]  /*1380*/  UIADD3 UR49, UR29, UR7, URZ ;  /* 0x000000071d317290 */ /* 0x000fe4000fffe03f */
[----:B------:R-:W-:Y:S01]  /*1390*/  UIMAD UR18, UR13, UR6, URZ ;  /* 0x000000060d1272a4 */ /* 0x000fe2000f8e023f */
[----:B------:R-:W-:Y:S01]  /*13a0*/  IMAD.MOV R3, RZ, RZ, -R0 ;  /* 0x000000ffff037224 */ /* 0x000fe200078e0a00 */
[----:B------:R-:W-:Y:S01]  /*13b0*/  ULDC.U8 UR9, c[0x0][0x3d8] ;  /* 0x0000f60000097ab9 */ /* 0x000fe20000000000 */
[----:B------:R-:W-:Y:S02]  /*13c0*/  UIADD3 UR7, UR23, -0x80, URZ ;  /* 0xffffff8017077890 */ /* 0x000fe4000fffe03f */
[----:B------:R-:W-:Y:S01]  /*13d0*/  IMAD R2, R5, R3, R2 ;  /* 0x0000000305027224 */ /* 0x000fe200078e0202 */
[----:B------:R-:W-:-:S02]  /*13e0*/  UISETP.NE.AND UP3, UPT, UR9, URZ, UPT ;  /* 0x0000003f0900728c */ /* 0x000fc4000bf65270 */
[----:B------:R-:W-:Y:S02]  /*13f0*/  USEL UR40, UR8, URZ, UP2 ;  /* 0x0000003f08287287 */ /* 0x000fe40009000000 */
[----:B------:R-:W-:Y:S01]  /*1400*/  ISETP.GT.U32.AND P1, PT, R5, R2, PT ;  /* 0x000000020500720c */ /* 0x000fe20003f24070 */
[----:B------:R-:W-:Y:S02]  /*1410*/  @UP0 UIADD3 UR49, UR21, UR18, URZ ;  /* 0x0000001215310290 */ /* 0x000fe4000fffe03f */
[----:B------:R-:W-:Y:S02]  /*1420*/  USHF.R.S32.HI UR37, URZ, 0x1f, UR7 ;  /* 0x0000001f3f257899 */ /* 0x000fe40008011407 */
[----:B------:R-:W-:Y:S02]  /*1430*/  UIADD3 UR18, UP2, UR7, UR35, URZ ;  /* 0x0000002307127290 */ /* 0x000fe4000ff5e03f */
[----:B------:R-:W-:Y:S02]  /*1440*/  @UP1 UIADD3 UR24, UR27, UR38, URZ ;  /* 0x000000261b181290 */ /* 0x000fe4000fffe03f */
[----:B------:R-:W-:-:S02]  /*1450*/  UIADD3.X UR23, UR37, UR40, URZ, UP2, !UPT ;  /* 0x0000002825177290 */ /* 0x000fc400097fe43f */
[----:B------:R-:W-:Y:S02]  /*1460*/  UIMAD UR13, UR13, UR18, URZ ;  /* 0x000000120d0d72a4 */ /* 0x000fe4000f8e023f */
[----:B------:R-:W-:Y:S01]  /*1470*/  @!P1 IMAD.IADD R2, R2, 0x1, -R5 ;  /* 0x0000000102029824 */ /* 0x000fe200078e0a05 */
[----:B------:R-:W-:Y:S01]  /*1480*/  @UP1 ULDC.64 UR8, c[0x0][0x250] ;  /* 0x0000940000081ab9 */ /* 0x000fe20000000a00 */
[----:B------:R-:W-:Y:S01]  /*1490*/  @!P1 IADD3 R0, R0, 0x1, RZ ;  /* 0x0000000100009810 */ /* 0x000fe20007ffe0ff */
[----:B------:R-:W-:Y:S01]  /*14a0*/  USEL UR58, UR28, UR20, !UP0 ;  /* 0x000000141c3a7287 */ /* 0x000fe2000c000000 */
[----:B------:R-:W-:Y:S01]  /*14b0*/  PLOP3.LUT P1, PT, PT, PT, UP1, 0x80, 0x0 ;  /* 0x000000000000781c */ /* 0x000fe20003f2f018 */
[----:B------:R-:W-:Y:S01]  /*14c0*/  @UP1 UIMAD.WIDE.U32 UR20, UR24, UR8, URZ ;  /* 0x00000008181412a5 */ /* 0x000fe2000f8e003f */
[----:B------:R-:W-:Y:S01]  /*14d0*/  ISETP.GE.U32.AND P0, PT, R2, R5, PT ;  /* 0x000000050200720c */ /* 0x000fe20003f06070 */
[----:B------:R-:W-:Y:S01]  /*14e0*/  @UP1 UIMAD UR26, UR24, UR9, URZ ;  /* 0x00000009181a12a4 */ /* 0x000fe2000f8e023f */
[----:B------:R-:W-:Y:S01]  /*14f0*/  LOP3.LUT R2, R6, UR59, RZ, 0x3c, !PT ;  /* 0x0000003b06027c12 */ /* 0x000fe2000f8e3cff */
[----:B------:R-:W-:Y:S01]  /*1500*/  ULDC UR29, c[0x0][0x2c4] ;  /* 0x0000b100001d7ab9 */ /* 0x000fe20000000800 */
[----:B------:R-:W-:-:S02]  /*1510*/  UIMAD UR24, UR12, UR23, UR13 ;  /* 0x000000170c1872a4 */ /* 0x000fc4000f8e020d */
[----:B------:R-:W-:Y:S01]  /*1520*/  ISETP.GE.AND P2, PT, R2, RZ, PT ;  /* 0x000000ff0200720c */ /* 0x000fe20003f46270 */
[----:B------:R-:W-:Y:S02]  /*1530*/  @UP3 UIMAD UR23, UR51, UR29, URZ ;  /* 0x0000001d331732a4 */ /* 0x000fe4000f8e023f */
[----:B------:R-:W-:Y:S02]  /*1540*/  @!UP0 UIADD3 UR52, UR43, UR41, URZ ;  /* 0x000000292b348290 */ /* 0x000fe4000fffe03f */
[----:B------:R-:W-:Y:S02]  /*1550*/  UIMAD.WIDE.U32 UR40, UR12, UR18, URZ ;  /* 0x000000120c2872a5 */ /* 0x000fe4000f8e003f */
[----:B------:R-:W-:Y:S01]  /*1560*/  @P0 VIADD R0, R0, 0x1 ;  /* 0x0000000100000836 */ /* 0x000fe20000000000 */
[----:B------:R-:W-:Y:S01]  /*1570*/  @UP3 USEL UR18, UR23, UR6, !UP0 ;  /* 0x0000000617123287 */ /* 0x000fe2000c000000 */
[----:B------:R-:W-:Y:S01]  /*1580*/  PLOP3.LUT P0, PT, PT, PT, UP3, 0x80, 0x0 ;  /* 0x000000000000781c */ /* 0x000fe20003f0f038 */
[----:B------:R-:W-:Y:S01]  /*1590*/  @!UP3 UIMAD UR13, UR51, UR48, UR59 ;  /* 0x00000030330db2a4 */ /* 0x000fe2000f8e023b */
[----:B------:R-:W-:Y:S01]  /*15a0*/  IMAD.MOV.U32 R11, RZ, RZ, R0 ;  /* 0x000000ffff0b7224 */ /* 0x000fe200078e0000 */
[----:B------:R-:W-:Y:S01]  /*15b0*/  @UP3 ULDC UR12, c[0x0][0x2e4] ;  /* 0x0000b900000c3ab9 */ /* 0x000fe20000000800 */
[----:B------:R-:W-:-:S02]  /*15c0*/  USEL UR57, UR34, URZ, UP4 ;  /* 0x0000003f22397287 */ /* 0x000fc4000a000000 */
[----:B------:R-:W-:Y:S01]  /*15d0*/  USHF.R.S32.HI UR48, URZ, 0x7, UR33 ;  /* 0x000000073f307899 */ /* 0x000fe20008011421 */
[----:B------:R-:W-:Y:S01]  /*15e0*/  @!P2 IADD3 R11, -R11, RZ, RZ ;  /* 0x000000ff0b0ba210 */ /* 0x000fe20007ffe1ff */
[----:B------:R-:W-:Y:S01]  /*15f0*/  @UP3 UIMAD UR23, UR59, UR12, UR18 ;  /* 0x0000000c3b1732a4 */ /* 0x000fe2000f8e0212 */
[----:B------:R-:W-:Y:S01]  /*1600*/  @!P3 LOP3.LUT R11, RZ, R6, RZ, 0x33, !PT ;  /* 0x00000006ff0bb212 */ /* 0x000fe200078e33ff */
[----:B------:R-:W-:Y:S02]  /*1610*/  USEL UR54, UR50, URZ, UP4 ;  /* 0x0000003f32367287 */ /* 0x000fe4000a000000 */
[----:B------:R-:W-:Y:S02]  /*1620*/  USHF.R.S32.HI UR39, URZ, 0x1f, UR32 ;  /* 0x0000001f3f277899 */ /* 0x000fe40008011420 */
[----:B------:R-:W-:Y:S02]  /*1630*/  USHF.R.S32.HI UR55, URZ, 0x1f, UR53 ;  /* 0x0000001f3f377899 */ /* 0x000fe40008011435 */
[----:B------:R-:W-:-:S02]  /*1640*/  @UP1 UIADD3 UR36, UR21, UR26, URZ ;  /* 0x0000001a15241290 */ /* 0x000fc4000fffe03f */
[----:B------:R-:W-:Y:S02]  /*1650*/  @!UP3 UIMAD UR23, UR13, UR29, URZ ;  /* 0x0000001d0d17b2a4 */ /* 0x000fe4000f8e023f */
        /* <DEDUP_REMOVED lines=17> */
.L_x_826:
        /* <DEDUP_REMOVED lines=13> */
.L_x_827:
        /* <DEDUP_REMOVED lines=11> */
.L_x_828:
[----:B------:R-:W-:Y:S02]  /*18f0*/  ULDC UR6, c[0x0][0x270] ;  /* 0x00009c0000067ab9 */ /* 0x000fe40000000800 */
[----:B------:R-:W-:-:S04]  /*1900*/  UIMAD UR6, UR51, UR6, UR59 ;  /* 0x00000006330672a4 */ /* 0x000fc8000f8e023b */
[----:B------:R-:W-:-:S12]  /*1910*/  UIMAD UR6, UR6, UR61, URZ ;  /* 0x0000003d060672a4 */ /* 0x000fd8000f8e023f */
.L_x_829:
[----:B------:R-:W-:Y:S01]  /*1920*/  SHF.R.S32.HI R19, RZ, 0x1f, R250 ;  /* 0x0000001fff137819 */ /* 0x000fe200000114fa */
[----:B------:R-:W1:Y:S01]  /*1930*/  LDC.64 R6, c[0x0][0x420] ;  /* 0x00010800ff067b82 */ /* 0x000e620000000a00 */
[----:B------:R-:W-:Y:S01]  /*1940*/  IADD3 R2, P0, R250, UR7, RZ ;  /* 0x00000007fa027c10 */ /* 0x000fe2000ff1e0ff */
[----:B------:R-:W2:Y:S01]  /*1950*/  S2R R20, SR_TID.X ;  /* 0x0000000000147919 */ /* 0x000ea20000002100 */
[----:B------:R-:W-:Y:S01]  /*1960*/  SHF.R.S32.HI R239, RZ, 0x1f, R238 ;  /* 0x0000001fffef7819 */ /* 0x000fe200000114ee */
[----:B------:R-:W-:Y:S01]  /*1970*/  UIADD3 UR20, UR7, UR23, URZ ;  /* 0x0000001707147290 */ /* 0x000fe2000fffe03f */
[----:B------:R-:W-:Y:S01]  /*1980*/  IADD3.X R0, R19, UR37, RZ, P0, !PT ;  /* 0x0000002513007c10 */ /* 0x000fe200087fe4ff */
[----:B------:R-:W-:Y:S01]  /*1990*/  ULDC.64 UR28, c[0x0][0x2b0] ;  /* 0x0000ac00001c7ab9 */ /* 0x000fe20000000a00 */
[----:B------:R-:W-:Y:S01]  /*19a0*/  USHF.R.S32.HI UR26, URZ, 0x1f, UR59 ;  /* 0x0000001f3f1a7899 */ /* 0x000fe2000801143b */
[----:B------:R-:W-:Y:S01]  /*19b0*/  BSSY B1, `(.L_x_825) ;  /* 0x0000ba2000017945 */ /* 0x000fe20003800000 */
[----:B------:R-:W-:Y:S01]  /*19c0*/  UIADD3 UR24, UR7, UR6, URZ ;  /* 0x0000000607187290 */ /* 0x000fe2000fffe03f */
[----:B------:R-:W-:Y:S01]  /*19d0*/  IMAD R0, R0, UR14, RZ ;  /* 0x0000000e00007c24 */ /* 0x000fe2000f8e02ff */
[----:B------:R-:W-:-:S02]  /*19e0*/  UIMAD.WIDE UR20, UR20, 0x4, UR28 ;  /* 0x00000004141478a5 */ /* 0x000fc4000f8e021c */
[----:B------:R-:W-:Y:S01]  /*19f0*/  UIADD3 UR6, -UR19, UR25, UR32 ;  /* 0x0000001913067290 */ /* 0x000fe2000fffe120 */
[C---:B------:R-:W-:Y:S01]  /*1a00*/  IMAD R0, R2.reuse, UR15, R0 ;  /* 0x0000000f02007c24 */ /* 0x040fe2000f8e0200 */
[----:B------:R-:W-:Y:S01]  /*1a10*/  ULDC.64 UR28, c[0x0][0x428] ;  /* 0x00010a00001c7ab9 */ /* 0x000fe20000000a00 */
[----:B------:R-:W-:Y:S01]  /*1a20*/  IMAD.WIDE.U32 R2, R2, UR14, R238 ;  /* 0x0000000e02027c25 */ /* 0x000fe2000f8e00ee */
[----:B------:R-:W-:Y:S01]  /*1a30*/  ULDC UR23, c[0x0][0x398] ;  /* 0x0000e60000177ab9 */ /* 0x000fe20000000800 */
[----:B------:R-:W-:Y:S01]  /*1a40*/  ULDC UR13, c[0x0][0x2dc] ;  /* 0x0000b700000d7ab9 */ /* 0x000fe20000000800 */
[----:B------:R-:W-:Y:S01]  /*1a50*/  ULDC UR18, c[0x0][0x270] ;  /* 0x00009c0000127ab9 */ /* 0x000fe20000000800 */
[----:B------:R-:W-:Y:S01]  /*1a60*/  UIADD3 UR6, UR6, -UR23, URZ ;  /* 0x8000001706067290 */ /* 0x000fe2000fffe03f */
[----:B------:R-:W-:Y:S01]  /*1a70*/  IADD3 R4, P0, R2, UR56, RZ ;  /* 0x0000003802047c10 */ /* 0x000fe2000ff1e0ff */
[----:B------:R-:W-:Y:S01]  /*1a80*/  ULDC.64 UR30, c[0x0][0x258] ;  /* 0x00009600001e7ab9 */ /* 0x000fe20000000a00 */
[----:B------:R-:W-:Y:S01]  /*1a90*/  UIMAD UR18, UR13, UR18, URZ ;  /* 0x000000120d1272a4 */ /* 0x000fe2000f8e023f */
[----:B------:R-:W-:Y:S01]  /*1aa0*/  IMAD.U32 R8, RZ, RZ, UR30 ;  /* 0x0000001eff087e24 */ /* 0x000fe2000f8e00ff */
[----:B------:R-:W-:Y:S01]  /*1ab0*/  IADD3.X R5, R3, UR47, R0, P0, !PT ;  /* 0x0000002f03057c10 */ /* 0x000fe200087fe400 */
[----:B-1----:R-:W-:Y:S01]  /*1ac0*/  IMAD R0, R6, UR37, RZ ;  /* 0x0000002506007c24 */ /* 0x002fe2000f8e02ff */
[----:B------:R-:W-:Y:S01]  /*1ad0*/  IADD3 R2, P0, R238, UR12, RZ ;  /* 0x0000000cee027c10 */ /* 0x000fe2000ff1e0ff */
[----:B------:R-:W-:-:S02]  /*1ae0*/  USHF.L.U32 UR12, UR18, 0x7, URZ ;  /* 0x00000007120c7899 */ /* 0x000fc4000800063f */
[----:B------:R-:W-:Y:S01]  /*1af0*/  IMAD R0, R7, UR7, R0 ;  /* 0x0000000707007c24 */ /* 0x000fe2000f8e0200 */
[----:B------:R-:W-:Y:S01]  /*1b00*/  IADD3.X R3, R239, UR52, RZ, P0, !PT ;  /* 0x00000034ef037c10 */ /* 0x000fe200087fe4ff */
[----:B------:R-:W-:Y:S01]  /*1b10*/  UIADD3 UR23, UP2, UP0, UR40, UR12, UR53 ;  /* 0x0000000c28177290 */ /* 0x000fe2000f85e035 */
[----:B------:R-:W-:Y:S01]  /*1b20*/  IMAD.WIDE.U32 R4, R8, UR59, R4 ;  /* 0x0000003b08047c25 */ /* 0x000fe2000f8e0004 */
[----:B--2---:R-:W-:Y:S01]  /*1b30*/  SHF.R.S32.HI R21, RZ, 0x1f, R20 ;  /* 0x0000001fff157819 */ /* 0x004fe20000011414 */
[----:B------:R-:W-:Y:S02]  /*1b40*/  USHF.R.S32.HI UR12, URZ, 0x1f, UR12 ;  /* 0x0000001f3f0c7899 */ /* 0x000fe4000801140c */
[----:B------:R-:W-:Y:S01]  /*1b50*/  IMAD.WIDE.U32 R2, R6, UR7, R2 ;  /* 0x0000000706027c25 */ /* 0x000fe2000f8e0002 */
[----:B------:R-:W-:Y:S01]  /*1b60*/  UIMAD UR7, UR26, UR28, URZ ;  /* 0x0000001c1a0772a4 */ /* 0x000fe2000f8e023f */
[----:B------:R-:W-:Y:S01]  /*1b70*/  LEA.HI R9, R21, R20, RZ, 0x5 ;  /* 0x0000001415097211 */ /* 0x000fe200078f28ff */
[----:B------:R-:W-:Y:S01]  /*1b80*/  ULDC.64 UR46, c[0x0][0x478] ;  /* 0x00011e00002e7ab9 */ /* 0x000fe20000000a00 */
[----:B------:R-:W-:Y:S01]  /*1b90*/  IMAD.IADD R3, R3, 0x1, R0 ;  /* 0x0000000103037824 */ /* 0x000fe200078e0200 */
[----:B------:R-:W-:Y:S01]  /*1ba0*/  UIMAD UR29, UR59, UR29, UR7 ;  /* 0x0000001d3b1d72a4 */ /* 0x000fe2000f8e0207 */
[----:B------:R-:W-:Y:S01]  /*1bb0*/  IMAD.U32 R0, RZ, RZ, UR28 ;  /* 0x0000001cff007e24 */ /* 0x000fe2000f8e00ff */
[----:B------:R-:W-:-:S02]  /*1bc0*/  UIMAD UR7, UR26, UR30, URZ ;  /* 0x0000001e1a0772a4 */ /* 0x000fc4000f8e023f */
[----:B------:R-:W-:Y:S01]  /*1bd0*/  USHF.R.S32.HI UR26, URZ, 0x1f, UR6 ;  /* 0x0000001f3f1a7899 */ /* 0x000fe20008011406 */
[----:B------:R-:W-:Y:S01]  /*1be0*/  IMAD.WIDE.U32 R2, R0, UR59, R2 ;  /* 0x0000003b00027c25 */ /* 0x000fe2000f8e0002 */
[----:B------:R-:W-:Y:S01]  /*1bf0*/  LOP3.LUT R0, R9, 0xffffffe0, RZ, 0xc0, !PT ;  /* 0xffffffe009007812 */ /* 0x000fe200078ec0ff */
[----:B------:R-:W-:Y:S01]  /*1c00*/  UIMAD UR31, UR59, UR31, UR7 ;  /* 0x0000001f3b1f72a4 */ /* 0x000fe2000f8e0207 */
[----:B------:R-:W-:Y:S01]  /*1c10*/  SHF.R.S32.HI R9, RZ, 0x5, R9 ;  /* 0x00000005ff097819 */ /* 0x000fe20000011409 */
[----:B------:R-:W-:Y:S01]  /*1c20*/  ULEA.HI UR26, UR26, UR6, URZ, 0x7 ;  /* 0x000000061a1a7291 */ /* 0x000fe2000f8f383f */
[----:B------:R-:W-:Y:S01]  /*1c30*/  VIADD R3, R3, UR29 ;  /* 0x0000001d03037c36 */ /* 0x000fe20008000000 */
[----:B------:R-:W-:Y:S01]  /*1c40*/  UIADD3.X UR6, UR50, UR12, UR55, UP2, UP0 ;  /* 0x0000000c32067290 */ /* 0x000fe200097e0437 */
[----:B------:R-:W-:Y:S01]  /*1c50*/  IMAD.IADD R12, R20, 0x1, -R0 ;  /* 0x00000001140c7824 */ /* 0x000fe200078e0a00 */
[----:B------:R-:W-:Y:S01]  /*1c60*/  USHF.R.S32.HI UR26, URZ, 0x7, UR26 ;  /* 0x000000073f1a7899 */ /* 0x000fe2000801141a */
[----:B------:R-:W-:Y:S01]  /*1c70*/  IMAD.WIDE.U32 R2, R250, R6, R2 ;  /* 0x00000006fa027225 */ /* 0x000fe200078e0002 */
[----:B------:R-:W-:-:S02]  /*1c80*/  UIADD3 UR7, UP3, UP2, UR57, UR23, UR58 ;  /* 0x0000001739077290 */ /* 0x000fc4000fa7e03a */
[----:B------:R-:W-:Y:S01]  /*1c90*/  UISETP.LT.AND UP0, UPT, URZ, UR26, UPT ;  /* 0x0000001a3f00728c */ /* 0x000fe2000bf01270 */
[----:B------:R-:W-:Y:S01]  /*1ca0*/  IMAD R0, R9, UR18, R12 ;  /* 0x0000001209007c24 */ /* 0x000fe2000f8e020c */
[----:B------:R-:W-:Y:S01]  /*1cb0*/  UIADD3.X UR12, UR54, UR6, UR49, UP3, UP2 ;  /* 0x00000006360c7290 */ /* 0x000fe20009fe4431 */
[----:B------:R-:W-:Y:S01]  /*1cc0*/  IMAD R9, R19, R6, RZ ;  /* 0x0000000613097224 */ /* 0x000fe200078e02ff */
[----:B------:R-:W-:Y:S01]  /*1cd0*/  USEL UR26, URZ, UR26, !UP0 ;  /* 0x0000001a3f1a7287 */ /* 0x000fe2000c000000 */
[----:B------:R-:W-:Y:S01]  /*1ce0*/  VIADD R5, R5, UR31 ;  /* 0x0000001f05057c36 */ /* 0x000fe20008000000 */
[----:B------:R-:W-:Y:S01]  /*1cf0*/  IADD3 R8, P0, R0, UR7, RZ ;  /* 0x0000000700087c10 */ /* 0x000fe2000ff1e0ff */
[----:B------:R-:W-:Y:S01]  /*1d00*/  IMAD R9, R250, R7, R9 ;  /* 0x00000007fa097224 */ /* 0x000fe200078e0209 */
[----:B------:R-:W-:Y:S02]  /*1d10*/  UISETP.GT.AND UP0, UPT, UR48, UR26, UPT ;  /* 0x0000001a3000728c */ /* 0x000fe4000bf04270 */
[----:B------:R-:W-:Y:S01]  /*1d20*/  LEA.HI.X.SX32 R10, R0, UR12, 0x1, P0 ;  /* 0x0000000c000a7c11 */ /* 0x000fe200080f0eff */
[----:B------:R-:W-:Y:S01]  /*1d30*/  UIMAD.WIDE UR6, UR24, 0x4, UR46 ;  /* 0x00000004180678a5 */ /* 0x000fe2000f8e022e */
[----:B------:R-:W-:Y:S01]  /*1d40*/  IMAD.IADD R0, R3, 0x1, R9 ;  /* 0x0000000103007824 */ /* 0x000fe200078e0209 */
[----:B------:R-:W-:Y:S01]  /*1d50*/  ULDC.64 UR44, c[0x0][0x210] ;  /* 0x00008400002c7ab9 */ /* 0x000fe20000000a00 */
[----:B------:R-:W-:Y:S01]  /*1d60*/  PLOP3.LUT P0, PT, PT, PT, UP0, 0x80, 0x0 ;  /* 0x000000000000781c */ /* 0x000fe20003f0f008 */
[----:B------:R-:W-:Y:S01]  /*1d70*/  ULDC.64 UR42, c[0x0][0x3e0] ;  /* 0x0000f800002a7ab9 */ /* 0x000fe20000000a00 */
[----:B------:R-:W-:Y:S01]  /*1d80*/  ULDC.64 UR40, c[0x0][0x400] ;  /* 0x0001000000287ab9 */ /* 0x000fe20000000a00 */
[----:B------:R-:W-:Y:S01]  /*1d90*/  LEA R240, P4, R4, UR44, 0x1 ;  /* 0x0000002c04f07c11 */ /* 0x000fe2000f8808ff */
[----:B------:R-:W-:Y:S01]  /*1da0*/  UIADD3 UR13, UR48, -0x1, URZ ;  /* 0xffffffff300d7890 */ /* 0x000fe2000fffe03f */
[----:B------:R-:W-:Y:S01]  /*1db0*/  LEA R190, P2, R8, UR40, 0x2 ;  /* 0x0000002808be7c11 */ /* 0x000fe2000f8410ff */
[----:B------:R-:W-:Y:S01]  /*1dc0*/  UMOV UR24, UR6 ;  /* 0x0000000600187c82 */ /* 0x000fe20008000000 */
[----:B------:R-:W-:Y:S01]  /*1dd0*/  LEA R242, P3, R2, UR42, 0x1 ;  /* 0x0000002a02f27c11 */ /* 0x000fe2000f8608ff */
[----:B------:R-:W-:Y:S01]  /*1de0*/  UMOV UR23, UR7 ;  /* 0x0000000700177c82 */ /* 0x000fe20008000000 */
[----:B------:R-:W-:-:S02]  /*1df0*/  LEA.HI.X R191, R8, UR41, R10, 0x2, P2 ;  /* 0x0000002908bf7c11 */ /* 0x000fc400090f140a */
[----:B------:R-:W-:Y:S02]  /*1e00*/  LEA.HI.X R237, R4, UR45, R5, 0x1, P4 ;  /* 0x0000002d04ed7c11 */ /* 0x000fe4000a0f0c05 */
[----:B------:R-:W-:Y:S01]  /*1e10*/  LEA.HI.X R241, R2, UR43, R0, 0x1, P3 ;  /* 0x0000002b02f17c11 */ /* 0x000fe200098f0c00 */
        /* <DEDUP_REMOVED lines=20> */
.L_x_831:
        /* <DEDUP_REMOVED lines=20> */
.L_x_832:
        /* <DEDUP_REMOVED lines=35> */
.L_x_834:
[----:B------:R-:W-:Y:S05]  /*22d0*/  BSYNC B0 ;  /* 0x0000000000007941 */ /* 0x000fea0003800000 */
.L_x_833:
        /* <DEDUP_REMOVED lines=14> */
.L_x_836:
[----:B------:R-:W-:Y:S05]  /*23c0*/  BSYNC B0 ;  /* 0x0000000000007941 */ /* 0x000fea0003800000 */
.L_x_835:
        /* <DEDUP_REMOVED lines=14> */
.L_x_838:
[----:B------:R-:W-:Y:S05]  /*24b0*/  BSYNC B0 ;  /* 0x0000000000007941 */ /* 0x000fea0003800000 */
.L_x_837:
        /* <DEDUP_REMOVED lines=14> */
.L_x_840:
[----:B------:R-:W-:Y:S05]  /*25a0*/  BSYNC B0 ;  /* 0x0000000000007941 */ /* 0x000fea0003800000 */
.L_x_839:
        /* <DEDUP_REMOVED lines=26> */
.L_x_842:
[----:B------:R-:W-:Y:S05]  /*2750*/  BSYNC B0 ;  /* 0x0000000000007941 */ /* 0x000fea0003800000 */
.L_x_841:
        /* <DEDUP_REMOVED lines=14> */
.L_x_844:
[----:B------:R-:W-:Y:S05]  /*2840*/  BSYNC B0 ;  /* 0x0000000000007941 */ /* 0x000fea0003800000 */
.L_x_843:
        /* <DEDUP_REMOVED lines=14> */
.L_x_846:
[----:B------:R-:W-:Y:S05]  /*2930*/  BSYNC B0 ;  /* 0x0000000000007941 */ /* 0x000fea0003800000 */
.L_x_845:
        /* <DEDUP_REMOVED lines=14> */
.L_x_830:
        /* <DEDUP_REMOVED lines=33> */
.L_x_849:
[----:B------:R-:W-:Y:S05]  /*2c30*/  BSYNC B0 ;  /* 0x0000000000007941 */ /* 0x000fea0003800000 */
.L_x_848:
        /* <DEDUP_REMOVED lines=14> */
.L_x_851:
[----:B------:R-:W-:Y:S05]  /*2d20*/  BSYNC B0 ;  /* 0x0000000000007941 */ /* 0x000fea0003800000 */
.L_x_850:
        /* <DEDUP_REMOVED lines=13> */
.L_x_853:
[----:B------:R-:W-:Y:S05]  /*2e00*/  BSYNC B0 ;  /* 0x0000000000007941 */ /* 0x000fea0003800000 */
.L_x_852:
        /* <DEDUP_REMOVED lines=16> */
.L_x_855:
[----:B------:R-:W-:Y:S05]  /*2f10*/  BSYNC B0 ;  /* 0x0000000000007941 */ /* 0x000fea0003800000 */
.L_x_854:
        /* <DEDUP_REMOVED lines=19> */
.L_x_857:
[----:B------:R-:W-:Y:S05]  /*3050*/  BSYNC B0 ;  /* 0x0000000000007941 */ /* 0x000fea0003800000 */
.L_x_856:
        /* <DEDUP_REMOVED lines=21> */
.L_x_859:
[----:B------:R-:W-:Y:S05]  /*31b0*/  BSYNC B0 ;  /* 0x0000000000007941 */ /* 0x000fea0003800000 */
.L_x_858:
        /* <DEDUP_REMOVED lines=21> */
.L_x_861:
[----:B------:R-:W-:Y:S05]  /*3310*/  BSYNC B0 ;  /* 0x0000000000007941 */ /* 0x000fea0003800000 */
.L_x_860:
        /* <DEDUP_REMOVED lines=23> */
.L_x_863:
[----:B------:R-:W-:Y:S05]  /*3490*/  BSYNC B0 ;  /* 0x0000000000007941 */ /* 0x000fea0003800000 */
.L_x_862:
[----:B------:R-:W-:Y:S01]  /*34a0*/  UIMAD UR7, UR39, UR10, URZ ;  /* 0x0000000a270772a4 */ /* 0x000fe2000f8e023f */
[----:B---3--:R-:W-:Y:S01]  /*34b0*/  IMAD.WIDE.U32 R2, R5, UR32, R238 ;  /* 0x0000002005027c25 */ /* 0x008fe2000f8e00ee */
[----:B------:R-:W-:Y:S01]  /*34c0*/  ULDC.64 UR14, c[0x0][0x260] ;  /* 0x00009800000e7ab9 */ /* 0x000fe20000000a00 */
[----:B------:R-:W-:Y:S01]  /*34d0*/  BSSY B0, `(.L_x_864) ;  /* 0x0000028000007945 */ /* 0x000fe20003800000 */
[----:B------:R-:W-:Y:S01]  /*34e0*/  UIMAD UR12, UR32, UR11, UR7 ;  /* 0x0000000b200c72a4 */ /* 0x000fe2000f8e0207 */
[C---:B------:R-:W-:Y:S01]  /*34f0*/  VIADD R5, R243.reuse, 0x8 ;  /* 0x00000008f3057836 */ /* 0x040fe20000000000 */
[----:B------:R-:W-:Y:S01]  /*3500*/  UIMAD UR7, UR22, -0x80, UR19 ;  /* 0xffffff80160778a4 */ /* 0x000fe2000f8e0213 */
[----:B------:R-:W-:Y:S01]  /*3510*/  IADD3 R2, P0, R2, UR33, RZ ;  /* 0x0000002102027c10 */ /* 0x000fe2000ff1e0ff */
[----:B------:R-:W-:Y:S02]  /*3520*/  VIADD R10, R243, 0x48 ;  /* 0x00000048f30a7836 */ /* 0x000fe40000000000 */
[----:B------:R-:W-:-:S02]  /*3530*/  IMAD.U32 R4, RZ, RZ, UR12 ;  /* 0x0000000cff047e24 */ /* 0x000fc4000f8e00ff */
[----:B------:R-:W-:Y:S02]  /*3540*/  ISETP.GE.AND P5, PT, R250, UR7, PT ;  /* 0x00000007fa007c0c */ /* 0x000fe4000bfa6270 */
[----:B------:R-:W-:Y:S02]  /*3550*/  ISETP.GE.AND P6, PT, R10, UR6, PT ;  /* 0x000000060a007c0c */ /* 0x000fe4000bfc6270 */
[----:B------:R-:W-:Y:S01]  /*3560*/  IADD3.X R3, R3, UR34, R4, P0, !PT ;  /* 0x0000002203037c10 */ /* 0x000fe200087fe404 */
[----:B------:R-:W-:Y:S01]  /*3570*/  IMAD R4, R13, UR14, RZ ;  /* 0x0000000e0d047c24 */ /* 0x000fe2000f8e02ff */
[----:B------:R-:W-:Y:S01]  /*3580*/  ISETP.GE.AND P0, PT, R5, UR6, PT ;  /* 0x0000000605007c0c */ /* 0x000fe2000bf06270 */
[----:B------:R-:W-:Y:S02]  /*3590*/  VIADD R5, R243, 0x40 ;  /* 0x00000040f3057836 */ /* 0x000fe40000000000 */
[C---:B------:R-:W-:Y:S01]  /*35a0*/  IMAD R4, R11.reuse, UR15, R4 ;  /* 0x0000000f0b047c24 */ /* 0x040fe2000f8e0204 */
[----:B------:R-:W-:Y:S01]  /*35b0*/  P2R R15, PR, RZ, 0x1 ;  /* 0x00000001ff0f7803 */ /* 0x000fe20000000000 */
[----:B------:R-:W-:Y:S01]  /*35c0*/  IMAD.WIDE.U32 R2, R11, UR14, R2 ;  /* 0x0000000e0b027c25 */ /* 0x000fe2000f8e0002 */
[----:B------:R-:W-:Y:S01]  /*35d0*/  ISETP.GE.AND P2, PT, R5, UR6, PT ;  /* 0x0000000605007c0c */ /* 0x000fe2000bf46270 */
[----:B------:R3:W-:Y:S01]  /*35e0*/  @P5 STS.128 [R0+0xc000], RZ ;  /* 0x00c000ff00005388 */ /* 0x0007e20000000c00 */
[----:B------:R-:W-:Y:S01]  /*35f0*/  ISETP.GE.AND P0, PT, R243, UR6, PT ;  /* 0x00000006f3007c0c */ /* 0x000fe2000bf06270 */
[----:B------:R-:W-:Y:S01]  /*3600*/  IMAD.IADD R8, R3, 0x1, R4 ;  /* 0x0000000103087824 */ /* 0x000fe200078e0204 */
[----:B------:R-:W-:-:S02]  /*3610*/  P2R R9, PR, RZ, 0x4 ;  /* 0x00000004ff097803 */ /* 0x000fc40000000000 */
[----:B------:R-:W-:Y:S01]  /*3620*/  P2R R14, PR, RZ, 0x1 ;  /* 0x00000001ff0e7803 */ /* 0x000fe20000000000 */
[----:B------:R-:W-:Y:S08]  /*3630*/  @P5 BRA `(.L_x_865) ;  /* 0x0000000000445947 */ /* 0x000ff00003800000 */
        /* <DEDUP_REMOVED lines=17> */
.L_x_865:
[----:B------:R-:W-:Y:S05]  /*3750*/  BSYNC B0 ;  /* 0x0000000000007941 */ /* 0x000fea0003800000 */
.L_x_864:
        /* <DEDUP_REMOVED lines=23> */
.L_x_867:
[----:B------:R-:W-:Y:S05]  /*38d0*/  BSYNC B0 ;  /* 0x0000000000007941 */ /* 0x000fea0003800000 */
.L_x_866:
        /* <DEDUP_REMOVED lines=23> */
.L_x_869:
[----:B------:R-:W-:Y:S05]  /*3a50*/  BSYNC B0 ;  /* 0x0000000000007941 */ /* 0x000fea0003800000 */
.L_x_868:
        /* <DEDUP_REMOVED lines=23> */
.L_x_871:
[----:B------:R-:W-:Y:S05]  /*3bd0*/  BSYNC B0 ;  /* 0x0000000000007941 */ /* 0x000fea0003800000 */
.L_x_870:
        /* <DEDUP_REMOVED lines=32> */
.L_x_873:
[----:B------:R-:W-:Y:S05]  /*3de0*/  BSYNC B0 ;  /* 0x0000000000007941 */ /* 0x000fea0003800000 */
.L_x_872:
        /* <DEDUP_REMOVED lines=22> */
.L_x_875:
[----:B------:R-:W-:Y:S05]  /*3f50*/  BSYNC B0 ;  /* 0x0000000000007941 */ /* 0x000fea0003800000 */
.L_x_874:
[----:B------:R-:W1:Y:S01]  /*3f60*/  LDC.64 R16, c[0x0][0x3b8] ;  /* 0x0000ee00ff107b82 */ /* 0x000e620000000a00 */
        /* <DEDUP_REMOVED lines=22> */
.L_x_877:
[----:B------:R-:W-:Y:S05]  /*40d0*/  BSYNC B0 ;  /* 0x0000000000007941 */ /* 0x000fea0003800000 */
.L_x_876:
        /* <DEDUP_REMOVED lines=22> */
.L_x_879:
[----:B------:R-:W-:Y:S05]  /*4240*/  BSYNC B0 ;  /* 0x0000000000007941 */ /* 0x000fea0003800000 */
.L_x_878:
[----:B-1----:R-:W-:Y:S01]  /*4250*/  IMAD.MOV.U32 R2, RZ, RZ, 0x4 ;  /* 0x00000004ff027424 */ /* 0x002fe200078e00ff */
[----:B------:R-:W-:Y:S01]  /*4260*/  ULDC UR6, c[0x0][0x270] ;  /* 0x00009c0000067ab9 */ /* 0x000fe20000000800 */
[----:B------:R-:W-:Y:S01]  /*4270*/  IMAD.MOV.U32 R246, RZ, RZ, 0x7f800000 ;  /* 0x7f800000fff67424 */ /* 0x000fe200078e00ff */
[----:B------:R-:W-:Y:S01]  /*4280*/  ULDC UR28, c[0x0][0x2d0] ;  /* 0x0000b400001c7ab9 */ /* 0x000fe20000000800 */
[----:B------:R-:W-:Y:S01]  /*4290*/  IMAD.MOV.U32 R247, RZ, RZ, 0x7f800000 ;  /* 0x7f800000fff77424 */ /* 0x000fe200078e00ff */
[----:B------:R-:W-:Y:S01]  /*42a0*/  ULDC UR30, c[0x0][0x2dc] ;  /* 0x0000b700001e7ab9 */ /* 0x000fe20000000800 */
[----:B------:R-:W-:Y:S01]  /*42b0*/  IMAD.MOV.U32 R244, RZ, RZ, 0x7f800000 ;  /* 0x7f800000fff47424 */ /* 0x000fe200078e00ff */
[----:B------:R-:W-:Y:S01]  /*42c0*/  ULDC UR29, c[0x0][0x270] ;  /* 0x00009c00001d7ab9 */ /* 0x000fe20000000800 */
[----:B------:R-:W-:Y:S01]  /*42d0*/  IMAD.WIDE R2, R243, R2, UR20 ;  /* 0x00000014f3027e25 */ /* 0x000fe2000f8e0202 */
[----:B------:R-:W2:Y:S01]  /*42e0*/  LDG.E.64 R4, desc[UR16][R16.64+0x8] ;  /* 0x0000081010047981 */ /* 0x000ea2000c1e1b00 */
[----:B------:R-:W-:-:S02]  /*42f0*/  ISETP.NE.AND P0, PT, R9, RZ, PT ;  /* 0x000000ff0900720c */ /* 0x000fc40003f05270 */
[----:B------:R-:W-:Y:S01]  /*4300*/  ISETP.NE.AND P3, PT, R14, RZ, PT ;  /* 0x000000ff0e00720c */ /* 0x000fe20003f65270 */
[----:B------:R-:W2:Y:S01]  /*4310*/  LDG.E.64 R8, desc[UR16][R16.64] ;  /* 0x0000001010087981 */ /* 0x000ea2000c1e1b00 */
[----:B------:R-:W-:Y:S01]  /*4320*/  ISETP.NE.AND P2, PT, R15, RZ, PT ;  /* 0x000000ff0f00720c */ /* 0x000fe20003f45270 */
[----:B------:R-:W-:Y:S02]  /*4330*/  IMAD.MOV.U32 R6, RZ, RZ, 0x4 ;  /* 0x00000004ff067424 */ /* 0x000fe400078e00ff */
[----:B------:R-:W-:Y:S01]  /*4340*/  IMAD.MOV.U32 R245, RZ, RZ, 0x7f800000 ;  /* 0x7f800000fff57424 */ /* 0x000fe200078e00ff */
[----:B------:R-:W0:Y:S01]  /*4350*/  LDGDEPBAR ;  /* 0x00000000000079af */ /* 0x000e220000000000 */
[----:B------:R-:W-:Y:S02]  /*4360*/  IMAD.MOV.U32 R185, RZ, RZ, 0x20 ;  /* 0x00000020ffb97424 */ /* 0x000fe400078e00ff */
[----:B------:R-:W-:Y:S02]  /*4370*/  IMAD.MOV.U32 R178, RZ, RZ, 0x40 ;  /* 0x00000040ffb27424 */ /* 0x000fe400078e00ff */
[----:B------:R-:W-:Y:S01]  /*4380*/  IMAD.MOV.U32 R252, RZ, RZ, 0x40 ;  /* 0x00000040fffc7424 */ /* 0x000fe200078e00ff */
[----:B------:R-:W5:Y:S01]  /*4390*/  @!P0 LDG.E R244, desc[UR16][R2.64+0x100] ;  /* 0x0001001002f48981 */ /* 0x000f62000c1e1900 */
[C---:B------:R-:W-:Y:S01]  /*43a0*/  IMAD.SHL.U32 R186, R188.reuse, 0x2, RZ ;  /* 0x00000002bcba7824 */ /* 0x040fe200078e00ff */
[----:B------:R-:W-:Y:S01]  /*43b0*/  CS2R R126, SRZ ;  /* 0x00000000007e7805 */ /* 0x000fe2000001ff00 */
[----:B------:R-:W-:Y:S01]  /*43c0*/  IMAD.SHL.U32 R184, R188, 0x2, RZ ;  /* 0x00000002bcb87824 */ /* 0x000fe200078e00ff */
[----:B------:R-:W5:Y:S01]  /*43d0*/  @!P3 LDG.E R246, desc[UR16][R2.64] ;  /* 0x0000001002f6b981 */ /* 0x000f62000c1e1900 */
[----:B------:R-:W-:-:S02]  /*43e0*/  CS2R R124, SRZ ;  /* 0x00000000007c7805 */ /* 0x000fc4000001ff00 */
[----:B------:R-:W-:Y:S02]  /*43f0*/  CS2R R130, SRZ ;  /* 0x0000000000827805 */ /* 0x000fe4000001ff00 */
[----:B------:R-:W-:Y:S01]  /*4400*/  CS2R R128, SRZ ;  /* 0x0000000000807805 */ /* 0x000fe2000001ff00 */
[----:B------:R1:W5:Y:S01]  /*4410*/  @!P2 LDG.E R247, desc[UR16][R2.64+0x20] ;  /* 0x0000201002f7a981 */ /* 0x000362000c1e1900 */
        /* <DEDUP_REMOVED lines=24> */
[----:B-1----:R-:W2:Y:S01]  /*45a0*/  S2R R3, SR_TID.X ;  /* 0x0000000000037919 */ /* 0x002ea20000002100 */
[----:B------:R-:W-:Y:S02]  /*45b0*/  LEA.HI R2, R21, R20, RZ, 0x4 ;  /* 0x0000001415027211 */ /* 0x000fe400078f20ff */
[----:B------:R-:W-:Y:S02]  /*45c0*/  CS2R R74, SRZ ;  /* 0x00000000004a7805 */ /* 0x000fe4000001ff00 */
[----:B------:R-:W-:Y:S02]  /*45d0*/  CS2R R72, SRZ ;  /* 0x0000000000487805 */ /* 0x000fe4000001ff00 */
[----:B------:R-:W-:-:S02]  /*45e0*/  CS2R R70, SRZ ;  /* 0x0000000000467805 */ /* 0x000fc4000001ff00 */
[----:B------:R-:W-:Y:S01]  /*45f0*/  LOP3.LUT R2, R2, 0xfffffff0, RZ, 0xc0, !PT ;  /* 0xfffffff002027812 */ /* 0x000fe200078ec0ff */
[----:B------:R-:W-:Y:S01]  /*4600*/  @!P6 IMAD.WIDE R6, R10, R6, UR20 ;  /* 0x000000140a06ee25 */ /* 0x000fe2000f8e0206 */
[----:B------:R-:W-:Y:S01]  /*4610*/  CS2R R68, SRZ ;  /* 0x0000000000447805 */ /* 0x000fe2000001ff00 */
[----:B------:R-:W-:Y:S01]  /*4620*/  ULDC.U8 UR12, c[0x0][0x388] ;  /* 0x0000e200000c7ab9 */ /* 0x000fe20000000000 */
[----:B------:R-:W-:Y:S01]  /*4630*/  ULDC UR11, c[0x0][0x2ec] ;  /* 0x0000bb00000b7ab9 */ /* 0x000fe20000000800 */
[----:B------:R-:W-:Y:S01]  /*4640*/  IMAD.IADD R2, R20, 0x1, -R2 ;  /* 0x0000000114027824 */ /* 0x000fe200078e0a02 */
[----:B------:R1:W5:Y:S01]  /*4650*/  @!P6 LDG.E R245, desc[UR16][R6.64] ;  /* 0x0000001006f5e981 */ /* 0x000362000c1e1900 */
[----:B--234-:R-:W-:-:S04]  /*4660*/  SHF.R.S32.HI R0, RZ, 0x1f, R3 ;  /* 0x0000001fff007819 */ /* 0x01cfc80000011403 */
[----:B------:R-:W-:-:S04]  /*4670*/  LEA.HI R0, R0, R3, RZ, 0x4 ;  /* 0x0000000300007211 */ /* 0x000fc800078f20ff */
[----:B------:R-:W-:-:S05]  /*4680*/  LOP3.LUT R0, R0, 0xfffffff0, RZ, 0xc0, !PT ;  /* 0xfffffff000007812 */ /* 0x000fca00078ec0ff */
[----:B------:R-:W-:-:S05]  /*4690*/  IMAD.IADD R0, R3, 0x1, -R0 ;  /* 0x0000000103007824 */ /* 0x000fca00078e0a00 */
[----:B------:R-:W-:Y:S01]  /*46a0*/  SHF.R.S32.HI R3, RZ, 0x1f, R0 ;  /* 0x0000001fff037819 */ /* 0x000fe20000011400 */
[----:B------:R-:W-:Y:S01]  /*46b0*/  UIMAD UR6, UR51, UR6, UR59 ;  /* 0x00000006330672a4 */ /* 0x000fe2000f8e023b */
[----:B-1----:R-:W-:Y:S02]  /*46c0*/  SHF.R.S32.HI R6, RZ, 0x1f, R2 ;  /* 0x0000001fff067819 */ /* 0x002fe40000011402 */
[----:B------:R-:W-:Y:S01]  /*46d0*/  LEA.HI R3, R3, R0, RZ, 0x3 ;  /* 0x0000000003037211 */ /* 0x000fe200078f18ff */
[----:B------:R-:W-:Y:S01]  /*46e0*/  USHF.L.U32 UR6, UR6, 0x5, URZ ;  /* 0x0000000506067899 */ /* 0x000fe2000800063f */
[----:B------:R-:W-:Y:S02]  /*46f0*/  LEA.HI R6, R6, R2, RZ, 0x3 ;  /* 0x0000000206067211 */ /* 0x000fe400078f18ff */
[----:B------:R-:W-:Y:S01]  /*4700*/  LOP3.LUT R3, R3, 0xfffffff8, RZ, 0xc0, !PT ;  /* 0xfffffff803037812 */ /* 0x000fe200078ec0ff */
[----:B------:R-:W-:Y:S01]  /*4710*/  USHF.R.S32.HI UR7, URZ, 0x1f, UR6 ;  /* 0x0000001f3f077899 */ /* 0x000fe20008011406 */
[----:B------:R-:W-:-:S03]  /*4720*/  LOP3.LUT R6, R6, 0xfffffff8, RZ, 0xc0, !PT ;  /* 0xfffffff806067812 */ /* 0x000fc600078ec0ff */
[----:B------:R-:W-:Y:S01]  /*4730*/  IMAD.IADD R0, R0, 0x1, -R3 ;  /* 0x0000000100007824 */ /* 0x000fe200078e0a03 */
[----:B------:R-:W-:Y:S01]  /*4740*/  SHF.R.S32.HI R3, RZ, 0x1f, R12 ;  /* 0x0000001fff037819 */ /* 0x000fe2000001140c */
[----:B------:R-:W-:-:S03]  /*4750*/  IMAD.IADD R2, R2, 0x1, -R6 ;  /* 0x0000000102027824 */ /* 0x000fc600078e0a06 */
[----:B------:R-:W-:Y:S02]  /*4760*/  LOP3.LUT P2, RZ, R0, 0x4, RZ, 0xc0, !PT ;  /* 0x0000000400ff7812 */ /* 0x000fe4000784c0ff */
[C---:B------:R-:W-:Y:S02]  /*4770*/  LOP3.LUT P0, RZ, R2.reuse, 0x2, RZ, 0xc0, !PT ;  /* 0x0000000202ff7812 */ /* 0x040fe4000780c0ff */
[----:B------:R-:W-:Y:S01]  /*4780*/  LOP3.LUT P5, RZ, R2, 0x4, RZ, 0xc0, !PT ;  /* 0x0000000402ff7812 */ /* 0x000fe200078ac0ff */
[----:B------:R-:W-:Y:S01]  /*4790*/  VIADD R2, R188, 0x2000 ;  /* 0x00002000bc027836 */ /* 0x000fe20000000000 */
[----:B------:R-:W-:-:S04]  /*47a0*/  SEL R185, R185, 0xffffffe0, !P0 ;  /* 0xffffffe0b9b97807 */ /* 0x000fc80004000000 */
[----:B------:R-:W-:Y:S01]  /*47b0*/  SEL R2, R2, R188, !P1 ;  /* 0x000000bc02027207 */ /* 0x000fe20004800000 */
[----:B------:R-:W-:Y:S01]  /*47c0*/  IMAD.MOV.U32 R228, RZ, RZ, R227 ;  /* 0x000000ffffe47224 */ /* 0x000fe200078e00e3 */
[----:B------:R-:W-:Y:S02]  /*47d0*/  SEL R178, R178, 0xffffffc0, !P5 ;  /* 0xffffffc0b2b27807 */ /* 0x000fe40006800000 */
[----:B------:R-:W-:Y:S02]  /*47e0*/  LEA R183, R2, UR4, 0x1 ;  /* 0x0000000402b77c11 */ /* 0x000fe4000f8e08ff */
[----:B------:R-:W-:Y:S02]  /*47f0*/  SEL R252, R252, 0xffffffc0, !P2 ;  /* 0xffffffc0fcfc7807 */ /* 0x000fe40005000000 */
[----:B------:R-:W-:-:S04]  /*4800*/  IADD3 R248, P4, P3, R4, UR6, R12 ;  /* 0x0000000604f87c10 */ /* 0x000fc8000fb9e00c */
[----:B------:R-:W-:Y:S02]  /*4810*/  IADD3.X R0, R5, UR7, R3, P4, P3 ;  /* 0x0000000705007c10 */ /* 0x000fe4000a7e6403 */
[----:B------:R-:W-:Y:S02]  /*4820*/  R2UR UR15, R9 ;  /* 0x00000000090f72ca */ /* 0x000fe400000e0000 */
[----:B------:R-:W-:Y:S01]  /*4830*/  R2UR UR18, R8 ;  /* 0x00000000081272ca */ /* 0x000fe200000e0000 */
[----:B------:R1:W-:Y:S01]  /*4840*/  STL [R1], R0 ;  /* 0x0000000001007387 */ /* 0x0003e20000100800 */
[----:B------:R-:W-:-:S04]  /*4850*/  IMAD.WIDE.U32 R248, R248, -0x2daee0ad, RZ ;  /* 0xd2511f53f8f87825 */ /* 0x000fc800078e00ff */
[----:B-1----:R-:W-:-:S05]  /*4860*/  VIADD R0, R187, 0x2000 ;  /* 0x00002000bb007836 */ /* 0x002fca0000000000 */
[----:B------:R-:W-:-:S04]  /*4870*/  SEL R0, R0, R187, !P1 ;  /* 0x000000bb00007207 */ /* 0x000fc80004800000 */
[----:B------:R-:W-:-:S07]  /*4880*/  LEA R177, R0, UR4, 0x1 ;  /* 0x0000000400b17c11 */ /* 0x000fce000f8e08ff */
.L_x_882:
[----:B-----5:R-:W-:Y:S01]  /*4890*/  FSETP.NEU.FTZ.AND P0, PT, R246, -INF , PT ;  /* 0xff800000f600780b */ /* 0x020fe20003f1d000 */
[----:B------:R-:W0:Y:S01]  /*48a0*/  LDGDEPBAR ;  /* 0x00000000000079af */ /* 0x000e220000000000 */
[----:B------:R-:W-:Y:S01]  /*48b0*/  FSETP.NEU.FTZ.AND P2, PT, R247, -INF , PT ;  /* 0xff800000f700780b */ /* 0x000fe20003f5d000 */
[C---:B------:R-:W-:Y:S01]  /*48c0*/  IMAD.IADD R0, R183.reuse, 0x1, R185 ;  /* 0x00000001b7007824 */ /* 0x040fe200078e02b9 */
[----:B------:R-:W-:Y:S05]  /*48d0*/  USHF.L.U32 UR6, UR22, 0x7, URZ ;  /* 0x0000000716067899 */ /* 0x000fea000800063f */
[----:B------:R-:W2:Y:S01]  /*48e0*/  LDL R192, [R1+0x8] ;  /* 0x0000080001c07983 */ /* 0x000ea20000100800 */
[--C-:B------:R-:W-:Y:S01]  /*48f0*/  IMAD.IADD R168, R183, 0x1, R178.reuse ;  /* 0x00000001b7a87824 */ /* 0x100fe200078e02b2 */
[----:B------:R-:W-:Y:S01]  /*4900*/  USHF.L.U32 UR9, UR13, 0x7, URZ ;  /* 0x000000070d097899 */ /* 0x000fe2000800063f */
[----:B------:R-:W-:Y:S01]  /*4910*/  IMAD.U32 R2, RZ, RZ, UR22 ;  /* 0x00000016ff027e24 */ /* 0x000fe2000f8e00ff */
[----:B------:R-:W3:Y:S01]  /*4920*/  LDL R189, [R1] ;  /* 0x0000000001bd7983 */ /* 0x000ee20000100800 */
[----:B------:R-:W-:Y:S01]  /*4930*/  IMAD.U32 R3, RZ, RZ, UR13 ;  /* 0x0000000dff037e24 */ /* 0x000fe2000f8e00ff */
[----:B------:R-:W-:Y:S01]  /*4940*/  UIADD3 UR7, UR25, 0x80, UR6 ;  /* 0x0000008019077890 */ /* 0x000fe2000fffe006 */
[----:B------:R-:W-:Y:S01]  /*4950*/  IMAD R2, R2, 0x2, R251 ;  /* 0x0000000202027824 */ /* 0x000fe200078e02fb */
[----:B------:R-:W-:Y:S01]  /*4960*/  UIADD3 UR8, UR6, 0x80, URZ ;  /* 0x0000008006087890 */ /* 0x000fe2000fffe03f */
[----:B------:R-:W-:Y:S01]  /*4970*/  IMAD.MOV.U32 R195, RZ, RZ, 0x8 ;  /* 0x00000008ffc37424 */ /* 0x000fe200078e00ff */
[----:B------:R-:W-:Y:S01]  /*4980*/  UIADD3 UR7, UR7, -UR19, URZ ;  /* 0x8000001307077290 */ /* 0x000fe2000fffe03f */
[----:B------:R-:W-:Y:S01]  /*4990*/  IMAD.SHL.U32 R2, R2, 0x2, RZ ;  /* 0x0000000202027824 */ /* 0x000fe200078e00ff */
[----:B------:R-:W-:Y:S01]  /*49a0*/  UIADD3 UR6, UR18, -0x61c88647, URZ ;  /* 0x9e3779b912067890 */ /* 0x000fe2000fffe03f */
[----:B------:R-:W-:Y:S01]  /*49b0*/  IMAD.MOV.U32 R196, RZ, RZ, 0x40 ;  /* 0x00000040ffc47424 */ /* 0x000fe200078e00ff */
[----:B------:R-:W-:Y:S02]  /*49c0*/  UISETP.GE.AND UP0, UPT, UR9, UR7, UPT ;  /* 0x000000070900728c */ /* 0x000fe4000bf06270 */
[----:B------:R-:W-:Y:S02]  /*49d0*/  UIADD3 UR7, UR15, -0x4498517b, URZ ;  /* 0xbb67ae850f077890 */ /* 0x000fe4000fffe03f */
[----:B------:R-:W-:Y:S02]  /*49e0*/  UISETP.LT.AND UP0, UPT, UR8, UR19, UP0 ;  /* 0x000000130800728c */ /* 0x000fe40008701270 */
[----:B------:R-:W-:Y:S02]  /*49f0*/  UIADD3 UR8, UR18, -0x255992d5, URZ ;  /* 0xdaa66d2b12087890 */ /* 0x000fe4000fffe03f */
[----:B------:R-:W-:Y:S02]  /*4a00*/  UISETP.GT.AND UP3, UPT, UR13, UR26, UPT ;  /* 0x0000001a0d00728c */ /* 0x000fe4000bf64270 */
        /* <DEDUP_REMOVED lines=14> */
[----:B------:R-:W4:Y:S01]  /*4af0*/  LDSM.16.M88.4 R144, [R0+0x2000] ;  /* 0x002000000090783b */ /* 0x000f220000000200 */
[C---:B------:R-:W-:Y:S07]  /*4b00*/  HMMA.16816.F32 R16, R64.reuse, R18, RZ ;  /* 0x000000124010723c */ /* 0x040fee00000018ff */
[----:B------:R-:W4:Y:S01]  /*4b10*/  LDSM.16.M88.4 R148, [R182+0x800] ;  /* 0x00080000b694783b */ /* 0x000f220000000200 */
[-C--:B------:R-:W-:Y:S06]  /*4b20*/  HMMA.16816.F32 R20, R64, R32.reuse, RZ ;  /* 0x000000204014723c */ /* 0x080fec00000018ff */
[C---:B------:R-:W-:Y:S01]  /*4b30*/  HMMA.16816.F32 R24, R60.reuse, R32, RZ ;  /* 0x000000203c18723c */ /* 0x040fe200000018ff */
[----:B------:R-:W4:Y:S05]  /*4b40*/  LDSM.16.M88.4 R152, [R182+0x1000] ;  /* 0x00100000b698783b */ /* 0x000f2a0000000200 */
[-C--:B------:R-:W-:Y:S03]  /*4b50*/  HMMA.16816.F32 R28, R60, R34.reuse, RZ ;  /* 0x000000223c1c723c */ /* 0x080fe600000018ff */
[----:B------:R-:W4:Y:S03]  /*4b60*/  LDSM.16.M88.4 R156, [R182+0x1800] ;  /* 0x00180000b69c783b */ /* 0x000f260000000200 */
[C---:B------:R-:W-:Y:S05]  /*4b70*/  HMMA.16816.F32 R32, R64.reuse, R34, RZ ;  /* 0x000000224020723c */ /* 0x040fea00000018ff */
[----:B------:R-:W-:Y:S01]  /*4b80*/  LDSM.16.M88.4 R160, [R168] ;  /* 0x00000000a8a0783b */ /* 0x000fe20000000200 */
[-C--:B------:R-:W-:Y:S06]  /*4b90*/  HMMA.16816.F32 R36, R64, R48.reuse, RZ ;  /* 0x000000304024723c */ /* 0x080fec00000018ff */
[C---:B------:R-:W-:Y:S01]  /*4ba0*/  HMMA.16816.F32 R40, R60.reuse, R48, RZ ;  /* 0x000000303c28723c */ /* 0x040fe200000018ff */
[----:B------:R-:W4:Y:S05]  /*4bb0*/  LDSM.16.M88.4 R164, [R179] ;  /* 0x00000000b3a4783b */ /* 0x000f2a0000000200 */
[-C--:B------:R-:W-:Y:S03]  /*4bc0*/  HMMA.16816.F32 R44, R60, R50.reuse, RZ ;  /* 0x000000323c2c723c */ /* 0x080fe600000018ff */
[----:B------:R-:W4:Y:S03]  /*4bd0*/  LDSM.16.M88.4 R168, [R168+0x2000] ;  /* 0x00200000a8a8783b */ /* 0x000f260000000200 */
[C---:B------:R-:W-:Y:S05]  /*4be0*/  HMMA.16816.F32 R48, R64.reuse, R50, RZ ;  /* 0x000000324030723c */ /* 0x040fea00000018ff */
[----:B------:R-:W2:Y:S01]  /*4bf0*/  LDSM.16.M88.4 R172, [R179+0x800] ;  /* 0x00080000b3ac783b */ /* 0x000ea20000000200 */
[-C--:B------:R-:W-:Y:S06]  /*4c00*/  HMMA.16816.F32 R52, R64, R132.reuse, RZ ;  /* 0x000000844034723c */ /* 0x080fec00000018ff */
[C---:B------:R-:W-:Y:S06]  /*4c10*/  HMMA.16816.F32 R56, R60.reuse, R132, RZ ;  /* 0x000000843c38723c */ /* 0x040fec00000018ff */
[-C--:B------:R-:W-:Y:S06]  /*4c20*/  HMMA.16816.F32 R60, R60, R134.reuse, RZ ;  /* 0x000000863c3c723c */ /* 0x080fec00000018ff */
[----:B------:R-:W-:Y:S01]  /*4c30*/  HMMA.16816.F32 R64, R64, R134, RZ ;  /* 0x000000864040723c */ /* 0x000fe200000018ff */
[----:B------:R-:W2:Y:S05]  /*4c40*/  LDSM.16.M88.4 R132, [R179+0x1000] ;  /* 0x00100000b384783b */ /* 0x000eaa0000000200 */
[-C--:B-1----:R-:W-:Y:S06]  /*4c50*/  HMMA.16816.F32 R4, R136, R140.reuse, R4 ;  /* 0x0000008c8804723c */ /* 0x082fec0000001804 */
[C---:B----4-:R-:W-:Y:S06]  /*4c60*/  HMMA.16816.F32 R8, R144.reuse, R140, R8 ;  /* 0x0000008c9008723c */ /* 0x050fec0000001808 */
[-C--:B------:R-:W-:Y:S06]  /*4c70*/  HMMA.16816.F32 R12, R144, R142.reuse, R12 ;  /* 0x0000008e900c723c */ /* 0x080fec000000180c */
[C---:B------:R-:W-:Y:S06]  /*4c80*/  HMMA.16816.F32 R16, R136.reuse, R142, R16 ;  /* 0x0000008e8810723c */ /* 0x040fec0000001810 */
[-C--:B------:R-:W-:Y:S01]  /*4c90*/  HMMA.16816.F32 R20, R136, R148.reuse, R20 ;  /* 0x000000948814723c */ /* 0x080fe20000001814 */
[----:B------:R-:W-:Y:S04]  /*4ca0*/  IMAD.U32 R142, RZ, RZ, UR25 ;  /* 0x00000019ff8e7e24 */ /* 0x000fe8000f8e00ff */
[----:B------:R-:W-:Y:S01]  /*4cb0*/  IMAD.U32 R143, RZ, RZ, UR9 ;  /* 0x00000009ff8f7e24 */ /* 0x000fe2000f8e00ff */
[----:B------:R-:W-:Y:S01]  /*4cc0*/  @!P3 IADD3 R142, -R142, 0x1, R243 ;  /* 0x000000018e8eb810 */ /* 0x000fe20007ffe1f3 */
        /* <DEDUP_REMOVED lines=8> */
[C---:B------:R-:W-:Y:S01]  /*4d50*/  HMMA.16816.F32 R56, R144.reuse, R156, R56 ;  /* 0x0000009c9038723c */ /* 0x040fe20000001838 */
[----:B------:R-:W1:Y:S05]  /*4d60*/  @!P3 S2R R156, SR_TID.X ;  /* 0x00000000009cb919 */ /* 0x000e6a0000002100 */
[-C--:B------:R-:W-:Y:S06]  /*4d70*/  HMMA.16816.F32 R60, R144, R158.reuse, R60 ;  /* 0x0000009e903c723c */ /* 0x080fec000000183c */
[----:B------:R-:W-:Y:S05]  /*4d80*/  HMMA.16816.F32 R64, R136, R158, R64 ;  /* 0x0000009e8840723c */ /* 0x000fea0000001840 */
[----:B------:R-:W-:Y:S01]  /*4d90*/  IMAD.IADD R144, R0, 0x1, R178 ;  /* 0x0000000100907824 */ /* 0x000fe200078e02b2 */
[-C--:B------:R-:W-:Y:S05]  /*4da0*/  HMMA.16816.F32 R4, R160, R164.reuse, R4 ;  /* 0x000000a4a004723c */ /* 0x080fea0000001804 */
[----:B------:R-:W-:Y:S01]  /*4db0*/  LOP3.LUT R138, R249, UR15, R2, 0x96, !PT ;  /* 0x0000000ff98a7c12 */ /* 0x000fe2000f8e9602 */
[C---:B------:R-:W-:Y:S05]  /*4dc0*/  HMMA.16816.F32 R8, R168.reuse, R164, R8 ;  /* 0x000000a4a808723c */ /* 0x040fea0000001808 */
[----:B---3--:R-:W-:Y:S01]  /*4dd0*/  LOP3.LUT R136, R189, UR18, RZ, 0x3c, !PT ;  /* 0x00000012bd887c12 */ /* 0x008fe2000f8e3cff */
[-C--:B------:R-:W-:Y:S05]  /*4de0*/  HMMA.16816.F32 R12, R168, R166.reuse, R12 ;  /* 0x000000a6a80c723c */ /* 0x080fea000000180c */
[----:B--2---:R-:W-:Y:S01]  /*4df0*/  IMAD R3, R3, 0x8, R192 ;  /* 0x0000000803037824 */ /* 0x004fe200078e02c0 */
[C---:B------:R-:W-:Y:S05]  /*4e00*/  HMMA.16816.F32 R16, R160.reuse, R166, R16 ;  /* 0x000000a6a010723c */ /* 0x040fea0000001810 */
[----:B------:R-:W-:Y:S01]  /*4e10*/  VIADD R137, R2, 0x1 ;  /* 0x0000000102897836 */ /* 0x000fe20000000000 */
[-C--:B------:R-:W-:Y:S05]  /*4e20*/  HMMA.16816.F32 R20, R160, R172.reuse, R20 ;  /* 0x000000aca014723c */ /* 0x080fea0000001814 */
[----:B------:R-:W-:Y:S01]  /*4e30*/  LOP3.LUT R137, R249, UR15, R137, 0x96, !PT ;  /* 0x0000000ff9897c12 */ /* 0x000fe2000f8e9689 */
[----:B------:R-:W-:Y:S01]  /*4e40*/  VIADD R140, R3, 0x4 ;  /* 0x00000004038c7836 */ /* 0x000fe20000000000 */
[C---:B------:R-:W-:Y:S04]  /*4e50*/  HMMA.16816.F32 R24, R168.reuse, R172, R24 ;  /* 0x000000aca818723c */ /* 0x040fe80000001818 */
[----:B------:R-:W-:Y:S02]  /*4e60*/  IMAD.WIDE.U32 R140, R140, -0x326172a9, RZ ;  /* 0xcd9e8d578c8c7825 */ /* 0x000fe400078e00ff */
[-C--:B------:R-:W-:Y:S05]  /*4e70*/  HMMA.16816.F32 R28, R168, R174.reuse, R28 ;  /* 0x000000aea81c723c */ /* 0x080fea000000181c */
[-C--:B------:R-:W-:Y:S01]  /*4e80*/  LOP3.LUT R146, R141, R136.reuse, RZ, 0x3c, !PT ;  /* 0x000000888d927212 */ /* 0x080fe200078e3cff */
[----:B------:R-:W-:Y:S01]  /*4e90*/  IMAD.WIDE.U32 R2, R3, -0x326172a9, RZ ;  /* 0xcd9e8d5703027825 */ /* 0x000fe200078e00ff */
[----:B------:R-:W-:Y:S01]  /*4ea0*/  LOP3.LUT R141, R248, UR7, RZ, 0x3c, !PT ;  /* 0x00000007f88d7c12 */ /* 0x000fe2000f8e3cff */
[----:B------:R-:W-:Y:S01]  /*4eb0*/  UIADD3 UR7, UR15, 0x76cf5d0a, URZ ;  /* 0x76cf5d0a0f077890 */ /* 0x000fe2000fffe03f */
[C---:B------:R-:W-:Y:S04]  /*4ec0*/  HMMA.16816.F32 R32, R160.reuse, R174, R32 ;  /* 0x000000aea020723c */ /* 0x040fe80000001820 */
[----:B------:R-:W-:Y:S01]  /*4ed0*/  LOP3.LUT R3, R3, R136, RZ, 0x3c, !PT ;  /* 0x0000008803037212 */ /* 0x000fe200078e3cff */
[----:B------:R-:W-:Y:S01]  /*4ee0*/  IMAD.WIDE.U32 R166, R138, -0x326172a9, RZ ;  /* 0xcd9e8d578aa67825 */ /* 0x000fe200078e00ff */
[-C--:B------:R-:W-:Y:S05]  /*4ef0*/  HMMA.16816.F32 R36, R160, R132.reuse, R36 ;  /* 0x00000084a024723c */ /* 0x080fea0000001824 */
[----:B------:R-:W-:Y:S01]  /*4f00*/  LOP3.LUT R154, R167, UR6, R2, 0x96, !PT ;  /* 0x00000006a79a7c12 */ /* 0x000fe2000f8e9602 */
[----:B------:R-:W-:Y:S01]  /*4f10*/  IMAD.WIDE.U32 R172, R137, -0x326172a9, RZ ;  /* 0xcd9e8d5789ac7825 */ /* 0x000fe200078e00ff */
[----:B------:R-:W-:Y:S01]  /*4f20*/  LOP3.LUT R158, R167, UR6, R140, 0x96, !PT ;  /* 0x00000006a79e7c12 */ /* 0x000fe2000f8e968c */
[----:B------:R-:W2:Y:S01]  /*4f30*/  LDSM.16.M88.4 R136, [R179+0x1800] ;  /* 0x00180000b388783b */ /* 0x000ea20000000200 */
[C---:B------:R-:W-:Y:S04]  /*4f40*/  HMMA.16816.F32 R40, R168.reuse, R132, R40 ;  /* 0x00000084a828723c */ /* 0x040fe80000001828 */
[----:B------:R-:W-:Y:S01]  /*4f50*/  LOP3.LUT R152, R173, UR6, R2, 0x96, !PT ;  /* 0x00000006ad987c12 */ /* 0x000fe2000f8e9602 */
[----:B------:R-:W-:Y:S01]  /*4f60*/  IMAD.WIDE.U32 R2, R3, -0x2daee0ad, RZ ;  /* 0xd2511f5303027825 */ /* 0x000fe200078e00ff */
[----:B------:R-:W-:Y:S01]  /*4f70*/  LOP3.LUT R157, R173, UR6, R140, 0x96, !PT ;  /* 0x00000006ad9d7c12 */ /* 0x000fe2000f8e968c */
[-C--:B------:R-:W-:Y:S01]  /*4f80*/  HMMA.16816.F32 R44, R168, R134.reuse, R44 ;  /* 0x00000086a82c723c */ /* 0x080fe2000000182c */
[----:B------:R-:W-:Y:S03]  /*4f90*/  UIADD3 UR6, UR18, 0x3c6ef372, URZ ;  /* 0x3c6ef37212067890 */ /* 0x000fe6000fffe03f */
[----:B------:R-:W-:Y:S01]  /*4fa0*/  LOP3.LUT R148, R141, R3, RZ, 0x3c, !PT ;  /* 0x000000038d947212 */ /* 0x000fe200078e3cff */
[----:B------:R-:W-:Y:S01]  /*4fb0*/  IMAD.WIDE.U32 R146, R146, -0x2daee0ad, RZ ;  /* 0xd2511f5392927825 */ /* 0x000fe200078e00ff */
[----:B------:R-:W-:Y:S01]  /*4fc0*/  @!P3 IADD3 R3, R143, UR19, R142 ;  /* 0x000000138f03bc10 */ /* 0x000fe2000fffe08e */
[C---:B------:R-:W-:Y:S01]  /*4fd0*/  HMMA.16816.F32 R48, R160.reuse, R134, R48 ;  /* 0x00000086a030723c */ /* 0x040fe20000001830 */
[----:B------:R-:W-:Y:S03]  /*4fe0*/  LDSM.16.M88.4 R132, [R144] ;  /* 0x000000009084783b */ /* 0x000fe60000000200 */
[----:B------:R-:W-:Y:S01]  /*4ff0*/  LOP3.LUT R150, R141, R147, RZ, 0x3c, !PT ;  /* 0x000000938d967212 */ /* 0x000fe200078e3cff */
[----:B------:R-:W-:Y:S04]  /*5000*/  IMAD.WIDE.U32 R148, R148, -0x326172a9, RZ ;  /* 0xcd9e8d5794947825 */ /* 0x000fe800078e00ff */
[----:B------:R-:W3:Y:S02]  /*5010*/  LDSM.16.M88.4 R140, [R181] ;  /* 0x00000000b58c783b */ /* 0x000ee40000000200 */
[C---:B------:R-:W-:Y:S01]  /*5020*/  LOP3.LUT R164, R149.reuse, UR6, R166, 0x96, !PT ;  /* 0x0000000695a47c12 */ /* 0x040fe2000f8e96a6 */
[----:B------:R-:W-:Y:S01]  /*5030*/  IMAD.WIDE.U32 R150, R150, -0x326172a9, RZ ;  /* 0xcd9e8d5796967825 */ /* 0x000fe200078e00ff */
[----:B------:R-:W-:Y:S03]  /*5040*/  LOP3.LUT R145, R149, UR6, R172, 0x96, !PT ;  /* 0x0000000695917c12 */ /* 0x000fe6000f8e96ac */
[----:B------:R-:W-:Y:S01]  /*5050*/  IMAD.WIDE.U32 R158, R158, -0x2daee0ad, RZ ;  /* 0xd2511f539e9e7825 */ /* 0x000fe200078e00ff */
[C---:B------:R-:W-:Y:S02]  /*5060*/  LOP3.LUT R166, R151.reuse, UR6, R166, 0x96, !PT ;  /* 0x0000000697a67c12 */ /* 0x040fe4000f8e96a6 */
[----:B------:R-:W-:Y:S01]  /*5070*/  LOP3.LUT R172, R151, UR6, R172, 0x96, !PT ;  /* 0x0000000697ac7c12 */ /* 0x000fe2000f8e96ac */
[----:B-1----:R-:W-:Y:S01]  /*5080*/  @!P3 IMAD.SHL.U32 R0, R156, 0x2, RZ ;  /* 0x000000029c00b824 */ /* 0x002fe200078e00ff */
[--C-:B------:R-:W-:Y:S01]  /*5090*/  LOP3.LUT R159, R159, UR7, R146.reuse, 0x96, !PT ;  /* 0x000000079f9f7c12 */ /* 0x100fe2000f8e9692 */
[----:B------:R-:W-:Y:S01]  /*50a0*/  IMAD.WIDE.U32 R156, R157, -0x2daee0ad, RZ ;  /* 0xd2511f539d9c7825 */ /* 0x000fe200078e00ff */
[----:B------:R-:W-:Y:S02]  /*50b0*/  UIADD3 UR6, UR15, 0x32370b8f, URZ ;  /* 0x32370b8f0f067890 */ /* 0x000fe4000fffe03f */
[----:B------:R-:W-:Y:S01]  /*50c0*/  @!P3 LOP3.LUT R0, R0, 0x6, RZ, 0xc0, !PT ;  /* 0x000000060000b812 */ /* 0x000fe200078ec0ff */
[-C--:B--2---:R-:W-:Y:S03]  /*50d0*/  HMMA.16816.F32 R52, R160, R136.reuse, R52 ;  /* 0x00000088a034723c */ /* 0x084fe60000001834 */
[----:B------:R-:W-:Y:S01]  /*50e0*/  LOP3.LUT R157, R157, UR7, R146, 0x96, !PT ;  /* 0x000000079d9d7c12 */ /* 0x000fe2000f8e9692 */
[----:B------:R-:W-:Y:S02]  /*50f0*/  IMAD.WIDE.U32 R154, R154, -0x2daee0ad, RZ ;  /* 0xd2511f539a9a7825 */ /* 0x000fe400078e00ff */
[C---:B------:R-:W-:Y:S05]  /*5100*/  HMMA.16816.F32 R56, R168.reuse, R136, R56 ;  /* 0x00000088a838723c */ /* 0x040fea0000001838 */
[--C-:B------:R-:W-:Y:S01]  /*5110*/  LOP3.LUT R151, R155, UR7, R2.reuse, 0x96, !PT ;  /* 0x000000079b977c12 */ /* 0x100fe2000f8e9602 */
[----:B------:R-:W-:Y:S01]  /*5120*/  IMAD.WIDE.U32 R152, R152, -0x2daee0ad, RZ ;  /* 0xd2511f5398987825 */ /* 0x000fe200078e00ff */
[-C--:B------:R-:W-:Y:S04]  /*5130*/  HMMA.16816.F32 R60, R168, R138.reuse, R60 ;  /* 0x0000008aa83c723c */ /* 0x080fe8000000183c */
[----:B------:R-:W-:Y:S01]  /*5140*/  LOP3.LUT R155, R153, UR7, R2, 0x96, !PT ;  /* 0x00000007999b7c12 */ /* 0x000fe2000f8e9602 */
[----:B------:R-:W-:Y:S01]  /*5150*/  IMAD.WIDE.U32 R136, R166, -0x2daee0ad, RZ ;  /* 0xd2511f53a6887825 */ /* 0x000fe200078e00ff */
[----:B------:R-:W-:Y:S01]  /*5160*/  HMMA.16816.F32 R64, R160, R138, R64 ;  /* 0x0000008aa040723c */ /* 0x000fe20000001840 */
[----:B------:R-:W-:Y:S04]  /*5170*/  UIADD3 UR7, UR18, 0x78dde6e4, URZ ;  /* 0x78dde6e412077890 */ /* 0x000fe8000fffe03f */
[----:B------:R-:W-:Y:S01]  /*5180*/  LOP3.LUT R189, R137, UR6, R158, 0x96, !PT ;  /* 0x0000000689bd7c12 */ /* 0x000fe2000f8e969e */
[----:B------:R-:W-:Y:S01]  /*5190*/  IMAD.WIDE.U32 R192, R145, -0x2daee0ad, RZ ;  /* 0xd2511f5391c07825 */ /* 0x000fe200078e00ff */
[-C--:B---3--:R-:W-:Y:S01]  /*51a0*/  HMMA.16816.F32 R4, R132, R140.reuse, R4 ;  /* 0x0000008c8404723c */ /* 0x088fe20000001804 */
[----:B------:R-:W1:Y:S03]  /*51b0*/  LDSM.16.M88.4 R144, [R144+0x2000] ;  /* 0x002000009090783b */ /* 0x000e660000000200 */
[----:B------:R-:W-:Y:S01]  /*51c0*/  IMAD.U32 R2, RZ, RZ, UR22 ;  /* 0x00000016ff027e24 */ /* 0x000fe2000f8e00ff */
[----:B------:R-:W-:Y:S01]  /*51d0*/  LOP3.LUT R174, R193, UR6, R152, 0x96, !PT ;  /* 0x00000006c1ae7c12 */ /* 0x000fe2000f8e9698 */
[----:B------:R-:W-:Y:S05]  /*51e0*/  @!P3 IMAD R0, R251, 0x40, R0 ;  /* 0x00000040fb00b824 */ /* 0x000fea00078e0200 */
[----:B------:R-:W-:Y:S04]  /*51f0*/  IMAD.WIDE.U32 R158, R159, -0x326172a9, RZ ;  /* 0xcd9e8d579f9e7825 */ /* 0x000fe800078e00ff */
[----:B------:R-:W-:Y:S04]  /*5200*/  IMAD.WIDE.U32 R164, R164, -0x2daee0ad, RZ ;  /* 0xd2511f53a4a47825 */ /* 0x000fe800078e00ff */
[----:B------:R-:W-:Y:S01]  /*5210*/  IMAD.WIDE.U32 R172, R172, -0x2daee0ad, RZ ;  /* 0xd2511f53acac7825 */ /* 0x000fe200078e00ff */
[----:B------:R-:W-:Y:S03]  /*5220*/  LOP3.LUT R149, R165, UR6, R154, 0x96, !PT ;  /* 0x00000006a5957c12 */ /* 0x000fe6000f8e969a */
[----:B------:R-:W-:Y:S01]  /*5230*/  @!P3 IMAD R2, R2, 0x80, R0 ;  /* 0x000000800202b824 */ /* 0x000fe200078e0200 */
[----:B------:R-:W-:Y:S01]  /*5240*/  LOP3.LUT R0, R159, UR8, R150, 0x96, !PT ;  /* 0x000000089f007c12 */ /* 0x000fe2000f8e9696 */
[----:B------:R-:W-:Y:S01]  /*5250*/  IMAD.WIDE.U32 R152, R151, -0x326172a9, RZ ;  /* 0xcd9e8d5797987825 */ /* 0x000fe200078e00ff */
[----:B------:R-:W-:Y:S01]  /*5260*/  LOP3.LUT R173, R173, UR6, R156, 0x96, !PT ;  /* 0x00000006adad7c12 */ /* 0x000fe2000f8e969c */
[----:B------:R-:W-:Y:S01]  /*5270*/  UIADD3 UR6, UR15, -0x126145ec, URZ ;  /* 0xed9eba140f067890 */ /* 0x000fe2000fffe03f */
[----:B------:R-:W-:Y:S01]  /*5280*/  @!P3 VIADDMNMX R151, R3, R196, UR19, PT ;  /* 0x000000130397be46 */ /* 0x000fe2000b8001c4 */
[----:B------:R-:W-:Y:S01]  /*5290*/  IMAD.WIDE.U32 R170, R0, -0x2daee0ad, RZ ;  /* 0xd2511f5300aa7825 */ /* 0x000fe200078e00ff */
[----:B------:R-:W-:Y:S02]  /*52a0*/  LOP3.LUT R137, R153, UR8, R148, 0x96, !PT ;  /* 0x0000000899897c12 */ /* 0x000fe4000f8e9694 */
[----:B------:R-:W-:Y:S01]  /*52b0*/  @!P3 VIMNMX R153, R3, UR19, PT ;  /* 0x000000130399bc48 */ /* 0x000fe2000bfe0100 */
[----:B------:R-:W-:Y:S01]  /*52c0*/  IMAD.WIDE.U32 R168, R149, -0x326172a9, RZ ;  /* 0xcd9e8d5795a87825 */ /* 0x000fe200078e00ff */
[----:B------:R-:W-:Y:S03]  /*52d0*/  LOP3.LUT R165, R171, UR6, R136, 0x96, !PT ;  /* 0x00000006aba57c12 */ /* 0x000fe6000f8e9688 */
[----:B------:R-:W-:Y:S01]  /*52e0*/  FMUL.FTZ R149, R246, 1.4426950216293334961 ;  /* 0x3fb8aa3bf6957820 */ /* 0x000fe20000410000 */
[----:B------:R-:W-:Y:S02]  /*52f0*/  IMAD.WIDE.U32 R166, R137, -0x2daee0ad, RZ ;  /* 0xd2511f5389a67825 */ /* 0x000fe400078e00ff */
[----:B------:R-:W2:Y:S02]  /*5300*/  LDSM.16.M88.4 R136, [R181+0x800] ;  /* 0x00080000b588783b */ /* 0x000ea40000000200 */
[----:B------:R-:W-:Y:S01]  /*5310*/  FSEL R149, R149, RZ, P0 ;  /* 0x000000ff95957208 */ /* 0x000fe20000000000 */
[----:B------:R-:W-:Y:S01]  /*5320*/  IMAD.WIDE.U32 R156, R157, -0x326172a9, RZ ;  /* 0xcd9e8d579d9c7825 */ /* 0x000fe200078e00ff */
[----:B------:R-:W-:Y:S01]  /*5330*/  FSETP.NEU.FTZ.AND P0, PT, R244, -INF , PT ;  /* 0xff800000f400780b */ /* 0x000fe20003f1d000 */
[C---:B-1----:R-:W-:Y:S04]  /*5340*/  HMMA.16816.F32 R8, R144.reuse, R140, R8 ;  /* 0x0000008c9008723c */ /* 0x042fe80000001808 */
[----:B------:R-:W-:Y:S01]  /*5350*/  LOP3.LUT R159, R157, UR8, R150, 0x96, !PT ;  /* 0x000000089d9f7c12 */ /* 0x000fe2000f8e9696 */
[----:B------:R-:W-:Y:S01]  /*5360*/  IMAD.WIDE.U32 R174, R174, -0x326172a9, RZ ;  /* 0xcd9e8d57aeae7825 */ /* 0x000fe200078e00ff */
[----:B------:R-:W-:Y:S01]  /*5370*/  LOP3.LUT R157, R169, UR7, R152, 0x96, !PT ;  /* 0x00000007a99d7c12 */ /* 0x000fe2000f8e9698 */
[-C--:B------:R-:W-:Y:S04]  /*5380*/  HMMA.16816.F32 R12, R144, R142.reuse, R12 ;  /* 0x0000008e900c723c */ /* 0x080fe8000000180c */
[----:B------:R-:W-:Y:S01]  /*5390*/  @!P3 VIADDMNMX R152, R3, R195, UR19, PT ;  /* 0x000000130398be46 */ /* 0x000fe2000b8001c3 */
[----:B------:R-:W-:Y:S01]  /*53a0*/  IMAD.WIDE.U32 R154, R155, -0x326172a9, RZ ;  /* 0xcd9e8d579b9a7825 */ /* 0x000fe200078e00ff */
[----:B------:R-:W-:Y:S01]  /*53b0*/  LOP3.LUT R164, R167, UR6, R164, 0x96, !PT ;  /* 0x00000006a7a47c12 */ /* 0x000fe2000f8e96a4 */
[C---:B------:R-:W-:Y:S04]  /*53c0*/  HMMA.16816.F32 R16, R132.reuse, R142, R16 ;  /* 0x0000008e8410723c */ /* 0x040fe80000001810 */
[----:B------:R-:W-:Y:S01]  /*53d0*/  LOP3.LUT R194, R155, UR8, R148, 0x96, !PT ;  /* 0x000000089bc27c12 */ /* 0x000fe2000f8e9694 */
[----:B------:R-:W-:Y:S01]  /*53e0*/  IMAD.MOV.U32 R195, RZ, RZ, 0x48 ;  /* 0x00000048ffc37424 */ /* 0x000fe200078e00ff */
[----:B------:R-:W-:Y:S01]  /*53f0*/  LOP3.LUT R155, R175, UR7, R154, 0x96, !PT ;  /* 0x00000007af9b7c12 */ /* 0x000fe2000f8e969a */
[C---:B------:R-:W-:Y:S01]  /*5400*/  @!P3 VIADD R140, R2.reuse, 0x8 ;  /* 0x00000008028cb836 */ /* 0x040fe20000000000 */
[----:B------:R-:W-:Y:S03]  /*5410*/  UIADD3 UR8, UR15, -0x56f99767, URZ ;  /* 0xa90668990f087890 */ /* 0x000fe6000fffe03f */
[----:B------:R-:W-:Y:S01]  /*5420*/  @!P3 VIADDMNMX R150, R3, R195, UR19, PT ;  /* 0x000000130396be46 */ /* 0x000fe2000b8001c3 */
[----:B------:R-:W-:Y:S02]  /*5430*/  @!P3 VIADD R0, R2, 0x1 ;  /* 0x000000010200b836 */ /* 0x000fe40000000000 */
[----:B------:R-:W-:Y:S01]  /*5440*/  FMUL.FTZ R148, R247, 1.4426950216293334961 ;  /* 0x3fb8aa3bf7947820 */ /* 0x000fe20000410000 */
[----:B------:R-:W-:Y:S01]  /*5450*/  FMUL.FTZ R3, R244, 1.4426950216293334961 ;  /* 0x3fb8aa3bf4037820 */ /* 0x000fe20000410000 */
[----:B------:R-:W-:Y:S01]  /*5460*/  @!P3 VIADD R154, R2, 0x9 ;  /* 0x00000009029ab836 */ /* 0x000fe20000000000 */
[C---:B------:R-:W-:Y:S02]  /*5470*/  @!P3 ISETP.GE.AND P4, PT, R0.reuse, R153, PT ;  /* 0x000000990000b20c */ /* 0x040fe40003f86270 */
[C---:B------:R-:W-:Y:S02]  /*5480*/  @!P3 ISETP.GE.AND P1, PT, R0.reuse, R152, PT ;  /* 0x000000980000b20c */ /* 0x040fe40003f26270 */
[C---:B------:R-:W-:Y:S01]  /*5490*/  @!P3 ISETP.GE.AND P5, PT, R0.reuse, R151, PT ;  /* 0x000000970000b20c */ /* 0x040fe20003fa6270 */
[-C--:B--2---:R-:W-:Y:S03]  /*54a0*/  HMMA.16816.F32 R20, R132, R136.reuse, R20 ;  /* 0x000000888414723c */ /* 0x084fe60000001814 */
[----:B------:R-:W-:Y:S01]  /*54b0*/  @!P3 ISETP.GE.AND P6, PT, R0, R150, PT ;  /* 0x000000960000b20c */ /* 0x000fe20003fc6270 */
[C---:B------:R-:W-:Y:S01]  /*54c0*/  FMUL.FTZ R0, R245.reuse, 1.4426950216293334961 ;  /* 0x3fb8aa3bf5007820 */ /* 0x040fe20000410000 */
[----:B------:R-:W-:Y:S01]  /*54d0*/  FSEL R148, R148, RZ, P2 ;  /* 0x000000ff94947208 */ /* 0x000fe20001000000 */
[C---:B------:R-:W-:Y:S04]  /*54e0*/  HMMA.16816.F32 R24, R144.reuse, R136, R24 ;  /* 0x000000889018723c */ /* 0x040fe80000001818 */
[----:B------:R-:W-:Y:S02]  /*54f0*/  FSETP.NEU.FTZ.AND P2, PT, R245, -INF , PT ;  /* 0xff800000f500780b */ /* 0x000fe40003f5d000 */
[----:B------:R-:W-:Y:S01]  /*5500*/  FSEL R3, R3, RZ, P0 ;  /* 0x000000ff03037208 */ /* 0x000fe20000000000 */
[-C--:B------:R-:W-:Y:S03]  /*5510*/  HMMA.16816.F32 R28, R144, R138.reuse, R28 ;  /* 0x0000008a901c723c */ /* 0x080fe6000000181c */
[C---:B------:R-:W-:Y:S01]  /*5520*/  @!P3 ISETP.GE.AND P0, PT, R2.reuse, R153, PT ;  /* 0x000000990200b20c */ /* 0x040fe20003f06270 */
[----:B------:R-:W-:Y:S01]  /*5530*/  @!P3 VIADD R137, R2, 0x18 ;  /* 0x000000180289b836 */ /* 0x000fe20000000000 */
[----:B------:R-:W-:Y:S01]  /*5540*/  FSEL R0, R0, RZ, P2 ;  /* 0x000000ff00007208 */ /* 0x000fe20001000000 */
[C---:B------:R-:W-:Y:S04]  /*5550*/  HMMA.16816.F32 R32, R132.reuse, R138, R32 ;  /* 0x0000008a8420723c */ /* 0x040fe80000001820 */
[C---:B------:R-:W-:Y:S01]  /*5560*/  @!P3 ISETP.GE.AND P2, PT, R2.reuse, R152, PT ;  /* 0x000000980200b20c */ /* 0x040fe20003f46270 */
[----:B------:R-:W-:Y:S01]  /*5570*/  @!P3 VIADD R136, R2, 0x11 ;  /* 0x000000110288b836 */ /* 0x000fe20000000000 */
[----:B------:R-:W-:Y:S02]  /*5580*/  @!P3 FSEL R4, R4, -INF , !P0 ;  /* 0xff8000000404b808 */ /* 0x000fe40004000000 */
[CC--:B------:R-:W-:Y:S03]  /*5590*/  @!P3 ISETP.GE.AND P0, PT, R2.reuse, R151.reuse, PT ;  /* 0x000000970200b20c */ /* 0x0c0fe60003f06270 */
[----:B------:R-:W-:Y:S02]  /*55a0*/  @!P3 FSEL R5, R5, -INF , !P4 ;  /* 0xff8000000505b808 */ /* 0x000fe40006000000 */
[-C--:B------:R-:W-:Y:S02]  /*55b0*/  @!P3 ISETP.GE.AND P4, PT, R2, R150.reuse, PT ;  /* 0x000000960200b20c */ /* 0x080fe40003f86270 */
[----:B------:R-:W-:Y:S01]  /*55c0*/  @!P3 FSEL R6, R6, -INF , !P2 ;  /* 0xff8000000606b808 */ /* 0x000fe20005000000 */
[----:B------:R-:W-:Y:S01]  /*55d0*/  FFMA.FTZ R5, R5, UR11, -R149 ;  /* 0x0000000b05057c23 */ /* 0x000fe20008010895 */
[----:B------:R-:W-:Y:S02]  /*55e0*/  @!P3 FSEL R7, R7, -INF , !P1 ;  /* 0xff8000000707b808 */ /* 0x000fe40004800000 */
[----:B------:R-:W-:Y:S01]  /*55f0*/  @!P3 FSEL R8, R8, -INF , !P0 ;  /* 0xff8000000808b808 */ /* 0x000fe20004000000 */
[--C-:B------:R-:W-:Y:S01]  /*5600*/  FFMA.FTZ R6, R6, UR11, -R148.reuse ;  /* 0x0000000b06067c23 */ /* 0x100fe20008010894 */
[----:B------:R-:W-:Y:S01]  /*5610*/  @!P3 FSEL R9, R9, -INF , !P5 ;  /* 0xff8000000909b808 */ /* 0x000fe20006800000 */
[----:B------:R-:W-:Y:S01]  /*5620*/  FFMA.FTZ R7, R7, UR11, -R148 ;  /* 0x0000000b07077c23 */ /* 0x000fe20008010894 */
[----:B------:R-:W-:Y:S01]  /*5630*/  @!P3 ISETP.GE.AND P2, PT, R140, R151, PT ;  /* 0x000000978c00b20c */ /* 0x000fe20003f46270 */
[--C-:B------:R-:W-:Y:S01]  /*5640*/  FFMA.FTZ R8, R8, UR11, -R3.reuse ;  /* 0x0000000b08087c23 */ /* 0x100fe20008010803 */
[C---:B------:R-:W-:Y:S01]  /*5650*/  @!P3 ISETP.GE.AND P1, PT, R140.reuse, R150, PT ;  /* 0x000000968c00b20c */ /* 0x040fe20003f26270 */
[--C-:B------:R-:W-:Y:S01]  /*5660*/  FFMA.FTZ R9, R9, UR11, -R3.reuse ;  /* 0x0000000b09097c23 */ /* 0x100fe20008010803 */
[C---:B------:R-:W-:Y:S01]  /*5670*/  @!P3 ISETP.GE.AND P0, PT, R140.reuse, R153, PT ;  /* 0x000000998c00b20c */ /* 0x040fe20003f06270 */
[----:B------:R1:W-:Y:S01]  /*5680*/  MUFU.EX2 R202, R5 ;  /* 0x0000000500ca7308 */ /* 0x0003e20000000800 */
[----:B------:R-:W-:Y:S02]  /*5690*/  @!P3 ISETP.GE.AND P5, PT, R140, R152, PT ;  /* 0x000000988c00b20c */ /* 0x000fe40003fa6270 */
[----:B------:R-:W-:Y:S01]  /*56a0*/  @!P3 FSEL R10, R10, -INF , !P4 ;  /* 0xff8000000a0ab808 */ /* 0x000fe20006000000 */
[----:B------:R-:W2:Y:S01]  /*56b0*/  LDSM.16.M88.4 R140, [R181+0x1000] ;  /* 0x00100000b58c783b */ /* 0x000ea20000000200 */
[----:B------:R-:W-:Y:S02]  /*56c0*/  @!P3 ISETP.GE.AND P4, PT, R154, R151, PT ;  /* 0x000000979a00b20c */ /* 0x000fe40003f86270 */
[----:B------:R-:W-:Y:S01]  /*56d0*/  @!P3 FSEL R11, R11, -INF , !P6 ;  /* 0xff8000000b0bb808 */ /* 0x000fe20007000000 */
[--C-:B------:R-:W-:Y:S01]  /*56e0*/  FFMA.FTZ R10, R10, UR11, -R0.reuse ;  /* 0x0000000b0a0a7c23 */ /* 0x100fe20008010800 */
[----:B------:R-:W-:Y:S01]  /*56f0*/  @!P3 FSEL R12, R12, -INF , !P2 ;  /* 0xff8000000c0cb808 */ /* 0x000fe20005000000 */
[----:B------:R-:W-:Y:S01]  /*5700*/  MUFU.EX2 R221, R8 ;  /* 0x0000000800dd7308 */ /* 0x000fe20000000800 */
[----:B------:R-:W-:Y:S01]  /*5710*/  @!P3 FSEL R13, R13, -INF , !P4 ;  /* 0xff8000000d0db808 */ /* 0x000fe20006000000 */
[--C-:B------:R-:W-:Y:S01]  /*5720*/  FFMA.FTZ R11, R11, UR11, -R0.reuse ;  /* 0x0000000b0b0b7c23 */ /* 0x100fe20008010800 */
[----:B------:R-:W-:Y:S01]  /*5730*/  @!P3 ISETP.GE.AND P6, PT, R154, R150, PT ;  /* 0x000000969a00b20c */ /* 0x000fe20003fc6270 */
[--C-:B------:R-:W-:Y:S01]  /*5740*/  FFMA.FTZ R12, R12, UR11, -R3.reuse ;  /* 0x0000000b0c0c7c23 */ /* 0x100fe20008010803 */
[CC--:B------:R-:W-:Y:S01]  /*5750*/  @!P3 ISETP.GE.AND P2, PT, R154.reuse, R153.reuse, PT ;  /* 0x000000999a00b20c */ /* 0x0c0fe20003f46270 */
[----:B------:R-:W-:Y:S01]  /*5760*/  FFMA.FTZ R13, R13, UR11, -R3 ;  /* 0x0000000b0d0d7c23 */ /* 0x000fe20008010803 */
[-C--:B------:R-:W-:Y:S01]  /*5770*/  @!P3 ISETP.GE.AND P4, PT, R154, R152.reuse, PT ;  /* 0x000000989a00b20c */ /* 0x080fe20003f86270 */
[----:B------:R-:W-:Y:S01]  /*5780*/  @!P3 VIADD R154, R2, 0x10 ;  /* 0x00000010029ab836 */ /* 0x000fe20000000000 */
[----:B------:R-:W-:Y:S01]  /*5790*/  @!P3 FSEL R14, R14, -INF , !P1 ;  /* 0xff8000000e0eb808 */ /* 0x000fe20004800000 */
[----:B-1----:R-:W-:Y:S01]  /*57a0*/  @!P3 VIADD R5, R2, 0x29 ;  /* 0x000000290205b836 */ /* 0x002fe20000000000 */
[----:B------:R-:W-:Y:S01]  /*57b0*/  @!P3 FSEL R18, R18, -INF , !P5 ;  /* 0xff8000001212b808 */ /* 0x000fe20006800000 */
[----:B------:R1:W-:Y:S01]  /*57c0*/  MUFU.EX2 R222, R9 ;  /* 0x0000000900de7308 */ /* 0x0003e20000000800 */
[-C--:B------:R-:W-:Y:S01]  /*57d0*/  @!P3 ISETP.GE.AND P1, PT, R154, R153.reuse, PT ;  /* 0x000000999a00b20c */ /* 0x080fe20003f26270 */
[----:B------:R-:W-:Y:S01]  /*57e0*/  FFMA.FTZ R14, R14, UR11, -R0 ;  /* 0x0000000b0e0e7c23 */ /* 0x000fe20008010800 */
[----:B------:R-:W-:Y:S01]  /*57f0*/  @!P3 ISETP.GE.AND P5, PT, R136, R153, PT ;  /* 0x000000998800b20c */ /* 0x000fe20003fa6270 */
[--C-:B------:R-:W-:Y:S01]  /*5800*/  FFMA.FTZ R18, R18, UR11, -R148.reuse ;  /* 0x0000000b12127c23 */ /* 0x100fe20008010894 */
[----:B------:R-:W-:Y:S02]  /*5810*/  @!P3 FSEL R19, R19, -INF , !P4 ;  /* 0xff8000001313b808 */ /* 0x000fe40006000000 */
[----:B------:R-:W-:Y:S03]  /*5820*/  @!P3 FSEL R20, R20, -INF , !P1 ;  /* 0xff8000001414b808 */ /* 0x000fe60004800000 */
[----:B------:R-:W-:Y:S01]  /*5830*/  MUFU.EX2 R226, R10 ;  /* 0x0000000a00e27308 */ /* 0x000fe20000000800 */
[----:B------:R-:W-:Y:S01]  /*5840*/  @!P3 FSEL R21, R21, -INF , !P5 ;  /* 0xff8000001515b808 */ /* 0x000fe20006800000 */
[----:B------:R-:W-:Y:S01]  /*5850*/  FFMA.FTZ R19, R19, UR11, -R148 ;  /* 0x0000000b13137c23 */ /* 0x000fe20008010894 */
[----:B------:R-:W-:Y:S01]  /*5860*/  @!P3 FSEL R15, R15, -INF , !P6 ;  /* 0xff8000000f0fb808 */ /* 0x000fe20007000000 */
[--C-:B------:R-:W-:Y:S01]  /*5870*/  FFMA.FTZ R20, R20, UR11, -R149.reuse ;  /* 0x0000000b14147c23 */ /* 0x100fe20008010895 */
[----:B------:R-:W-:Y:S01]  /*5880*/  @!P3 FSEL R17, R17, -INF , !P2 ;  /* 0xff8000001111b808 */ /* 0x000fe20005000000 */
[--C-:B------:R-:W-:Y:S01]  /*5890*/  FFMA.FTZ R21, R21, UR11, -R149.reuse ;  /* 0x0000000b15157c23 */ /* 0x100fe20008010895 */
[C---:B------:R-:W-:Y:S01]  /*58a0*/  @!P3 ISETP.GE.AND P4, PT, R136.reuse, R152, PT ;  /* 0x000000988800b20c */ /* 0x040fe20003f86270 */
[----:B------:R-:W-:Y:S01]  /*58b0*/  FFMA.FTZ R15, R15, UR11, -R0 ;  /* 0x0000000b0f0f7c23 */ /* 0x000fe20008010800 */
[CC--:B------:R-:W-:Y:S01]  /*58c0*/  @!P3 ISETP.GE.AND P1, PT, R136.reuse, R151.reuse, PT ;  /* 0x000000978800b20c */ /* 0x0c0fe20003f26270 */
[----:B------:R3:W-:Y:S01]  /*58d0*/  MUFU.EX2 R225, R11 ;  /* 0x0000000b00e17308 */ /* 0x0007e20000000800 */
[----:B------:R-:W-:Y:S01]  /*58e0*/  @!P3 ISETP.GE.AND P5, PT, R136, R150, PT ;  /* 0x000000968800b20c */ /* 0x000fe20003fa6270 */
[----:B------:R-:W-:Y:S01]  /*58f0*/  @!P3 VIADD R136, R2, 0x19 ;  /* 0x000000190288b836 */ /* 0x000fe20000000000 */
[C---:B------:R-:W-:Y:S01]  /*5900*/  @!P3 ISETP.GE.AND P6, PT, R154.reuse, R152, PT ;  /* 0x000000989a00b20c */ /* 0x040fe20003fc6270 */
[-C--:B--2---:R-:W-:Y:S03]  /*5910*/  HMMA.16816.F32 R36, R132, R140.reuse, R36 ;  /* 0x0000008c8424723c */ /* 0x084fe60000001824 */
[-C--:B------:R-:W-:Y:S03]  /*5920*/  @!P3 ISETP.GE.AND P2, PT, R154, R150.reuse, PT ;  /* 0x000000969a00b20c */ /* 0x080fe60003f46270 */
[----:B------:R-:W-:Y:S01]  /*5930*/  MUFU.EX2 R218, R6 ;  /* 0x0000000600da7308 */ /* 0x000fe20000000800 */
[----:B------:R-:W-:Y:S01]  /*5940*/  @!P3 FSEL R16, R16, -INF , !P0 ;  /* 0xff8000001010b808 */ /* 0x000fe20004000000 */
[C---:B------:R-:W-:Y:S04]  /*5950*/  HMMA.16816.F32 R40, R144.reuse, R140, R40 ;  /* 0x0000008c9028723c */ /* 0x040fe80000001828 */
[-C--:B------:R-:W-:Y:S01]  /*5960*/  @!P3 ISETP.GE.AND P0, PT, R154, R151.reuse, PT ;  /* 0x000000979a00b20c */ /* 0x080fe20003f06270 */
[--C-:B------:R-:W-:Y:S01]  /*5970*/  FFMA.FTZ R16, R16, UR11, -R149.reuse ;  /* 0x0000000b10107c23 */ /* 0x100fe20008010895 */
[----:B------:R-:W-:Y:S01]  /*5980*/  @!P3 FSEL R22, R22, -INF , !P6 ;  /* 0xff8000001616b808 */ /* 0x000fe20007000000 */
[-C--:B------:R-:W-:Y:S01]  /*5990*/  HMMA.16816.F32 R44, R144, R142.reuse, R44 ;  /* 0x0000008e902c723c */ /* 0x080fe2000000182c */
[----:B------:R-:W-:Y:S02]  /*59a0*/  MUFU.EX2 R217, R7 ;  /* 0x0000000700d97308 */ /* 0x000fe40000000800 */
[-C--:B------:R-:W-:Y:S01]  /*59b0*/  @!P3 ISETP.GE.AND P6, PT, R137, R151.reuse, PT ;  /* 0x000000978900b20c */ /* 0x080fe20003fc6270 */
[----:B------:R-:W-:Y:S01]  /*59c0*/  FFMA.FTZ R141, R4, UR11, -R149 ;  /* 0x0000000b048d7c23 */ /* 0x000fe20008010895 */
[----:B------:R-:W-:Y:S01]  /*59d0*/  @!P3 FSEL R26, R26, -INF , !P2 ;  /* 0xff8000001a1ab808 */ /* 0x000fe20005000000 */
[C---:B------:R-:W-:Y:S05]  /*59e0*/  HMMA.16816.F32 R48, R132.reuse, R142, R48 ;  /* 0x0000008e8430723c */ /* 0x040fea0000001830 */
[----:B------:R2:W4:Y:S01]  /*59f0*/  MUFU.EX2 R193, R141 ;  /* 0x0000008d00c17308 */ /* 0x0005220000000800 */
[----:B------:R-:W-:Y:S01]  /*5a00*/  @!P3 ISETP.GE.AND P2, PT, R136, R151, PT ;  /* 0x000000978800b20c */ /* 0x000fe20003f46270 */
[----:B------:R-:W-:Y:S01]  /*5a10*/  @!P3 VIADD R140, R2, 0x21 ;  /* 0x00000021028cb836 */ /* 0x000fe20000000000 */
[----:B------:R-:W-:Y:S03]  /*5a20*/  @!P3 FSEL R23, R23, -INF , !P4 ;  /* 0xff8000001717b808 */ /* 0x000fe60006000000 */
[--C-:B------:R-:W-:Y:S01]  /*5a30*/  FFMA.FTZ R22, R22, UR11, -R148.reuse ;  /* 0x0000000b16167c23 */ /* 0x100fe20008010894 */
[----:B------:R-:W-:Y:S02]  /*5a40*/  @!P3 FSEL R24, R24, -INF , !P0 ;  /* 0xff8000001818b808 */ /* 0x000fe40004000000 */
[----:B------:R-:W-:Y:S01]  /*5a50*/  @!P3 ISETP.GE.AND P4, PT, R137, R150, PT ;  /* 0x000000968900b20c */ /* 0x000fe20003f86270 */
[----:B------:R-:W-:Y:S01]  /*5a60*/  IMAD.WIDE.U32 R142, R155, -0x2daee0ad, RZ ;  /* 0xd2511f539b8e7825 */ /* 0x000fe200078e00ff */
[----:B------:R-:W-:Y:S01]  /*5a70*/  @!P3 FSEL R25, R25, -INF , !P1 ;  /* 0xff8000001919b808 */ /* 0x000fe20004800000 */
[----:B------:R-:W4:Y:S01]  /*5a80*/  MUFU.EX2 R197, R16 ;  /* 0x0000001000c57308 */ /* 0x000f220000000800 */
[----:B------:R-:W-:Y:S01]  /*5a90*/  @!P3 FSEL R27, R27, -INF , !P5 ;  /* 0xff8000001b1bb808 */ /* 0x000fe20006800000 */
[----:B------:R-:W-:Y:S01]  /*5aa0*/  FFMA.FTZ R23, R23, UR11, -R148 ;  /* 0x0000000b17177c23 */ /* 0x000fe20008010894 */
[----:B------:R-:W-:Y:S01]  /*5ab0*/  @!P3 FSEL R28, R28, -INF , !P6 ;  /* 0xff8000001c1cb808 */ /* 0x000fe20007000000 */
[--C-:B------:R-:W-:Y:S01]  /*5ac0*/  FFMA.FTZ R24, R24, UR11, -R3.reuse ;  /* 0x0000000b18187c23 */ /* 0x100fe20008010803 */
[----:B------:R-:W-:Y:S01]  /*5ad0*/  @!P3 FSEL R29, R29, -INF , !P2 ;  /* 0xff8000001d1db808 */ /* 0x000fe20005000000 */
[--C-:B------:R-:W-:Y:S01]  /*5ae0*/  FFMA.FTZ R27, R27, UR11, -R0.reuse ;  /* 0x0000000b1b1b7c23 */ /* 0x100fe20008010800 */
[CC--:B------:R-:W-:Y:S01]  /*5af0*/  @!P3 ISETP.GE.AND P0, PT, R137.reuse, R153.reuse, PT ;  /* 0x000000998900b20c */ /* 0x0c0fe20003f06270 */
[--C-:B------:R-:W-:Y:S01]  /*5b00*/  FFMA.FTZ R28, R28, UR11, -R3.reuse ;  /* 0x0000000b1c1c7c23 */ /* 0x100fe20008010803 */
[----:B------:R-:W-:Y:S01]  /*5b10*/  @!P3 ISETP.GE.AND P1, PT, R137, R152, PT ;  /* 0x000000988900b20c */ /* 0x000fe20003f26270 */
[--C-:B------:R-:W-:Y:S01]  /*5b20*/  FFMA.FTZ R25, R25, UR11, -R3.reuse ;  /* 0x0000000b19197c23 */ /* 0x100fe20008010803 */
[C---:B------:R-:W-:Y:S01]  /*5b30*/  @!P3 ISETP.GE.AND P5, PT, R136.reuse, R150, PT ;  /* 0x000000968800b20c */ /* 0x040fe20003fa6270 */
[----:B------:R-:W-:Y:S01]  /*5b40*/  FFMA.FTZ R29, R29, UR11, -R3 ;  /* 0x0000000b1d1d7c23 */ /* 0x000fe20008010803 */
[-C--:B------:R-:W-:Y:S01]  /*5b50*/  @!P3 ISETP.GE.AND P6, PT, R136, R153.reuse, PT ;  /* 0x000000998800b20c */ /* 0x080fe20003fc6270 */
[--C-:B------:R-:W-:Y:S01]  /*5b60*/  FFMA.FTZ R26, R26, UR11, -R0.reuse ;  /* 0x0000000b1a1a7c23 */ /* 0x100fe20008010800 */
[-C--:B------:R-:W-:Y:S01]  /*5b70*/  @!P3 ISETP.GE.AND P2, PT, R136, R152.reuse, PT ;  /* 0x000000988800b20c */ /* 0x080fe20003f46270 */
[----:B------:R-:W-:Y:S01]  /*5b80*/  @!P3 VIADD R4, R2, 0x20 ;  /* 0x000000200204b836 */ /* 0x000fe20000000000 */
[----:B------:R-:W-:Y:S01]  /*5b90*/  @!P3 FSEL R30, R30, -INF , !P4 ;  /* 0xff8000001e1eb808 */ /* 0x000fe20006000000 */
[----:B------:R-:W4:Y:S01]  /*5ba0*/  LDSM.16.M88.4 R136, [R181+0x1800] ;  /* 0x00180000b588783b */ /* 0x000f220000000200 */
[----:B------:R-:W-:Y:S01]  /*5bb0*/  @!P3 FSEL R31, R31, -INF , !P5 ;  /* 0xff8000001f1fb808 */ /* 0x000fe20006800000 */
[----:B------:R-:W-:Y:S01]  /*5bc0*/  MUFU.EX2 R224, R14 ;  /* 0x0000000e00e07308 */ /* 0x000fe20000000800 */
        /* <DEDUP_REMOVED lines=9> */
[----:B------:R-:W-:Y:S01]  /*5c60*/  MUFU.EX2 R163, R32 ;  /* 0x0000002000a37308 */ /* 0x000fe20000000800 */
[----:B------:R-:W-:Y:S01]  /*5c70*/  @!P3 ISETP.GE.AND P6, PT, R4, R150, PT ;  /* 0x000000960400b20c */ /* 0x000fe20003fc6270 */
[----:B------:R-:W-:Y:S01]  /*5c80*/  @!P3 VIADD R4, R2, 0x28 ;  /* 0x000000280204b836 */ /* 0x000fe20000000000 */
[----:B------:R-:W-:Y:S01]  /*5c90*/  @!P3 FSEL R34, R34, -INF , !P1 ;  /* 0xff8000002222b808 */ /* 0x000fe20004800000 */
[----:B-1----:R-:W-:Y:S01]  /*5ca0*/  IMAD.WIDE.U32 R8, R159, -0x2daee0ad, RZ ;  /* 0xd2511f539f087825 */ /* 0x002fe200078e00ff */
[----:B------:R-:W-:Y:S02]  /*5cb0*/  @!P3 ISETP.GE.AND P1, PT, R140, R153, PT ;  /* 0x000000998c00b20c */ /* 0x000fe40003f26270 */
[----:B------:R-:W-:Y:S01]  /*5cc0*/  @!P3 FSEL R35, R35, -INF , !P2 ;  /* 0xff8000002323b808 */ /* 0x000fe20005000000 */
[--C-:B------:R-:W-:Y:S01]  /*5cd0*/  FFMA.FTZ R34, R34, UR11, -R148.reuse ;  /* 0x0000000b22227c23 */ /* 0x100fe20008010894 */
[----:B------:R-:W-:Y:S01]  /*5ce0*/  @!P3 FSEL R36, R36, -INF , !P4 ;  /* 0xff8000002424b808 */ /* 0x000fe20006000000 */
[----:B------:R-:W-:Y:S01]  /*5cf0*/  MUFU.EX2 R162, R33 ;  /* 0x0000002100a27308 */ /* 0x000fe20000000800 */
[C---:B------:R-:W-:Y:S01]  /*5d00*/  @!P3 ISETP.GE.AND P2, PT, R140.reuse, R152, PT ;  /* 0x000000988c00b20c */ /* 0x040fe20003f46270 */
[--C-:B------:R-:W-:Y:S01]  /*5d10*/  FFMA.FTZ R35, R35, UR11, -R148.reuse ;  /* 0x0000000b23237c23 */ /* 0x100fe20008010894 */
[-C--:B------:R-:W-:Y:S01]  /*5d20*/  @!P3 ISETP.GE.AND P4, PT, R140, R151.reuse, PT ;  /* 0x000000978c00b20c */ /* 0x080fe20003f86270 */
[--C-:B------:R-:W-:Y:S01]  /*5d30*/  FFMA.FTZ R36, R36, UR11, -R149.reuse ;  /* 0x0000000b24247c23 */ /* 0x100fe20008010895 */
[----:B------:R-:W-:Y:S01]  /*5d40*/  @!P3 FSEL R37, R37, -INF , !P1 ;  /* 0xff8000002525b808 */ /* 0x000fe20004800000 */
[----:B---3--:R-:W-:Y:S01]  /*5d50*/  IMAD.WIDE.U32 R10, R173, -0x326172a9, RZ ;  /* 0xcd9e8d57ad0a7825 */ /* 0x008fe200078e00ff */
[----:B------:R-:W-:Y:S03]  /*5d60*/  @!P3 FSEL R38, R38, -INF , !P5 ;  /* 0xff8000002626b808 */ /* 0x000fe60006800000 */
[----:B------:R-:W-:Y:S01]  /*5d70*/  MUFU.EX2 R175, R35 ;  /* 0x0000002300af7308 */ /* 0x000fe20000000800 */
[-C--:B------:R-:W-:Y:S01]  /*5d80*/  @!P3 ISETP.GE.AND P1, PT, R140, R150.reuse, PT ;  /* 0x000000968c00b20c */ /* 0x080fe20003f26270 */
[----:B--2---:R-:W-:Y:S01]  /*5d90*/  IMAD.WIDE.U32 R140, R165, -0x326172a9, RZ ;  /* 0xcd9e8d57a58c7825 */ /* 0x004fe200078e00ff */
[----:B------:R-:W-:Y:S02]  /*5da0*/  @!P3 ISETP.GE.AND P5, PT, R4, R151, PT ;  /* 0x000000970400b20c */ /* 0x000fe40003fa6270 */
[----:B------:R-:W-:Y:S01]  /*5db0*/  @!P3 FSEL R39, R39, -INF , !P2 ;  /* 0xff8000002727b808 */ /* 0x000fe20005000000 */
[----:B------:R-:W-:Y:S01]  /*5dc0*/  FFMA.FTZ R37, R37, UR11, -R149 ;  /* 0x0000000b25257c23 */ /* 0x000fe20008010895 */
[----:B------:R-:W-:Y:S01]  /*5dd0*/  @!P3 FSEL R40, R40, -INF , !P0 ;  /* 0xff8000002828b808 */ /* 0x000fe20004000000 */
[--C-:B------:R-:W-:Y:S01]  /*5de0*/  FFMA.FTZ R38, R38, UR11, -R148.reuse ;  /* 0x0000000b26267c23 */ /* 0x100fe20008010894 */
[----:B------:R-:W-:Y:S01]  /*5df0*/  @!P3 FSEL R41, R41, -INF , !P4 ;  /* 0xff8000002929b808 */ /* 0x000fe20006000000 */
[-C--:B----4-:R-:W-:Y:S01]  /*5e00*/  HMMA.16816.F32 R52, R132, R136.reuse, R52 ;  /* 0x000000888434723c */ /* 0x090fe20000001834 */
[----:B------:R-:W-:Y:S02]  /*5e10*/  MUFU.EX2 R220, R12 ;  /* 0x0000000c00dc7308 */ /* 0x000fe40000000800 */
[C---:B------:R-:W-:Y:S01]  /*5e20*/  @!P3 ISETP.GE.AND P2, PT, R4.reuse, R150, PT ;  /* 0x000000960400b20c */ /* 0x040fe20003f46270 */
[----:B------:R-:W-:Y:S01]  /*5e30*/  FFMA.FTZ R39, R39, UR11, -R148 ;  /* 0x0000000b27277c23 */ /* 0x000fe20008010894 */
[CC--:B------:R-:W-:Y:S01]  /*5e40*/  @!P3 ISETP.GE.AND P0, PT, R4.reuse, R153.reuse, PT ;  /* 0x000000990400b20c */ /* 0x0c0fe20003f06270 */
[C---:B------:R-:W-:Y:S05]  /*5e50*/  HMMA.16816.F32 R56, R144.reuse, R136, R56 ;  /* 0x000000889038723c */ /* 0x040fea0000001838 */
[----:B------:R1:W2:Y:S01]  /*5e60*/  MUFU.EX2 R219, R13 ;  /* 0x0000000d00db7308 */ /* 0x0002a20000000800 */
[----:B------:R-:W-:Y:S01]  /*5e70*/  @!P3 ISETP.GE.AND P4, PT, R4, R152, PT ;  /* 0x000000980400b20c */ /* 0x000fe20003f86270 */
[--C-:B------:R-:W-:Y:S01]  /*5e80*/  FFMA.FTZ R41, R41, UR11, -R3.reuse ;  /* 0x0000000b29297c23 */ /* 0x100fe20008010803 */
[----:B------:R-:W-:Y:S01]  /*5e90*/  @!P3 FSEL R43, R43, -INF , !P1 ;  /* 0xff8000002b2bb808 */ /* 0x000fe20004800000 */
[-C--:B------:R-:W-:Y:S03]  /*5ea0*/  HMMA.16816.F32 R60, R144, R138.reuse, R60 ;  /* 0x0000008a903c723c */ /* 0x080fe6000000183c */
[C---:B------:R-:W-:Y:S01]  /*5eb0*/  @!P3 ISETP.GE.AND P1, PT, R5.reuse, R150, PT ;  /* 0x000000960500b20c */ /* 0x040fe20003f26270 */
[----:B------:R-:W-:Y:S01]  /*5ec0*/  FFMA.FTZ R40, R40, UR11, -R3 ;  /* 0x0000000b28287c23 */ /* 0x000fe20008010803 */
[----:B------:R-:W-:Y:S01]  /*5ed0*/  @!P3 FSEL R44, R44, -INF , !P5 ;  /* 0xff8000002c2cb808 */ /* 0x000fe20006800000 */
[----:B------:R-:W-:Y:S01]  /*5ee0*/  HMMA.16816.F32 R64, R132, R138, R64 ;  /* 0x0000008a8440723c */ /* 0x000fe20000001840 */
[----:B------:R-:W-:Y:S03]  /*5ef0*/  MUFU.EX2 R212, R18 ;  /* 0x0000001200d47308 */ /* 0x000fe60000000800 */
[-C--:B------:R-:W-:Y:S01]  /*5f00*/  @!P3 ISETP.GE.AND P5, PT, R5, R153.reuse, PT ;  /* 0x000000990500b20c */ /* 0x080fe20003fa6270 */
[----:B------:R-:W-:Y:S01]  /*5f10*/  @!P3 VIADD R4, R2, 0x30 ;  /* 0x000000300204b836 */ /* 0x000fe20000000000 */
[----:B------:R-:W-:Y:S01]  /*5f20*/  LOP3.LUT R144, R11, UR7, R156, 0x96, !PT ;  /* 0x000000070b907c12 */ /* 0x000fe2000f8e969c */
[----:B------:R-:W-:Y:S01]  /*5f30*/  FFMA.FTZ R43, R43, UR11, -R0 ;  /* 0x0000000b2b2b7c23 */ /* 0x000fe20008010800 */
[----:B------:R-:W-:Y:S03]  /*5f40*/  @!P3 FSEL R46, R46, -INF , !P2 ;  /* 0xff8000002e2eb808 */ /* 0x000fe60005000000 */
[----:B------:R-:W3:Y:S01]  /*5f50*/  MUFU.EX2 R209, R19 ;  /* 0x0000001300d17308 */ /* 0x000ee20000000800 */
[----:B------:R-:W-:Y:S01]  /*5f60*/  @!P3 ISETP.GE.AND P2, PT, R4, R153, PT ;  /* 0x000000990400b20c */ /* 0x000fe20003f46270 */
[----:B------:R-:W-:Y:S01]  /*5f70*/  IMAD.WIDE.U32 R144, R144, -0x2daee0ad, RZ ;  /* 0xd2511f5390907825 */ /* 0x000fe200078e00ff */
[----:B------:R-:W-:Y:S02]  /*5f80*/  @!P3 FSEL R47, R47, -INF , !P1 ;  /* 0xff8000002f2fb808 */ /* 0x000fe40004800000 */
[----:B------:R-:W-:Y:S01]  /*5f90*/  @!P3 FSEL R48, R48, -INF , !P0 ;  /* 0xff8000003030b808 */ /* 0x000fe20004000000 */
[----:B-1----:R-:W-:Y:S01]  /*5fa0*/  IMAD.WIDE.U32 R12, R164, -0x326172a9, RZ ;  /* 0xcd9e8d57a40c7825 */ /* 0x002fe200078e00ff */
[----:B------:R-:W-:Y:S03]  /*5fb0*/  LOP3.LUT R145, R145, UR8, R8, 0x96, !PT ;  /* 0x0000000891917c12 */ /* 0x000fe6000f8e9608 */
[----:B------:R1:W-:Y:S01]  /*5fc0*/  MUFU.EX2 R223, R15 ;  /* 0x0000000f00df7308 */ /* 0x0003e20000000800 */
[----:B------:R-:W-:Y:S01]  /*5fd0*/  @!P3 FSEL R49, R49, -INF , !P5 ;  /* 0xff8000003131b808 */ /* 0x000fe20006800000 */
[--C-:B------:R-:W-:Y:S01]  /*5fe0*/  FFMA.FTZ R48, R48, UR11, -R149.reuse ;  /* 0x0000000b30307c23 */ /* 0x100fe20008010895 */
[----:B------:R-:W-:Y:S01]  /*5ff0*/  @!P3 FSEL R42, R42, -INF , !P6 ;  /* 0xff8000002a2ab808 */ /* 0x000fe20007000000 */
[--C-:B------:R-:W-:Y:S01]  /*6000*/  FFMA.FTZ R46, R46, UR11, -R0.reuse ;  /* 0x0000000b2e2e7c23 */ /* 0x100fe20008010800 */
[C---:B------:R-:W-:Y:S01]  /*6010*/  @!P3 ISETP.GE.AND P1, PT, R4.reuse, R152, PT ;  /* 0x000000980400b20c */ /* 0x040fe20003f26270 */
[----:B------:R-:W-:Y:S01]  /*6020*/  FFMA.FTZ R49, R49, UR11, -R149 ;  /* 0x0000000b31317c23 */ /* 0x000fe20008010895 */
[CC--:B------:R-:W-:Y:S03]  /*6030*/  @!P3 ISETP.GE.AND P0, PT, R4.reuse, R151.reuse, PT ;  /* 0x000000970400b20c */ /* 0x0c0fe60003f06270 */
[----:B------:R-:W-:Y:S01]  /*6040*/  MUFU.EX2 R155, R48 ;  /* 0x00000030009b7308 */ /* 0x000fe20000000800 */
[----:B------:R-:W-:Y:S01]  /*6050*/  @!P3 ISETP.GE.AND P5, PT, R4, R150, PT ;  /* 0x000000960400b20c */ /* 0x000fe20003fa6270 */
[--C-:B------:R-:W-:Y:S01]  /*6060*/  FFMA.FTZ R42, R42, UR11, -R0.reuse ;  /* 0x0000000b2a2a7c23 */ /* 0x100fe20008010800 */
[----:B------:R-:W-:Y:S01]  /*6070*/  @!P3 ISETP.GE.AND P6, PT, R5, R151, PT ;  /* 0x000000970500b20c */ /* 0x000fe20003fc6270 */
[----:B------:R-:W-:Y:S01]  /*6080*/  @!P3 VIADD R4, R2, 0x31 ;  /* 0x000000310204b836 */ /* 0x000fe20000000000 */
[----:B------:R-:W-:Y:S01]  /*6090*/  @!P3 FSEL R50, R50, -INF , !P4 ;  /* 0xff8000003232b808 */ /* 0x000fe20006000000 */
[----:B------:R-:W-:Y:S01]  /*60a0*/  FFMA.FTZ R47, R47, UR11, -R0 ;  /* 0x0000000b2f2f7c23 */ /* 0x000fe20008010800 */
[----:B------:R-:W-:Y:S03]  /*60b0*/  @!P3 FSEL R45, R45, -INF , !P6 ;  /* 0xff8000002d2db808 */ /* 0x000fe60007000000 */
[----:B------:R-:W-:Y:S01]  /*60c0*/  MUFU.EX2 R154, R49 ;  /* 0x00000031009a7308 */ /* 0x000fe20000000800 */
[-C--:B------:R-:W-:Y:S01]  /*60d0*/  @!P3 ISETP.GE.AND P6, PT, R5, R152.reuse, PT ;  /* 0x000000980500b20c */ /* 0x080fe20003fc6270 */
[--C-:B------:R-:W-:Y:S01]  /*60e0*/  FFMA.FTZ R50, R50, UR11, -R148.reuse ;  /* 0x0000000b32327c23 */ /* 0x100fe20008010894 */
[----:B------:R-:W-:Y:S01]  /*60f0*/  @!P3 ISETP.GE.AND P4, PT, R4, R153, PT ;  /* 0x000000990400b20c */ /* 0x000fe20003f86270 */
[--C-:B------:R-:W-:Y:S01]  /*6100*/  FFMA.FTZ R44, R44, UR11, -R3.reuse ;  /* 0x0000000b2c2c7c23 */ /* 0x100fe20008010803 */
[----:B------:R-:W-:Y:S01]  /*6110*/  @!P3 FSEL R51, R51, -INF , !P6 ;  /* 0xff8000003333b808 */ /* 0x000fe20007000000 */
[----:B------:R-:W-:Y:S01]  /*6120*/  FFMA.FTZ R45, R45, UR11, -R3 ;  /* 0x0000000b2d2d7c23 */ /* 0x000fe20008010803 */
[----:B------:R-:W-:Y:S03]  /*6130*/  @!P3 FSEL R52, R52, -INF , !P2 ;  /* 0xff8000003434b808 */ /* 0x000fe60005000000 */
        /* <DEDUP_REMOVED lines=8> */
[C---:B------:R-:W-:Y:S01]  /*61c0*/  @!P3 VIADD R4, R2.reuse, 0x38 ;  /* 0x000000380204b836 */ /* 0x040fe20000000000 */
[----:B------:R-:W-:Y:S01]  /*61d0*/  @!P3 FSEL R55, R55, -INF , !P6 ;  /* 0xff8000003737b808 */ /* 0x000fe20007000000 */
[----:B------:R-:W-:Y:S01]  /*61e0*/  @!P3 VIADD R2, R2, 0x39 ;  /* 0x000000390202b836 */ /* 0x000fe20000000000 */
[----:B------:R-:W-:Y:S01]  /*61f0*/  @!P3 FSEL R57, R57, -INF , !P2 ;  /* 0xff8000003939b808 */ /* 0x000fe20005000000 */
[----:B------:R-:W-:Y:S01]  /*6200*/  MUFU.EX2 R164, R51 ;  /* 0x0000003300a47308 */ /* 0x000fe20000000800 */
[----:B------:R-:W-:Y:S01]  /*6210*/  @!P3 FSEL R59, R59, -INF , !P4 ;  /* 0xff8000003b3bb808 */ /* 0x000fe20006000000 */
[----:B------:R-:W-:Y:S01]  /*6220*/  FFMA.FTZ R55, R55, UR11, -R148 ;  /* 0x0000000b37377c23 */ /* 0x000fe20008010894 */
[C---:B------:R-:W-:Y:S01]  /*6230*/  @!P3 ISETP.GE.AND P6, PT, R2.reuse, R151, PT ;  /* 0x000000970200b20c */ /* 0x040fe20003fc6270 */
[----:B------:R-:W-:Y:S01]  /*6240*/  FFMA.FTZ R57, R57, UR11, -R3 ;  /* 0x0000000b39397c23 */ /* 0x000fe20008010803 */
[C---:B------:R-:W-:Y:S01]  /*6250*/  @!P3 ISETP.GE.AND P2, PT, R2.reuse, R150, PT ;  /* 0x000000960200b20c */ /* 0x040fe20003f46270 */
[----:B------:R-:W-:Y:S01]  /*6260*/  FFMA.FTZ R59, R59, UR11, -R0 ;  /* 0x0000000b3b3b7c23 */ /* 0x000fe20008010800 */
[----:B------:R-:W-:Y:S03]  /*6270*/  @!P3 FSEL R61, R61, -INF , !P6 ;  /* 0xff8000003d3db808 */ /* 0x000fe60007000000 */
[----:B------:R-:W-:Y:S01]  /*6280*/  MUFU.EX2 R159, R55 ;  /* 0x00000037009f7308 */ /* 0x000fe20000000800 */
[C---:B------:R-:W-:Y:S01]  /*6290*/  @!P3 ISETP.GE.AND P4, PT, R2.reuse, R153, PT ;  /* 0x000000990200b20c */ /* 0x040fe20003f86270 */
[----:B------:R-:W-:Y:S01]  /*62a0*/  IMAD.WIDE.U32 R6, R189, -0x326172a9, RZ ;  /* 0xcd9e8d57bd067825 */ /* 0x000fe200078e00ff */
[----:B------:R-:W-:Y:S02]  /*62b0*/  @!P3 ISETP.GE.AND P6, PT, R2, R152, PT ;  /* 0x000000980200b20c */ /* 0x000fe40003fc6270 */
[----:B------:R-:W-:Y:S01]  /*62c0*/  @!P3 FSEL R54, R54, -INF , !P1 ;  /* 0xff8000003636b808 */ /* 0x000fe20004800000 */
[----:B------:R-:W-:Y:S01]  /*62d0*/  FFMA.FTZ R2, R17, UR11, -R149 ;  /* 0x0000000b11027c23 */ /* 0x000fe20008010895 */
[----:B------:R-:W-:Y:S03]  /*62e0*/  @!P3 ISETP.GE.AND P1, PT, R4, R151, PT ;  /* 0x000000970400b20c */ /* 0x000fe60003f26270 */
[----:B------:R-:W-:Y:S01]  /*62f0*/  MUFU.EX2 R167, R57 ;  /* 0x0000003900a77308 */ /* 0x000fe20000000800 */
[----:B------:R-:W-:Y:S01]  /*6300*/  @!P3 FSEL R56, R56, -INF , !P0 ;  /* 0xff8000003838b808 */ /* 0x000fe20004000000 */
[----:B------:R-:W-:Y:S01]  /*6310*/  FFMA.FTZ R54, R54, UR11, -R148 ;  /* 0x0000000b36367c23 */ /* 0x000fe20008010894 */
[----:B------:R-:W-:Y:S01]  /*6320*/  @!P3 FSEL R58, R58, -INF , !P5 ;  /* 0xff8000003a3ab808 */ /* 0x000fe20006800000 */
[----:B------:R-:W-:Y:S01]  /*6330*/  IMAD.WIDE.U32 R16, R157, -0x2daee0ad, RZ ;  /* 0xd2511f539d107825 */ /* 0x000fe200078e00ff */
[----:B------:R-:W-:Y:S02]  /*6340*/  @!P3 FSEL R60, R60, -INF , !P1 ;  /* 0xff8000003c3cb808 */ /* 0x000fe40004800000 */
[C---:B------:R-:W-:Y:S03]  /*6350*/  @!P3 ISETP.GE.AND P0, PT, R4.reuse, R150, PT ;  /* 0x000000960400b20c */ /* 0x040fe60003f06270 */
[----:B------:R4:W3:Y:S01]  /*6360*/  MUFU.EX2 R196, R2 ;  /* 0x0000000200c47308 */ /* 0x0008e20000000800 */
[----:B------:R-:W-:Y:S01]  /*6370*/  @!P3 ISETP.GE.AND P5, PT, R4, R153, PT ;  /* 0x000000990400b20c */ /* 0x000fe20003fa6270 */
[----:B------:R-:W-:Y:S01]  /*6380*/  FFMA.FTZ R60, R60, UR11, -R3 ;  /* 0x0000000b3c3c7c23 */ /* 0x000fe20008010803 */
[----:B------:R-:W-:Y:S01]  /*6390*/  @!P3 ISETP.GE.AND P1, PT, R4, R152, PT ;  /* 0x000000980400b20c */ /* 0x000fe20003f26270 */
[----:B------:R-:W-:Y:S01]  /*63a0*/  IMAD.WIDE.U32 R4, R194, -0x2daee0ad, RZ ;  /* 0xd2511f53c2047825 */ /* 0x000fe200078e00ff */
[----:B------:R-:W-:Y:S02]  /*63b0*/  LOP3.LUT R136, R9, UR6, R172, 0x96, !PT ;  /* 0x0000000609887c12 */ /* 0x000fe4000f8e96ac */
[----:B------:R-:W-:Y:S03]  /*63c0*/  LOP3.LUT R14, R7, UR7, R158, 0x96, !PT ;  /* 0x00000007070e7c12 */ /* 0x000fe6000f8e969e */
[----:B------:R2:W-:Y:S01]  /*63d0*/  MUFU.EX2 R173, R21 ;  /* 0x0000001500ad7308 */ /* 0x0005e20000000800 */
[----:B------:R-:W-:Y:S01]  /*63e0*/  LOP3.LUT R7, R17, UR8, R166, 0x96, !PT ;  /* 0x0000000811077c12 */ /* 0x000fe2000f8e96a6 */
[----:B------:R-:W-:Y:S01]  /*63f0*/  IMAD.WIDE.U32 R136, R136, -0x326172a9, RZ ;  /* 0xcd9e8d5788887825 */ /* 0x000fe200078e00ff */
[----:B------:R-:W-:Y:S01]  /*6400*/  @!P3 FSEL R65, R65, -INF , !P4 ;  /* 0xff8000004141b808 */ /* 0x000fe20006000000 */
[----:B------:R-:W-:Y:S01]  /*6410*/  UIADD3 UR7, UR18, -0x4ab325aa, URZ ;  /* 0xb54cda5612077890 */ /* 0x000fe2000fffe03f */
[----:B------:R-:W-:Y:S01]  /*6420*/  @!P3 FSEL R66, R66, -INF , !P1 ;  /* 0xff8000004242b808 */ /* 0x000fe20004800000 */
[----:B-1----:R-:W-:Y:S01]  /*6430*/  IMAD.WIDE.U32 R14, R14, -0x2daee0ad, RZ ;  /* 0xd2511f530e0e7825 */ /* 0x002fe200078e00ff */
[----:B------:R-:W-:Y:S03]  /*6440*/  @!P3 FSEL R62, R62, -INF , !P0 ;  /* 0xff8000003e3eb808 */ /* 0x000fe60004000000 */
[----:B------:R-:W-:Y:S01]  /*6450*/  MUFU.EX2 R161, R60 ;  /* 0x0000003c00a17308 */ /* 0x000fe20000000800 */
[----:B----4-:R-:W-:Y:S01]  /*6460*/  LOP3.LUT R2, R5, UR6, R192, 0x96, !PT ;  /* 0x0000000605027c12 */ /* 0x010fe2000f8e96c0 */
[----:B------:R-:W-:Y:S01]  /*6470*/  UIADD3 UR6, UR18, 0x1715609d, URZ ;  /* 0x1715609d12067890 */ /* 0x000fe2000fffe03f */
[----:B------:R-:W-:Y:S01]  /*6480*/  @!P3 FSEL R63, R63, -INF , !P2 ;  /* 0xff8000003f3fb808 */ /* 0x000fe20005000000 */
[----:B------:R-:W-:Y:S01]  /*6490*/  FFMA.FTZ R62, R62, UR11, -R0 ;  /* 0x0000000b3e3e7c23 */ /* 0x000fe20008010800 */
[----:B------:R-:W-:Y:S01]  /*64a0*/  @!P3 FSEL R64, R64, -INF , !P5 ;  /* 0xff8000004040b808 */ /* 0x000fe20006800000 */
[----:B------:R-:W-:Y:S01]  /*64b0*/  IMAD.WIDE.U32 R18, R2, -0x326172a9, RZ ;  /* 0xcd9e8d5702127825 */ /* 0x000fe200078e00ff */
[----:B------:R-:W-:Y:S03]  /*64c0*/  @!P3 FSEL R67, R67, -INF , !P6 ;  /* 0xff8000004343b808 */ /* 0x000fe60007000000 */
[----:B------:R1:W-:Y:S01]  /*64d0*/  MUFU.EX2 R189, R20 ;  /* 0x0000001400bd7308 */ /* 0x0003e20000000800 */
[----:B------:R-:W-:Y:S01]  /*64e0*/  LOP3.LUT R5, R141, UR6, R6, 0x96, !PT ;  /* 0x000000068d057c12 */ /* 0x000fe2000f8e9606 */
[--C-:B------:R-:W-:Y:S01]  /*64f0*/  FFMA.FTZ R64, R64, UR11, -R149.reuse ;  /* 0x0000000b40407c23 */ /* 0x100fe20008010895 */
[----:B------:R-:W-:Y:S01]  /*6500*/  LOP3.LUT R9, R13, UR6, R168, 0x96, !PT ;  /* 0x000000060d097c12 */ /* 0x000fe2000f8e96a8 */
[----:B------:R-:W-:Y:S01]  /*6510*/  FFMA.FTZ R149, R65, UR11, -R149 ;  /* 0x0000000b41957c23 */ /* 0x000fe20008010895 */
[----:B------:R-:W-:Y:S01]  /*6520*/  LOP3.LUT R174, R19, UR6, R174, 0x96, !PT ;  /* 0x0000000613ae7c12 */ /* 0x000fe2000f8e96ae */
[----:B------:R-:W-:Y:S01]  /*6530*/  FFMA.FTZ R66, R66, UR11, -R148 ;  /* 0x0000000b42427c23 */ /* 0x000fe20008010894 */
[----:B------:R-:W-:Y:S03]  /*6540*/  LOP3.LUT R150, R137, UR6, R10, 0x96, !PT ;  /* 0x0000000689967c12 */ /* 0x000fe6000f8e960a */
[----:B------:R-:W-:Y:S01]  /*6550*/  MUFU.EX2 R206, R22 ;  /* 0x0000001600ce7308 */ /* 0x000fe20000000800 */
[----:B------:R-:W-:Y:S01]  /*6560*/  LOP3.LUT R141, R143, UR8, R4, 0x96, !PT ;  /* 0x000000088f8d7c12 */ /* 0x000fe2000f8e9604 */
[----:B------:R-:W-:Y:S01]  /*6570*/  IMAD.WIDE.U32 R6, R7, -0x326172a9, RZ ;  /* 0xcd9e8d5707067825 */ /* 0x000fe200078e00ff */
[----:B------:R-:W-:Y:S01]  /*6580*/  LOP3.LUT R143, R15, UR8, R170, 0x96, !PT ;  /* 0x000000080f8f7c12 */ /* 0x000fe2000f8e96aa */
[----:B------:R-:W-:Y:S02]  /*6590*/  UIADD3 UR6, UR15, 0x646e171e, URZ ;  /* 0x646e171e0f067890 */ /* 0x000fe4000fffe03f */
[----:B------:R-:W-:Y:S01]  /*65a0*/  FFMA.FTZ R148, R67, UR11, -R148 ;  /* 0x0000000b43947c23 */ /* 0x000fe20008010894 */
[----:B------:R-:W-:Y:S01]  /*65b0*/  IMAD.WIDE.U32 R4, R5, -0x2daee0ad, RZ ;  /* 0xd2511f5305047825 */ /* 0x000fe200078e00ff */
[----:B------:R-:W-:Y:S02]  /*65c0*/  LOP3.LUT R12, R7, UR7, R12, 0x96, !PT ;  /* 0x00000007070c7c12 */ /* 0x000fe4000f8e960c */
[----:B------:R4:W-:Y:S01]  /*65d0*/  MUFU.EX2 R203, R23 ;  /* 0x0000001700cb7308 */ /* 0x0009e20000000800 */
[----:B------:R-:W-:Y:S01]  /*65e0*/  LOP3.LUT R17, R6, 0xff, RZ, 0xc0, !PT ;  /* 0x000000ff06117812 */ /* 0x000fe200078ec0ff */
[----:B------:R-:W-:Y:S01]  /*65f0*/  IMAD.WIDE.U32 R8, R9, -0x2daee0ad, RZ ;  /* 0xd2511f5309087825 */ /* 0x000fe200078e00ff */
[----:B------:R-:W-:Y:S02]  /*6600*/  LOP3.LUT R146, R4, 0xffff, RZ, 0xc0, !PT ;  /* 0x0000ffff04927812 */ /* 0x000fe400078ec0ff */
[----:B------:R-:W-:Y:S01]  /*6610*/  SHF.R.U32.HI R15, RZ, 0x18, R6 ;  /* 0x00000018ff0f7819 */ /* 0x000fe20000011606 */
[----:B------:R-:W-:Y:S01]  /*6620*/  FFMA.FTZ R58, R58, UR11, -R0 ;  /* 0x0000000b3a3a7c23 */ /* 0x000fe20008010800 */
[----:B------:R-:W-:Y:S03]  /*6630*/  SHF.R.U32.HI R147, RZ, 0x10, R4 ;  /* 0x00000010ff937819 */ /* 0x000fe60000011604 */
[----:B------:R3:W-:Y:S01]  /*6640*/  MUFU.EX2 R210, R24 ;  /* 0x0000001800d27308 */ /* 0x0007e20000000800 */
[----:B--2---:R-:W-:Y:S01]  /*6650*/  LOP3.LUT R21, R6, 0xffff, RZ, 0xc0, !PT ;  /* 0x0000ffff06157812 */ /* 0x004fe200078ec0ff */
[----:B------:R-:W-:Y:S01]  /*6660*/  FFMA.FTZ R0, R63, UR11, -R0 ;  /* 0x0000000b3f007c23 */ /* 0x000fe20008010800 */
[----:B------:R-:W-:Y:S01]  /*6670*/  SHF.R.U32.HI R137, RZ, 0x10, R6 ;  /* 0x00000010ff897819 */ /* 0x000fe20000011606 */
[----:B------:R-:W-:Y:S01]  /*6680*/  IMAD.WIDE.U32 R6, R141, -0x326172a9, RZ ;  /* 0xcd9e8d578d067825 */ /* 0x000fe200078e00ff */
[----:B------:R-:W-:Y:S02]  /*6690*/  LOP3.LUT R13, R5, UR6, R14, 0x96, !PT ;  /* 0x00000006050d7c12 */ /* 0x000fe4000f8e960e */
[----:B------:R-:W-:Y:S03]  /*66a0*/  LOP3.LUT R14, R4, 0xff, RZ, 0xc0, !PT ;  /* 0x000000ff040e7812 */ /* 0x000fe600078ec0ff */
[----:B------:R-:W-:Y:S01]  /*66b0*/  MUFU.EX2 R192, R34 ;  /* 0x0000002200c07308 */ /* 0x000fe20000000800 */
[----:B-1----:R-:W-:Y:S01]  /*66c0*/  SHF.R.U32.HI R20, RZ, 0x18, R4 ;  /* 0x00000018ff147819 */ /* 0x002fe20000011604 */
[----:B------:R-:W-:Y:S01]  /*66d0*/  IMAD.WIDE.U32 R4, R143, -0x326172a9, RZ ;  /* 0xcd9e8d578f047825 */ /* 0x000fe200078e00ff */
[----:B------:R-:W-:Y:S02]  /*66e0*/  LOP3.LUT R11, R9, UR6, R16, 0x96, !PT ;  /* 0x00000006090b7c12 */ /* 0x000fe4000f8e9610 */
[----:B------:R-:W-:Y:S01]  /*66f0*/  LOP3.LUT R10, R7, UR7, R18, 0x96, !PT ;  /* 0x00000007070a7c12 */ /* 0x000fe2000f8e9612 */
[--C-:B------:R-:W-:Y:S01]  /*6700*/  FFMA.FTZ R56, R56, UR11, -R3.reuse ;  /* 0x0000000b38387c23 */ /* 0x100fe20008010803 */
[C---:B------:R-:W-:Y:S01]  /*6710*/  LOP3.LUT R16, R8.reuse, 0xff, RZ, 0xc0, !PT ;  /* 0x000000ff08107812 */ /* 0x040fe200078ec0ff */
[----:B------:R-:W-:Y:S01]  /*6720*/  FFMA.FTZ R3, R61, UR11, -R3 ;  /* 0x0000000b3d037c23 */ /* 0x000fe20008010803 */
[--C-:B------:R-:W-:Y:S01]  /*6730*/  SHF.R.U32.HI R19, RZ, 0x18, R8.reuse ;  /* 0x00000018ff137819 */ /* 0x100fe20000011608 */
[----:B------:R-:W-:Y:S01]  /*6740*/  MUFU.EX2 R153, R66 ;  /* 0x0000004200997308 */ /* 0x000fe20000000800 */
[----:B----4-:R-:W-:Y:S02]  /*6750*/  LOP3.LUT R23, R8, 0xffff, RZ, 0xc0, !PT ;  /* 0x0000ffff08177812 */ /* 0x010fe400078ec0ff */
[----:B------:R-:W-:Y:S02]  /*6760*/  SHF.R.U32.HI R132, RZ, 0x10, R8 ;  /* 0x00000010ff847819 */ /* 0x000fe40000011608 */
[C---:B------:R-:W-:Y:S02]  /*6770*/  LOP3.LUT R18, R6.reuse, 0xff, RZ, 0xc0, !PT ;  /* 0x000000ff06127812 */ /* 0x040fe400078ec0ff */
[--C-:B------:R-:W-:Y:S03]  /*6780*/  SHF.R.U32.HI R22, RZ, 0x18, R6.reuse ;  /* 0x00000018ff167819 */ /* 0x100fe60000011606 */
[----:B------:R-:W-:Y:S01]  /*6790*/  MUFU.EX2 R168, R62 ;  /* 0x0000003e00a87308 */ /* 0x000fe20000000800 */
[----:B---3--:R-:W-:Y:S02]  /*67a0*/  SHF.R.U32.HI R24, RZ, 0x10, R6 ;  /* 0x00000010ff187819 */ /* 0x008fe40000011606 */
[----:B------:R-:W-:Y:S02]  /*67b0*/  LOP3.LUT R133, R6, 0xffff, RZ, 0xc0, !PT ;  /* 0x0000ffff06857812 */ /* 0x000fe400078ec0ff */
[----:B------:R-:W-:Y:S02]  /*67c0*/  LOP3.LUT R2, R5, UR7, R140, 0x96, !PT ;  /* 0x0000000705027c12 */ /* 0x000fe4000f8e968c */
[C---:B------:R-:W-:Y:S03]  /*67d0*/  LOP3.LUT R6, R4.reuse, 0xffff, RZ, 0xc0, !PT ;  /* 0x0000ffff04067812 */ /* 0x040fe600078ec0ff */
[----:B------:R-:W-:Y:S01]  /*67e0*/  MUFU.EX2 R166, R0 ;  /* 0x0000000000a67308 */ /* 0x000fe20000000800 */
[----:B------:R-:W-:Y:S02]  /*67f0*/  LOP3.LUT R8, R4, 0xff, RZ, 0xc0, !PT ;  /* 0x000000ff04087812 */ /* 0x000fe400078ec0ff */
[--C-:B------:R-:W-:Y:S02]  /*6800*/  SHF.R.U32.HI R9, RZ, 0x10, R4.reuse ;  /* 0x00000010ff097819 */ /* 0x100fe40000011604 */
[----:B------:R-:W-:Y:S02]  /*6810*/  SHF.R.U32.HI R7, RZ, 0x18, R4 ;  /* 0x00000018ff077819 */ /* 0x000fe40000011604 */
[C---:B------:R-:W-:Y:S03]  /*6820*/  LOP3.LUT R4, R12.reuse, 0xffff, RZ, 0xc0, !PT ;  /* 0x0000ffff0c047812 */ /* 0x040fe600078ec0ff */
[----:B------:R-:W-:Y:S01]  /*6830*/  MUFU.EX2 R152, R52 ;  /* 0x0000003400987308 */ /* 0x000fe20000000800 */
[----:B------:R-:W-:Y:S02]  /*6840*/  LOP3.LUT R5, R12, 0xff, RZ, 0xc0, !PT ;  /* 0x000000ff0c057812 */ /* 0x000fe400078ec0ff */
[----:B------:R-:W-:Y:S02]  /*6850*/  SHF.R.U32.HI R4, RZ, 0x8, R4 ;  /* 0x00000008ff047819 */ /* 0x000fe40000011604 */
[----:B------:R-:W-:Y:S02]  /*6860*/  ISETP.LE.U32.AND P4, PT, R5, UR12, PT ;  /* 0x0000000c05007c0c */ /* 0x000fe4000bf83070 */
[----:B------:R-:W-:Y:S03]  /*6870*/  LOP3.LUT R4, R4, 0xffff, RZ, 0xc0, !PT ;  /* 0x0000ffff04047812 */ /* 0x000fe600078ec0ff */
[----:B------:R-:W-:Y:S01]  /*6880*/  MUFU.EX2 R151, R53 ;  /* 0x0000003500977308 */ /* 0x000fe20000000800 */
[--C-:B------:R-:W-:Y:S02]  /*6890*/  SHF.R.U32.HI R5, RZ, 0x10, R12.reuse ;  /* 0x00000010ff057819 */ /* 0x100fe4000001160c */
[----:B------:R-:W-:Y:S02]  /*68a0*/  ISETP.LE.U32.AND P1, PT, R4, UR12, PT ;  /* 0x0000000c04007c0c */ /* 0x000fe4000bf23070 */
[----:B------:R-:W-:Y:S02]  /*68b0*/  LOP3.LUT R5, R5, 0xff, RZ, 0xc0, !PT ;  /* 0x000000ff05057812 */ /* 0x000fe400078ec0ff */
[----:B------:R-:W-:Y:S03]  /*68c0*/  SHF.R.U32.HI R12, RZ, 0x18, R12 ;  /* 0x00000018ff0c7819 */ /* 0x000fe6000001160c */
[----:B------:R-:W-:Y:S01]  /*68d0*/  MUFU.EX2 R158, R3 ;  /* 0x00000003009e7308 */ /* 0x000fe20000000800 */
[----:B------:R-:W-:Y:S01]  /*68e0*/  ISETP.LE.U32.AND P3, PT, R5, UR12, PT ;  /* 0x0000000c05007c0c */ /* 0x000fe2000bf63070 */
[----:B------:R-:W-:Y:S01]  /*68f0*/  @!P4 FADD.FTZ R193, -R193, -RZ ;  /* 0x800000ffc1c1c221 */ /* 0x000fe20000010100 */
[C---:B------:R-:W-:Y:S02]  /*6900*/  LOP3.LUT R4, R2.reuse, 0xffff, RZ, 0xc0, !PT ;  /* 0x0000ffff02047812 */ /* 0x040fe400078ec0ff */
[----:B------:R-:W-:Y:S02]  /*6910*/  LOP3.LUT R5, R2, 0xff, RZ, 0xc0, !PT ;  /* 0x000000ff02057812 */ /* 0x000fe400078ec0ff */
[----:B------:R-:W-:Y:S01]  /*6920*/  ISETP.LE.U32.AND P6, PT, R12, UR12, PT ;  /* 0x0000000c0c007c0c */ /* 0x000fe2000bfc3070 */
[----:B------:R-:W-:Y:S01]  /*6930*/  @!P1 FADD.FTZ R202, -R202, -RZ ;  /* 0x800000ffcaca9221 */ /* 0x000fe20000010100 */
[----:B------:R-:W-:Y:S01]  /*6940*/  SHF.R.U32.HI R4, RZ, 0x8, R4 ;  /* 0x00000008ff047819 */ /* 0x000fe20000011604 */
[----:B------:R-:W-:Y:S01]  /*6950*/  MUFU.EX2 R160, R54 ;  /* 0x0000003600a07308 */ /* 0x000fe20000000800 */
[----:B------:R-:W-:Y:S02]  /*6960*/  ISETP.LE.U32.AND P4, PT, R5, UR12, PT ;  /* 0x0000000c05007c0c */ /* 0x000fe4000bf83070 */
[--C-:B------:R-:W-:Y:S01]  /*6970*/  SHF.R.U32.HI R5, RZ, 0x10, R2.reuse ;  /* 0x00000010ff057819 */ /* 0x100fe20000011602 */
[----:B------:R-:W-:Y:S01]  /*6980*/  @!P3 FADD.FTZ R218, -R218, -RZ ;  /* 0x800000ffdadab221 */ /* 0x000fe20000010100 */
[----:B------:R-:W-:Y:S02]  /*6990*/  LOP3.LUT R4, R4, 0xffff, RZ, 0xc0, !PT ;  /* 0x0000ffff04047812 */ /* 0x000fe400078ec0ff */
[----:B------:R-:W-:Y:S03]  /*69a0*/  LOP3.LUT R5, R5, 0xff, RZ, 0xc0, !PT ;  /* 0x000000ff05057812 */ /* 0x000fe600078ec0ff */
[----:B------:R-:W-:Y:S01]  /*69b0*/  MUFU.EX2 R169, R56 ;  /* 0x0000003800a97308 */ /* 0x000fe20000000800 */
[----:B------:R-:W-:Y:S01]  /*69c0*/  ISETP.LE.U32.AND P1, PT, R4, UR12, PT ;  /* 0x0000000c04007c0c */ /* 0x000fe2000bf23070 */
[----:B------:R-:W-:Y:S01]  /*69d0*/  @!P6 FADD.FTZ R217, -R217, -RZ ;  /* 0x800000ffd9d9e221 */ /* 0x000fe20000010100 */
[----:B------:R-:W-:Y:S02]  /*69e0*/  SHF.R.U32.HI R2, RZ, 0x18, R2 ;  /* 0x00000018ff027819 */ /* 0x000fe40000011602 */
[----:B------:R-:W-:Y:S01]  /*69f0*/  ISETP.LE.U32.AND P3, PT, R5, UR12, PT ;  /* 0x0000000c05007c0c */ /* 0x000fe2000bf63070 */
[----:B------:R-:W-:Y:S01]  /*6a00*/  @!P4 FADD.FTZ R221, -R221, -RZ ;  /* 0x800000ffddddc221 */ /* 0x000fe20000010100 */
[----:B------:R-:W-:Y:S03]  /*6a10*/  ISETP.LE.U32.AND P6, PT, R2, UR12, PT ;  /* 0x0000000c02007c0c */ /* 0x000fe6000bfc3070 */
[----:B------:R-:W-:Y:S01]  /*6a20*/  MUFU.EX2 R170, R59 ;  /* 0x0000003b00aa7308 */ /* 0x000fe20000000800 */
[----:B------:R-:W-:Y:S02]  /*6a30*/  SHF.R.U32.HI R2, RZ, 0x8, R6 ;  /* 0x00000008ff027819 */ /* 0x000fe40000011606 */
[----:B------:R-:W-:Y:S02]  /*6a40*/  LOP3.LUT R4, R9, 0xff, RZ, 0xc0, !PT ;  /* 0x000000ff09047812 */ /* 0x000fe400078ec0ff */
[----:B------:R-:W-:Y:S01]  /*6a50*/  LOP3.LUT R2, R2, 0xffff, RZ, 0xc0, !PT ;  /* 0x0000ffff02027812 */ /* 0x000fe200078ec0ff */
[----:B------:R-:W-:Y:S01]  /*6a60*/  @!P1 FADD.FTZ R222, -R222, -RZ ;  /* 0x800000ffdede9221 */ /* 0x000fe20000010100 */
[----:B------:R-:W-:Y:S03]  /*6a70*/  ISETP.LE.U32.AND P0, PT, R17, UR12, PT ;  /* 0x0000000c11007c0c */ /* 0x000fe6000bf03070 */
[----:B------:R-:W-:Y:S01]  /*6a80*/  MUFU.EX2 R215, R27 ;  /* 0x0000001b00d77308 */ /* 0x000fe20000000800 */
[----:B------:R-:W-:Y:S01]  /*6a90*/  ISETP.LE.U32.AND P1, PT, R2, UR12, PT ;  /* 0x0000000c02007c0c */ /* 0x000fe2000bf23070 */
[----:B------:R-:W-:Y:S01]  /*6aa0*/  @!P3 FADD.FTZ R226, -R226, -RZ ;  /* 0x800000ffe2e2b221 */ /* 0x000fe20000010100 */
[----:B------:R-:W-:Y:S01]  /*6ab0*/  ISETP.LE.U32.AND P3, PT, R4, UR12, PT ;  /* 0x0000000c04007c0c */ /* 0x000fe2000bf63070 */
[----:B------:R-:W-:Y:S01]  /*6ac0*/  @!P6 FADD.FTZ R225, -R225, -RZ ;  /* 0x800000ffe1e1e221 */ /* 0x000fe20000010100 */
[----:B------:R-:W-:Y:S02]  /*6ad0*/  SHF.R.U32.HI R2, RZ, 0x8, R21 ;  /* 0x00000008ff027819 */ /* 0x000fe40000011615 */
[----:B------:R-:W-:Y:S03]  /*6ae0*/  LOP3.LUT R4, R137, 0xff, RZ, 0xc0, !PT ;  /* 0x000000ff89047812 */ /* 0x000fe600078ec0ff */
[----:B------:R-:W1:Y:S01]  /*6af0*/  MUFU.EX2 R208, R28 ;  /* 0x0000001c00d07308 */ /* 0x000e620000000800 */
[----:B------:R-:W-:Y:S02]  /*6b00*/  LOP3.LUT R2, R2, 0xffff, RZ, 0xc0, !PT ;  /* 0x0000ffff02027812 */ /* 0x000fe400078ec0ff */
[----:B------:R-:W-:Y:S01]  /*6b10*/  ISETP.LE.U32.AND P4, PT, R8, UR12, PT ;  /* 0x0000000c08007c0c */ /* 0x000fe2000bf83070 */
[----:B------:R-:W-:Y:S01]  /*6b20*/  @!P0 FADD.FTZ R197, -R197, -RZ ;  /* 0x800000ffc5c58221 */ /* 0x000fe20000010100 */
[----:B------:R-:W-:Y:S01]  /*6b30*/  ISETP.LE.U32.AND P2, PT, R15, UR12, PT ;  /* 0x0000000c0f007c0c */ /* 0x000fe2000bf43070 */
[----:B------:R-:W-:Y:S01]  /*6b40*/  @!P1 FADD.FTZ R219, -R219, -RZ ;  /* 0x800000ffdbdb9221 */ /* 0x000fe20000010100 */
[----:B------:R-:W-:Y:S01]  /*6b50*/  ISETP.LE.U32.AND P1, PT, R4, UR12, PT ;  /* 0x0000000c04007c0c */ /* 0x000fe2000bf23070 */
[----:B------:R-:W-:Y:S01]  /*6b60*/  @!P3 FADD.FTZ R224, -R224, -RZ ;  /* 0x800000ffe0e0b221 */ /* 0x000fe20000010100 */
[----:B------:R-:W-:Y:S01]  /*6b70*/  ISETP.LE.U32.AND P3, PT, R2, UR12, PT ;  /* 0x0000000c02007c0c */ /* 0x000fe2000bf63070 */
[----:B------:R-:W-:Y:S01]  /*6b80*/  IMAD.WIDE.U32 R4, R145, -0x326172a9, RZ ;  /* 0xcd9e8d5791047825 */ /* 0x000fe200078e00ff */
[----:B------:R-:W-:Y:S01]  /*6b90*/  LOP3.LUT R2, R11, 0xffff, RZ, 0xc0, !PT ;  /* 0x0000ffff0b027812 */ /* 0x000fe200078ec0ff */
[----:B------:R-:W-:Y:S01]  /*6ba0*/  MUFU.EX2 R211, R25 ;  /* 0x0000001900d37308 */ /* 0x000fe20000000800 */
[----:B------:R-:W-:Y:S01]  /*6bb0*/  ISETP.LE.U32.AND P5, PT, R14, UR12, PT ;  /* 0x0000000c0e007c0c */ /* 0x000fe2000bfa3070 */
[----:B------:R-:W-:Y:S01]  /*6bc0*/  IMAD.U32 R145, RZ, RZ, UR23 ;  /* 0x00000017ff917e24 */ /* 0x000fe2000f8e00ff */
[----:B------:R-:W-:Y:S01]  /*6bd0*/  SHF.R.U32.HI R2, RZ, 0x8, R2 ;  /* 0x00000008ff027819 */ /* 0x000fe20000011602 */
[----:B------:R-:W-:Y:S01]  /*6be0*/  @!P4 FADD.FTZ R220, -R220, -RZ ;  /* 0x800000ffdcdcc221 */ /* 0x000fe20000010100 */
[----:B------:R-:W-:Y:S01]  /*6bf0*/  ISETP.LE.U32.AND P4, PT, R20, UR12, PT ;  /* 0x0000000c14007c0c */ /* 0x000fe2000bf83070 */
[----:B------:R-:W-:Y:S01]  /*6c00*/  @!P2 FADD.FTZ R209, -R209, -RZ ;  /* 0x800000ffd1d1a221 */ /* 0x000fe20000010100 */
[----:B------:R-:W-:Y:S01]  /*6c10*/  LOP3.LUT R2, R2, 0xffff, RZ, 0xc0, !PT ;  /* 0x0000ffff02027812 */ /* 0x000fe200078ec0ff */
[----:B------:R-:W-:Y:S01]  /*6c20*/  @!P1 FADD.FTZ R212, -R212, -RZ ;  /* 0x800000ffd4d49221 */ /* 0x000fe20000010100 */
[----:B------:R-:W-:Y:S01]  /*6c30*/  ISETP.LE.U32.AND P0, PT, R19, UR12, PT ;  /* 0x0000000c13007c0c */ /* 0x000fe2000bf03070 */
[----:B------:R-:W-:Y:S01]  /*6c40*/  @!P3 FADD.FTZ R196, -R196, -RZ ;  /* 0x800000ffc4c4b221 */ /* 0x000fe20000010100 */
[----:B------:R-:W-:Y:S01]  /*6c50*/  ISETP.LE.U32.AND P1, PT, R2, UR12, PT ;  /* 0x0000000c02007c0c */ /* 0x000fe2000bf23070 */
[----:B------:R-:W-:Y:S01]  /*6c60*/  MUFU.EX2 R207, R29 ;  /* 0x0000001d00cf7308 */ /* 0x000fe20000000800 */
[----:B------:R-:W-:Y:S01]  /*6c70*/  SHF.R.U32.HI R2, RZ, 0x10, R11 ;  /* 0x00000010ff027819 */ /* 0x000fe2000001160b */
[----:B-1----:R-:W-:Y:S01]  /*6c80*/  @!P5 FADD.FTZ R208, -R208, -RZ ;  /* 0x800000ffd0d0d221 */ /* 0x002fe20000010100 */
[C---:B------:R-:W-:Y:S02]  /*6c90*/  LOP3.LUT R14, R4.reuse, 0xff, RZ, 0xc0, !PT ;  /* 0x000000ff040e7812 */ /* 0x040fe400078ec0ff */
[----:B------:R-:W-:Y:S02]  /*6ca0*/  LOP3.LUT R19, R4, 0xffff, RZ, 0xc0, !PT ;  /* 0x0000ffff04137812 */ /* 0x000fe400078ec0ff */
[--C-:B------:R-:W-:Y:S03]  /*6cb0*/  SHF.R.U32.HI R21, RZ, 0x18, R4.reuse ;  /* 0x00000018ff157819 */ /* 0x100fe60000011604 */
[----:B------:R-:W-:Y:S01]  /*6cc0*/  MUFU.EX2 R214, R30 ;  /* 0x0000001e00d67308 */ /* 0x000fe20000000800 */
[----:B------:R-:W-:Y:S01]  /*6cd0*/  SHF.R.U32.HI R20, RZ, 0x10, R4 ;  /* 0x00000010ff147819 */ /* 0x000fe20000011604 */
[----:B------:R-:W-:Y:S01]  /*6ce0*/  @!P0 FADD.FTZ R175, -R175, -RZ ;  /* 0x800000ffafaf8221 */ /* 0x000fe20000010100 */
[----:B------:R-:W-:Y:S01]  /*6cf0*/  LOP3.LUT R4, R13, 0xff, RZ, 0xc0, !PT ;  /* 0x000000ff0d047812 */ /* 0x000fe200078ec0ff */
[----:B------:R-:W-:Y:S01]  /*6d00*/  @!P1 FADD.FTZ R173, -R173, -RZ ;  /* 0x800000ffadad9221 */ /* 0x000fe20000010100 */
[----:B------:R-:W-:Y:S02]  /*6d10*/  LOP3.LUT R6, R11, 0xff, RZ, 0xc0, !PT ;  /* 0x000000ff0b067812 */ /* 0x000fe400078ec0ff */
[----:B------:R-:W-:Y:S03]  /*6d20*/  ISETP.LE.U32.AND P1, PT, R4, UR12, PT ;  /* 0x0000000c04007c0c */ /* 0x000fe6000bf23070 */
[----:B------:R-:W1:Y:S01]  /*6d30*/  MUFU.EX2 R213, R31 ;  /* 0x0000001f00d57308 */ /* 0x000e620000000800 */
[----:B------:R-:W-:Y:S02]  /*6d40*/  LOP3.LUT R2, R2, 0xff, RZ, 0xc0, !PT ;  /* 0x000000ff02027812 */ /* 0x000fe400078ec0ff */
[----:B------:R-:W-:Y:S02]  /*6d50*/  ISETP.LE.U32.AND P3, PT, R6, UR12, PT ;  /* 0x0000000c06007c0c */ /* 0x000fe4000bf63070 */
[----:B------:R-:W-:Y:S02]  /*6d60*/  ISETP.LE.U32.AND P2, PT, R2, UR12, PT ;  /* 0x0000000c02007c0c */ /* 0x000fe4000bf43070 */
[--C-:B------:R-:W-:Y:S03]  /*6d70*/  SHF.R.U32.HI R4, RZ, 0x10, R13.reuse ;  /* 0x00000010ff047819 */ /* 0x100fe6000001160d */
[----:B------:R-:W2:Y:S01]  /*6d80*/  MUFU.EX2 R157, R36 ;  /* 0x00000024009d7308 */ /* 0x000ea20000000800 */
[----:B------:R-:W-:Y:S02]  /*6d90*/  LOP3.LUT R2, R13, 0xffff, RZ, 0xc0, !PT ;  /* 0x0000ffff0d027812 */ /* 0x000fe400078ec0ff */
[----:B------:R-:W-:Y:S01]  /*6da0*/  SHF.R.U32.HI R13, RZ, 0x18, R13 ;  /* 0x00000018ff0d7819 */ /* 0x000fe2000001160d */
[----:B------:R-:W-:Y:S01]  /*6db0*/  @!P1 FADD.FTZ R210, -R210, -RZ ;  /* 0x800000ffd2d29221 */ /* 0x000fe20000010100 */
[----:B------:R-:W-:Y:S02]  /*6dc0*/  SHF.R.U32.HI R2, RZ, 0x8, R2 ;  /* 0x00000008ff027819 */ /* 0x000fe40000011602 */
[----:B------:R-:W-:Y:S01]  /*6dd0*/  ISETP.LE.U32.AND P1, PT, R13, UR12, PT ;  /* 0x0000000c0d007c0c */ /* 0x000fe2000bf23070 */
[----:B------:R-:W-:Y:S01]  /*6de0*/  @!P3 FADD.FTZ R189, -R189, -RZ ;  /* 0x800000ffbdbdb221 */ /* 0x000fe20000010100 */
[----:B------:R-:W-:Y:S01]  /*6df0*/  SHF.R.U32.HI R11, RZ, 0x18, R11 ;  /* 0x00000018ff0b7819 */ /* 0x000fe2000001160b */
[----:B------:R-:W-:Y:S01]  /*6e00*/  @!P2 FADD.FTZ R206, -R206, -RZ ;  /* 0x800000ffcecea221 */ /* 0x000fe20000010100 */
[----:B------:R-:W-:Y:S01]  /*6e10*/  LOP3.LUT R2, R2, 0xffff, RZ, 0xc0, !PT ;  /* 0x0000ffff02027812 */ /* 0x000fe200078ec0ff */
[----:B-1----:R-:W-:Y:S01]  /*6e20*/  @!P4 FADD.FTZ R213, -R213, -RZ ;  /* 0x800000ffd5d5c221 */ /* 0x002fe20000010100 */
[----:B------:R-:W-:Y:S01]  /*6e30*/  ISETP.LE.U32.AND P3, PT, R11, UR12, PT ;  /* 0x0000000c0b007c0c */ /* 0x000fe2000bf63070 */
[----:B------:R-:W-:Y:S01]  /*6e40*/  MUFU.EX2 R156, R37 ;  /* 0x00000025009c7308 */ /* 0x000fe20000000800 */
[----:B------:R-:W-:Y:S02]  /*6e50*/  SHF.R.U32.HI R11, RZ, 0x8, R146 ;  /* 0x00000008ff0b7819 */ /* 0x000fe40000011692 */
[----:B------:R-:W-:Y:S02]  /*6e60*/  ISETP.LE.U32.AND P2, PT, R2, UR12, PT ;  /* 0x0000000c02007c0c */ /* 0x000fe4000bf43070 */
[----:B------:R-:W-:Y:S01]  /*6e70*/  LOP3.LUT R11, R11, 0xffff, RZ, 0xc0, !PT ;  /* 0x0000ffff0b0b7812 */ /* 0x000fe200078ec0ff */
[----:B------:R-:W-:Y:S01]  /*6e80*/  @!P1 FADD.FTZ R215, -R215, -RZ ;  /* 0x800000ffd7d79221 */ /* 0x000fe20000010100 */
[----:B------:R-:W-:Y:S01]  /*6e90*/  ISETP.LE.U32.AND P6, PT, R7, UR12, PT ;  /* 0x0000000c07007c0c */ /* 0x000fe2000bfc3070 */
[----:B------:R-:W-:Y:S01]  /*6ea0*/  IMAD.WIDE.U32 R6, R174, -0x2daee0ad, RZ ;  /* 0xd2511f53ae067825 */ /* 0x000fe200078e00ff */
[----:B------:R-:W-:Y:S01]  /*6eb0*/  ISETP.LE.U32.AND P1, PT, R11, UR12, PT ;  /* 0x0000000c0b007c0c */ /* 0x000fe2000bf23070 */
[----:B------:R-:W-:Y:S01]  /*6ec0*/  MUFU.EX2 R172, R38 ;  /* 0x0000002600ac7308 */ /* 0x000fe20000000800 */
[----:B------:R-:W-:Y:S01]  /*6ed0*/  LOP3.LUT R11, R147, 0xff, RZ, 0xc0, !PT ;  /* 0x000000ff930b7812 */ /* 0x000fe200078ec0ff */
[----:B------:R-:W-:Y:S01]  /*6ee0*/  @!P3 FADD.FTZ R203, -R203, -RZ ;  /* 0x800000ffcbcbb221 */ /* 0x000fe20000010100 */
[----:B------:R-:W-:Y:S02]  /*6ef0*/  LOP3.LUT R9, R5, UR7, R136, 0x96, !PT ;  /* 0x0000000705097c12 */ /* 0x000fe4000f8e9688 */
[----:B------:R-:W-:Y:S01]  /*6f00*/  ISETP.LE.U32.AND P5, PT, R11, UR12, PT ;  /* 0x0000000c0b007c0c */ /* 0x000fe2000bfa3070 */
[----:B------:R-:W-:Y:S01]  /*6f10*/  @!P2 FADD.FTZ R211, -R211, -RZ ;  /* 0x800000ffd3d3a221 */ /* 0x000fe20000010100 */
[----:B------:R-:W-:Y:S01]  /*6f20*/  LOP3.LUT R2, R4, 0xff, RZ, 0xc0, !PT ;  /* 0x000000ff04027812 */ /* 0x000fe200078ec0ff */
[----:B------:R-:W-:Y:S01]  /*6f30*/  IMAD.WIDE.U32 R4, R150, -0x2daee0ad, RZ ;  /* 0xd2511f5396047825 */ /* 0x000fe200078e00ff */
[----:B------:R-:W-:Y:S01]  /*6f40*/  ISETP.LE.U32.AND P2, PT, R18, UR12, PT ;  /* 0x0000000c12007c0c */ /* 0x000fe2000bf43070 */
[----:B------:R-:W1:Y:S01]  /*6f50*/  MUFU.EX2 R171, R39 ;  /* 0x0000002700ab7308 */ /* 0x000e620000000800 */
[C---:B------:R-:W-:Y:S01]  /*6f60*/  LOP3.LUT R17, R6.reuse, 0xffff, RZ, 0xc0, !PT ;  /* 0x0000ffff06117812 */ /* 0x040fe200078ec0ff */
[----:B------:R-:W-:Y:S01]  /*6f70*/  @!P6 FADD.FTZ R223, -R223, -RZ ;  /* 0x800000ffdfdfe221 */ /* 0x000fe20000010100 */
[--C-:B------:R-:W-:Y:S01]  /*6f80*/  SHF.R.U32.HI R18, RZ, 0x10, R6.reuse ;  /* 0x00000010ff127819 */ /* 0x100fe20000011606 */
[----:B------:R-:W-:Y:S01]  /*6f90*/  @!P1 FADD.FTZ R207, -R207, -RZ ;  /* 0x800000ffcfcf9221 */ /* 0x000fe20000010100 */
[----:B------:R-:W-:Y:S02]  /*6fa0*/  LOP3.LUT R13, R6, 0xff, RZ, 0xc0, !PT ;  /* 0x000000ff060d7812 */ /* 0x000fe400078ec0ff */
[----:B------:R-:W-:Y:S01]  /*6fb0*/  SHF.R.U32.HI R12, RZ, 0x18, R6 ;  /* 0x00000018ff0c7819 */ /* 0x000fe20000011606 */
[----:B------:R-:W-:Y:S01]  /*6fc0*/  @!P5 FADD.FTZ R214, -R214, -RZ ;  /* 0x800000ffd6d6d221 */ /* 0x000fe20000010100 */
[----:B------:R-:W-:Y:S01]  /*6fd0*/  SHF.R.U32.HI R6, RZ, 0x8, R23 ;  /* 0x00000008ff067819 */ /* 0x000fe20000011617 */
[----:B------:R-:W-:Y:S01]  /*6fe0*/  MUFU.EX2 R198, R41 ;  /* 0x0000002900c67308 */ /* 0x000fe20000000800 */
[----:B------:R-:W-:Y:S01]  /*6ff0*/  ISETP.LE.U32.AND P6, PT, R16, UR12, PT ;  /* 0x0000000c10007c0c */ /* 0x000fe2000bfc3070 */
[----:B------:R-:W-:Y:S01]  /*7000*/  @!P2 FADD.FTZ R155, -R155, -RZ ;  /* 0x800000ff9b9ba221 */ /* 0x000fe20000010100 */
[----:B------:R-:W-:Y:S02]  /*7010*/  ISETP.LE.U32.AND P3, PT, R2, UR12, PT ;  /* 0x0000000c02007c0c */ /* 0x000fe4000bf63070 */
[----:B------:R-:W-:Y:S02]  /*7020*/  LOP3.LUT R8, R7, UR6, R142, 0x96, !PT ;  /* 0x0000000607087c12 */ /* 0x000fe4000f8e968e */
[C---:B------:R-:W-:Y:S03]  /*7030*/  LOP3.LUT R16, R4.reuse, 0xffff, RZ, 0xc0, !PT ;  /* 0x0000ffff04107812 */ /* 0x040fe600078ec0ff */
[----:B------:R-:W-:Y:S01]  /*7040*/  MUFU.EX2 R205, R42 ;  /* 0x0000002a00cd7308 */ /* 0x000fe20000000800 */
[----:B------:R-:W-:Y:S01]  /*7050*/  LOP3.LUT R2, R5, UR6, R144, 0x96, !PT ;  /* 0x0000000605027c12 */ /* 0x000fe2000f8e9690 */
[----:B------:R-:W-:Y:S01]  /*7060*/  IMAD.U32 R144, RZ, RZ, UR24 ;  /* 0x00000018ff907e24 */ /* 0x000fe2000f8e00ff */
[----:B------:R-:W-:Y:S02]  /*7070*/  LOP3.LUT R11, R4, 0xff, RZ, 0xc0, !PT ;  /* 0x000000ff040b7812 */ /* 0x000fe400078ec0ff */
[--C-:B------:R-:W-:Y:S01]  /*7080*/  SHF.R.U32.HI R15, RZ, 0x18, R4.reuse ;  /* 0x00000018ff0f7819 */ /* 0x100fe20000011604 */
[----:B------:R-:W-:Y:S01]  /*7090*/  @!P6 FADD.FTZ R163, -R163, -RZ ;  /* 0x800000ffa3a3e221 */ /* 0x000fe20000010100 */
[----:B------:R-:W-:Y:S03]  /*70a0*/  SHF.R.U32.HI R7, RZ, 0x10, R4 ;  /* 0x00000010ff077819 */ /* 0x000fe60000011604 */
[----:B------:R-:W3:Y:S01]  /*70b0*/  MUFU.EX2 R199, R40 ;  /* 0x0000002800c77308 */ /* 0x000ee20000000800 */
[----:B------:R-:W-:Y:S02]  /*70c0*/  LOP3.LUT R5, R6, 0xffff, RZ, 0xc0, !PT ;  /* 0x0000ffff06057812 */ /* 0x000fe400078ec0ff */
[----:B------:R-:W-:Y:S02]  /*70d0*/  LOP3.LUT R4, R132, 0xff, RZ, 0xc0, !PT ;  /* 0x000000ff84047812 */ /* 0x000fe400078ec0ff */
[----:B------:R-:W-:Y:S02]  /*70e0*/  ISETP.LE.U32.AND P1, PT, R5, UR12, PT ;  /* 0x0000000c05007c0c */ /* 0x000fe4000bf23070 */
[----:B------:R-:W-:Y:S03]  /*70f0*/  LOP3.LUT R5, R10, 0xff, RZ, 0xc0, !PT ;  /* 0x000000ff0a057812 */ /* 0x000fe600078ec0ff */
[----:B------:R-:W-:Y:S01]  /*7100*/  MUFU.EX2 R204, R43 ;  /* 0x0000002b00cc7308 */ /* 0x000fe20000000800 */
[----:B------:R-:W-:Y:S02]  /*7110*/  ISETP.LE.U32.AND P5, PT, R4, UR12, PT ;  /* 0x0000000c04007c0c */ /* 0x000fe4000bfa3070 */
[----:B------:R-:W-:Y:S02]  /*7120*/  LOP3.LUT R4, R10, 0xffff, RZ, 0xc0, !PT ;  /* 0x0000ffff0a047812 */ /* 0x000fe400078ec0ff */
[----:B------:R-:W-:Y:S02]  /*7130*/  ISETP.LE.U32.AND P4, PT, R5, UR12, PT ;  /* 0x0000000c05007c0c */ /* 0x000fe4000bf83070 */
[----:B------:R-:W-:Y:S03]  /*7140*/  SHF.R.U32.HI R5, RZ, 0x18, R10 ;  /* 0x00000018ff057819 */ /* 0x000fe6000001160a */
[----:B------:R-:W-:Y:S01]  /*7150*/  MUFU.EX2 R201, R46 ;  /* 0x0000002e00c97308 */ /* 0x000fe20000000800 */
[----:B------:R-:W-:Y:S01]  /*7160*/  SHF.R.U32.HI R4, RZ, 0x8, R4 ;  /* 0x00000008ff047819 */ /* 0x000fe20000011604 */
[----:B------:R-:W-:Y:S01]  /*7170*/  @!P1 FADD.FTZ R162, -R162, -RZ ;  /* 0x800000ffa2a29221 */ /* 0x000fe20000010100 */
[----:B------:R-:W-:Y:S02]  /*7180*/  ISETP.LE.U32.AND P6, PT, R5, UR12, PT ;  /* 0x0000000c05007c0c */ /* 0x000fe4000bfc3070 */
[----:B------:R-:W-:Y:S01]  /*7190*/  SHF.R.U32.HI R5, RZ, 0x10, R10 ;  /* 0x00000010ff057819 */ /* 0x000fe2000001160a */
[----:B------:R-:W-:Y:S01]  /*71a0*/  @!P5 FADD.FTZ R192, -R192, -RZ ;  /* 0x800000ffc0c0d221 */ /* 0x000fe20000010100 */
[----:B------:R-:W-:Y:S03]  /*71b0*/  LOP3.LUT R4, R4, 0xffff, RZ, 0xc0, !PT ;  /* 0x0000ffff04047812 */ /* 0x000fe600078ec0ff */
[----:B------:R-:W-:Y:S01]  /*71c0*/  MUFU.EX2 R200, R47 ;  /* 0x0000002f00c87308 */ /* 0x000fe20000000800 */
[----:B------:R-:W-:Y:S01]  /*71d0*/  LOP3.LUT R5, R5, 0xff, RZ, 0xc0, !PT ;  /* 0x000000ff05057812 */ /* 0x000fe200078ec0ff */
[----:B--2---:R-:W-:Y:S01]  /*71e0*/  @!P4 FADD.FTZ R157, -R157, -RZ ;  /* 0x800000ff9d9dc221 */ /* 0x004fe20000010100 */
[----:B------:R-:W-:Y:S02]  /*71f0*/  ISETP.LE.U32.AND P5, PT, R4, UR12, PT ;  /* 0x0000000c04007c0c */ /* 0x000fe4000bfa3070 */
[----:B------:R-:W-:Y:S02]  /*7200*/  LOP3.LUT R4, R9, 0xffff, RZ, 0xc0, !PT ;  /* 0x0000ffff09047812 */ /* 0x000fe400078ec0ff */
[----:B------:R-:W-:Y:S01]  /*7210*/  ISETP.LE.U32.AND P0, PT, R5, UR12, PT ;  /* 0x0000000c05007c0c */ /* 0x000fe2000bf03070 */
[----:B-1----:R-:W-:Y:S01]  /*7220*/  @!P6 FADD.FTZ R171, -R171, -RZ ;  /* 0x800000ffababe221 */ /* 0x002fe20000010100 */
[----:B------:R-:W-:Y:S01]  /*7230*/  LOP3.LUT R5, R9, 0xff, RZ, 0xc0, !PT ;  /* 0x000000ff09057812 */ /* 0x000fe200078ec0ff */
[----:B------:R-:W1:Y:S01]  /*7240*/  MUFU.EX2 R216, R26 ;  /* 0x0000001a00d87308 */ /* 0x000e620000000800 */
[----:B------:R-:W-:Y:S02]  /*7250*/  SHF.R.U32.HI R4, RZ, 0x8, R4 ;  /* 0x00000008ff047819 */ /* 0x000fe40000011604 */
[----:B------:R-:W-:Y:S02]  /*7260*/  ISETP.LE.U32.AND P4, PT, R5, UR12, PT ;  /* 0x0000000c05007c0c */ /* 0x000fe4000bf83070 */
[----:B------:R-:W-:Y:S01]  /*7270*/  LOP3.LUT R5, R4, 0xffff, RZ, 0xc0, !PT ;  /* 0x0000ffff04057812 */ /* 0x000fe200078ec0ff */
[----:B------:R-:W-:Y:S01]  /*7280*/  @!P5 FADD.FTZ R156, -R156, -RZ ;  /* 0x800000ff9c9cd221 */ /* 0x000fe20000010100 */
[--C-:B------:R-:W-:Y:S03]  /*7290*/  SHF.R.U32.HI R6, RZ, 0x10, R9.reuse ;  /* 0x00000010ff067819 */ /* 0x100fe60000011609 */
[----:B------:R-:W-:Y:S01]  /*72a0*/  MUFU.EX2 R174, R58 ;  /* 0x0000003a00ae7308 */ /* 0x000fe20000000800 */
[----:B------:R-:W-:Y:S01]  /*72b0*/  ISETP.LE.U32.AND P5, PT, R5, UR12, PT ;  /* 0x0000000c05007c0c */ /* 0x000fe2000bfa3070 */
[----:B------:R-:W-:Y:S01]  /*72c0*/  @!P0 FADD.FTZ R172, -R172, -RZ ;  /* 0x800000ffacac8221 */ /* 0x000fe20000010100 */
[----:B------:R-:W-:Y:S02]  /*72d0*/  LOP3.LUT R4, R6, 0xff, RZ, 0xc0, !PT ;  /* 0x000000ff06047812 */ /* 0x000fe400078ec0ff */
[----:B------:R-:W-:Y:S02]  /*72e0*/  SHF.R.U32.HI R9, RZ, 0x18, R9 ;  /* 0x00000018ff097819 */ /* 0x000fe40000011609 */
[----:B------:R-:W-:Y:S01]  /*72f0*/  ISETP.LE.U32.AND P0, PT, R4, UR12, PT ;  /* 0x0000000c04007c0c */ /* 0x000fe2000bf03070 */
[----:B---3--:R-:W-:Y:S01]  /*7300*/  @!P4 FADD.FTZ R199, -R199, -RZ ;  /* 0x800000ffc7c7c221 */ /* 0x008fe20000010100 */
[----:B------:R-:W-:Y:S01]  /*7310*/  SHF.R.U32.HI R4, RZ, 0x8, R19 ;  /* 0x00000008ff047819 */ /* 0x000fe20000011613 */
[----:B-1----:R-:W-:Y:S01]  /*7320*/  @!P3 FADD.FTZ R216, -R216, -RZ ;  /* 0x800000ffd8d8b221 */ /* 0x002fe20000010100 */
[----:B------:R-:W-:Y:S01]  /*7330*/  ISETP.LE.U32.AND P6, PT, R9, UR12, PT ;  /* 0x0000000c09007c0c */ /* 0x000fe2000bfc3070 */
[----:B------:R-:W-:Y:S01]  /*7340*/  MUFU.EX2 R195, R44 ;  /* 0x0000002c00c37308 */ /* 0x000fe20000000800 */
[----:B------:R-:W-:Y:S01]  /*7350*/  LOP3.LUT R4, R4, 0xffff, RZ, 0xc0, !PT ;  /* 0x0000ffff04047812 */ /* 0x000fe200078ec0ff */
[----:B------:R-:W-:Y:S01]  /*7360*/  @!P5 FADD.FTZ R198, -R198, -RZ ;  /* 0x800000ffc6c6d221 */ /* 0x000fe20000010100 */
[----:B------:R-:W-:Y:S02]  /*7370*/  ISETP.LE.U32.AND P4, PT, R21, UR12, PT ;  /* 0x0000000c15007c0c */ /* 0x000fe4000bf83070 */
[----:B------:R-:W-:Y:S02]  /*7380*/  ISETP.LE.U32.AND P5, PT, R4, UR12, PT ;  /* 0x0000000c04007c0c */ /* 0x000fe4000bfa3070 */
[----:B------:R-:W-:Y:S01]  /*7390*/  LOP3.LUT R4, R20, 0xff, RZ, 0xc0, !PT ;  /* 0x000000ff14047812 */ /* 0x000fe200078ec0ff */
[----:B------:R-:W-:Y:S01]  /*73a0*/  @!P0 FADD.FTZ R205, -R205, -RZ ;  /* 0x800000ffcdcd8221 */ /* 0x000fe20000010100 */
[----:B------:R-:W-:Y:S01]  /*73b0*/  LOP3.LUT R5, R24, 0xff, RZ, 0xc0, !PT ;  /* 0x000000ff18057812 */ /* 0x000fe200078ec0ff */
[----:B------:R-:W-:Y:S01]  /*73c0*/  MUFU.EX2 R150, R64 ;  /* 0x0000004000967308 */ /* 0x000fe20000000800 */
[----:B------:R-:W-:Y:S01]  /*73d0*/  ISETP.LE.U32.AND P0, PT, R4, UR12, PT ;  /* 0x0000000c04007c0c */ /* 0x000fe2000bf03070 */
[----:B------:R-:W-:Y:S01]  /*73e0*/  @!P6 FADD.FTZ R204, -R204, -RZ ;  /* 0x800000ffcccce221 */ /* 0x000fe20000010100 */
[----:B------:R-:W-:Y:S02]  /*73f0*/  SHF.R.U32.HI R4, RZ, 0x8, R133 ;  /* 0x00000008ff047819 */ /* 0x000fe40000011685 */
[----:B------:R-:W-:Y:S01]  /*7400*/  ISETP.LE.U32.AND P6, PT, R5, UR12, PT ;  /* 0x0000000c05007c0c */ /* 0x000fe2000bfc3070 */
[----:B------:R-:W-:Y:S01]  /*7410*/  @!P4 FADD.FTZ R200, -R200, -RZ ;  /* 0x800000ffc8c8c221 */ /* 0x000fe20000010100 */
[----:B------:R-:W-:Y:S03]  /*7420*/  LOP3.LUT R5, R4, 0xffff, RZ, 0xc0, !PT ;  /* 0x0000ffff04057812 */ /* 0x000fe600078ec0ff */
[----:B------:R-:W-:Y:S01]  /*7430*/  MUFU.EX2 R149, R149 ;  /* 0x0000009500957308 */ /* 0x000fe20000000800 */
[----:B------:R-:W-:Y:S02]  /*7440*/  LOP3.LUT R4, R8, 0xff, RZ, 0xc0, !PT ;  /* 0x000000ff08047812 */ /* 0x000fe400078ec0ff */
[----:B------:R-:W-:Y:S02]  /*7450*/  ISETP.LE.U32.AND P3, PT, R22, UR12, PT ;  /* 0x0000000c16007c0c */ /* 0x000fe4000bf63070 */
[----:B------:R-:W-:Y:S01]  /*7460*/  ISETP.LE.U32.AND P4, PT, R4, UR12, PT ;  /* 0x0000000c04007c0c */ /* 0x000fe2000bf83070 */
[----:B------:R-:W-:Y:S01]  /*7470*/  @!P0 FADD.FTZ R201, -R201, -RZ ;  /* 0x800000ffc9c98221 */ /* 0x000fe20000010100 */
[----:B------:R-:W-:Y:S03]  /*7480*/  ISETP.LE.U32.AND P0, PT, R5, UR12, PT ;  /* 0x0000000c05007c0c */ /* 0x000fe6000bf03070 */
[----:B------:R-:W1:Y:S01]  /*7490*/  MUFU.EX2 R194, R45 ;  /* 0x0000002d00c27308 */ /* 0x000e620000000800 */
[--C-:B------:R-:W-:Y:S01]  /*74a0*/  SHF.R.U32.HI R4, RZ, 0x18, R8.reuse ;  /* 0x00000018ff047819 */ /* 0x100fe20000011608 */
[----:B------:R-:W-:Y:S01]  /*74b0*/  @!P6 FADD.FTZ R165, -R165, -RZ ;  /* 0x800000ffa5a5e221 */ /* 0x000fe20000010100 */
[----:B------:R-:W-:Y:S02]  /*74c0*/  LOP3.LUT R5, R8, 0xffff, RZ, 0xc0, !PT ;  /* 0x0000ffff08057812 */ /* 0x000fe400078ec0ff */
[----:B------:R-:W-:Y:S02]  /*74d0*/  ISETP.LE.U32.AND P2, PT, R4, UR12, PT ;  /* 0x0000000c04007c0c */ /* 0x000fe4000bf43070 */
[----:B------:R-:W-:Y:S01]  /*74e0*/  LOP3.LUT R4, R2, 0xff, RZ, 0xc0, !PT ;  /* 0x000000ff02047812 */ /* 0x000fe200078ec0ff */
[----:B------:R-:W-:Y:S01]  /*74f0*/  @!P3 FADD.FTZ R164, -R164, -RZ ;  /* 0x800000ffa4a4b221 */ /* 0x000fe20000010100 */
[----:B------:R-:W-:Y:S01]  /*7500*/  SHF.R.U32.HI R6, RZ, 0x8, R5 ;  /* 0x00000008ff067819 */ /* 0x000fe20000011605 */
[----:B------:R-:W-:Y:S01]  /*7510*/  @!P4 FADD.FTZ R152, -R152, -RZ ;  /* 0x800000ff9898c221 */ /* 0x000fe20000010100 */
[----:B------:R-:W-:Y:S01]  /*7520*/  SHF.R.U32.HI R5, RZ, 0x10, R8 ;  /* 0x00000010ff057819 */ /* 0x000fe20000011608 */
[----:B------:R-:W-:Y:S01]  /*7530*/  @!P0 FADD.FTZ R154, -R154, -RZ ;  /* 0x800000ff9a9a8221 */ /* 0x000fe20000010100 */
[----:B------:R-:W-:Y:S01]  /*7540*/  ISETP.LE.U32.AND P0, PT, R4, UR12, PT ;  /* 0x0000000c04007c0c */ /* 0x000fe2000bf03070 */
[----:B------:R-:W2:Y:S01]  /*7550*/  MUFU.EX2 R148, R148 ;  /* 0x0000009400947308 */ /* 0x000ea20000000800 */
[----:B------:R-:W-:Y:S02]  /*7560*/  LOP3.LUT R4, R6, 0xffff, RZ, 0xc0, !PT ;  /* 0x0000ffff06047812 */ /* 0x000fe400078ec0ff */
[----:B------:R-:W-:Y:S01]  /*7570*/  LOP3.LUT R6, R2, 0xffff, RZ, 0xc0, !PT ;  /* 0x0000ffff02067812 */ /* 0x000fe200078ec0ff */
[----:B------:R-:W-:Y:S01]  /*7580*/  @!P2 FADD.FTZ R159, -R159, -RZ ;  /* 0x800000ff9f9fa221 */ /* 0x000fe20000010100 */
[----:B------:R-:W-:Y:S01]  /*7590*/  ISETP.LE.U32.AND P6, PT, R4, UR12, PT ;  /* 0x0000000c04007c0c */ /* 0x000fe2000bfc3070 */
[----:B-1----:R-:W-:Y:S01]  /*75a0*/  @!P5 FADD.FTZ R194, -R194, -RZ ;  /* 0x800000ffc2c2d221 */ /* 0x002fe20000010100 */
[----:B------:R-:W-:Y:S02]  /*75b0*/  SHF.R.U32.HI R4, RZ, 0x8, R6 ;  /* 0x00000008ff047819 */ /* 0x000fe40000011606 */
[----:B------:R-:W-:Y:S02]  /*75c0*/  LOP3.LUT R5, R5, 0xff, RZ, 0xc0, !PT ;  /* 0x000000ff05057812 */ /* 0x000fe400078ec0ff */
[----:B------:R-:W-:Y:S01]  /*75d0*/  LOP3.LUT R4, R4, 0xffff, RZ, 0xc0, !PT ;  /* 0x0000ffff04047812 */ /* 0x000fe200078ec0ff */
[----:B------:R-:W-:Y:S01]  /*75e0*/  @!P0 FADD.FTZ R169, -R169, -RZ ;  /* 0x800000ffa9a98221 */ /* 0x000fe20000010100 */
[----:B------:R-:W-:Y:S02]  /*75f0*/  ISETP.LE.U32.AND P3, PT, R5, UR12, PT ;  /* 0x0000000c05007c0c */ /* 0x000fe4000bf63070 */
[--C-:B------:R-:W-:Y:S02]  /*7600*/  SHF.R.U32.HI R5, RZ, 0x10, R2.reuse ;  /* 0x00000010ff057819 */ /* 0x100fe40000011602 */
[----:B------:R-:W-:Y:S01]  /*7610*/  ISETP.LE.U32.AND P4, PT, R4, UR12, PT ;  /* 0x0000000c04007c0c */ /* 0x000fe2000bf83070 */
[----:B------:R-:W-:Y:S01]  /*7620*/  @!P6 FADD.FTZ R151, -R151, -RZ ;  /* 0x800000ff9797e221 */ /* 0x000fe20000010100 */
[----:B------:R-:W-:Y:S02]  /*7630*/  LOP3.LUT R4, R5, 0xff, RZ, 0xc0, !PT ;  /* 0x000000ff05047812 */ /* 0x000fe400078ec0ff */
[----:B------:R-:W-:Y:S02]  /*7640*/  SHF.R.U32.HI R5, RZ, 0x8, R17 ;  /* 0x00000008ff057819 */ /* 0x000fe40000011611 */
[----:B------:R-:W-:Y:S02]  /*7650*/  ISETP.LE.U32.AND P6, PT, R4, UR12, PT ;  /* 0x0000000c04007c0c */ /* 0x000fe4000bfc3070 */
[----:B------:R-:W-:Y:S01]  /*7660*/  LOP3.LUT R4, R5, 0xffff, RZ, 0xc0, !PT ;  /* 0x0000ffff05047812 */ /* 0x000fe200078ec0ff */
[----:B------:R-:W-:Y:S01]  /*7670*/  @!P3 FADD.FTZ R160, -R160, -RZ ;  /* 0x800000ffa0a0b221 */ /* 0x000fe20000010100 */
[----:B------:R-:W-:Y:S02]  /*7680*/  SHF.R.U32.HI R2, RZ, 0x18, R2 ;  /* 0x00000018ff027819 */ /* 0x000fe40000011602 */
[----:B------:R-:W-:Y:S01]  /*7690*/  ISETP.LE.U32.AND P2, PT, R4, UR12, PT ;  /* 0x0000000c04007c0c */ /* 0x000fe2000bf43070 */
[----:B------:R-:W-:Y:S01]  /*76a0*/  @!P4 FADD.FTZ R167, -R167, -RZ ;  /* 0x800000ffa7a7c221 */ /* 0x000fe20000010100 */
[----:B------:R-:W-:Y:S02]  /*76b0*/  LOP3.LUT R4, R18, 0xff, RZ, 0xc0, !PT ;  /* 0x000000ff12047812 */ /* 0x000fe400078ec0ff */
[----:B------:R-:W-:Y:S02]  /*76c0*/  ISETP.LE.U32.AND P4, PT, R2, UR12, PT ;  /* 0x0000000c02007c0c */ /* 0x000fe4000bf83070 */
[----:B------:R-:W-:Y:S01]  /*76d0*/  SHF.R.U32.HI R2, RZ, 0x8, R16 ;  /* 0x00000008ff027819 */ /* 0x000fe20000011610 */
[----:B------:R-:W-:Y:S01]  /*76e0*/  @!P6 FADD.FTZ R174, -R174, -RZ ;  /* 0x800000ffaeaee221 */ /* 0x000fe20000010100 */
[----:B------:R-:W-:Y:S02]  /*76f0*/  ISETP.LE.U32.AND P1, PT, R14, UR12, PT ;  /* 0x0000000c0e007c0c */ /* 0x000fe4000bf23070 */
[----:B------:R-:W-:Y:S02]  /*7700*/  ISETP.LE.U32.AND P6, PT, R4, UR12, PT ;  /* 0x0000000c04007c0c */ /* 0x000fe4000bfc3070 */
[----:B------:R-:W-:Y:S01]  /*7710*/  LOP3.LUT R4, R2, 0xffff, RZ, 0xc0, !PT ;  /* 0x0000ffff02047812 */ /* 0x000fe200078ec0ff */
[----:B------:R-:W-:Y:S01]  /*7720*/  @!P2 FADD.FTZ R149, -R149, -RZ ;  /* 0x800000ff9595a221 */ /* 0x000fe20000010100 */
[----:B------:R-:W-:Y:S02]  /*7730*/  F2FP.RELU.F16.F32.PACK_AB R2, R202, R193 ;  /* 0x000000c1ca02723e */ /* 0x000fe400000008ff */
[----:B------:R-:W-:Y:S01]  /*7740*/  LOP3.LUT R5, R7, 0xff, RZ, 0xc0, !PT ;  /* 0x000000ff07057812 */ /* 0x000fe200078ec0ff */
[----:B------:R-:W-:Y:S01]  /*7750*/  @!P4 FADD.FTZ R170, -R170, -RZ ;  /* 0x800000ffaaaac221 */ /* 0x000fe20000010100 */
[----:B------:R-:W-:Y:S01]  /*7760*/  ISETP.LE.U32.AND P2, PT, R4, UR12, PT ;  /* 0x0000000c04007c0c */ /* 0x000fe2000bf43070 */
[----:B------:R1:W-:Y:S01]  /*7770*/  STS [R230+0x1c000], R2 ;  /* 0x01c00002e6007388 */ /* 0x0003e20000000800 */
[----:B------:R-:W-:Y:S01]  /*7780*/  F2FP.RELU.F16.F32.PACK_AB R4, R196, R197 ;  /* 0x000000c5c404723e */ /* 0x000fe200000008ff */
[----:B------:R-:W-:Y:S01]  /*7790*/  @!P1 FADD.FTZ R195, -R195, -RZ ;  /* 0x800000ffc3c39221 */ /* 0x000fe20000010100 */
[----:B------:R-:W-:Y:S01]  /*77a0*/  ISETP.LE.U32.AND P1, PT, R13, UR12, PT ;  /* 0x0000000c0d007c0c */ /* 0x000fe2000bf23070 */
[----:B------:R-:W-:Y:S01]  /*77b0*/  @!P6 FADD.FTZ R153, -R153, -RZ ;  /* 0x800000ff9999e221 */ /* 0x000fe20000010100 */
[----:B------:R-:W-:Y:S02]  /*77c0*/  F2FP.RELU.F16.F32.PACK_AB R6, R222, R221 ;  /* 0x000000ddde06723e */ /* 0x000fe400000008ff */
[----:B------:R-:W-:Y:S02]  /*77d0*/  F2FP.RELU.F16.F32.PACK_AB R3, R211, R210 ;  /* 0x000000d2d303723e */ /* 0x000fe400000008ff */
[----:B------:R-:W-:Y:S02]  /*77e0*/  ISETP.LE.U32.AND P5, PT, R12, UR12, PT ;  /* 0x0000000c0c007c0c */ /* 0x000fe4000bfa3070 */
[----:B------:R-:W-:Y:S01]  /*77f0*/  ISETP.LE.U32.AND P0, PT, R15, UR12, PT ;  /* 0x0000000c0f007c0c */ /* 0x000fe2000bf03070 */
[----:B------:R-:W-:Y:S01]  /*7800*/  @!P2 FADD.FTZ R158, -R158, -RZ ;  /* 0x800000ff9e9ea221 */ /* 0x000fe20000010100 */
[----:B------:R-:W-:Y:S02]  /*7810*/  ISETP.LE.U32.AND P3, PT, R11, UR12, PT ;  /* 0x0000000c0b007c0c */ /* 0x000fe4000bf63070 */
[----:B------:R-:W-:Y:S01]  /*7820*/  FSETP.GE.FTZ.AND P2, PT, R196, RZ, PT ;  /* 0x000000ffc400720b */ /* 0x000fe20003f56000 */
[----:B------:R-:W-:Y:S01]  /*7830*/  @!P1 FADD.FTZ R150, -R150, -RZ ;  /* 0x800000ff96969221 */ /* 0x000fe20000010100 */
[----:B------:R-:W-:Y:S02]  /*7840*/  ISETP.LE.U32.AND P1, PT, R5, UR12, PT ;  /* 0x0000000c05007c0c */ /* 0x000fe4000bf23070 */
[----:B------:R-:W-:Y:S02]  /*7850*/  F2FP.RELU.F16.F32.PACK_AB R5, R217, R218 ;  /* 0x000000dad905723e */ /* 0x000fe400000008ff */
[----:B------:R-:W-:Y:S01]  /*7860*/  F2FP.RELU.F16.F32.PACK_AB R0, R149, R150 ;  /* 0x000000969500723e */ /* 0x000fe200000008ff */
[----:B--2---:R-:W-:Y:S01]  /*7870*/  @!P5 FADD.FTZ R148, -R148, -RZ ;  /* 0x800000ff9494d221 */ /* 0x004fe20000010100 */
[----:B------:R-:W-:Y:S01]  /*7880*/  FSETP.GE.FTZ.AND P4, PT, R155, RZ, PT ;  /* 0x000000ff9b00720b */ /* 0x000fe20003f96000 */
[----:B------:R2:W-:Y:S01]  /*7890*/  STS [R230+0x1c400], R5 ;  /* 0x01c40005e6007388 */ /* 0x0005e20000000800 */
[----:B-1----:R-:W-:Y:S01]  /*78a0*/  F2FP.RELU.F16.F32.PACK_AB R2, R209, R212 ;  /* 0x000000d4d102723e */ /* 0x002fe200000008ff */
[----:B------:R-:W-:Y:S01]  /*78b0*/  @!P3 FADD.FTZ R161, -R161, -RZ ;  /* 0x800000ffa1a1b221 */ /* 0x000fe20000010100 */
[----:B------:R-:W-:Y:S01]  /*78c0*/  @!P0 FADD.FTZ R166, -R166, -RZ ;  /* 0x800000ffa6a68221 */ /* 0x000fe20000010100 */
[----:B------:R1:W-:Y:S01]  /*78d0*/  STS [R232+0x1c000], R4 ;  /* 0x01c00004e8007388 */ /* 0x0003e20000000800 */
[----:B------:R-:W-:Y:S01]  /*78e0*/  LEA R146, P0, R243, R144, 0x2 ;  /* 0x00000090f3927211 */ /* 0x000fe200078010ff */
[----:B------:R-:W-:Y:S01]  /*78f0*/  @!P1 FADD.FTZ R168, -R168, -RZ ;  /* 0x800000ffa8a89221 */ /* 0x000fe20000010100 */
[----:B------:R-:W-:Y:S01]  /*7900*/  FSETP.GE.FTZ.AND P3, PT, R197, RZ, PT ;  /* 0x000000ffc500720b */ /* 0x000fe20003f76000 */
[----:B------:R3:W-:Y:S01]  /*7910*/  STS [R232+0x1c400], R2 ;  /* 0x01c40002e8007388 */ /* 0x0007e20000000800 */
[----:B------:R-:W-:Y:S02]  /*7920*/  LEA.HI.X.SX32 R147, R243, R145, 0x2, P0 ;  /* 0x00000091f3937211 */ /* 0x000fe400000f16ff */
[----:B------:R-:W-:Y:S01]  /*7930*/  FSETP.GE.FTZ.AND P0, PT, R193, RZ, PT ;  /* 0x000000ffc100720b */ /* 0x000fe20003f16000 */
[----:B------:R4:W-:Y:S01]  /*7940*/  STS [R230+0x1e000], R6 ;  /* 0x01e00006e6007388 */ /* 0x0009e20000000800 */
[----:B------:R-:W-:Y:S03]  /*7950*/  FSETP.GE.FTZ.AND P1, PT, R189, RZ, PT ;  /* 0x000000ffbd00720b */ /* 0x000fe60003f36000 */
[----:B------:R-:W4:Y:S01]  /*7960*/  LDG.E R144, desc[UR16][R146.64] ;  /* 0x0000001092907981 */ /* 0x000f22000c1e1900 */
[----:B--2---:R-:W-:Y:S02]  /*7970*/  F2FP.RELU.F16.F32.PACK_AB R5, R225, R226 ;  /* 0x000000e2e105723e */ /* 0x004fe400000008ff */
[----:B-1----:R-:W-:Y:S03]  /*7980*/  F2FP.RELU.F16.F32.PACK_AB R4, R219, R220 ;  /* 0x000000dcdb04723e */ /* 0x002fe600000008ff */
[----:B------:R1:W-:Y:S01]  /*7990*/  STS [R230+0x1e400], R5 ;  /* 0x01e40005e6007388 */ /* 0x0003e20000000800 */
[----:B---3--:R-:W-:Y:S03]  /*79a0*/  F2FP.RELU.F16.F32.PACK_AB R2, R223, R224 ;  /* 0x000000e0df02723e */ /* 0x008fe600000008ff */
[----:B------:R2:W-:Y:S01]  /*79b0*/  STS [R232+0x1e000], R4 ;  /* 0x01e00004e8007388 */ /* 0x0005e20000000800 */
[----:B----4-:R-:W-:Y:S03]  /*79c0*/  F2FP.RELU.F16.F32.PACK_AB R6, R173, R189 ;  /* 0x000000bdad06723e */ /* 0x010fe600000008ff */
[----:B------:R3:W-:Y:S04]  /*79d0*/  STS [R232+0x1e400], R2 ;  /* 0x01e40002e8007388 */ /* 0x0007e80000000800 */
[----:B------:R4:W-:Y:S01]  /*79e0*/  STS [R236+0x1c000], R6 ;  /* 0x01c00006ec007388 */ /* 0x0009e20000000800 */
[----:B-1----:R-:W-:Y:S02]  /*79f0*/  F2FP.RELU.F16.F32.PACK_AB R5, R203, R206 ;  /* 0x000000cecb05723e */ /* 0x002fe400000008ff */
[----:B--2---:R-:W-:Y:S03]  /*7a00*/  F2FP.RELU.F16.F32.PACK_AB R4, R162, R163 ;  /* 0x000000a3a204723e */ /* 0x004fe600000008ff */
[----:B------:R1:W-:Y:S01]  /*7a10*/  STS [R236+0x1c400], R5 ;  /* 0x01c40005ec007388 */ /* 0x0003e20000000800 */
[----:B---3--:R-:W-:Y:S03]  /*7a20*/  F2FP.RELU.F16.F32.PACK_AB R2, R175, R192 ;  /* 0x000000c0af02723e */ /* 0x008fe600000008ff */
[----:B------:R2:W-:Y:S01]  /*7a30*/  STS [R235+0x1c000], R4 ;  /* 0x01c00004eb007388 */ /* 0x0005e20000000800 */
[----:B----4-:R-:W-:Y:S03]  /*7a40*/  F2FP.RELU.F16.F32.PACK_AB R6, R171, R172 ;  /* 0x000000acab06723e */ /* 0x010fe600000008ff */
[----:B------:R3:W-:Y:S04]  /*7a50*/  STS [R235+0x1c400], R2 ;  /* 0x01c40002eb007388 */ /* 0x0007e80000000800 */
[----:B------:R4:W-:Y:S01]  /*7a60*/  STS [R236+0x1e000], R3 ;  /* 0x01e00003ec007388 */ /* 0x0009e20000000800 */
[----:B-1----:R-:W-:Y:S02]  /*7a70*/  F2FP.RELU.F16.F32.PACK_AB R5, R198, R199 ;  /* 0x000000c7c605723e */ /* 0x002fe400000008ff */
[----:B--2---:R-:W-:Y:S02]  /*7a80*/  F2FP.RELU.F16.F32.PACK_AB R4, R207, R208 ;  /* 0x000000d0cf04723e */ /* 0x004fe400000008ff */
[----:B---3--:R-:W-:Y:S02]  /*7a90*/  F2FP.RELU.F16.F32.PACK_AB R2, R215, R216 ;  /* 0x000000d8d702723e */ /* 0x008fe400000008ff */
[----:B----4-:R-:W-:Y:S03]  /*7aa0*/  F2FP.RELU.F16.F32.PACK_AB R3, R213, R214 ;  /* 0x000000d6d503723e */ /* 0x010fe600000008ff */
[----:B------:R1:W-:Y:S04]  /*7ab0*/  STS [R236+0x1e400], R2 ;  /* 0x01e40002ec007388 */ /* 0x0003e80000000800 */
[----:B------:R2:W-:Y:S04]  /*7ac0*/  STS [R235+0x1e000], R4 ;  /* 0x01e00004eb007388 */ /* 0x0005e80000000800 */
[----:B------:R3:W-:Y:S04]  /*7ad0*/  STS [R235+0x1e400], R3 ;  /* 0x01e40003eb007388 */ /* 0x0007e80000000800 */
[----:B------:R-:W-:Y:S01]  /*7ae0*/  STS [R229+0x1c400], R6 ;  /* 0x01c40006e5007388 */ /* 0x000fe20000000800 */
[----:B-1----:R-:W-:Y:S02]  /*7af0*/  F2FP.RELU.F16.F32.PACK_AB R2, R156, R157 ;  /* 0x0000009d9c02723e */ /* 0x002fe400000008ff */
[----:B--2---:R-:W-:Y:S03]  /*7b00*/  F2FP.RELU.F16.F32.PACK_AB R4, R204, R205 ;  /* 0x000000cdcc04723e */ /* 0x004fe600000008ff */
[----:B------:R1:W-:Y:S01]  /*7b10*/  STS [R229+0x1c000], R2 ;  /* 0x01c00002e5007388 */ /* 0x0003e20000000800 */
[----:B---3--:R-:W-:Y:S05]  /*7b20*/  F2FP.RELU.F16.F32.PACK_AB R3, R154, R155 ;  /* 0x0000009b9a03723e */ /* 0x008fea00000008ff */
[----:B------:R2:W-:Y:S01]  /*7b30*/  STS [R231+0x1c000], R3 ;  /* 0x01c00003e7007388 */ /* 0x0005e20000000800 */
[----:B-1----:R-:W-:Y:S05]  /*7b40*/  F2FP.RELU.F16.F32.PACK_AB R2, R164, R165 ;  /* 0x000000a5a402723e */ /* 0x002fea00000008ff */
[----:B------:R1:W-:Y:S01]  /*7b50*/  STS [R231+0x1c400], R2 ;  /* 0x01c40002e7007388 */ /* 0x0003e20000000800 */
[----:B--2---:R-:W-:Y:S03]  /*7b60*/  F2FP.RELU.F16.F32.PACK_AB R3, R151, R152 ;  /* 0x000000989703723e */ /* 0x004fe600000008ff */
[----:B------:R2:W-:Y:S04]  /*7b70*/  STS [R229+0x1e000], R5 ;  /* 0x01e00005e5007388 */ /* 0x0005e80000000800 */
[----:B------:R3:W-:Y:S01]  /*7b80*/  STS [R229+0x1e400], R4 ;  /* 0x01e40004e5007388 */ /* 0x0007e20000000800 */
[----:B-1----:R-:W-:Y:S02]  /*7b90*/  F2FP.RELU.F16.F32.PACK_AB R2, R159, R160 ;  /* 0x000000a09f02723e */ /* 0x002fe400000008ff */
[----:B--2---:R-:W-:Y:S02]  /*7ba0*/  F2FP.RELU.F16.F32.PACK_AB R5, R194, R195 ;  /* 0x000000c3c205723e */ /* 0x004fe400000008ff */
[----:B---3--:R-:W-:Y:S03]  /*7bb0*/  F2FP.RELU.F16.F32.PACK_AB R4, R200, R201 ;  /* 0x000000c9c804723e */ /* 0x008fe600000008ff */
[----:B------:R1:W-:Y:S04]  /*7bc0*/  STS [R231+0x1e000], R5 ;  /* 0x01e00005e7007388 */ /* 0x0003e80000000800 */
[----:B------:R2:W-:Y:S04]  /*7bd0*/  STS [R231+0x1e400], R4 ;  /* 0x01e40004e7007388 */ /* 0x0005e80000000800 */
[----:B------:R3:W-:Y:S04]  /*7be0*/  STS [R234+0x1c000], R3 ;  /* 0x01c00003ea007388 */ /* 0x0007e80000000800 */
[----:B------:R4:W-:Y:S04]  /*7bf0*/  STS [R234+0x1c400], R2 ;  /* 0x01c40002ea007388 */ /* 0x0009e80000000800 */
[----:B------:R4:W-:Y:S01]  /*7c00*/  STS [R233+0x1c000], R0 ;  /* 0x01c00000e9007388 */ /* 0x0009e20000000800 */
[----:B-1----:R-:W-:Y:S02]  /*7c10*/  F2FP.RELU.F16.F32.PACK_AB R5, R167, R169 ;  /* 0x000000a9a705723e */ /* 0x002fe400000008ff */
[----:B--2---:R-:W-:Y:S02]  /*7c20*/  F2FP.RELU.F16.F32.PACK_AB R4, R170, R174 ;  /* 0x000000aeaa04723e */ /* 0x004fe400000008ff */
[----:B---3--:R-:W-:Y:S02]  /*7c30*/  F2FP.RELU.F16.F32.PACK_AB R3, R148, R153 ;  /* 0x000000999403723e */ /* 0x008fe400000008ff */
[----:B----4-:R-:W-:Y:S03]  /*7c40*/  F2FP.RELU.F16.F32.PACK_AB R2, R158, R161 ;  /* 0x000000a19e02723e */ /* 0x010fe600000008ff */
[----:B------:R-:W-:Y:S01]  /*7c50*/  STS [R233+0x1c400], R3 ;  /* 0x01c40003e9007388 */ /* 0x000fe20000000800 */
[----:B------:R-:W-:Y:S03]  /*7c60*/  F2FP.RELU.F16.F32.PACK_AB R0, R166, R168 ;  /* 0x000000a8a600723e */ /* 0x000fe600000008ff */
[----:B------:R-:W-:Y:S04]  /*7c70*/  STS [R234+0x1e000], R5 ;  /* 0x01e00005ea007388 */ /* 0x000fe80000000800 */
[----:B------:R-:W-:Y:S04]  /*7c80*/  STS [R234+0x1e400], R4 ;  /* 0x01e40004ea007388 */ /* 0x000fe80000000800 */
[----:B------:R1:W-:Y:S04]  /*7c90*/  STS [R233+0x1e000], R2 ;  /* 0x01e00002e9007388 */ /* 0x0003e80000000800 */
[----:B------:R2:W-:Y:S04]  /*7ca0*/  STS [R233+0x1e400], R0 ;  /* 0x01e40000e9007388 */ /* 0x0005e80000000800 */
[----:B------:R-:W-:Y:S08]  /*7cb0*/  LDSM.16.M88.4 R64, [R186+UR4+0x8000] ;  /* 0x00800004ba40783b */ /* 0x000ff00008000200 */
[----:B------:R-:W3:Y:S08]  /*7cc0*/  LDSM.16.M88.4 R16, [R180+UR4+0x10000] ;  /* 0x01000004b410783b */ /* 0x000ef00008000200 */
[----:B------:R-:W4:Y:S01]  /*7cd0*/  LDSM.16.M88.4 R60, [R186+UR4+0xa000] ;  /* 0x00a00004ba3c783b */ /* 0x000f220008000200 */
[----:B-1----:R-:W-:Y:S05]  /*7ce0*/  IMAD.U32 R2, RZ, RZ, UR4 ;  /* 0x00000004ff027e24 */ /* 0x002fea000f8e00ff */
[----:B--2---:R-:W-:Y:S02]  /*7cf0*/  IADD3 R0, R186, 0x8000, R2 ;  /* 0x00008000ba007810 */ /* 0x004fe40007ffe002 */
[----:B------:R-:W1:Y:S08]  /*7d00*/  LDSM.16.M88.4 R32, [R180+UR4+0x10800] ;  /* 0x01080004b420783b */ /* 0x000e700008000200 */
[----:B------:R-:W2:Y:S08]  /*7d10*/  LDSM.16.M88.4 R48, [R180+UR4+0x11000] ;  /* 0x01100004b430783b */ /* 0x000eb00008000200 */
[----:B------:R-:W2:Y:S01]  /*7d20*/  LDSM.16.M88.4 R132, [R180+UR4+0x11800] ;  /* 0x01180004b484783b */ /* 0x000ea20008000200 */
[-C--:B---3--:R-:W-:Y:S07]  /*7d30*/  HMMA.16816.F32 R4, R64, R16.reuse, RZ ;  /* 0x000000104004723c */ /* 0x088fee00000018ff */
[----:B------:R-:W-:Y:S01]  /*7d40*/  LDSM.16.M88.4 R140, [R182+0x4000] ;  /* 0x00400000b68c783b */ /* 0x000fe20000000200 */
[C---:B----4-:R-:W-:Y:S07]  /*7d50*/  HMMA.16816.F32 R8, R60.reuse, R16, RZ ;  /* 0x000000103c08723c */ /* 0x050fee00000018ff */
[----:B------:R3:W5:Y:S01]  /*7d60*/  LDG.E R3, desc[UR16][R146.64+0x100] ;  /* 0x0001001092037981 */ /* 0x000762000c1e1900 */
[-C--:B------:R-:W-:Y:S06]  /*7d70*/  HMMA.16816.F32 R12, R60, R18.reuse, RZ ;  /* 0x000000123c0c723c */ /* 0x080fec00000018ff */
        /* <DEDUP_REMOVED lines=11> */
[-C--:B------:R-:W-:Y:S01]  /*7e30*/  HMMA.16816.F32 R60, R60, R134.reuse, RZ ;  /* 0x000000863c3c723c */ /* 0x080fe200000018ff */
[C---:B------:R-:W-:Y:S04]  /*7e40*/  IMAD.IADD R132, R0.reuse, 0x1, R185 ;  /* 0x0000000100847824 */ /* 0x040fe800078e02b9 */
[----:B------:R-:W-:Y:S01]  /*7e50*/  IMAD.IADD R0, R0, 0x1, R178 ;  /* 0x0000000100007824 */ /* 0x000fe200078e02b2 */
[----:B------:R-:W-:Y:S01]  /*7e60*/  HMMA.16816.F32 R64, R64, R134, RZ ;  /* 0x000000864040723c */ /* 0x000fe200000018ff */
[----:B------:R-:W1:Y:S08]  /*7e70*/  LDSM.16.M88.4 R136, [R132] ;  /* 0x000000008488783b */ /* 0x000e700000000200 */
[----:B------:R-:W2:Y:S01]  /*7e80*/  LDSM.16.M88.4 R132, [R132+0x2000] ;  /* 0x002000008484783b */ /* 0x000ea20000000200 */
[-C--:B-1----:R-:W-:Y:S06]  /*7e90*/  HMMA.16816.F32 R4, R136, R140.reuse, R4 ;  /* 0x0000008c8804723c */ /* 0x082fec0000001804 */
[C---:B--2---:R-:W-:Y:S06]  /*7ea0*/  HMMA.16816.F32 R8, R132.reuse, R140, R8 ;  /* 0x0000008c8408723c */ /* 0x044fec0000001808 */
        /* <DEDUP_REMOVED lines=16> */
[----:B------:R-:W-:Y:S05]  /*7fb0*/  LDSM.16.M88.4 R132, [R0] ;  /* 0x000000000084783b */ /* 0x000fea0000000200 */
[----:B------:R-:W-:Y:S03]  /*7fc0*/  HMMA.16816.F32 R64, R136, R142, R64 ;  /* 0x0000008e8840723c */ /* 0x000fe60000001840 */
[----:B------:R-:W1:Y:S08]  /*7fd0*/  LDSM.16.M88.4 R136, [R179+0x4000] ;  /* 0x00400000b388783b */ /* 0x000e700000000200 */
        /* <DEDUP_REMOVED lines=18> */
[-C--:B------:R-:W-:Y:S05]  /*8100*/  HMMA.16816.F32 R60, R140, R138.reuse, R60 ;  /* 0x0000008a8c3c723c */ /* 0x080fea000000183c */
[----:B------:R-:W-:Y:S01]  /*8110*/  IMAD.IADD R136, R185, 0x1, R0 ;  /* 0x00000001b9887824 */ /* 0x000fe200078e0200 */
[----:B------:R-:W-:Y:S01]  /*8120*/  HMMA.16816.F32 R64, R132, R138, R64 ;  /* 0x0000008a8440723c */ /* 0x000fe20000001840 */
[----:B------:R-:W-:Y:S08]  /*8130*/  LDSM.16.M88.4 R132, [R181+0x4000] ;  /* 0x00400000b584783b */ /* 0x000ff00000000200 */
[----:B------:R-:W1:Y:S08]  /*8140*/  LDSM.16.M88.4 R140, [R136] ;  /* 0x00000000888c783b */ /* 0x000e700000000200 */
[----:B------:R-:W2:Y:S01]  /*8150*/  LDSM.16.M88.4 R136, [R136+0x2000] ;  /* 0x002000008888783b */ /* 0x000ea20000000200 */
[-C--:B-1----:R-:W-:Y:S06]  /*8160*/  HMMA.16816.F32 R4, R140, R132.reuse, R4 ;  /* 0x000000848c04723c */ /* 0x082fec0000001804 */
[C---:B--2---:R-:W-:Y:S06]  /*8170*/  HMMA.16816.F32 R8, R136.reuse, R132, R8 ;  /* 0x000000848808723c */ /* 0x044fec0000001808 */
[-C--:B------:R-:W-:Y:S06]  /*8180*/  HMMA.16816.F32 R12, R136, R134.reuse, R12 ;  /* 0x00000086880c723c */ /* 0x080fec000000180c */
[C---:B------:R-:W-:Y:S01]  /*8190*/  HMMA.16816.F32 R16, R140.reuse, R134, R16 ;  /* 0x000000868c10723c */ /* 0x040fe20000001810 */
[----:B------:R-:W1:Y:S05]  /*81a0*/  LDSM.16.M88.4 R132, [R181+0x4800] ;  /* 0x00480000b584783b */ /* 0x000e6a0000000200 */
[----:B------:R-:W-:Y:S03]  /*81b0*/  FADD.FTZ R0, -R144, R4 ;  /* 0x0000000490007221 */ /* 0x000fe60000010100 */
[----:B------:R-:W2:Y:S02]  /*81c0*/  LDG.E R4, desc[UR16][R146.64+0x20] ;  /* 0x0000201092047981 */ /* 0x000ea4000c1e1900 */
[----:B------:R-:W-:Y:S02]  /*81d0*/  FSEL R0, R0, R144, P0 ;  /* 0x0000009000007208 */ /* 0x000fe40000000000 */
[----:B------:R-:W-:Y:S03]  /*81e0*/  FSETP.GE.FTZ.AND P0, PT, R202, RZ, PT ;  /* 0x000000ffca00720b */ /* 0x000fe60003f16000 */
[----:B------:R-:W-:Y:S01]  /*81f0*/  FMUL.FTZ R193, R193, R0 ;  /* 0x00000000c1c17220 */ /* 0x000fe20000410000 */
[----:B------:R-:W-:Y:S05]  /*8200*/  FADD.FTZ R0, -R144, R5 ;  /* 0x0000000590007221 */ /* 0x000fea0000010100 */
[----:B------:R-:W-:Y:S02]  /*8210*/  FSEL R0, R0, R144, P0 ;  /* 0x0000009000007208 */ /* 0x000fe40000000000 */
[C---:B------:R-:W-:Y:S01]  /*8220*/  FADD.FTZ R16, -R144.reuse, R16 ;  /* 0x0000001090107221 */ /* 0x040fe20000010100 */
[----:B------:R-:W-:Y:S01]  /*8230*/  FADD.FTZ R5, -R144, R17 ;  /* 0x0000001190057221 */ /* 0x000fe20000010100 */
[----:B------:R-:W-:Y:S01]  /*8240*/  FSETP.GE.FTZ.AND P0, PT, R173, RZ, PT ;  /* 0x000000ffad00720b */ /* 0x000fe20003f16000 */
[----:B------:R-:W-:Y:S02]  /*8250*/  FMUL.FTZ R145, R202, R0 ;  /* 0x00000000ca917220 */ /* 0x000fe40000410000 */
[----:B------:R3:W5:Y:S01]  /*8260*/  LDG.E R0, desc[UR16][R146.64+0x120] ;  /* 0x0001201092007981 */ /* 0x000762000c1e1900 */
[-C--:B------:R-:W-:Y:S02]  /*8270*/  FSEL R16, R16, R144.reuse, P3 ;  /* 0x0000009010107208 */ /* 0x080fe40001800000 */
[----:B------:R-:W-:Y:S02]  /*8280*/  FSEL R5, R5, R144, P2 ;  /* 0x0000009005057208 */ /* 0x000fe40001000000 */
[----:B------:R-:W-:Y:S01]  /*8290*/  FSETP.GE.FTZ.AND P3, PT, R163, RZ, PT ;  /* 0x000000ffa300720b */ /* 0x000fe20003f76000 */
[----:B------:R-:W-:Y:S01]  /*82a0*/  FMUL.FTZ R16, R197, R16 ;  /* 0x00000010c5107220 */ /* 0x000fe20000410000 */
[----:B------:R-:W-:Y:S01]  /*82b0*/  FSETP.GE.FTZ.AND P2, PT, R162, RZ, PT ;  /* 0x000000ffa200720b */ /* 0x000fe20003f56000 */
        /* <DEDUP_REMOVED lines=8> */
[-C--:B------:R-:W-:Y:S02]  /*8340*/  FSEL R20, R20, R144.reuse, P1 ;  /* 0x0000009014147208 */ /* 0x080fe40000800000 */
[-C--:B------:R-:W-:Y:S02]  /*8350*/  FSEL R21, R21, R144.reuse, P0 ;  /* 0x0000009015157208 */ /* 0x080fe40000000000 */
[----:B------:R-:W-:Y:S02]  /*8360*/  FSETP.GE.FTZ.AND P0, PT, R156, RZ, PT ;  /* 0x000000ff9c00720b */ /* 0x000fe40003f16000 */
[----:B------:R-:W-:Y:S01]  /*8370*/  FSETP.GE.FTZ.AND P1, PT, R157, RZ, PT ;  /* 0x000000ff9d00720b */ /* 0x000fe20003f36000 */
[----:B------:R-:W-:Y:S06]  /*8380*/  FMUL.FTZ R21, R173, R21 ;  /* 0x00000015ad157220 */ /* 0x000fec0000410000 */
[----:B------:R-:W-:Y:S05]  /*8390*/  FADD.FTZ R17, -R144, R33 ;  /* 0x0000002190117221 */ /* 0x000fea0000010100 */
[----:B------:R-:W-:Y:S02]  /*83a0*/  FSEL R17, R17, R144, P2 ;  /* 0x0000009011117208 */ /* 0x000fe40001000000 */
[----:B------:R-:W-:Y:S01]  /*83b0*/  FSETP.GE.FTZ.AND P2, PT, R152, RZ, PT ;  /* 0x000000ff9800720b */ /* 0x000fe20003f56000 */
        /* <DEDUP_REMOVED lines=8> */
[----:B------:R-:W-:Y:S01]  /*8440*/  F2FP.F16.F32.PACK_AB R132, R145, R193 ;  /* 0x000000c19184723e */ /* 0x000fe200000000ff */
[----:B------:R-:W-:Y:S05]  /*8450*/  HMMA.16816.F32 R64, R140, R134, R64 ;  /* 0x000000868c40723c */ /* 0x000fea0000001840 */
[----:B------:R-:W-:Y:S01]  /*8460*/  FMUL.FTZ R133, R189, R20 ;  /* 0x00000014bd857220 */ /* 0x000fe20000410000 */
[C---:B------:R-:W-:Y:S01]  /*8470*/  FADD.FTZ R20, -R144.reuse, R32 ;  /* 0x0000002090147221 */ /* 0x040fe20000010100 */
[----:B------:R-:W-:Y:S01]  /*8480*/  F2FP.F16.F32.PACK_AB R134, R5, R16 ;  /* 0x000000100586723e */ /* 0x000fe200000000ff */
[----:B------:R-:W-:Y:S03]  /*8490*/  FADD.FTZ R5, -R144, R37 ;  /* 0x0000002590057221 */ /* 0x000fe60000010100 */
[-C--:B------:R-:W-:Y:S01]  /*84a0*/  FSEL R20, R20, R144.reuse, P3 ;  /* 0x0000009014147208 */ /* 0x080fe20001800000 */
[----:B------:R-:W-:Y:S01]  /*84b0*/  FADD.FTZ R16, -R144, R36 ;  /* 0x0000002490107221 */ /* 0x000fe20000010100 */
[----:B------:R-:W-:Y:S02]  /*84c0*/  FSEL R5, R5, R144, P0 ;  /* 0x0000009005057208 */ /* 0x000fe40000000000 */
[----:B------:R-:W-:Y:S01]  /*84d0*/  FSETP.GE.FTZ.AND P0, PT, R149, RZ, PT ;  /* 0x000000ff9500720b */ /* 0x000fe20003f16000 */
[----:B------:R-:W-:Y:S01]  /*84e0*/  FMUL.FTZ R32, R163, R20 ;  /* 0x00000014a3207220 */ /* 0x000fe20000410000 */
[----:B------:R-:W-:Y:S01]  /*84f0*/  FSEL R16, R16, R144, P1 ;  /* 0x0000009010107208 */ /* 0x000fe20000800000 */
[----:B------:R-:W-:Y:S01]  /*8500*/  FMUL.FTZ R33, R156, R5 ;  /* 0x000000059c217220 */ /* 0x000fe20000410000 */
[----:B------:R-:W-:Y:S01]  /*8510*/  FSETP.GE.FTZ.AND P1, PT, R151, RZ, PT ;  /* 0x000000ff9700720b */ /* 0x000fe20003f36000 */
[----:B------:R-:W-:Y:S01]  /*8520*/  FADD.FTZ R5, -R144, R53 ;  /* 0x0000003590057221 */ /* 0x000fe20000010100 */
[----:B------:R-:W-:Y:S01]  /*8530*/  F2FP.F16.F32.PACK_AB R136, R21, R133 ;  /* 0x000000851588723e */ /* 0x000fe200000000ff */
[----:B------:R-:W-:Y:S01]  /*8540*/  FMUL.FTZ R21, R162, R17 ;  /* 0x00000011a2157220 */ /* 0x000fe20000410000 */
[----:B------:R-:W-:Y:S01]  /*8550*/  FSETP.GE.FTZ.AND P3, PT, R154, RZ, PT ;  /* 0x000000ff9a00720b */ /* 0x000fe20003f76000 */
[----:B------:R-:W-:Y:S01]  /*8560*/  FMUL.FTZ R36, R157, R16 ;  /* 0x000000109d247220 */ /* 0x000fe20000410000 */
[----:B------:R-:W-:Y:S01]  /*8570*/  FSEL R5, R5, R144, P1 ;  /* 0x0000009005057208 */ /* 0x000fe20000800000 */
[----:B------:R-:W-:Y:S01]  /*8580*/  FADD.FTZ R20, -R144, R48 ;  /* 0x0000003090147221 */ /* 0x000fe20000010100 */
[----:B------:R-:W-:Y:S01]  /*8590*/  FSETP.GE.FTZ.AND P1, PT, R150, RZ, PT ;  /* 0x000000ff9600720b */ /* 0x000fe20003f36000 */
[C---:B------:R-:W-:Y:S01]  /*85a0*/  FADD.FTZ R17, -R144.reuse, R49 ;  /* 0x0000003190117221 */ /* 0x040fe20000010100 */
[----:B------:R-:W-:Y:S01]  /*85b0*/  F2FP.F16.F32.PACK_AB R135, R21, R32 ;  /* 0x000000201587723e */ /* 0x000fe200000000ff */
[----:B------:R-:W-:Y:S01]  /*85c0*/  FADD.FTZ R16, -R144, R52 ;  /* 0x0000003490107221 */ /* 0x000fe20000010100 */
[-C--:B------:R-:W-:Y:S01]  /*85d0*/  FSEL R20, R20, R144.reuse, P4 ;  /* 0x0000009014147208 */ /* 0x080fe20002000000 */
[----:B------:R-:W-:Y:S01]  /*85e0*/  FADD.FTZ R64, -R144, R64 ;  /* 0x0000004090407221 */ /* 0x000fe20000010100 */
[-C--:B------:R-:W-:Y:S01]  /*85f0*/  FSEL R17, R17, R144.reuse, P3 ;  /* 0x0000009011117208 */ /* 0x080fe20001800000 */
[----:B------:R-:W-:Y:S01]  /*8600*/  FMUL.FTZ R5, R151, R5 ;  /* 0x0000000597057220 */ /* 0x000fe20000410000 */
[----:B------:R-:W-:Y:S01]  /*8610*/  FSEL R16, R16, R144, P2 ;  /* 0x0000009010107208 */ /* 0x000fe20001000000 */
[----:B------:R-:W-:Y:S01]  /*8620*/  FMUL.FTZ R20, R155, R20 ;  /* 0x000000149b147220 */ /* 0x000fe20000410000 */
[----:B------:R-:W-:Y:S01]  /*8630*/  FSEL R64, R64, R144, P1 ;  /* 0x0000009040407208 */ /* 0x000fe20000800000 */
[----:B------:R-:W-:Y:S01]  /*8640*/  @P0 FADD.FTZ R144, -R144, R65 ;  /* 0x0000004190900221 */ /* 0x000fe20000010100 */
[----:B------:R-:W-:Y:S01]  /*8650*/  PLOP3.LUT P0, PT, PT, PT, UP3, 0x80, 0x0 ;  /* 0x000000000000781c */ /* 0x000fe20003f0f038 */
[----:B------:R-:W-:Y:S01]  /*8660*/  FMUL.FTZ R17, R154, R17 ;  /* 0x000000119a117220 */ /* 0x000fe20000410000 */
[----:B------:R-:W-:Y:S01]  /*8670*/  FSETP.GE.FTZ.AND P2, PT, R218, RZ, PT ;  /* 0x000000ffda00720b */ /* 0x000fe20003f56000 */
[----:B------:R-:W-:Y:S01]  /*8680*/  FMUL.FTZ R16, R152, R16 ;  /* 0x0000001098107220 */ /* 0x000fe20000410000 */
[----:B------:R-:W-:Y:S01]  /*8690*/  FSETP.GE.FTZ.AND P1, PT, R217, RZ, PT ;  /* 0x000000ffd900720b */ /* 0x000fe20003f36000 */
[----:B------:R-:W-:Y:S01]  /*86a0*/  FMUL.FTZ R64, R150, R64 ;  /* 0x0000004096407220 */ /* 0x000fe20000410000 */
[----:B------:R-:W-:Y:S01]  /*86b0*/  F2FP.F16.F32.PACK_AB R133, R33, R36 ;  /* 0x000000242185723e */ /* 0x000fe200000000ff */
[----:B------:R-:W-:Y:S01]  /*86c0*/  FMUL.FTZ R144, R149, R144 ;  /* 0x0000009095907220 */ /* 0x000fe20000410000 */
[----:B------:R-:W-:Y:S02]  /*86d0*/  F2FP.F16.F32.PACK_AB R53, R17, R20 ;  /* 0x000000141135723e */ /* 0x000fe400000000ff */
[----:B------:R-:W-:Y:S01]  /*86e0*/  F2FP.F16.F32.PACK_AB R52, R5, R16 ;  /* 0x000000100534723e */ /* 0x000fe200000000ff */
[C---:B--2---:R-:W-:Y:S01]  /*86f0*/  FADD.FTZ R6, -R4.reuse, R6 ;  /* 0x0000000604067221 */ /* 0x044fe20000010100 */
[----:B------:R-:W-:Y:S04]  /*8700*/  FADD.FTZ R7, -R4, R7 ;  /* 0x0000000704077221 */ /* 0x000fe80000010100 */
[-C--:B------:R-:W-:Y:S02]  /*8710*/  FSEL R48, R6, R4.reuse, P2 ;  /* 0x0000000406307208 */ /* 0x080fe40001000000 */
[----:B------:R-:W-:Y:S01]  /*8720*/  FSEL R37, R7, R4, P1 ;  /* 0x0000000407257208 */ /* 0x000fe20000800000 */
[----:B---3--:R-:W-:Y:S06]  /*8730*/  @!P0 BRA `(.L_x_880) ;  /* 0x0000000400a08947 */ /* 0x008fec0003800000 */
        /* <DEDUP_REMOVED lines=67> */
[-C--:B------:R-:W-:Y:S01]  /*8b70*/  @!P4 LEA R32, P5, R20, R240.reuse, 0x1 ;  /* 0x000000f01420c211 */ /* 0x080fe200078a08ff */
        /* <DEDUP_REMOVED lines=19> */
[----:B------:R-:W-:Y:S05]  /*8cb0*/  @P1 VIADD R5, R227, 0x4000 ;  /* 0x00004000e3051836 */ /* 0x000fea0000000000 */
        /* <DEDUP_REMOVED lines=16> */
.L_x_880:
[----:B------:R-:W-:Y:S01]  /*8dc0*/  FMUL.FTZ R6, R217, R37 ;  /* 0x00000025d9067220 */ /* 0x000fe20000410000 */
[----:B------:R-:W-:Y:S01]  /*8dd0*/  FMUL.FTZ R5, R218, R48 ;  /* 0x00000030da057220 */ /* 0x000fe20000410000 */
[C---:B------:R-:W-:Y:S01]  /*8de0*/  FADD.FTZ R22, -R4.reuse, R22 ;  /* 0x0000001604167221 */ /* 0x040fe20000010100 */
[----:B------:R-:W-:Y:S01]  /*8df0*/  FADD.FTZ R19, -R4, R19 ;  /* 0x0000001304137221 */ /* 0x000fe20000010100 */
[----:B------:R-:W-:Y:S01]  /*8e00*/  FSETP.GE.FTZ.AND P1, PT, R206, RZ, PT ;  /* 0x000000ffce00720b */ /* 0x000fe20003f36000 */
[C---:B------:R-:W-:Y:S01]  /*8e10*/  FADD.FTZ R18, -R4.reuse, R18 ;  /* 0x0000001204127221 */ /* 0x040fe20000010100 */
[----:B------:R-:W-:Y:S01]  /*8e20*/  FSETP.GE.FTZ.AND P2, PT, R209, RZ, PT ;  /* 0x000000ffd100720b */ /* 0x000fe20003f56000 */
[----:B------:R-:W-:Y:S01]  /*8e30*/  FADD.FTZ R7, -R4, R23 ;  /* 0x0000001704077221 */ /* 0x000fe20000010100 */
[----:B------:R-:W-:Y:S01]  /*8e40*/  FSETP.GE.FTZ.AND P3, PT, R212, RZ, PT ;  /* 0x000000ffd400720b */ /* 0x000fe20003f76000 */
[----:B------:R-:W-:Y:S01]  /*8e50*/  FADD.FTZ R35, -R4, R35 ;  /* 0x0000002304237221 */ /* 0x000fe20000010100 */
[----:B------:R-:W-:Y:S01]  /*8e60*/  F2FP.F16.F32.PACK_AB R6, R6, R5 ;  /* 0x000000050606723e */ /* 0x000fe200000000ff */
[----:B------:R-:W-:Y:S01]  /*8e70*/  FADD.FTZ R5, -R4, R34 ;  /* 0x0000002204057221 */ /* 0x000fe20000010100 */
[-C--:B------:R-:W-:Y:S01]  /*8e80*/  FSEL R22, R22, R4.reuse, P1 ;  /* 0x0000000416167208 */ /* 0x080fe20000800000 */
[----:B------:R-:W-:Y:S01]  /*8e90*/  FADD.FTZ R17, -R4, R39 ;  /* 0x0000002704117221 */ /* 0x000fe20000010100 */
[----:B------:R-:W-:Y:S01]  /*8ea0*/  FSEL R19, R19, R4, P2 ;  /* 0x0000000413137208 */ /* 0x000fe20001000000 */
[----:B------:R-:W-:Y:S01]  /*8eb0*/  STS [R230+0x14000], R132 ;  /* 0x01400084e6007388 */ /* 0x000fe20000000800 */
[----:B------:R-:W-:Y:S01]  /*8ec0*/  FSETP.GE.FTZ.AND P1, PT, R192, RZ, PT ;  /* 0x000000ffc000720b */ /* 0x000fe20003f36000 */
[----:B------:R-:W-:Y:S01]  /*8ed0*/  FMUL.FTZ R22, R206, R22 ;  /* 0x00000016ce167220 */ /* 0x000fe20000410000 */
[----:B------:R-:W-:Y:S01]  /*8ee0*/  FSEL R18, R18, R4, P3 ;  /* 0x0000000412127208 */ /* 0x000fe20001800000 */
[----:B------:R-:W-:Y:S01]  /*8ef0*/  FMUL.FTZ R20, R209, R19 ;  /* 0x00000013d1147220 */ /* 0x000fe20000410000 */
[----:B------:R-:W-:Y:S01]  /*8f00*/  FSETP.GE.FTZ.AND P2, PT, R203, RZ, PT ;  /* 0x000000ffcb00720b */ /* 0x000fe20003f56000 */
[----:B------:R1:W-:Y:S01]  /*8f10*/  STS [R230+0x14400], R6 ;  /* 0x01440006e6007388 */ /* 0x0003e20000000800 */
[----:B------:R-:W-:Y:S01]  /*8f20*/  FSETP.GE.FTZ.AND P3, PT, R175, RZ, PT ;  /* 0x000000ffaf00720b */ /* 0x000fe20003f76000 */
[----:B------:R-:W-:Y:S01]  /*8f30*/  FMUL.FTZ R21, R212, R18 ;  /* 0x00000012d4157220 */ /* 0x000fe20000410000 */
[-C--:B------:R-:W-:Y:S01]  /*8f40*/  FSEL R5, R5, R4.reuse, P1 ;  /* 0x0000000405057208 */ /* 0x080fe20000800000 */
[C---:B------:R-:W-:Y:S01]  /*8f50*/  FADD.FTZ R18, -R4.reuse, R38 ;  /* 0x0000002604127221 */ /* 0x040fe20000010100 */
[-C--:B------:R-:W-:Y:S01]  /*8f60*/  FSEL R7, R7, R4.reuse, P2 ;  /* 0x0000000407077208 */ /* 0x080fe20001000000 */
[----:B------:R-:W-:Y:S01]  /*8f70*/  FADD.FTZ R50, -R4, R50 ;  /* 0x0000003204327221 */ /* 0x000fe20000010100 */
[----:B------:R-:W-:Y:S01]  /*8f80*/  FSETP.GE.FTZ.AND P1, PT, R171, RZ, PT ;  /* 0x000000ffab00720b */ /* 0x000fe20003f36000 */
[----:B------:R-:W-:Y:S01]  /*8f90*/  FMUL.FTZ R16, R192, R5 ;  /* 0x00000005c0107220 */ /* 0x000fe20000410000 */
[-C--:B------:R-:W-:Y:S01]  /*8fa0*/  FSEL R35, R35, R4.reuse, P3 ;  /* 0x0000000423237208 */ /* 0x080fe20001800000 */
[----:B------:R-:W-:Y:S01]  /*8fb0*/  FMUL.FTZ R19, R203, R7 ;  /* 0x00000007cb137220 */ /* 0x000fe20000410000 */
[----:B------:R-:W-:Y:S01]  /*8fc0*/  FSEL R17, R17, R4, P1 ;  /* 0x0000000411117208 */ /* 0x000fe20000800000 */
[----:B------:R-:W-:Y:S01]  /*8fd0*/  FADD.FTZ R51, -R4, R51 ;  /* 0x0000003304337221 */ /* 0x000fe20000010100 */
[----:B------:R-:W-:Y:S01]  /*8fe0*/  FSETP.GE.FTZ.AND P1, PT, R148, RZ, PT ;  /* 0x000000ff9400720b */ /* 0x000fe20003f36000 */
[----:B------:R-:W-:Y:S01]  /*8ff0*/  FMUL.FTZ R7, R175, R35 ;  /* 0x00000023af077220 */ /* 0x000fe20000410000 */
[----:B------:R-:W-:Y:S01]  /*9000*/  F2FP.F16.F32.PACK_AB R5, R20, R21 ;  /* 0x000000151405723e */ /* 0x000fe200000000ff */
[----:B------:R-:W-:Y:S01]  /*9010*/  FADD.FTZ R54, -R4, R54 ;  /* 0x0000003604367221 */ /* 0x000fe20000010100 */
[----:B------:R-:W-:Y:S01]  /*9020*/  FSETP.GE.FTZ.AND P2, PT, R172, RZ, PT ;  /* 0x000000ffac00720b */ /* 0x000fe20003f56000 */
[----:B-----5:R-:W-:Y:S01]  /*9030*/  FADD.FTZ R8, -R3, R8 ;  /* 0x0000000803087221 */ /* 0x020fe20000010100 */
[----:B------:R-:W-:Y:S01]  /*9040*/  F2FP.F16.F32.PACK_AB R32, R7, R16 ;  /* 0x000000100720723e */ /* 0x000fe200000000ff */
[----:B------:R2:W-:Y:S01]  /*9050*/  STS [R232+0x14400], R5 ;  /* 0x01440005e8007388 */ /* 0x0005e20000000800 */
[----:B------:R-:W-:Y:S01]  /*9060*/  FSEL R18, R18, R4, P2 ;  /* 0x0000000412127208 */ /* 0x000fe20001000000 */
[C---:B------:R-:W-:Y:S01]  /*9070*/  FADD.FTZ R16, -R4.reuse, R55 ;  /* 0x0000003704107221 */ /* 0x040fe20000010100 */
[----:B------:R-:W-:Y:S01]  /*9080*/  FADD.FTZ R7, -R4, R66 ;  /* 0x0000004204077221 */ /* 0x000fe20000010100 */
[----:B------:R-:W-:Y:S01]  /*9090*/  FSETP.GE.FTZ.AND P5, PT, R164, RZ, PT ;  /* 0x000000ffa400720b */ /* 0x000fe20003fb6000 */
[----:B------:R-:W-:Y:S01]  /*90a0*/  FADD.FTZ R9, -R3, R9 ;  /* 0x0000000903097221 */ /* 0x000fe20000010100 */
[----:B------:R-:W-:Y:S01]  /*90b0*/  FSETP.GE.FTZ.AND P6, PT, R165, RZ, PT ;  /* 0x000000ffa500720b */ /* 0x000fe20003fd6000 */
[----:B------:R-:W-:Y:S01]  /*90c0*/  FMUL.FTZ R20, R172, R18 ;  /* 0x00000012ac147220 */ /* 0x000fe20000410000 */
[----:B------:R-:W-:Y:S01]  /*90d0*/  FSETP.GE.FTZ.AND P4, PT, R160, RZ, PT ;  /* 0x000000ffa000720b */ /* 0x000fe20003f96000 */
[----:B------:R-:W-:Y:S01]  /*90e0*/  FADD.FTZ R13, -R3, R13 ;  /* 0x0000000d030d7221 */ /* 0x000fe20000010100 */
[----:B------:R-:W-:Y:S01]  /*90f0*/  FSETP.GE.FTZ.AND P3, PT, R159, RZ, PT ;  /* 0x000000ff9f00720b */ /* 0x000fe20003f76000 */
[----:B------:R-:W-:Y:S01]  /*9100*/  FADD.FTZ R24, -R3, R24 ;  /* 0x0000001803187221 */ /* 0x000fe20000010100 */
[----:B------:R-:W-:Y:S01]  /*9110*/  FSETP.GE.FTZ.AND P2, PT, R153, RZ, PT ;  /* 0x000000ff9900720b */ /* 0x000fe20003f56000 */
[----:B------:R-:W-:Y:S01]  /*9120*/  FADD.FTZ R12, -R3, R12 ;  /* 0x0000000c030c7221 */ /* 0x000fe20000010100 */
[----:B------:R-:W-:Y:S01]  /*9130*/  F2FP.F16.F32.PACK_AB R33, R19, R22 ;  /* 0x000000161321723e */ /* 0x000fe200000000ff */
[----:B------:R-:W-:Y:S01]  /*9140*/  FMUL.FTZ R19, R171, R17 ;  /* 0x00000011ab137220 */ /* 0x000fe20000410000 */
[-C--:B------:R-:W-:Y:S01]  /*9150*/  FSEL R18, R50, R4.reuse, P6 ;  /* 0x0000000432127208 */ /* 0x080fe20003000000 */
[----:B------:R-:W-:Y:S01]  /*9160*/  FADD.FTZ R25, -R3, R25 ;  /* 0x0000001903197221 */ /* 0x000fe20000010100 */
[-C--:B------:R-:W-:Y:S01]  /*9170*/  FSEL R17, R51, R4.reuse, P5 ;  /* 0x0000000433117208 */ /* 0x080fe20002800000 */
[----:B-1----:R-:W-:Y:S01]  /*9180*/  FADD.FTZ R6, -R3, R40 ;  /* 0x0000002803067221 */ /* 0x002fe20000010100 */
[----:B------:R-:W-:Y:S01]  /*9190*/  FSEL R54, R54, R4, P4 ;  /* 0x0000000436367208 */ /* 0x000fe20002000000 */
[----:B------:R-:W-:Y:S01]  /*91a0*/  FMUL.FTZ R18, R165, R18 ;  /* 0x00000012a5127220 */ /* 0x000fe20000410000 */
[-C--:B------:R-:W-:Y:S01]  /*91b0*/  FSEL R16, R16, R4.reuse, P3 ;  /* 0x0000000410107208 */ /* 0x080fe20001800000 */
[----:B------:R-:W-:Y:S01]  /*91c0*/  FMUL.FTZ R17, R164, R17 ;  /* 0x00000011a4117220 */ /* 0x000fe20000410000 */
[----:B------:R-:W-:Y:S01]  /*91d0*/  FSEL R7, R7, R4, P2 ;  /* 0x0000000407077208 */ /* 0x000fe20001000000 */
[----:B------:R-:W-:Y:S01]  /*91e0*/  @P1 FADD.FTZ R4, -R4, R67 ;  /* 0x0000004304041221 */ /* 0x000fe20000010100 */
[----:B------:R-:W-:Y:S01]  /*91f0*/  FSETP.GE.FTZ.AND P1, PT, R221, RZ, PT ;  /* 0x000000ffdd00720b */ /* 0x000fe20003f36000 */
[----:B--2---:R-:W-:Y:S01]  /*9200*/  FADD.FTZ R5, -R3, R41 ;  /* 0x0000002903057221 */ /* 0x004fe20000010100 */
[----:B------:R-:W-:Y:S01]  /*9210*/  FSETP.GE.FTZ.AND P3, PT, R222, RZ, PT ;  /* 0x000000ffde00720b */ /* 0x000fe20003f76000 */
[----:B------:R-:W-:Y:S01]  /*9220*/  FMUL.FTZ R7, R153, R7 ;  /* 0x0000000799077220 */ /* 0x000fe20000410000 */
[----:B------:R-:W-:Y:S01]  /*9230*/  FMUL.FTZ R4, R148, R4 ;  /* 0x0000000494047220 */ /* 0x000fe20000410000 */
[----:B------:R-:W-:Y:S01]  /*9240*/  FSEL R8, R8, R3, P1 ;  /* 0x0000000308087208 */ /* 0x000fe20000800000 */
[----:B------:R-:W-:Y:S01]  /*9250*/  FADD.FTZ R29, -R3, R29 ;  /* 0x0000001d031d7221 */ /* 0x000fe20000010100 */
[----:B------:R-:W-:Y:S01]  /*9260*/  FSETP.GE.FTZ.AND P1, PT, R219, RZ, PT ;  /* 0x000000ffdb00720b */ /* 0x000fe20003f36000 */
[----:B------:R-:W-:Y:S01]  /*9270*/  FADD.FTZ R44, -R3, R44 ;  /* 0x0000002c032c7221 */ /* 0x000fe20000010100 */
[----:B------:R-:W-:Y:S01]  /*9280*/  F2FP.F16.F32.PACK_AB R21, R4, R7 ;  /* 0x000000070415723e */ /* 0x000fe200000000ff */
[----:B------:R-:W-:Y:S01]  /*9290*/  FMUL.FTZ R8, R221, R8 ;  /* 0x00000008dd087220 */ /* 0x000fe20000410000 */
        /* <DEDUP_REMOVED lines=9> */
[----:B------:R-:W-:Y:S01]  /*9330*/  STS [R232+0x14000], R134 ;  /* 0x01400086e8007388 */ /* 0x000fe20000000800 */
[-C--:B------:R-:W-:Y:S01]  /*9340*/  FSEL R24, R24, R3.reuse, P1 ;  /* 0x0000000318187208 */ /* 0x080fe20000800000 */
[----:B------:R-:W-:Y:S01]  /*9350*/  FADD.FTZ R26, -R0, R26 ;  /* 0x0000001a001a7221 */ /* 0x000fe20000010100 */
[----:B------:R-:W-:Y:S01]  /*9360*/  F2FP.F16.F32.PACK_AB R4, R4, R8 ;  /* 0x000000080404723e */ /* 0x000fe200000000ff */
[----:B------:R-:W-:Y:S01]  /*9370*/  FADD.FTZ R8, -R3, R28 ;  /* 0x0000001c03087221 */ /* 0x000fe20000010100 */
[-C--:B------:R-:W-:Y:S01]  /*9380*/  FSEL R12, R12, R3.reuse, P2 ;  /* 0x000000030c0c7208 */ /* 0x080fe20001000000 */
[----:B------:R-:W-:Y:S01]  /*9390*/  FADD.FTZ R30, -R0, R30 ;  /* 0x0000001e001e7221 */ /* 0x000fe20000010100 */
[----:B------:R-:W-:Y:S01]  /*93a0*/  FSETP.GE.FTZ.AND P1, PT, R198, RZ, PT ;  /* 0x000000ffc600720b */ /* 0x000fe20003f36000 */
[----:B------:R1:W-:Y:S01]  /*93b0*/  STS [R230+0x16000], R4 ;  /* 0x01600004e6007388 */ /* 0x0003e20000000800 */
[----:B------:R-:W-:Y:S01]  /*93c0*/  FSEL R7, R25, R3, P5 ;  /* 0x0000000319077208 */ /* 0x000fe20002800000 */
[----:B------:R-:W-:Y:S01]  /*93d0*/  FMUL.FTZ R12, R220, R12 ;  /* 0x0000000cdc0c7220 */ /* 0x000fe20000410000 */
[----:B------:R-:W-:Y:S01]  /*93e0*/  FSETP.GE.FTZ.AND P4, PT, R208, RZ, PT ;  /* 0x000000ffd000720b */ /* 0x000fe20003f96000 */
[C---:B------:R-:W-:Y:S01]  /*93f0*/  FADD.FTZ R42, -R0.reuse, R42 ;  /* 0x0000002a002a7221 */ /* 0x040fe20000010100 */
[----:B------:R-:W-:Y:S01]  /*9400*/  FSETP.GE.FTZ.AND P2, PT, R199, RZ, PT ;  /* 0x000000ffc700720b */ /* 0x000fe20003f56000 */
[----:B------:R-:W-:Y:S01]  /*9410*/  FMUL.FTZ R7, R211, R7 ;  /* 0x00000007d3077220 */ /* 0x000fe20000410000 */
[-C--:B------:R-:W-:Y:S01]  /*9420*/  FSEL R5, R5, R3.reuse, P1 ;  /* 0x0000000305057208 */ /* 0x080fe20000800000 */
[----:B------:R-:W-:Y:S01]  /*9430*/  FADD.FTZ R27, -R0, R27 ;  /* 0x0000001b001b7221 */ /* 0x000fe20000010100 */
[----:B------:R-:W-:Y:S01]  /*9440*/  F2FP.F16.F32.PACK_AB R23, R19, R20 ;  /* 0x000000141317723e */ /* 0x000fe200000000ff */
[----:B------:R-:W-:Y:S01]  /*9450*/  FMUL.FTZ R19, R210, R24 ;  /* 0x00000018d2137220 */ /* 0x000fe20000410000 */
[----:B------:R-:W-:Y:S01]  /*9460*/  FSETP.GE.FTZ.AND P1, PT, R158, RZ, PT ;  /* 0x000000ff9e00720b */ /* 0x000fe20003f36000 */
[----:B------:R-:W-:Y:S01]  /*9470*/  FADD.FTZ R31, -R0, R31 ;  /* 0x0000001f001f7221 */ /* 0x000fe20000010100 */
[-C--:B------:R-:W-:Y:S01]  /*9480*/  FSEL R8, R8, R3.reuse, P4 ;  /* 0x0000000308087208 */ /* 0x080fe20002000000 */
[----:B------:R-:W-:Y:S01]  /*9490*/  FADD.FTZ R58, -R0, R58 ;  /* 0x0000003a003a7221 */ /* 0x000fe20000010100 */
[----:B------:R-:W-:Y:S01]  /*94a0*/  FSEL R6, R6, R3, P2 ;  /* 0x0000000306067208 */ /* 0x000fe20001000000 */
[----:B------:R-:W-:Y:S01]  /*94b0*/  FADD.FTZ R43, -R0, R43 ;  /* 0x0000002b002b7221 */ /* 0x000fe20000010100 */
[----:B------:R-:W-:Y:S01]  /*94c0*/  FSETP.GE.FTZ.AND P3, PT, R207, RZ, PT ;  /* 0x000000ffcf00720b */ /* 0x000fe20003f76000 */
[----:B------:R-:W2:Y:S01]  /*94d0*/  LDL R49, [R1+0x4] ;  /* 0x0000040001317983 */ /* 0x000ea20000100800 */
[----:B------:R-:W-:Y:S01]  /*94e0*/  F2FP.F16.F32.PACK_AB R22, R17, R18 ;  /* 0x000000121116723e */ /* 0x000fe200000000ff */
[----:B------:R-:W-:Y:S01]  /*94f0*/  FMUL.FTZ R17, R208, R8 ;  /* 0x00000008d0117220 */ /* 0x000fe20000410000 */
[----:B------:R-:W-:Y:S01]  /*9500*/  F2FP.F16.F32.PACK_AB R20, R13, R12 ;  /* 0x0000000c0d14723e */ /* 0x000fe200000000ff */
[----:B------:R-:W-:Y:S01]  /*9510*/  FMUL.FTZ R9, R199, R6 ;  /* 0x00000006c7097220 */ /* 0x000fe20000410000 */
[----:B------:R-:W-:Y:S01]  /*9520*/  F2FP.F16.F32.PACK_AB R19, R7, R19 ;  /* 0x000000130713723e */ /* 0x000fe200000000ff */
[----:B------:R-:W-:Y:S01]  /*9530*/  FMUL.FTZ R13, R198, R5 ;  /* 0x00000005c60d7220 */ /* 0x000fe20000410000 */
[-C--:B------:R-:W-:Y:S01]  /*9540*/  FSEL R29, R29, R3.reuse, P3 ;  /* 0x000000031d1d7208 */ /* 0x080fe20001800000 */
[C---:B------:R-:W-:Y:S01]  /*9550*/  FADD.FTZ R8, -R3.reuse, R45 ;  /* 0x0000002d03087221 */ /* 0x040fe20000010100 */
[C---:B------:R-:W-:Y:S01]  /*9560*/  FADD.FTZ R7, -R3.reuse, R56 ;  /* 0x0000003803077221 */ /* 0x040fe20000010100 */
[C---:B------:R-:W-:Y:S01]  /*9570*/  FADD.FTZ R6, -R3.reuse, R57 ;  /* 0x0000003903067221 */ /* 0x040fe20000010100 */
[----:B------:R-:W-:Y:S01]  /*9580*/  FADD.FTZ R5, -R3, R60 ;  /* 0x0000003c03057221 */ /* 0x000fe20000010100 */
[----:B------:R-:W-:Y:S01]  /*9590*/  FSETP.GE.FTZ.AND P6, PT, R195, RZ, PT ;  /* 0x000000ffc300720b */ /* 0x000fe20003fd6000 */
[----:B-1----:R-:W-:Y:S01]  /*95a0*/  FADD.FTZ R4, -R0, R59 ;  /* 0x0000003b00047221 */ /* 0x002fe20000010100 */
[----:B------:R-:W-:Y:S01]  /*95b0*/  FSETP.GE.FTZ.AND P5, PT, R194, RZ, PT ;  /* 0x000000ffc200720b */ /* 0x000fe20003fb6000 */
[----:B------:R-:W-:Y:S01]  /*95c0*/  UIMAD UR6, UR30, UR29, URZ ;  /* 0x0000001d1e0672a4 */ /* 0x000fe2000f8e023f */
[----:B------:R-:W-:Y:S02]  /*95d0*/  FSETP.GE.FTZ.AND P4, PT, R169, RZ, PT ;  /* 0x000000ffa900720b */ /* 0x000fe40003f96000 */
[----:B------:R-:W-:Y:S01]  /*95e0*/  FSETP.GE.FTZ.AND P3, PT, R167, RZ, PT ;  /* 0x000000ffa700720b */ /* 0x000fe20003f76000 */
[----:B------:R-:W-:Y:S01]  /*95f0*/  ULEA UR7, -UR6, URZ, 0x7 ;  /* 0x0000003f06077291 */ /* 0x000fe2000f8e393f */
[----:B------:R-:W-:Y:S02]  /*9600*/  FSETP.GE.FTZ.AND P2, PT, R161, RZ, PT ;  /* 0x000000ffa100720b */ /* 0x000fe40003f56000 */
[-C--:B------:R-:W-:Y:S02]  /*9610*/  FSEL R44, R44, R3.reuse, P6 ;  /* 0x000000032c2c7208 */ /* 0x080fe40003000000 */
[-C--:B------:R-:W-:Y:S02]  /*9620*/  FSEL R8, R8, R3.reuse, P5 ;  /* 0x0000000308087208 */ /* 0x080fe40002800000 */
[-C--:B------:R-:W-:Y:S01]  /*9630*/  FSEL R7, R7, R3.reuse, P4 ;  /* 0x0000000307077208 */ /* 0x080fe20002000000 */
[----:B------:R-:W-:Y:S01]  /*9640*/  FMUL.FTZ R12, R195, R44 ;  /* 0x0000002cc30c7220 */ /* 0x000fe20000410000 */
[-C--:B------:R-:W-:Y:S01]  /*9650*/  FSEL R6, R6, R3.reuse, P3 ;  /* 0x0000000306067208 */ /* 0x080fe20001800000 */
[----:B------:R-:W-:Y:S01]  /*9660*/  FMUL.FTZ R8, R194, R8 ;  /* 0x00000008c2087220 */ /* 0x000fe20000410000 */
[----:B------:R-:W-:Y:S01]  /*9670*/  FSEL R5, R5, R3, P2 ;  /* 0x0000000305057208 */ /* 0x000fe20001000000 */
[----:B------:R-:W-:Y:S01]  /*9680*/  @P1 FADD.FTZ R3, -R3, R61 ;  /* 0x0000003d03031221 */ /* 0x000fe20000010100 */
[----:B------:R-:W-:Y:S01]  /*9690*/  F2FP.F16.F32.PACK_AB R54, R16, R54 ;  /* 0x000000361036723e */ /* 0x000fe200000000ff */
[----:B------:R-:W-:Y:S01]  /*96a0*/  FMUL.FTZ R16, R207, R29 ;  /* 0x0000001dcf107220 */ /* 0x000fe20000410000 */
[----:B------:R-:W-:Y:S01]  /*96b0*/  FMUL.FTZ R7, R169, R7 ;  /* 0x00000007a9077220 */ /* 0x000fe20000410000 */
[----:B------:R-:W-:Y:S01]  /*96c0*/  FMUL.FTZ R5, R161, R5 ;  /* 0x00000005a1057220 */ /* 0x000fe20000410000 */
[----:B------:R-:W-:Y:S01]  /*96d0*/  FMUL.FTZ R18, R158, R3 ;  /* 0x000000039e127220 */ /* 0x000fe20000410000 */
[----:B------:R-:W-:Y:S01]  /*96e0*/  FMUL.FTZ R6, R167, R6 ;  /* 0x00000006a7067220 */ /* 0x000fe20000410000 */
[----:B------:R-:W-:Y:S01]  /*96f0*/  F2FP.F16.F32.PACK_AB R16, R16, R17 ;  /* 0x000000111010723e */ /* 0x000fe200000000ff */
[----:B------:R-:W-:Y:S01]  /*9700*/  FADD.FTZ R3, -R0, R15 ;  /* 0x0000000f00037221 */ /* 0x000fe20000010100 */
[----:B------:R-:W-:Y:S02]  /*9710*/  FSETP.GE.FTZ.AND P2, PT, R224, RZ, PT ;  /* 0x000000ffe000720b */ /* 0x000fe40003f56000 */
[----:B------:R-:W-:Y:S01]  /*9720*/  F2FP.F16.F32.PACK_AB R18, R18, R5 ;  /* 0x000000051212723e */ /* 0x000fe200000000ff */
[----:B------:R-:W-:Y:S01]  /*9730*/  FADD.FTZ R5, -R0, R14 ;  /* 0x0000000e00057221 */ /* 0x000fe20000010100 */
[----:B------:R-:W-:Y:S01]  /*9740*/  F2FP.F16.F32.PACK_AB R17, R6, R7 ;  /* 0x000000070611723e */ /* 0x000fe200000000ff */
[C---:B------:R-:W-:Y:S01]  /*9750*/  FADD.FTZ R7, -R0.reuse, R10 ;  /* 0x0000000a00077221 */ /* 0x040fe20000010100 */
[----:B------:R-:W-:Y:S01]  /*9760*/  FADD.FTZ R6, -R0, R11 ;  /* 0x0000000b00067221 */ /* 0x000fe20000010100 */
[----:B------:R-:W-:Y:S02]  /*9770*/  FSETP.GE.FTZ.AND P4, PT, R226, RZ, PT ;  /* 0x000000ffe200720b */ /* 0x000fe40003f96000 */
[----:B------:R-:W-:Y:S02]  /*9780*/  FSETP.GE.FTZ.AND P3, PT, R225, RZ, PT ;  /* 0x000000ffe100720b */ /* 0x000fe40003f76000 */
[----:B------:R-:W-:Y:S02]  /*9790*/  FSETP.GE.FTZ.AND P1, PT, R223, RZ, PT ;  /* 0x000000ffdf00720b */ /* 0x000fe40003f36000 */
[-C--:B------:R-:W-:Y:S02]  /*97a0*/  FSEL R5, R5, R0.reuse, P2 ;  /* 0x0000000005057208 */ /* 0x080fe40001000000 */
[----:B------:R-:W-:Y:S02]  /*97b0*/  FSETP.GE.FTZ.AND P2, PT, R216, RZ, PT ;  /* 0x000000ffd800720b */ /* 0x000fe40003f56000 */
[-C--:B------:R-:W-:Y:S01]  /*97c0*/  FSEL R7, R7, R0.reuse, P4 ;  /* 0x0000000007077208 */ /* 0x080fe20002000000 */
        /* <DEDUP_REMOVED lines=10> */
[----:B------:R-:W-:Y:S02]  /*9870*/  FSEL R30, R30, R0, P2 ;  /* 0x000000001e1e7208 */ /* 0x000fe40001000000 */
[----:B------:R-:W-:Y:S02]  /*9880*/  FSETP.GE.FTZ.AND P2, PT, R205, RZ, PT ;  /* 0x000000ffcd00720b */ /* 0x000fe40003f56000 */
[----:B------:R-:W-:Y:S01]  /*9890*/  F2FP.F16.F32.PACK_AB R12, R8, R12 ;  /* 0x0000000c080c723e */ /* 0x000fe200000000ff */
[----:B------:R-:W-:Y:S01]  /*98a0*/  FMUL.FTZ R30, R214, R30 ;  /* 0x0000001ed61e7220 */ /* 0x000fe20000410000 */
[----:B------:R-:W-:Y:S01]  /*98b0*/  F2FP.F16.F32.PACK_AB R9, R6, R7 ;  /* 0x000000070609723e */ /* 0x000fe200000000ff */
[C---:B------:R-:W-:Y:S01]  /*98c0*/  FADD.FTZ R6, -R0.reuse, R47 ;  /* 0x0000002f00067221 */ /* 0x040fe20000010100 */
[----:B------:R-:W-:Y:S01]  /*98d0*/  F2FP.F16.F32.PACK_AB R8, R3, R5 ;  /* 0x000000050308723e */ /* 0x000fe200000000ff */
[----:B------:R-:W-:Y:S01]  /*98e0*/  FADD.FTZ R5, -R0, R46 ;  /* 0x0000002e00057221 */ /* 0x000fe20000010100 */
[----:B------:R-:W-:Y:S01]  /*98f0*/  FSETP.GE.FTZ.AND P1, PT, R215, RZ, PT ;  /* 0x000000ffd700720b */ /* 0x000fe20003f36000 */
[----:B------:R-:W-:Y:S01]  /*9900*/  STS [R230+0x16400], R9 ;  /* 0x01640009e6007388 */ /* 0x000fe20000000800 */
[-C--:B------:R-:W-:Y:S01]  /*9910*/  FSEL R42, R42, R0.reuse, P2 ;  /* 0x000000002a2a7208 */ /* 0x080fe20001000000 */
[----:B------:R-:W-:Y:S01]  /*9920*/  FADD.FTZ R3, -R0, R62 ;  /* 0x0000003e00037221 */ /* 0x000fe20000010100 */
[----:B------:R-:W-:Y:S02]  /*9930*/  FSETP.GE.FTZ.AND P2, PT, R201, RZ, PT ;  /* 0x000000ffc900720b */ /* 0x000fe40003f56000 */
[----:B------:R-:W-:Y:S01]  /*9940*/  STS [R232+0x16000], R20 ;  /* 0x01600014e8007388 */ /* 0x000fe20000000800 */
[----:B------:R-:W-:Y:S01]  /*9950*/  FSEL R27, R27, R0, P1 ;  /* 0x000000001b1b7208 */ /* 0x000fe20000800000 */
[----:B------:R-:W-:Y:S01]  /*9960*/  FMUL.FTZ R42, R205, R42 ;  /* 0x0000002acd2a7220 */ /* 0x000fe20000410000 */
[----:B------:R-:W-:Y:S02]  /*9970*/  FSETP.GE.FTZ.AND P1, PT, R213, RZ, PT ;  /* 0x000000ffd500720b */ /* 0x000fe40003f36000 */
[----:B------:R-:W-:Y:S01]  /*9980*/  STS [R232+0x16400], R8 ;  /* 0x01640008e8007388 */ /* 0x000fe20000000800 */
[-C--:B------:R-:W-:Y:S01]  /*9990*/  FSEL R5, R5, R0.reuse, P2 ;  /* 0x0000000005057208 */ /* 0x080fe20001000000 */
        /* <DEDUP_REMOVED lines=11> */
[----:B------:R-:W-:Y:S01]  /*9a50*/  FSEL R4, R4, R0, P3 ;  /* 0x0000000004047208 */ /* 0x000fe20001800000 */
[----:B------:R-:W-:Y:S01]  /*9a60*/  FMUL.FTZ R11, R174, R5 ;  /* 0x00000005ae0b7220 */ /* 0x000fe20000410000 */
[----:B------:R-:W-:Y:S02]  /*9a70*/  F2FP.F16.F32.PACK_AB R7, R7, R26 ;  /* 0x0000001a0707723e */ /* 0x000fe400000000ff */
[----:B------:R-:W-:Y:S01]  /*9a80*/  STS [R235+0x14400], R32 ;  /* 0x01440020eb007388 */ /* 0x000fe20000000800 */
[----:B------:R-:W-:Y:S01]  /*9a90*/  FSEL R43, R43, R0, P1 ;  /* 0x000000002b2b7208 */ /* 0x000fe20000800000 */
[----:B------:R-:W-:Y:S01]  /*9aa0*/  FMUL.FTZ R5, R170, R4 ;  /* 0x00000004aa057220 */ /* 0x000fe20000410000 */
[----:B------:R-:W-:Y:S02]  /*9ab0*/  FSETP.GE.FTZ.AND P1, PT, R166, RZ, PT ;  /* 0x000000ffa600720b */ /* 0x000fe40003f36000 */
[----:B------:R-:W-:Y:S01]  /*9ac0*/  STS [R236+0x16000], R19 ;  /* 0x01600013ec007388 */ /* 0x000fe20000000800 */
[----:B------:R-:W-:Y:S01]  /*9ad0*/  F2FP.F16.F32.PACK_AB R4, R31, R30 ;  /* 0x0000001e1f04723e */ /* 0x000fe200000000ff */
[----:B------:R-:W-:Y:S01]  /*9ae0*/  FMUL.FTZ R43, R204, R43 ;  /* 0x0000002bcc2b7220 */ /* 0x000fe20000410000 */
[----:B------:R-:W-:Y:S02]  /*9af0*/  FSETP.GE.FTZ.AND P5, PT, R200, RZ, PT ;  /* 0x000000ffc800720b */ /* 0x000fe40003fb6000 */
[----:B------:R-:W-:Y:S01]  /*9b00*/  STS [R236+0x16400], R7 ;  /* 0x01640007ec007388 */ /* 0x000fe20000000800 */
[----:B------:R-:W-:Y:S02]  /*9b10*/  FSETP.GE.FTZ.AND P2, PT, R168, RZ, PT ;  /* 0x000000ffa800720b */ /* 0x000fe40003f56000 */
[-C--:B------:R-:W-:Y:S02]  /*9b20*/  FSEL R6, R6, R0.reuse, P5 ;  /* 0x0000000006067208 */ /* 0x080fe40002800000 */
[----:B------:R-:W-:Y:S01]  /*9b30*/  STS [R235+0x16000], R16 ;  /* 0x01600010eb007388 */ /* 0x000fe20000000800 */
[----:B------:R-:W-:Y:S02]  /*9b40*/  FSEL R3, R3, R0, P2 ;  /* 0x0000000003037208 */ /* 0x000fe40001000000 */
[----:B------:R-:W-:Y:S02]  /*9b50*/  F2FP.F16.F32.PACK_AB R64, R144, R64 ;  /* 0x000000409040723e */ /* 0x000fe400000000ff */
[----:B------:R-:W-:Y:S01]  /*9b60*/  STS [R235+0x16400], R4 ;  /* 0x01640004eb007388 */ /* 0x000fe20000000800 */
[----:B------:R-:W-:Y:S01]  /*9b70*/  FMUL.FTZ R14, R200, R6 ;  /* 0x00000006c80e7220 */ /* 0x000fe20000410000 */
[----:B------:R-:W-:Y:S01]  /*9b80*/  FMUL.FTZ R10, R168, R3 ;  /* 0x00000003a80a7220 */ /* 0x000fe20000410000 */
[----:B------:R-:W-:Y:S02]  /*9b90*/  @P1 FADD.FTZ R0, -R0, R63 ;  /* 0x0000003f00001221 */ /* 0x000fe40000010100 */
[----:B------:R-:W-:Y:S01]  /*9ba0*/  STS [R229+0x14000], R133 ;  /* 0x01400085e5007388 */ /* 0x000fe20000000800 */
[----:B------:R-:W-:Y:S01]  /*9bb0*/  F2FP.F16.F32.PACK_AB R3, R43, R42 ;  /* 0x0000002a2b03723e */ /* 0x000fe200000000ff */
[----:B------:R-:W-:Y:S03]  /*9bc0*/  FMUL.FTZ R6, R166, R0 ;  /* 0x00000000a6067220 */ /* 0x000fe60000410000 */
[----:B------:R-:W-:Y:S01]  /*9bd0*/  STS [R229+0x14400], R23 ;  /* 0x01440017e5007388 */ /* 0x000fe20000000800 */
[----:B------:R-:W-:Y:S02]  /*9be0*/  F2FP.F16.F32.PACK_AB R0, R14, R15 ;  /* 0x0000000f0e00723e */ /* 0x000fe400000000ff */
[----:B------:R-:W-:Y:S02]  /*9bf0*/  F2FP.F16.F32.PACK_AB R5, R5, R11 ;  /* 0x0000000b0505723e */ /* 0x000fe400000000ff */
[----:B------:R-:W-:Y:S01]  /*9c00*/  STS [R231+0x14000], R53 ;  /* 0x01400035e7007388 */ /* 0x000fe20000000800 */
[----:B------:R-:W-:Y:S04]  /*9c10*/  F2FP.F16.F32.PACK_AB R6, R6, R10 ;  /* 0x0000000a0606723e */ /* 0x000fe800000000ff */
[----:B------:R-:W-:Y:S05]  /*9c20*/  STS [R231+0x14400], R22 ;  /* 0x01440016e7007388 */ /* 0x000fea0000000800 */
[----:B------:R-:W-:Y:S05]  /*9c30*/  STS [R229+0x16000], R13 ;  /* 0x0160000de5007388 */ /* 0x000fea0000000800 */
[----:B------:R1:W-:Y:S05]  /*9c40*/  STS [R229+0x16400], R3 ;  /* 0x01640003e5007388 */ /* 0x0003ea0000000800 */
[----:B------:R-:W-:Y:S05]  /*9c50*/  STS [R231+0x16000], R12 ;  /* 0x0160000ce7007388 */ /* 0x000fea0000000800 */
[----:B------:R3:W-:Y:S05]  /*9c60*/  STS [R231+0x16400], R0 ;  /* 0x01640000e7007388 */ /* 0x0007ea0000000800 */
[----:B------:R-:W-:Y:S05]  /*9c70*/  STS [R234+0x14000], R52 ;  /* 0x01400034ea007388 */ /* 0x000fea0000000800 */
[----:B------:R-:W-:Y:S05]  /*9c80*/  STS [R234+0x14400], R54 ;  /* 0x01440036ea007388 */ /* 0x000fea0000000800 */
[----:B------:R-:W-:Y:S05]  /*9c90*/  STS [R233+0x14000], R64 ;  /* 0x01400040e9007388 */ /* 0x000fea0000000800 */
[----:B------:R-:W-:Y:S01]  /*9ca0*/  STS [R233+0x14400], R21 ;  /* 0x01440015e9007388 */ /* 0x000fe20000000800 */
[----:B-1----:R-:W-:Y:S04]  /*9cb0*/  IMAD.SHL.U32 R3, R187, 0x2, RZ ;  /* 0x00000002bb037824 */ /* 0x002fe800078e00ff */
[----:B------:R-:W-:Y:S01]  /*9cc0*/  STS [R234+0x16000], R17 ;  /* 0x01600011ea007388 */ /* 0x000fe20000000800 */
[----:B------:R-:W-:Y:S04]  /*9cd0*/  IADD3 R2, R3, 0x8000, R2 ;  /* 0x0000800003027810 */ /* 0x000fe80007ffe002 */
[----:B------:R-:W-:Y:S01]  /*9ce0*/  STS [R234+0x16400], R5 ;  /* 0x01640005ea007388 */ /* 0x000fe20000000800 */
[----:B---3--:R-:W-:Y:S04]  /*9cf0*/  IMAD.IADD R0, R2, 0x1, R178 ;  /* 0x0000000102007824 */ /* 0x008fe800078e02b2 */
[----:B------:R-:W-:Y:S05]  /*9d00*/  STS [R233+0x16000], R18 ;  /* 0x01600012e9007388 */ /* 0x000fea0000000800 */
[----:B------:R-:W-:Y:S01]  /*9d10*/  STS [R233+0x16400], R6 ;  /* 0x01640006e9007388 */ /* 0x000fe20000000800 */
[----:B------:R-:W-:Y:S06]  /*9d20*/  BAR.SYNC.DEFER_BLOCKING 0x0 ;  /* 0x0000000000007b1d */ /* 0x000fec0000010000 */
[----:B------:R-:W-:Y:S05]  /*9d30*/  LDSM.16.MT88.4 R4, [R176+0x1c000] ;  /* 0x01c00000b004783b */ /* 0x000fea0000004200 */
[----:B------:R-:W1:Y:S05]  /*9d40*/  LDSM.16.MT88.4 R8, [R2] ;  /* 0x000000000208783b */ /* 0x000e6a0000004200 */
[----:B------:R-:W3:Y:S05]  /*9d50*/  LDSM.16.MT88.4 R12, [R176+0x20000] ;  /* 0x02000000b00c783b */ /* 0x000eea0000004200 */
[----:B------:R-:W4:Y:S05]  /*9d60*/  LDSM.16.MT88.4 R16, [R0] ;  /* 0x000000000010783b */ /* 0x000f2a0000004200 */
[----:B------:R-:W-:Y:S05]  /*9d70*/  LDSM.16.MT88.4 R20, [R176+0x1c800] ;  /* 0x01c80000b014783b */ /* 0x000fea0000004200 */
[----:B------:R-:W2:Y:S05]  /*9d80*/  LDSM.16.MT88.4 R24, [R2+0x800] ;  /* 0x000800000218783b */ /* 0x000eaa0000004200 */
[----:B------:R-:W2:Y:S05]  /*9d90*/  LDSM.16.MT88.4 R28, [R176+0x20800] ;  /* 0x02080000b01c783b */ /* 0x000eaa0000004200 */
[----:B------:R-:W2:Y:S05]  /*9da0*/  LDSM.16.MT88.4 R32, [R0+0x800] ;  /* 0x000800000020783b */ /* 0x000eaa0000004200 */
[----:B------:R-:W-:Y:S01]  /*9db0*/  LDSM.16.MT88.4 R36, [R176+0x21000] ;  /* 0x02100000b024783b */ /* 0x000fe20000004200 */
[-C--:B-1----:R-:W-:Y:S06]  /*9dc0*/  HMMA.16816.F32 R68, R4, R8.reuse, R68 ;  /* 0x000000080444723c */ /* 0x082fec0000001844 */
[C---:B---3--:R-:W-:Y:S06]  /*9dd0*/  HMMA.16816.F32 R72, R12.reuse, R8, R72 ;  /* 0x000000080c48723c */ /* 0x048fec0000001848 */
[-C--:B------:R-:W-:Y:S06]  /*9de0*/  HMMA.16816.F32 R76, R12, R10.reuse, R76 ;  /* 0x0000000a0c4c723c */ /* 0x080fec000000184c */
[C---:B------:R-:W-:Y:S01]  /*9df0*/  HMMA.16816.F32 R80, R4.reuse, R10, R80 ;  /* 0x0000000a0450723c */ /* 0x040fe20000001850 */
[----:B------:R-:W-:Y:S05]  /*9e00*/  LDSM.16.MT88.4 R8, [R176+0x1d000] ;  /* 0x01d00000b008783b */ /* 0x000fea0000004200 */
[-C--:B----4-:R-:W-:Y:S06]  /*9e10*/  HMMA.16816.F32 R84, R4, R16.reuse, R84 ;  /* 0x000000100454723c */ /* 0x090fec0000001854 */
[C---:B------:R-:W-:Y:S06]  /*9e20*/  HMMA.16816.F32 R88, R12.reuse, R16, R88 ;  /* 0x000000100c58723c */ /* 0x040fec0000001858 */
[-C--:B------:R-:W-:Y:S01]  /*9e30*/  HMMA.16816.F32 R92, R12, R18.reuse, R92 ;  /* 0x000000120c5c723c */ /* 0x080fe2000000185c */
[----:B------:R-:W1:Y:S05]  /*9e40*/  LDSM.16.MT88.4 R12, [R2+0x1000] ;  /* 0x00100000020c783b */ /* 0x000e6a0000004200 */
[----:B------:R-:W-:Y:S01]  /*9e50*/  HMMA.16816.F32 R96, R4, R18, R96 ;  /* 0x000000120460723c */ /* 0x000fe20000001860 */
[----:B------:R-:W3:Y:S04]  /*9e60*/  LDSM.16.MT88.4 R4, [R0+0x1000] ;  /* 0x001000000004783b */ /* 0x000ee80000004200 */
[----:B--2---:R-:W-:Y:S01]  /*9e70*/  LEA R142, R49, UR4, 0x1 ;  /* 0x00000004318e7c11 */ /* 0x004fe2000f8e08ff */
[-C--:B------:R-:W-:Y:S01]  /*9e80*/  HMMA.16816.F32 R68, R20, R24.reuse, R68 ;  /* 0x000000181444723c */ /* 0x080fe20000001844 */
[----:B------:R-:W-:Y:S05]  /*9e90*/  LDSM.16.MT88.4 R16, [R176+0x1d800] ;  /* 0x01d80000b010783b */ /* 0x000fea0000004200 */
[C---:B------:R-:W-:Y:S06]  /*9ea0*/  HMMA.16816.F32 R72, R28.reuse, R24, R72 ;  /* 0x000000181c48723c */ /* 0x040fec0000001848 */
[-C--:B------:R-:W-:Y:S06]  /*9eb0*/  HMMA.16816.F32 R76, R28, R26.reuse, R76 ;  /* 0x0000001a1c4c723c */ /* 0x080fec000000184c */
[C---:B------:R-:W-:Y:S01]  /*9ec0*/  HMMA.16816.F32 R80, R20.reuse, R26, R80 ;  /* 0x0000001a1450723c */ /* 0x040fe20000001850 */
[----:B------:R-:W2:Y:S05]  /*9ed0*/  LDSM.16.MT88.4 R24, [R2+0x1800] ;  /* 0x001800000218783b */ /* 0x000eaa0000004200 */
[-C--:B------:R-:W-:Y:S06]  /*9ee0*/  HMMA.16816.F32 R84, R20, R32.reuse, R84 ;  /* 0x000000201454723c */ /* 0x080fec0000001854 */
[C---:B------:R-:W-:Y:S06]  /*9ef0*/  HMMA.16816.F32 R88, R28.reuse, R32, R88 ;  /* 0x000000201c58723c */ /* 0x040fec0000001858 */
[-C--:B------:R-:W-:Y:S01]  /*9f00*/  HMMA.16816.F32 R92, R28, R34.reuse, R92 ;  /* 0x000000221c5c723c */ /* 0x080fe2000000185c */
[----:B------:R-:W4:Y:S05]  /*9f10*/  LDSM.16.MT88.4 R28, [R176+0x21800] ;  /* 0x02180000b01c783b */ /* 0x000f2a0000004200 */
[----:B------:R-:W-:Y:S01]  /*9f20*/  HMMA.16816.F32 R96, R20, R34, R96 ;  /* 0x000000221460723c */ /* 0x000fe20000001860 */
[----:B------:R-:W4:Y:S05]  /*9f30*/  LDSM.16.MT88.4 R20, [R0+0x1800] ;  /* 0x001800000014783b */ /* 0x000f2a0000004200 */
[-C--:B-1----:R-:W-:Y:S01]  /*9f40*/  HMMA.16816.F32 R68, R8, R12.reuse, R68 ;  /* 0x0000000c0844723c */ /* 0x082fe20000001844 */
[----:B------:R-:W-:Y:S05]  /*9f50*/  LDSM.16.MT88.4 R32, [R2+0x2000] ;  /* 0x002000000220783b */ /* 0x000fea0000004200 */
        /* <DEDUP_REMOVED lines=9> */
[----:B------:R-:W3:Y:S05]  /*9ff0*/  LDSM.16.MT88.4 R4, [R0+0x2000] ;  /* 0x002000000004783b */ /* 0x000eea0000004200 */
[-C--:B--2---:R-:W-:Y:S01]  /*a000*/  HMMA.16816.F32 R68, R16, R24.reuse, R68 ;  /* 0x000000181044723c */ /* 0x084fe20000001844 */
[----:B------:R-:W-:Y:S05]  /*a010*/  LDSM.16.MT88.4 R8, [R176+0x1e800] ;  /* 0x01e80000b008783b */ /* 0x000fea0000004200 */
[C---:B----4-:R-:W-:Y:S06]  /*a020*/  HMMA.16816.F32 R72, R28.reuse, R24, R72 ;  /* 0x000000181c48723c */ /* 0x050fec0000001848 */
        /* <DEDUP_REMOVED lines=11> */
[C---:B---3--:R-:W-:Y:S06]  /*a0e0*/  HMMA.16816.F32 R72, R36.reuse, R32, R72 ;  /* 0x000000202448723c */ /* 0x048fec0000001848 */
        /* <DEDUP_REMOVED lines=20> */
[----:B------:R2:W4:Y:S05]  /*a230*/  LDSM.16.MT88.4 R8, [R0+0x3800] ;  /* 0x003800000008783b */ /* 0x00052a0000004200 */
[-C--:B-1----:R-:W-:Y:S01]  /*a240*/  HMMA.16816.F32 R68, R20, R32.reuse, R68 ;  /* 0x000000201444723c */ /* 0x082fe20000001844 */
[----:B------:R-:W-:Y:S05]  /*a250*/  BAR.SYNC.DEFER_BLOCKING 0x0 ;  /* 0x0000000000007b1d */ /* 0x000fea0000010000 */
[C---:B---3--:R-:W-:Y:S06]  /*a260*/  HMMA.16816.F32 R72, R36.reuse, R32, R72 ;  /* 0x000000202448723c */ /* 0x048fec0000001848 */
[-C--:B------:R-:W-:Y:S06]  /*a270*/  HMMA.16816.F32 R76, R36, R34.reuse, R76 ;  /* 0x00000022244c723c */ /* 0x080fec000000184c */
[C---:B------:R-:W-:Y:S01]  /*a280*/  HMMA.16816.F32 R80, R20.reuse, R34, R80 ;  /* 0x000000221450723c */ /* 0x040fe20000001850 */
[----:B--2---:R-:W-:Y:S05]  /*a290*/  IMAD.U32 R0, RZ, RZ, UR7 ;  /* 0x00000007ff007e24 */ /* 0x004fea000f8e00ff */
[-C--:B------:R-:W-:Y:S05]  /*a2a0*/  HMMA.16816.F32 R84, R20, R4.reuse, R84 ;  /* 0x000000041454723c */ /* 0x080fea0000001854 */
[C---:B------:R-:W-:Y:S01]  /*a2b0*/  LEA R190, P1, R0.reuse, R190, 0x2 ;  /* 0x000000be00be7211 */ /* 0x040fe200078210ff */
[C---:B------:R-:W-:Y:S05]  /*a2c0*/  HMMA.16816.F32 R88, R36.reuse, R4, R88 ;  /* 0x000000042458723c */ /* 0x040fea0000001858 */
[----:B------:R-:W-:Y:S01]  /*a2d0*/  LEA.HI.X.SX32 R191, R0, R191, 0x2, P1 ;  /* 0x000000bf00bf7211 */ /* 0x000fe200008f16ff */
        /* <DEDUP_REMOVED lines=59> */
.L_x_881:
[----:B------:R-:W-:Y:S01]  /*a690*/  LDSM.16.M88.4 R32, [R184+UR4+0x14000] ;  /* 0x01400004b820783b */ /* 0x000fe20008000200 */
[----:B------:R-:W-:Y:S01]  /*a6a0*/  VIADD R0, R3, UR5 ;  /* 0x0000000503007c36 */ /* 0x000fe20008000000 */
[----:B------:R-:W-:Y:S01]  /*a6b0*/  USHF.L.U32 UR7, UR6, 0x3, URZ ;  /* 0x0000000306077899 */ /* 0x000fe2000800063f */
[----:B------:R-:W-:Y:S01]  /*a6c0*/  IMAD.MOV.U32 R143, RZ, RZ, 0x4 ;  /* 0x00000004ff8f7424 */ /* 0x000fe200078e00ff */
[----:B------:R-:W2:Y:S01]  /*a6d0*/  LDSM.16.MT88.4 R16, [R2+0x4000] ;  /* 0x004000000210783b */ /* 0x000ea20000004200 */
[----:B------:R-:W-:Y:S01]  /*a6e0*/  IMAD.IADD R3, R0, 0x1, R178 ;  /* 0x0000000100037824 */ /* 0x000fe200078e02b2 */
[----:B------:R-:W-:Y:S01]  /*a6f0*/  USHF.L.U32 UR10, UR6, 0x5, URZ ;  /* 0x00000005060a7899 */ /* 0x000fe2000800063f */
[----:B------:R-:W-:Y:S01]  /*a700*/  VIADD R0, R184, UR4 ;  /* 0x00000004b8007c36 */ /* 0x000fe20008000000 */
[----:B------:R-:W1:Y:S01]  /*a710*/  LDSM.16.M88.4 R28, [R184+UR4+0x16000] ;  /* 0x01600004b81c783b */ /* 0x000e620008000200 */
[----:B------:R-:W-:Y:S02]  /*a720*/  USHF.L.U32 UR14, UR6, 0x4, URZ ;  /* 0x00000004060e7899 */ /* 0x000fe4000800063f */
[--C-:B------:R-:W-:Y:S01]  /*a730*/  IMAD.IADD R140, R185, 0x1, R0.reuse ;  /* 0x00000001b98c7824 */ /* 0x100fe200078e0200 */
[----:B------:R-:W3:Y:S01]  /*a740*/  LDSM.16.MT88.4 R36, [R3] ;  /* 0x000000000324783b */ /* 0x000ee20000004200 */
[C---:B------:R-:W-:Y:S01]  /*a750*/  IMAD.IADD R0, R178.reuse, 0x1, R0 ;  /* 0x00000001b2007824 */ /* 0x040fe200078e0200 */
[----:B------:R-:W-:Y:S01]  /*a760*/  UIMAD UR8, UR6, 0x18, URZ ;  /* 0x00000018060878a4 */ /* 0x000fe2000f8e023f */
[----:B------:R-:W-:Y:S01]  /*a770*/  IMAD.IADD R141, R178, 0x1, R140 ;  /* 0x00000001b28d7824 */ /* 0x000fe200078e028c */
[----:B------:R-:W-:Y:S01]  /*a780*/  LDSM.16.MT88.4 R44, [R2+0x4800] ;  /* 0x00480000022c783b */ /* 0x000fe20000004200 */
[----:B------:R-:W-:Y:S01]  /*a790*/  IMAD.MOV.U32 R178, RZ, RZ, R252 ;  /* 0x000000ffffb27224 */ /* 0x000fe200078e00fc */
[----:B------:R-:W-:Y:S02]  /*a7a0*/  UIMAD UR9, UR6, 0x28, URZ ;  /* 0x00000028060978a4 */ /* 0x000fe4000f8e023f */
[----:B------:R-:W4:Y:S01]  /*a7b0*/  LDSM.16.M88.4 R40, [R140+0x14000] ;  /* 0x014000008c28783b */ /* 0x000f220000000200 */
[----:B------:R-:W-:Y:S03]  /*a7c0*/  UISETP.GT.AND UP2, UPT, UR13, UR26, UPT ;  /* 0x0000001a0d00728c */ /* 0x000fe6000bf44270 */
[----:B------:R-:W4:Y:S04]  /*a7d0*/  LDSM.16.M88.4 R48, [R140+0x16000] ;  /* 0x016000008c30783b */ /* 0x000f280000000200 */
[----:B------:R-:W4:Y:S04]  /*a7e0*/  LDSM.16.MT88.4 R52, [R3+0x800] ;  /* 0x000800000334783b */ /* 0x000f280000004200 */
[----:B------:R-:W-:Y:S04]  /*a7f0*/  LDSM.16.MT88.4 R60, [R2+0x5000] ;  /* 0x00500000023c783b */ /* 0x000fe80000004200 */
[----:B------:R-:W4:Y:S04]  /*a800*/  LDSM.16.M88.4 R56, [R0+0x14000] ;  /* 0x014000000038783b */ /* 0x000f280000000200 */
        /* <DEDUP_REMOVED lines=22> */
[----:B------:R-:W-:Y:S04]  /*a970*/  LDSM.16.M88.4 R40, [R184+UR4+0x18000] ;  /* 0x01800004b828783b */ /* 0x000fe80008000200 */
[----:B------:R-:W4:Y:S01]  /*a980*/  LDSM.16.MT88.4 R52, [R2+0x6000] ;  /* 0x006000000234783b */ /* 0x000f220000004200 */
[-C--:B------:R-:W-:Y:S06]  /*a990*/  HMMA.16816.F32 R4, R56, R60.reuse, R4 ;  /* 0x0000003c3804723c */ /* 0x080fec0000001804 */
[C---:B------:R-:W-:Y:S06]  /*a9a0*/  HMMA.16816.F32 R8, R64.reuse, R60, R8 ;  /* 0x0000003c4008723c */ /* 0x040fec0000001808 */
[-C--:B------:R-:W-:Y:S06]  /*a9b0*/  HMMA.16816.F32 R12, R64, R62.reuse, R12 ;  /* 0x0000003e400c723c */ /* 0x080fec000000180c */
[C---:B------:R-:W-:Y:S01]  /*a9c0*/  HMMA.16816.F32 R16, R56.reuse, R62, R16 ;  /* 0x0000003e3810723c */ /* 0x040fe20000001810 */
[----:B------:R-:W4:Y:S05]  /*a9d0*/  LDSM.16.M88.4 R60, [R184+UR4+0x1a000] ;  /* 0x01a00004b83c783b */ /* 0x000f2a0008000200 */
[-C--:B--2---:R-:W-:Y:S06]  /*a9e0*/  HMMA.16816.F32 R20, R56, R132.reuse, R20 ;  /* 0x000000843814723c */ /* 0x084fec0000001814 */
        /* <DEDUP_REMOVED lines=16> */
[----:B------:R-:W-:Y:S04]  /*aaf0*/  LDSM.16.MT88.4 R48, [R2+0x7000] ;  /* 0x007000000230783b */ /* 0x000fe80000004200 */
[----:B------:R-:W3:Y:S01]  /*ab00*/  LDSM.16.M88.4 R36, [R0+0x18000] ;  /* 0x018000000024783b */ /* 0x000ee20000000200 */
[-C--:B----4-:R-:W-:Y:S06]  /*ab10*/  HMMA.16816.F32 R4, R40, R52.reuse, R4 ;  /* 0x000000342804723c */ /* 0x090fec0000001804 */
[C---:B------:R-:W-:Y:S06]  /*ab20*/  HMMA.16816.F32 R8, R60.reuse, R52, R8 ;  /* 0x000000343c08723c */ /* 0x040fec0000001808 */
[-C--:B------:R-:W-:Y:S06]  /*ab30*/  HMMA.16816.F32 R12, R60, R54.reuse, R12 ;  /* 0x000000363c0c723c */ /* 0x080fec000000180c */
[C---:B------:R-:W-:Y:S01]  /*ab40*/  HMMA.16816.F32 R16, R40.reuse, R54, R16 ;  /* 0x000000362810723c */ /* 0x040fe20000001810 */
[----:B------:R4:W3:Y:S05]  /*ab50*/  LDSM.16.M88.4 R52, [R0+0x1a000] ;  /* 0x01a000000034783b */ /* 0x0008ea0000000200 */
[-C--:B--2---:R-:W-:Y:S06]  /*ab60*/  HMMA.16816.F32 R20, R40, R64.reuse, R20 ;  /* 0x000000402814723c */ /* 0x084fec0000001814 */
[C---:B------:R-:W-:Y:S06]  /*ab70*/  HMMA.16816.F32 R24, R60.reuse, R64, R24 ;  /* 0x000000403c18723c */ /* 0x040fec0000001818 */
[-C--:B------:R-:W-:Y:S01]  /*ab80*/  HMMA.16816.F32 R28, R60, R66.reuse, R28 ;  /* 0x000000423c1c723c */ /* 0x080fe2000000181c */
[----:B------:R-:W2:Y:S05]  /*ab90*/  LDSM.16.MT88.4 R60, [R3+0x3000] ;  /* 0x00300000033c783b */ /* 0x000eaa0000004200 */
[----:B------:R-:W-:Y:S01]  /*aba0*/  HMMA.16816.F32 R32, R40, R66, R32 ;  /* 0x000000422820723c */ /* 0x000fe20000001820 */
[----:B------:R-:W-:Y:S01]  /*abb0*/  LDSM.16.M88.4 R40, [R141+0x18000] ;  /* 0x018000008d28783b */ /* 0x000fe20000000200 */
[----:B----4-:R-:W-:Y:S03]  /*abc0*/  IMAD.U32 R0, RZ, RZ, UR7 ;  /* 0x00000007ff007e24 */ /* 0x010fe6000f8e00ff */
        /* <DEDUP_REMOVED lines=10> */
[----:B------:R-:W-:Y:S05]  /*ac70*/  HMMA.16816.F32 R32, R44, R138, R32 ;  /* 0x0000008a2c20723c */ /* 0x000fea0000001820 */
[----:B-1----:R-:W-:Y:S01]  /*ac80*/  @P0 VIADD R2, R243, 0xffffff80 ;  /* 0xffffff80f3020836 */ /* 0x002fe20000000000 */
[-C--:B------:R-:W-:Y:S06]  /*ac90*/  HMMA.16816.F32 R4, R36, R48.reuse, R4 ;  /* 0x000000302404723c */ /* 0x080fec0000001804 */
[C---:B------:R-:W-:Y:S06]  /*aca0*/  HMMA.16816.F32 R8, R52.reuse, R48, R8 ;  /* 0x000000303408723c */ /* 0x040fec0000001808 */
[-C--:B------:R-:W-:Y:S05]  /*acb0*/  HMMA.16816.F32 R12, R52, R50.reuse, R12 ;  /* 0x00000032340c723c */ /* 0x080fea000000180c */
[----:B---3--:R-:W-:Y:S01]  /*acc0*/  @P0 IMAD.WIDE R2, R2, R143, UR20 ;  /* 0x0000001402020e25 */ /* 0x008fe2000f8e028f */
[C---:B------:R-:W-:Y:S04]  /*acd0*/  HMMA.16816.F32 R16, R36.reuse, R50, R16 ;  /* 0x000000322410723c */ /* 0x040fe80000001810 */
[----:B------:R-:W5:Y:S02]  /*ace0*/  @P0 LDG.E R246, desc[UR16][R2.64] ;  /* 0x0000001002f60981 */ /* 0x000f64000c1e1900 */
[-C--:B--2---:R-:W-:Y:S02]  /*acf0*/  HMMA.16816.F32 R20, R36, R60.reuse, R20 ;  /* 0x0000003c2414723c */ /* 0x084fe40000001814 */
[----:B------:R-:W5:Y:S04]  /*ad00*/  @P0 LDG.E R247, desc[UR16][R2.64+0x20] ;  /* 0x0000201002f70981 */ /* 0x000f68000c1e1900 */
[C---:B------:R-:W-:Y:S01]  /*ad10*/  HMMA.16816.F32 R24, R52.reuse, R60, R24 ;  /* 0x0000003c3418723c */ /* 0x040fe20000001818 */
[----:B------:R-:W5:Y:S04]  /*ad20*/  @P0 LDG.E R244, desc[UR16][R2.64+0x100] ;  /* 0x0001001002f40981 */ /* 0x000f68000c1e1900 */
[----:B------:R1:W5:Y:S01]  /*ad30*/  @P0 LDG.E R245, desc[UR16][R2.64+0x120] ;  /* 0x0001201002f50981 */ /* 0x000362000c1e1900 */
[-C--:B------:R-:W-:Y:S06]  /*ad40*/  HMMA.16816.F32 R28, R52, R62.reuse, R28 ;  /* 0x0000003e341c723c */ /* 0x080fec000000181c */
[----:B------:R-:W-:Y:S06]  /*ad50*/  HMMA.16816.F32 R32, R36, R62, R32 ;  /* 0x0000003e2420723c */ /* 0x000fec0000001820 */
[-C--:B----4-:R-:W-:Y:S01]  /*ad60*/  HMMA.16816.F32 R4, R40, R56.reuse, R4 ;  /* 0x000000382804723c */ /* 0x090fe20000001804 */
[----:B------:R-:W-:Y:S05]  /*ad70*/  IMAD.U32 R37, RZ, RZ, UR14 ;  /* 0x0000000eff257e24 */ /* 0x000fea000f8e00ff */
[C---:B------:R-:W-:Y:S05]  /*ad80*/  HMMA.16816.F32 R8, R64.reuse, R56, R8 ;  /* 0x000000384008723c */ /* 0x040fea0000001808 */
[CC--:B------:R-:W-:Y:S01]  /*ad90*/  LEA R36, P0, R37.reuse, R190.reuse, 0x2 ;  /* 0x000000be25247211 */ /* 0x0c0fe200078010ff */
[-C--:B------:R-:W-:Y:S05]  /*ada0*/  HMMA.16816.F32 R12, R64, R58.reuse, R12 ;  /* 0x0000003a400c723c */ /* 0x080fea000000180c */
[CC--:B-1----:R-:W-:Y:S01]  /*adb0*/  LEA R2, P1, R0.reuse, R190.reuse, 0x2 ;  /* 0x000000be00027211 */ /* 0x0c2fe200078210ff */
[C---:B------:R-:W-:Y:S05]  /*adc0*/  HMMA.16816.F32 R16, R40.reuse, R58, R16 ;  /* 0x0000003a2810723c */ /* 0x040fea0000001810 */
[-C--:B------:R-:W-:Y:S01]  /*add0*/  LEA.HI.X.SX32 R3, R0, R191.reuse, 0x2, P1 ;  /* 0x000000bf00037211 */ /* 0x080fe200008f16ff */
[-C--:B------:R-:W-:Y:S01]  /*ade0*/  HMMA.16816.F32 R20, R40, R132.reuse, R20 ;  /* 0x000000842814723c */ /* 0x080fe20000001814 */
[----:B------:R-:W-:Y:S01]  /*adf0*/  REDG.E.ADD.F32.FTZ.RN.STRONG.GPU desc[UR16][R190.64], R4 ;  /* 0x00000004be0079a6 */ /* 0x000fe2000c10f390 */
[----:B------:R-:W-:Y:S01]  /*ae00*/  IMAD.U32 R0, RZ, RZ, UR8 ;  /* 0x00000008ff007e24 */ /* 0x000fe2000f8e00ff */
[----:B------:R-:W-:Y:S02]  /*ae10*/  UIMAD UR8, UR6, 0x30, URZ ;  /* 0x00000030060878a4 */ /* 0x000fe4000f8e023f */
[-C--:B------:R-:W-:Y:S01]  /*ae20*/  LEA.HI.X.SX32 R37, R37, R191.reuse, 0x2, P0 ;  /* 0x000000bf25257211 */ /* 0x080fe200000f16ff */
[C---:B------:R-:W-:Y:S01]  /*ae30*/  HMMA.16816.F32 R24, R64.reuse, R132, R24 ;  /* 0x000000844018723c */ /* 0x040fe20000001818 */
[----:B------:R1:W-:Y:S04]  /*ae40*/  REDG.E.ADD.F32.FTZ.RN.STRONG.GPU desc[UR16][R2.64], R5 ;  /* 0x00000005020079a6 */ /* 0x0003e8000c10f390 */
[----:B------:R2:W-:Y:S01]  /*ae50*/  REDG.E.ADD.F32.FTZ.RN.STRONG.GPU desc[UR16][R36.64], R6 ;  /* 0x00000006240079a6 */ /* 0x0005e2000c10f390 */
[-C--:B------:R-:W-:Y:S05]  /*ae60*/  HMMA.16816.F32 R28, R64, R134.reuse, R28 ;  /* 0x00000086401c723c */ /* 0x080fea000000181c */
[CC--:B------:R-:W-:Y:S01]  /*ae70*/  LEA R38, P1, R0.reuse, R190.reuse, 0x2 ;  /* 0x000000be00267211 */ /* 0x0c0fe200078210ff */
[----:B------:R-:W-:Y:S05]  /*ae80*/  HMMA.16816.F32 R32, R40, R134, R32 ;  /* 0x000000862820723c */ /* 0x000fea0000001820 */
[-C--:B------:R-:W-:Y:S01]  /*ae90*/  LEA.HI.X.SX32 R39, R0, R191.reuse, 0x2, P1 ;  /* 0x000000bf00277211 */ /* 0x080fe200008f16ff */
[----:B------:R-:W-:Y:S01]  /*aea0*/  IMAD.U32 R0, RZ, RZ, UR8 ;  /* 0x00000008ff007e24 */ /* 0x000fe2000f8e00ff */
[----:B------:R-:W-:Y:S01]  /*aeb0*/  UIMAD UR8, UR6, 0x48, URZ ;  /* 0x00000048060878a4 */ /* 0x000fe2000f8e023f */
[----:B------:R-:W-:Y:S01]  /*aec0*/  IMAD.U32 R40, RZ, RZ, UR10 ;  /* 0x0000000aff287e24 */ /* 0x000fe2000f8e00ff */
[----:B------:R-:W-:Y:S01]  /*aed0*/  UIMAD UR10, UR6, 0x38, URZ ;  /* 0x00000038060a78a4 */ /* 0x000fe2000f8e023f */
[----:B------:R3:W-:Y:S01]  /*aee0*/  REDG.E.ADD.F32.FTZ.RN.STRONG.GPU desc[UR16][R38.64], R7 ;  /* 0x00000007260079a6 */ /* 0x0007e2000c10f390 */
        /* <DEDUP_REMOVED lines=8> */
[----:B------:R1:W-:Y:S04]  /*af70*/  REDG.E.ADD.F32.FTZ.RN.STRONG.GPU desc[UR16][R36.64], R8 ;  /* 0x00000008240079a6 */ /* 0x0003e8000c10f390 */
[----:B------:R2:W-:Y:S01]  /*af80*/  REDG.E.ADD.F32.FTZ.RN.STRONG.GPU desc[UR16][R4.64], R9 ;  /* 0x00000009040079a6 */ /* 0x0005e2000c10f390 */
[-C--:B---3--:R-:W-:Y:S01]  /*af90*/  LEA.HI.X.SX32 R7, R0, R191.reuse, 0x2, P0 ;  /* 0x000000bf00077211 */ /* 0x088fe200000f16ff */
[----:B------:R-:W-:Y:S01]  /*afa0*/  IMAD.U32 R0, RZ, RZ, UR8 ;  /* 0x00000008ff007e24 */ /* 0x000fe2000f8e00ff */
[----:B------:R-:W-:Y:S03]  /*afb0*/  UIMAD UR8, UR6, 0x58, URZ ;  /* 0x00000058060878a4 */ /* 0x000fe6000f8e023f */
[----:B------:R3:W-:Y:S01]  /*afc0*/  REDG.E.ADD.F32.FTZ.RN.STRONG.GPU desc[UR16][R6.64], R10 ;  /* 0x0000000a060079a6 */ /* 0x0007e2000c10f390 */
[----:B-1----:R-:W-:Y:S01]  /*afd0*/  IMAD.U32 R36, RZ, RZ, UR10 ;  /* 0x0000000aff247e24 */ /* 0x002fe2000f8e00ff */
[----:B------:R-:W-:Y:S01]  /*afe0*/  UIMAD UR10, UR6, 0x50, URZ ;  /* 0x00000050060a78a4 */ /* 0x000fe2000f8e023f */
[----:B--2---:R-:W-:Y:S03]  /*aff0*/  IMAD.U32 R9, RZ, RZ, UR9 ;  /* 0x00000009ff097e24 */ /* 0x004fe6000f8e00ff */
[CC--:B------:R-:W-:Y:S01]  /*b000*/  LEA R4, P1, R36.reuse, R190.reuse, 0x2 ;  /* 0x000000be24047211 */ /* 0x0c0fe200078210ff */
[----:B------:R-:W-:Y:S03]  /*b010*/  UIMAD UR9, UR6, 0x68, URZ ;  /* 0x00000068060978a4 */ /* 0x000fe6000f8e023f */
[-C--:B------:R-:W-:Y:S02]  /*b020*/  LEA.HI.X.SX32 R5, R36, R191.reuse, 0x2, P1 ;  /* 0x000000bf24057211 */ /* 0x080fe400008f16ff */
[CC--:B------:R-:W-:Y:S01]  /*b030*/  LEA R8, P0, R9.reuse, R190.reuse, 0x2 ;  /* 0x000000be09087211 */ /* 0x0c0fe200078010ff */
[----:B---3--:R-:W-:Y:S01]  /*b040*/  IMAD.U32 R10, RZ, RZ, UR10 ;  /* 0x0000000aff0a7e24 */ /* 0x008fe2000f8e00ff */
[CC--:B------:R-:W-:Y:S01]  /*b050*/  LEA R6, P1, R0.reuse, R190.reuse, 0x2 ;  /* 0x000000be00067211 */ /* 0x0c0fe200078210ff */
[----:B------:R1:W-:Y:S01]  /*b060*/  REDG.E.ADD.F32.FTZ.RN.STRONG.GPU desc[UR16][R4.64], R11 ;  /* 0x0000000b040079a6 */ /* 0x0003e2000c10f390 */
[-C--:B------:R-:W-:Y:S01]  /*b070*/  LEA.HI.X.SX32 R9, R9, R191.reuse, 0x2, P0 ;  /* 0x000000bf09097211 */ /* 0x080fe200000f16ff */
[----:B------:R-:W-:Y:S01]  /*b080*/  UIMAD UR10, UR6, 0x60, URZ ;  /* 0x00000060060a78a4 */ /* 0x000fe2000f8e023f */
[-C--:B------:R-:W-:Y:S01]  /*b090*/  LEA.HI.X.SX32 R7, R0, R191.reuse, 0x2, P1 ;  /* 0x000000bf00077211 */ /* 0x080fe200008f16ff */
[----:B------:R-:W-:Y:S04]  /*b0a0*/  LDSM.16.MT88.4 R36, [R177+0x1000] ;  /* 0x00100000b124783b */ /* 0x000fe80000004200 */
[----:B------:R2:W-:Y:S01]  /*b0b0*/  REDG.E.ADD.F32.FTZ.RN.STRONG.GPU desc[UR16][R8.64], R16 ;  /* 0x00000010080079a6 */ /* 0x0005e2000c10f390 */
[----:B------:R-:W-:Y:S03]  /*b0c0*/  IMAD.U32 R0, RZ, RZ, UR10 ;  /* 0x0000000aff007e24 */ /* 0x000fe6000f8e00ff */
[----:B------:R3:W-:Y:S01]  /*b0d0*/  REDG.E.ADD.F32.FTZ.RN.STRONG.GPU desc[UR16][R6.64], R17 ;  /* 0x00000011060079a6 */ /* 0x0007e2000c10f390 */
[CC--:B-1----:R-:W-:Y:S04]  /*b0e0*/  LEA R4, P0, R10.reuse, R190.reuse, 0x2 ;  /* 0x000000be0a047211 */ /* 0x0c2fe800078010ff */
[-C--:B------:R-:W-:Y:S01]  /*b0f0*/  LEA.HI.X.SX32 R5, R10, R191.reuse, 0x2, P0 ;  /* 0x000000bf0a057211 */ /* 0x080fe200000f16ff */
[----:B--2---:R-:W-:Y:S04]  /*b100*/  IMAD.U32 R8, RZ, RZ, UR8 ;  /* 0x00000008ff087e24 */ /* 0x004fe8000f8e00ff */
[----:B------:R1:W-:Y:S01]  /*b110*/  REDG.E.ADD.F32.FTZ.RN.STRONG.GPU desc[UR16][R4.64], R18 ;  /* 0x00000012040079a6 */ /* 0x0003e2000c10f390 */
[----:B------:R-:W-:Y:S01]  /*b120*/  UIMAD UR8, UR6, 0x70, URZ ;  /* 0x00000070060878a4 */ /* 0x000fe2000f8e023f */
[----:B------:R-:W-:Y:S01]  /*b130*/  IMAD.U32 R9, RZ, RZ, UR9 ;  /* 0x00000009ff097e24 */ /* 0x000fe2000f8e00ff */
[----:B------:R-:W-:Y:S01]  /*b140*/  UIMAD UR6, UR6, 0x78, URZ ;  /* 0x00000078060678a4 */ /* 0x000fe2000f8e023f */
[CC--:B---3--:R-:W-:Y:S03]  /*b150*/  LEA R6, P0, R8.reuse, R190.reuse, 0x2 ;  /* 0x000000be08067211 */ /* 0x0c8fe600078010ff */
[----:B------:R-:W-:Y:S01]  /*b160*/  IMAD.U32 R10, RZ, RZ, UR8 ;  /* 0x00000008ff0a7e24 */ /* 0x000fe2000f8e00ff */
        /* <DEDUP_REMOVED lines=12> */
[-C--:B------:R-:W-:Y:S05]  /*b230*/  LEA.HI.X.SX32 R7, R10, R191.reuse, 0x2, P1 ;  /* 0x000000bf0a077211 */ /* 0x080fea00008f16ff */
[----:B------:R2:W-:Y:S01]  /*b240*/  REDG.E.ADD.F32.FTZ.RN.STRONG.GPU desc[UR16][R6.64], R14 ;  /* 0x0000000e060079a6 */ /* 0x0005e2000c10f390 */
[CC--:B-1----:R-:W-:Y:S04]  /*b250*/  LEA R4, P0, R0.reuse, R190.reuse, 0x2 ;  /* 0x000000be00047211 */ /* 0x0c2fe800078010ff */
[-C--:B------:R-:W-:Y:S01]  /*b260*/  LEA.HI.X.SX32 R5, R0, R191.reuse, 0x2, P0 ;  /* 0x000000bf00057211 */ /* 0x080fe200000f16ff */
[----:B------:R-:W-:Y:S01]  /*b270*/  IMAD.U32 R0, RZ, RZ, UR6 ;  /* 0x00000006ff007e24 */ /* 0x000fe2000f8e00ff */
[----:B------:R-:W-:Y:S03]  /*b280*/  UIADD3 UR6, UR7, UR8, URZ ;  /* 0x0000000807067290 */ /* 0x000fe6000fffe03f */
[----:B------:R1:W-:Y:S04]  /*b290*/  REDG.E.ADD.F32.FTZ.RN.STRONG.GPU desc[UR16][R4.64], R15 ;  /* 0x0000000f040079a6 */ /* 0x0003e8000c10f390 */
[----:B------:R-:W-:Y:S01]  /*b2a0*/  REDG.E.ADD.F32.FTZ.RN.STRONG.GPU desc[UR16][R190.64+0x80], R20 ;  /* 0x00008014be0079a6 */ /* 0x000fe2000c10f390 */
[CC--:B--2---:R-:W-:Y:S03]  /*b2b0*/  LEA R6, P0, R0.reuse, R190.reuse, 0x2 ;  /* 0x000000be00067211 */ /* 0x0c4fe600078010ff */
[----:B------:R2:W-:Y:S01]  /*b2c0*/  REDG.E.ADD.F32.FTZ.RN.STRONG.GPU desc[UR16][R2.64+0x80], R21 ;  /* 0x00008015020079a6 */ /* 0x0005e2000c10f390 */
[-C--:B------:R-:W-:Y:S01]  /*b2d0*/  LEA.HI.X.SX32 R7, R0, R191.reuse, 0x2, P0 ;  /* 0x000000bf00077211 */ /* 0x080fe200000f16ff */
[----:B------:R-:W-:Y:S02]  /*b2e0*/  IMAD.U32 R0, RZ, RZ, UR6 ;  /* 0x00000006ff007e24 */ /* 0x000fe4000f8e00ff */
[----:B------:R-:W-:Y:S04]  /*b2f0*/  LDSM.16.MT88.4 R12, [R176+0x18000] ;  /* 0x01800000b00c783b */ /* 0x000fe80000004200 */
[----:B------:R3:W-:Y:S01]  /*b300*/  REDG.E.ADD.F32.FTZ.RN.STRONG.GPU desc[UR16][R6.64], R22 ;  /* 0x00000016060079a6 */ /* 0x0007e2000c10f390 */
[----:B-1----:R-:W-:Y:S01]  /*b310*/  IMAD.U32 R5, RZ, RZ, UR8 ;  /* 0x00000008ff057e24 */ /* 0x002fe2000f8e00ff */
[----:B------:R-:W-:Y:S04]  /*b320*/  UIADD3 UR8, UR7, UR6, URZ ;  /* 0x0000000607087290 */ /* 0x000fe8000fffe03f */
[CC--:B------:R-:W-:Y:S01]  /*b330*/  LEA R4, P0, R5.reuse, R190.reuse, 0x2 ;  /* 0x000000be05047211 */ /* 0x0c0fe200078010ff */
[----:B------:R-:W-:Y:S03]  /*b340*/  UIADD3 UR6, UR7, UR8, URZ ;  /* 0x0000000807067290 */ /* 0x000fe6000fffe03f */
[-C--:B------:R-:W-:Y:S02]  /*b350*/  LEA.HI.X.SX32 R5, R5, R191.reuse, 0x2, P0 ;  /* 0x000000bf05057211 */ /* 0x080fe400000f16ff */
[CC--:B--2---:R-:W-:Y:S03]  /*b360*/  LEA R2, P0, R0.reuse, R190.reuse, 0x2 ;  /* 0x000000be00027211 */ /* 0x0c4fe600078010ff */
[----:B------:R1:W-:Y:S01]  /*b370*/  REDG.E.ADD.F32.FTZ.RN.STRONG.GPU desc[UR16][R4.64], R23 ;  /* 0x00000017040079a6 */ /* 0x0003e2000c10f390 */
[-C--:B------:R-:W-:Y:S01]  /*b380*/  LEA.HI.X.SX32 R3, R0, R191.reuse, 0x2, P0 ;  /* 0x000000bf00037211 */ /* 0x080fe200000f16ff */
[----:B---3--:R-:W-:Y:S01]  /*b390*/  IMAD.U32 R6, RZ, RZ, UR8 ;  /* 0x00000008ff067e24 */ /* 0x008fe2000f8e00ff */
[----:B------:R-:W-:Y:S01]  /*b3a0*/  UIADD3 UR8, UR7, UR6, URZ ;  /* 0x0000000607087290 */ /* 0x000fe2000fffe03f */
[----:B------:R-:W-:Y:S01]  /*b3b0*/  IMAD.U32 R0, RZ, RZ, UR6 ;  /* 0x00000006ff007e24 */ /* 0x000fe2000f8e00ff */
[----:B------:R-:W-:Y:S02]  /*b3c0*/  LDSM.16.MT88.4 R20, [R176+0x14800] ;  /* 0x01480000b014783b */ /* 0x000fe40000004200 */
[----:B------:R-:W-:Y:S02]  /*b3d0*/  UIADD3 UR6, UR7, UR8, URZ ;  /* 0x0000000807067290 */ /* 0x000fe4000fffe03f */
[----:B------:R2:W-:Y:S02]  /*b3e0*/  REDG.E.ADD.F32.FTZ.RN.STRONG.GPU desc[UR16][R2.64], R24 ;  /* 0x00000018020079a6 */ /* 0x0005e4000c10f390 */
[----:B------:R-:W-:Y:S01]  /*b3f0*/  UIADD3 UR9, UR7, UR6, URZ ;  /* 0x0000000607097290 */ /* 0x000fe2000fffe03f */
[CC--:B-1----:R-:W-:Y:S04]  /*b400*/  LEA R4, P0, R6.reuse, R190.reuse, 0x2 ;  /* 0x000000be06047211 */ /* 0x0c2fe800078010ff */
[-C--:B------:R-:W-:Y:S01]  /*b410*/  LEA.HI.X.SX32 R5, R6, R191.reuse, 0x2, P0 ;  /* 0x000000bf06057211 */ /* 0x080fe200000f16ff */
[----:B------:R-:W-:Y:S01]  /*b420*/  IMAD.U32 R6, RZ, RZ, UR8 ;  /* 0x00000008ff067e24 */ /* 0x000fe2000f8e00ff */
[----:B------:R-:W-:Y:S03]  /*b430*/  UIADD3 UR8, UR7, UR9, URZ ;  /* 0x0000000907087290 */ /* 0x000fe6000fffe03f */
[----:B------:R1:W-:Y:S01]  /*b440*/  REDG.E.ADD.F32.FTZ.RN.STRONG.GPU desc[UR16][R4.64], R25 ;  /* 0x00000019040079a6 */ /* 0x0003e2000c10f390 */
[CC--:B--2---:R-:W-:Y:S04]  /*b450*/  LEA R2, P0, R0.reuse, R190.reuse, 0x2 ;  /* 0x000000be00027211 */ /* 0x0c4fe800078010ff */
[-C--:B------:R-:W-:Y:S01]  /*b460*/  LEA.HI.X.SX32 R3, R0, R191.reuse, 0x2, P0 ;  /* 0x000000bf00037211 */ /* 0x080fe200000f16ff */
[----:B------:R-:W-:Y:S01]  /*b470*/  IMAD.U32 R0, RZ, RZ, UR6 ;  /* 0x00000006ff007e24 */ /* 0x000fe2000f8e00ff */
[----:B------:R-:W-:Y:S03]  /*b480*/  UIADD3 UR6, UR7, UR8, URZ ;  /* 0x0000000807067290 */ /* 0x000fe6000fffe03f */
[----:B------:R2:W-:Y:S01]  /*b490*/  REDG.E.ADD.F32.FTZ.RN.STRONG.GPU desc[UR16][R2.64], R26 ;  /* 0x0000001a020079a6 */ /* 0x0005e2000c10f390 */
[CC--:B-1----:R-:W-:Y:S04]  /*b4a0*/  LEA R4, P0, R6.reuse, R190.reuse, 0x2 ;  /* 0x000000be06047211 */ /* 0x0c2fe800078010ff */
[-C--:B------:R-:W-:Y:S01]  /*b4b0*/  LEA.HI.X.SX32 R5, R6, R191.reuse, 0x2, P0 ;  /* 0x000000bf06057211 */ /* 0x080fe200000f16ff */
[----:B------:R-:W-:Y:S01]  /*b4c0*/  IMAD.U32 R6, RZ, RZ, UR9 ;  /* 0x00000009ff067e24 */ /* 0x000fe2000f8e00ff */
[----:B------:R-:W-:Y:S03]  /*b4d0*/  UIADD3 UR9, UR7, UR6, URZ ;  /* 0x0000000607097290 */ /* 0x000fe6000fffe03f */
[----:B------:R1:W-:Y:S01]  /*b4e0*/  REDG.E.ADD.F32.FTZ.RN.STRONG.GPU desc[UR16][R4.64], R27 ;  /* 0x0000001b040079a6 */ /* 0x0003e2000c10f390 */
[CC--:B--2---:R-:W-:Y:S03]  /*b4f0*/  LEA R2, P0, R0.reuse, R190.reuse, 0x2 ;  /* 0x000000be00027211 */ /* 0x0c4fe600078010ff */
[----:B------:R-:W-:Y:S01]  /*b500*/  LDSM.16.MT88.4 R24, [R177+0x800] ;  /* 0x00080000b118783b */ /* 0x000fe20000004200 */
[-C--:B------:R-:W-:Y:S01]  /*b510*/  LEA.HI.X.SX32 R3, R0, R191.reuse, 0x2, P0 ;  /* 0x000000bf00037211 */ /* 0x080fe200000f16ff */
[----:B------:R-:W-:Y:S01]  /*b520*/  IMAD.U32 R0, RZ, RZ, UR8 ;  /* 0x00000008ff007e24 */ /* 0x000fe2000f8e00ff */
[----:B------:R-:W-:Y:S03]  /*b530*/  UIADD3 UR8, UR7, UR9, URZ ;  /* 0x0000000907087290 */ /* 0x000fe6000fffe03f */
[----:B------:R2:W-:Y:S03]  /*b540*/  REDG.E.ADD.F32.FTZ.RN.STRONG.GPU desc[UR16][R2.64], R32 ;  /* 0x00000020020079a6 */ /* 0x0005e6000c10f390 */
[----:B------:R-:W-:Y:S01]  /*b550*/  IMAD.U32 R7, RZ, RZ, UR8 ;  /* 0x00000008ff077e24 */ /* 0x000fe2000f8e00ff */
[CC--:B-1----:R-:W-:Y:S04]  /*b560*/  LEA R4, P0, R6.reuse, R190.reuse, 0x2 ;  /* 0x000000be06047211 */ /* 0x0c2fe800078010ff */
[-C--:B------:R-:W-:Y:S01]  /*b570*/  LEA.HI.X.SX32 R5, R6, R191.reuse, 0x2, P0 ;  /* 0x000000bf06057211 */ /* 0x080fe200000f16ff */
[----:B------:R-:W-:Y:S01]  /*b580*/  IMAD.U32 R6, RZ, RZ, UR6 ;  /* 0x00000006ff067e24 */ /* 0x000fe2000f8e00ff */
[----:B------:R-:W-:Y:S02]  /*b590*/  UIADD3 UR6, UR7, UR8, URZ ;  /* 0x0000000807067290 */ /* 0x000fe4000fffe03f */
[----:B------:R-:W-:Y:S01]  /*b5a0*/  UIADD3 UR8, UR13, -0x1, URZ ;  /* 0xffffffff0d087890 */ /* 0x000fe2000fffe03f */
        /* <DEDUP_REMOVED lines=18> */
[----:B------:R-:W-:Y:S01]  /*b6d0*/  ULOP3.LUT UR6, UR13, 0x1, URZ, 0xc0, !UPT ;  /* 0x000000010d067892 */ /* 0x000fe2000f8ec03f */
[CC--:B------:R-:W-:Y:S02]  /*b6e0*/  LEA R4, P1, R5.reuse, R190.reuse, 0x2 ;  /* 0x000000be05047211 */ /* 0x0c0fe400078210ff */
[----:B------:R-:W-:Y:S01]  /*b6f0*/  LDSM.16.MT88.4 R8, [R177] ;  /* 0x00000000b108783b */ /* 0x000fe20000004200 */
[----:B------:R-:W-:Y:S01]  /*b700*/  UISETP.NE.U32.AND UP0, UPT, UR6, 0x1, UPT ;  /* 0x000000010600788c */ /* 0x000fe2000bf05070 */
[-C--:B------:R-:W-:Y:S02]  /*b710*/  LEA.HI.X.SX32 R5, R5, R191.reuse, 0x2, P1 ;  /* 0x000000bf05057211 */ /* 0x080fe400008f16ff */
[----:B------:R-:W-:Y:S01]  /*b720*/  LDSM.16.MT88.4 R16, [R0] ;  /* 0x000000000010783b */ /* 0x000fe20000004200 */
[----:B--2---:R-:W-:Y:S01]  /*b730*/  IMAD.U32 R3, RZ, RZ, UR7 ;  /* 0x00000007ff037e24 */ /* 0x004fe2000f8e00ff */
[----:B------:R-:W-:Y:S01]  /*b740*/  @UP3 UIADD3 UR7, UP1, UR20, -0x200, URZ ;  /* 0xfffffe0014073890 */ /* 0x000fe2000ff3e03f */
[----:B------:R-:W-:Y:S01]  /*b750*/  PLOP3.LUT P1, PT, PT, PT, UP0, 0x80, 0x0 ;  /* 0x000000000000781c */ /* 0x000fe20003f2f008 */
[----:B------:R-:W-:Y:S01]  /*b760*/  REDG.E.ADD.F32.FTZ.RN.STRONG.GPU desc[UR16][R4.64], R30 ;  /* 0x0000001e040079a6 */ /* 0x000fe2000c10f390 */
[----:B------:R-:W-:Y:S01]  /*b770*/  @UP3 UIADD3 UR24, UP0, UR24, -0x200, URZ ;  /* 0xfffffe0018183890 */ /* 0x000fe2000ff1e03f */
[C---:B------:R-:W-:Y:S01]  /*b780*/  LEA R2, P0, R3.reuse, R190, 0x2 ;  /* 0x000000be03027211 */ /* 0x040fe200078010ff */
[----:B------:R-:W-:Y:S01]  /*b790*/  @UP3 UIADD3.X UR6, UR21, -0x1, URZ, UP1, !UPT ;  /* 0xffffffff15063890 */ /* 0x000fe20008ffe43f */
[----:B------:R-:W1:Y:S01]  /*b7a0*/  LDSM.16.MT88.4 R4, [R176+0x14000] ;  /* 0x01400000b004783b */ /* 0x000e620000004200 */
[----:B------:R-:W-:Y:S01]  /*b7b0*/  @UP3 UIADD3.X UR23, UR23, -0x1, URZ, UP0, !UPT ;  /* 0xffffffff17173890 */ /* 0x000fe200087fe43f */
[----:B------:R-:W-:Y:S01]  /*b7c0*/  LEA.HI.X.SX32 R3, R3, R191, 0x2, P0 ;  /* 0x000000bf03037211 */ /* 0x000fe200000f16ff */
[----:B------:R-:W-:Y:S01]  /*b7d0*/  UMOV UR13, UR8 ;  /* 0x00000008000d7c82 */ /* 0x000fe20008000000 */
[----:B------:R-:W-:Y:S01]  /*b7e0*/  PLOP3.LUT P0, PT, PT, PT, UP2, 0x80, 0x0 ;  /* 0x000000000000781c */ /* 0x000fe20003f0f028 */
[----:B------:R-:W-:Y:S01]  /*b7f0*/  @UP3 UMOV UR20, UR7 ;  /* 0x0000000700143c82 */ /* 0x000fe20008000000 */
[----:B------:R-:W-:Y:S01]  /*b800*/  @UP3 UMOV UR21, UR6 ;  /* 0x0000000600153c82 */ /* 0x000fe20008000000 */
        /* <DEDUP_REMOVED lines=165> */
[----:B------:R-:W-:Y:S01]  /*c260*/  UISETP.NE.AND UP0, UPT, UR38, -0x1, UPT ;  /* 0xffffffff2600788c */ /* 0x000fe2000bf05270 */
        /* <DEDUP_REMOVED lines=31> */
[----:B------:R-:W-:Y:S01]  /*c460*/  PLOP3.LUT P0, PT, PT, PT, UP0, 0x80, 0x0 ;  /* 0x000000000000781c */ /* 0x000fe20003f0f008 */
[----:B------:R-:W-:Y:S01]  /*c470*/  FMUL.FTZ R0, R93, UR8 ;  /* 0x000000085d007c20 */ /* 0x000fe20008410000 */
[----:B------:R-:W-:Y:S01]  /*c480*/  F2FP.F16.F32.PACK_AB R6, R6, R86 ;  /* 0x000000560606723e */ /* 0x000fe200000000ff */
[----:B------:R-:W-:Y:S01]  /*c490*/  @UP0 UIADD3 UR9, UR27, UR38, URZ ;  /* 0x000000261b090290 */ /* 0x000fe2000fffe03f */
[----:B------:R-:W-:Y:S01]  /*c4a0*/  F2FP.F16.F32.PACK_AB R3, R3, R96 ;  /* 0x000000600303723e */ /* 0x000fe200000000ff */
[----:B------:R-:W-:Y:S01]  /*c4b0*/  @UP0 ULDC.64 UR6, c[0x0][0x450] ;  /* 0x0001140000060ab9 */ /* 0x000fe20000000a00 */
[----:B------:R-:W-:Y:S01]  /*c4c0*/  F2FP.F16.F32.PACK_AB R2, R2, R98 ;  /* 0x000000620202723e */ /* 0x000fe200000000ff */
[----:B------:R-:W-:Y:S01]  /*c4d0*/  @UP0 UIMAD.WIDE.U32 UR10, UR9, UR6, URZ ;  /* 0x00000006090a02a5 */ /* 0x000fe2000f8e003f */
[----:B------:R-:W-:-:S02]  /*c4e0*/  F2FP.F16.F32.PACK_AB R5, R5, R88 ;  /* 0x000000580505723e */ /* 0x000fc400000000ff */
[----:B------:R-:W-:Y:S02]  /*c4f0*/  F2FP.F16.F32.PACK_AB R4, R4, R90 ;  /* 0x0000005a0404723e */ /* 0x000fe400000000ff */
[----:B------:R-:W-:Y:S01]  /*c500*/  F2FP.F16.F32.PACK_AB R0, R0, R92 ;  /* 0x0000005c0000723e */ /* 0x000fe200000000ff */
[----:B------:R-:W-:Y:S01]  /*c510*/  @UP0 UIMAD UR9, UR9, UR7, URZ ;  /* 0x00000007090902a4 */ /* 0x000fe2000f8e023f */
[----:B------:R-:W-:Y:S01]  /*c520*/  FMUL.FTZ R94, R94, UR8 ;  /* 0x000000085e5e7c20 */ /* 0x000fe20008410000 */
[----:B------:R-:W-:Y:S02]  /*c530*/  @UP0 UMOV UR20, UR10 ;  /* 0x0000000a00140c82 */ /* 0x000fe40008000000 */
[----:B------:R-:W-:Y:S01]  /*c540*/  @UP0 UIADD3 UR21, UR11, UR9, URZ ;  /* 0x000000090b150290 */ /* 0x000fe2000fffe03f */
        /* <DEDUP_REMOVED lines=30> */
[----:B------:R1:W-:Y:S02]  /*c730*/  STS [R45+0x4000], R0 ;  /* 0x004000002d007388 */ /* 0x0003e40000000800 */
[----:B-1----:R-:W-:Y:S01]  /*c740*/  FMUL.FTZ R0, R95, UR8 ;  /* 0x000000085f007c20 */ /* 0x002fe20008410000 */
[----:B------:R-:W-:Y:S06]  /*c750*/  @P0 BRA `(.L_x_883) ;  /* 0x0000000000340947 */ /* 0x000fec0003800000 */
        /* <DEDUP_REMOVED lines=13> */
.L_x_883:
        /* <DEDUP_REMOVED lines=22> */
.L_x_884:
[----:B------:R1:W-:Y:S01]  /*c990*/  STS [R44+0x4000], R0 ;  /* 0x004000002c007388 */ /* 0x0003e20000000800 */
[----:B------:R-:W-:Y:S01]  /*c9a0*/  USHF.R.S32.HI UR11, URZ, 0x1f, UR10 ;  /* 0x0000001f3f0b7899 */ /* 0x000fe2000801140a */
[--C-:B------:R-:W-:Y:S01]  /*c9b0*/  SHF.R.S32.HI R9, RZ, 0x1f, R238.reuse ;  /* 0x0000001fff097819 */ /* 0x100fe200000114ee */
[----:B------:R-:W-:Y:S01]  /*c9c0*/  UIMAD UR19, UR22, -0x80, UR19 ;  /* 0xffffff80161378a4 */ /* 0x000fe2000f8e0213 */
[----:B------:R-:W-:Y:S01]  /*c9d0*/  BAR.SYNC.DEFER_BLOCKING 0x0 ;  /* 0x0000000000007b1d */ /* 0x000fe20000010000 */
[----:B------:R-:W-:Y:S01]  /*c9e0*/  UIMAD UR12, UR11, UR6, URZ ;  /* 0x000000060b0c72a4 */ /* 0x000fe2000f8e023f */
[----:B------:R-:W-:Y:S01]  /*c9f0*/  VIADD R4, R250, 0x40 ;  /* 0x00000040fa047836 */ /* 0x000fe20000000000 */
[----:B------:R-:W-:Y:S01]  /*ca00*/  USHF.R.S32.HI UR14, URZ, 0x1f, UR59 ;  /* 0x0000001f3f0e7899 */ /* 0x000fe2000801143b */
[----:B------:R-:W-:Y:S01]  /*ca10*/  IMAD.U32 R2, RZ, RZ, UR6 ;  /* 0x00000006ff027e24 */ /* 0x000fe2000f8e00ff */
[----:B------:R-:W-:Y:S01]  /*ca20*/  UIMAD UR12, UR10, UR7, UR12 ;  /* 0x000000070a0c72a4 */ /* 0x000fe2000f8e020c */
[----:B------:R-:W-:Y:S01]  /*ca30*/  IMAD.MOV.U32 R8, RZ, RZ, R238 ;  /* 0x000000ffff087224 */ /* 0x000fe200078e00ee */
[----:B------:R-:W-:Y:S01]  /*ca40*/  ULDC UR13, c[0x0][0x2d0] ;  /* 0x0000b400000d7ab9 */ /* 0x000fe20000000800 */
[----:B------:R-:W-:Y:S01]  /*ca50*/  BSSY B0, `(.L_x_885) ;  /* 0x0000023000007945 */ /* 0x000fe20003800000 */
[----:B------:R-:W-:Y:S01]  /*ca60*/  ISETP.GE.AND P4, PT, R238, UR13, PT ;  /* 0x0000000dee007c0c */ /* 0x000fe2000bf86270 */
[----:B------:R-:W-:Y:S01]  /*ca70*/  IMAD.WIDE.U32 R2, R2, UR10, R8 ;  /* 0x0000000a02027c25 */ /* 0x000fe2000f8e0008 */
[----:B------:R-:W-:-:S02]  /*ca80*/  SHF.R.S32.HI R11, RZ, 0x1f, R250 ;  /* 0x0000001fff0b7819 */ /* 0x000fc400000114fa */
[----:B------:R-:W-:Y:S01]  /*ca90*/  ISETP.GE.OR P2, PT, R4, UR19, P4 ;  /* 0x0000001304007c0c */ /* 0x000fe2000a746670 */
[----:B------:R-:W-:Y:S01]  /*caa0*/  VIADD R4, R250, 0x60 ;  /* 0x00000060fa047836 */ /* 0x000fe20000000000 */
[----:B------:R-:W-:-:S04]  /*cab0*/  IADD3 R2, P0, R2, UR20, RZ ;  /* 0x0000001402027c10 */ /* 0x000fc8000ff1e0ff */
[----:B------:R-:W-:Y:S01]  /*cac0*/  ISETP.GE.OR P1, PT, R4, UR19, P4 ;  /* 0x0000001304007c0c */ /* 0x000fe2000a726670 */
[----:B-1----:R-:W-:Y:S01]  /*cad0*/  VIADD R0, R250, 0x20 ;  /* 0x00000020fa007836 */ /* 0x002fe20000000000 */
[----:B------:R1:W2:Y:S04]  /*cae0*/  LDS.128 R16, [R142+0xd000] ;  /* 0x00d000008e107984 */ /* 0x0002a80000000c00 */
[----:B------:R-:W-:Y:S01]  /*caf0*/  ISETP.GE.OR P3, PT, R0, UR19, P4 ;  /* 0x0000001300007c0c */ /* 0x000fe2000a766670 */
[----:B------:R1:W3:Y:S01]  /*cb00*/  LDS.128 R20, [R142+0x11000] ;  /* 0x011000008e147984 */ /* 0x0002e20000000c00 */
[----:B------:R-:W-:Y:S01]  /*cb10*/  MOV R0, UR12 ;  /* 0x0000000c00007c02 */ /* 0x000fe20008000f00 */
[----:B------:R-:W-:Y:S01]  /*cb20*/  ULDC.64 UR12, c[0x0][0x468] ;  /* 0x00011a00000c7ab9 */ /* 0x000fe20000000a00 */
[----:B------:R-:W-:Y:S01]  /*cb30*/  ISETP.GE.OR P4, PT, R250, UR19, P4 ;  /* 0x00000013fa007c0c */ /* 0x000fe2000a786670 */
[----:B------:R1:W4:Y:S01]  /*cb40*/  LDS.128 R24, [R142+0x12000] ;  /* 0x012000008e187984 */ /* 0x0003220000000c00 */
[----:B------:R-:W-:Y:S01]  /*cb50*/  IADD3.X R3, R3, UR21, R0, P0, !PT ;  /* 0x0000001503037c10 */ /* 0x000fe200087fe400 */
[----:B------:R-:W-:Y:S01]  /*cb60*/  UIMAD UR14, UR14, UR12, URZ ;  /* 0x0000000c0e0e72a4 */ /* 0x000fe2000f8e023f */
[----:B------:R-:W-:Y:S01]  /*cb70*/  IMAD.U32 R0, RZ, RZ, UR12 ;  /* 0x0000000cff007e24 */ /* 0x000fe2000f8e00ff */
[----:B------:R1:W1:Y:S02]  /*cb80*/  LDS.128 R28, [R142+0x13000] ;  /* 0x013000008e1c7984 */ /* 0x0002640000000c00 */
[----:B------:R-:W-:Y:S01]  /*cb90*/  UIMAD UR13, UR59, UR13, UR14 ;  /* 0x0000000d3b0d72a4 */ /* 0x000fe2000f8e020e */
[----:B------:R-:W-:-:S05]  /*cba0*/  IMAD.WIDE.U32 R2, R0, UR59, R2 ;  /* 0x0000003b00027c25 */ /* 0x000fca000f8e0002 */
        /* <DEDUP_REMOVED lines=13> */
.L_x_886:
[----:B------:R-:W-:Y:S05]  /*cc80*/  BSYNC B0 ;  /* 0x0000000000007941 */ /* 0x000fea0003800000 */
.L_x_885:
        /* <DEDUP_REMOVED lines=14> */
.L_x_888:
[----:B------:R-:W-:Y:S05]  /*cd70*/  BSYNC B0 ;  /* 0x0000000000007941 */ /* 0x000fea0003800000 */
.L_x_887:
        /* <DEDUP_REMOVED lines=15> */
.L_x_890:
[----:B------:R-:W-:Y:S05]  /*ce70*/  BSYNC B0 ;  /* 0x0000000000007941 */ /* 0x000fea0003800000 */
.L_x_889:
        /* <DEDUP_REMOVED lines=14> */
.L_x_892:
[----:B------:R-:W-:Y:S05]  /*cf60*/  BSYNC B0 ;  /* 0x0000000000007941 */ /* 0x000fea0003800000 */
.L_x_891:
        /* <DEDUP_REMOVED lines=27> */
.L_x_894:
[----:B------:R-:W-:Y:S05]  /*d120*/  BSYNC B0 ;  /* 0x0000000000007941 */ /* 0x000fea0003800000 */
.L_x_893:
        /* <DEDUP_REMOVED lines=14> */
.L_x_896:
[----:B------:R-:W-:Y:S05]  /*d210*/  BSYNC B0 ;  /* 0x0000000000007941 */ /* 0x000fea0003800000 */
.L_x_895:
        /* <DEDUP_REMOVED lines=14> */
.L_x_898:
[----:B------:R-:W-:Y:S05]  /*d300*/  BSYNC B0 ;  /* 0x0000000000007941 */ /* 0x000fea0003800000 */
.L_x_897:
        /* <DEDUP_REMOVED lines=12> */
.L_x_847:
[----:B------:R-:W-:Y:S05]  /*d3d0*/  BSYNC B1 ;  /* 0x0000000000017941 */ /* 0x000fea0003800000 */
.L_x_825:
        /* <DEDUP_REMOVED lines=11> */
.L_x_899:
[----:B------:R-:W-:Y:S05]  /*d490*/  EXIT ;  /* 0x000000000000794d */ /* 0x000fea0003800000 */
.L_x_901:
        /* <DEDUP_REMOVED lines=14> */
.L_x_1275:


//--------------------- .text._ZN5flash44flash_bwd_dq_dk_dv_loop_seqk_parallel_kernelI23Flash_bwd_kernel_traitsILi64ELi128ELi128ELi8ELi4ELi4ELi4ELb0ELb0EN7cutlass6half_tE19Flash_kernel_traitsILi64ELi128ELi128ELi8ES3_EELb0ELb1ELb0ELb0ELb0ELb0ELb1EEEvNS_16Flash_bwd_paramsE --------------------------
	.section	.text._ZN5flash44flash_bwd_dq_dk_dv_loop_seqk_parallel_kernelI23Flash_bwd_kernel_traitsILi64ELi128ELi128ELi8ELi4ELi4ELi4ELb0ELb0EN7cutlass6half_tE19Flash_kernel_traitsILi64ELi128ELi128ELi8ES3_EELb0ELb1ELb0ELb0ELb0ELb0ELb1EEEvNS_16Flash_bwd_paramsE,"ax",@progbits
	.align	128
        .global         _ZN5flash44flash_bwd_dq_dk_dv_loop_seqk_parallel_kernelI23Flash_bwd_kernel_traitsILi64ELi128ELi128ELi8ELi4ELi4ELi4ELb0ELb0EN7cutlass6half_tE19Flash_kernel_traitsILi64ELi128ELi128ELi8ES3_EELb0ELb1ELb0ELb0ELb0ELb0ELb1EEEvNS_16Flash_bwd_paramsE
        .type           _ZN5flash44flash_bwd_dq_dk_dv_loop_seqk_parallel_kernelI23Flash_bwd_kernel_traitsILi64ELi128ELi128ELi8ELi4ELi4ELi4ELb0ELb0EN7cutlass6half_tE19Flash_kernel_traitsILi64ELi128ELi128ELi8ES3_EELb0ELb1ELb0ELb0ELb0ELb0ELb1EEEvNS_16Flash_bwd_paramsE,@function
        .size           _ZN5flash44flash_bwd_dq_dk_dv_loop_seqk_parallel_kernelI23Flash_bwd_kernel_traitsILi64ELi128ELi128ELi8ELi4ELi4ELi4ELb0ELb0EN7cutlass6half_tE19Flash_kernel_traitsILi64ELi128ELi128ELi8ES3_EELb0ELb1ELb0ELb0ELb0ELb0ELb1EEEvNS_16Flash_bwd_paramsE,(.L_x_1276 - _ZN5flash44flash_bwd_dq_dk_dv_loop_seqk_parallel_kernelI23Flash_bwd_kernel_traitsILi64ELi128ELi128ELi8ELi4ELi4ELi4ELb0ELb0EN7cutlass6half_tE19Flash_kernel_traitsILi64ELi128ELi128ELi8ES3_EELb0ELb1ELb0ELb0ELb0ELb0ELb1EEEvNS_16Flash_bwd_paramsE)
        .other          _ZN5flash44flash_bwd_dq_dk_dv_loop_seqk_parallel_kernelI23Flash_bwd_kernel_traitsILi64ELi128ELi128ELi8ELi4ELi4ELi4ELb0ELb0EN7cutlass6half_tE19Flash_kernel_traitsILi64ELi128ELi128ELi8ES3_EELb0ELb1ELb0ELb0ELb0ELb0ELb1EEEvNS_16Flash_bwd_paramsE,@"STO_CUDA_ENTRY STV_DEFAULT"
_ZN5flash44flash_bwd_dq_dk_dv_loop_seqk_parallel_kernelI23Flash_bwd_kernel_traitsILi64ELi128ELi128ELi8ELi4ELi4ELi4ELb0ELb0EN7cutlass6half_tE19Flash_kernel_traitsILi64ELi128ELi128ELi8ES3_EELb0ELb1ELb0ELb0ELb0ELb0ELb1EEEvNS_16Flash_bwd_paramsE:
.text._ZN5flash44flash_bwd_dq_dk_dv_loop_seqk_parallel_kernelI23Flash_bwd_kernel_traitsILi64ELi128ELi128ELi8ELi4ELi4ELi4ELb0ELb0EN7cutlass6half_tE19Flash_kernel_traitsILi64ELi128ELi128ELi8ES3_EELb0ELb1ELb0ELb0ELb0ELb0ELb1EEEvNS_16Flash_bwd_paramsE:
        /* <DEDUP_REMOVED lines=14> */
[----:B------:R-:W-:Y:S01]  /*00e0*/  ULDC.64 UR8, c[0x0][0x208] ;  /* 0x0000820000087ab9 */ /* 0x000fe20000000a00 */
[----:B------:R-:W-:-:S05]  /*00f0*/  UMOV UR61, 0xffffc000 ;  /* 0xffffc000003d7882 */ /* 0x000fca0000000000 */
[----:B------:R-:W3:Y:S08]  /*0100*/  S2UR UR4, SR_CgaCtaId ;  /* 0x00000000000479c3 */ /* 0x000ef00000008800 */
[----:B------:R-:W4:Y:S01]  /*0110*/  S2UR UR47, SR_CTAID.Y ;  /* 0x00000000002f79c3 */ /* 0x000f220000002600 */
[----:B--2---:R-:W-:Y:S01]  /*0120*/  USHF.R.S32.HI UR6, URZ, 0x1f, UR58 ;  /* 0x0000001f3f067899 */ /* 0x004fe2000801143a */
[----:B-1----:R-:W-:Y:S01]  /*0130*/  SHF.R.S32.HI R14, RZ, 0x1f, R15 ;  /* 0x0000001fff0e7819 */ /* 0x002fe2000001140f */
[----:B---3--:R-:W-:-:S03]  /*0140*/  ULEA UR4, UR4, UR5, 0x18 ;  /* 0x0000000504047291 */ /* 0x008fc6000f8ec03f */
[CC--:B------:R-:W-:Y:S02]  /*0150*/  LEA.HI R3, R14.reuse, R15.reuse, RZ, 0x5 ;  /* 0x0000000f0e037211 */ /* 0x0c0fe400078f28ff */
[----:B------:R-:W-:Y:S02]  /*0160*/  LEA.HI R17, R14, R15, RZ, 0x3 ;  /* 0x0000000f0e117211 */ /* 0x000fe400078f18ff */
[--C-:B------:R-:W-:Y:S01]  /*0170*/  SHF.R.S32.HI R4, RZ, 0x5, R3.reuse ;  /* 0x00000005ff047819 */ /* 0x100fe20000011403 */
[----:B----4-:R-:W-:Y:S01]  /*0180*/  USHF.L.U32 UR5, UR47, 0x7, URZ ;  /* 0x000000072f057899 */ /* 0x010fe2000800063f */
[----:B------:R-:W-:Y:S02]  /*0190*/  SHF.R.S32.HI R0, RZ, 0x1f, R3 ;  /* 0x0000001fff007819 */ /* 0x000fe40000011403 */
        /* <DEDUP_REMOVED lines=10> */
[----:B------:R-:W-:Y:S01]  /*0240*/  SHF.R.S32.HI R3, RZ, 0x3, R17 ;  /* 0x00000003ff037819 */ /* 0x000fe20000011411 */
[----:B------:R-:W-:Y:S01]  /*0250*/  IMAD.IADD R2, R15, 0x1, -R2 ;  /* 0x000000010f027824 */ /* 0x000fe200078e0a02 */
[----:B------:R-:W-:Y:S02]  /*0260*/  LOP3.LUT R0, R17, 0xfffffff8, RZ, 0xc0, !PT ;  /* 0xfffffff811007812 */ /* 0x000fe400078ec0ff */
[----:B------:R-:W-:Y:S01]  /*0270*/  SHF.R.S32.HI R6, RZ, 0x4, R5 ;  /* 0x00000004ff067819 */ /* 0x000fe20000011405 */
[----:B------:R-:W-:Y:S01]  /*0280*/  IMAD.SHL.U32 R3, R3, 0x40, RZ ;  /* 0x0000004003037824 */ /* 0x000fe200078e00ff */
[----:B------:R-:W-:Y:S01]  /*0290*/  SHF.R.S32.HI R9, RZ, 0x2, R16 ;  /* 0x00000002ff097819 */ /* 0x000fe20000011410 */
[----:B------:R-:W-:Y:S01]  /*02a0*/  IMAD.IADD R0, R15, 0x1, -R0 ;  /* 0x000000010f007824 */ /* 0x000fe200078e0a00 */
[----:B------:R-:W-:Y:S02]  /*02b0*/  SHF.R.S32.HI R4, RZ, 0x1f, R16 ;  /* 0x0000001fff047819 */ /* 0x000fe40000011410 */
[----:B------:R-:W-:Y:S01]  /*02c0*/  LEA.HI R5, R5, R6, RZ, 0x1 ;  /* 0x0000000605057211 */ /* 0x000fe200078f08ff */
[----:B------:R-:W-:Y:S01]  /*02d0*/  IMAD.SHL.U32 R194, R0, 0x8, RZ ;  /* 0x0000000800c27824 */ /* 0x000fe200078e00ff */
[----:B------:R-:W-:-:S02]  /*02e0*/  LEA.HI R4, R4, R9, RZ, 0x3 ;  /* 0x0000000904047211 */ /* 0x000fc400078f18ff */
[----:B------:R-:W-:Y:S02]  /*02f0*/  LOP3.LUT R3, R3, 0x1c0, RZ, 0xc0, !PT ;  /* 0x000001c003037812 */ /* 0x000fe400078ec0ff */
[----:B------:R-:W-:Y:S02]  /*0300*/  LOP3.LUT R5, R5, 0xfffffffe, RZ, 0xc0, !PT ;  /* 0xfffffffe05057812 */ /* 0x000fe400078ec0ff */
[----:B------:R-:W-:Y:S02]  /*0310*/  SHF.R.S32.HI R8, RZ, 0x1f, R2 ;  /* 0x0000001fff087819 */ /* 0x000fe40000011402 */
[----:B------:R-:W-:Y:S01]  /*0320*/  LOP3.LUT R4, R4, 0xfffffff8, RZ, 0xc0, !PT ;  /* 0xfffffff804047812 */ /* 0x000fe200078ec0ff */
[----:B------:R-:W-:Y:S01]  /*0330*/  IMAD.IADD R10, R6, 0x1, -R5 ;  /* 0x00000001060a7824 */ /* 0x000fe200078e0a05 */
[----:B------:R-:W-:Y:S02]  /*0340*/  SHF.R.U32.HI R7, RZ, 0x3, R3 ;  /* 0x00000003ff077819 */ /* 0x000fe40000011603 */
[----:B------:R-:W-:Y:S01]  /*0350*/  LOP3.LUT R3, R3, 0x38, R194, 0xf8, !PT ;  /* 0x0000003803037812 */ /* 0x000fe200078ef8c2 */
[----:B------:R-:W-:Y:S01]  /*0360*/  IMAD.IADD R6, R9, 0x1, -R4 ;  /* 0x0000000109067824 */ /* 0x000fe200078e0a04 */
[----:B------:R-:W-:-:S02]  /*0370*/  LEA.HI R12, R8, R2, RZ, 0x3 ;  /* 0x00000002080c7211 */ /* 0x000fc400078f18ff */
[----:B------:R-:W-:Y:S02]  /*0380*/  LOP3.LUT R9, R3, R7, RZ, 0x3c, !PT ;  /* 0x0000000703097212 */ /* 0x000fe400078e3cff */
[----:B------:R-:W-:Y:S02]  /*0390*/  LOP3.LUT R3, R12, 0xfffffff8, RZ, 0xc0, !PT ;  /* 0xfffffff80c037812 */ /* 0x000fe400078ec0ff */
[C---:B------:R-:W-:Y:S02]  /*03a0*/  LOP3.LUT P4, RZ, R0.reuse, 0x2, RZ, 0xc0, !PT ;  /* 0x0000000200ff7812 */ /* 0x040fe4000788c0ff */
[C---:B------:R-:W-:Y:S01]  /*03b0*/  LOP3.LUT P3, RZ, R0.reuse, 0x4, RZ, 0xc0, !PT ;  /* 0x0000000400ff7812 */ /* 0x040fe2000786c0ff */
[----:B------:R-:W-:Y:S01]  /*03c0*/  IMAD.SHL.U32 R0, R0, 0x40, RZ ;  /* 0x0000004000007824 */ /* 0x000fe200078e00ff */
[-C--:B------:R-:W-:Y:S01]  /*03d0*/  LEA.HI R7, R14, R15.reuse, RZ, 0x6 ;  /* 0x0000000f0e077211 */ /* 0x080fe200078f30ff */
[----:B------:R-:W-:Y:S01]  /*03e0*/  IMAD.IADD R18, R2, 0x1, -R3 ;  /* 0x0000000102127824 */ /* 0x000fe200078e0a03 */
[----:B------:R-:W-:Y:S01]  /*03f0*/  LOP3.LUT R3, R6, 0x1, RZ, 0xc0, !PT ;  /* 0x0000000106037812 */ /* 0x000fe200078ec0ff */
[----:B------:R-:W-:Y:S01]  /*0400*/  IMAD.SHL.U32 R2, R11, 0x10, RZ ;  /* 0x000000100b027824 */ /* 0x000fe200078e00ff */
[----:B------:R-:W-:Y:S01]  /*0410*/  LOP3.LUT R0, R0, 0x1c0, RZ, 0xc0, !PT ;  /* 0x000001c000007812 */ /* 0x000fe200078ec0ff */
[----:B------:R-:W-:Y:S01]  /*0420*/  IMAD.SHL.U32 R7, R7, 0x8, RZ ;  /* 0x0000000807077824 */ /* 0x000fe200078e00ff */
[----:B------:R-:W-:Y:S01]  /*0430*/  LEA.HI R4, R14, R15, RZ, 0x7 ;  /* 0x0000000f0e047211 */ /* 0x000fe200078f38ff */
[----:B------:R-:W-:Y:S01]  /*0440*/  STL [R1+0x80], R18 ;  /* 0x0000801201007387 */ /* 0x000fe20000100800 */
[----:B------:R-:W-:-:S02]  /*0450*/  LEA.HI.SX32 R5, R13, R2, 0x1e ;  /* 0x000000020d057211 */ /* 0x000fc400078ff2ff */
[C---:B------:R-:W-:Y:S02]  /*0460*/  LOP3.LUT R8, R0.reuse, 0x30, R2, 0xf8, !PT ;  /* 0x0000003000087812 */ /* 0x040fe400078ef802 */
[----:B------:R-:W-:Y:S01]  /*0470*/  ISETP.NE.U32.AND P0, PT, R3, 0x1, PT ;  /* 0x000000010300780c */ /* 0x000fe20003f05070 */
[----:B------:R1:W-:Y:S01]  /*0480*/  STL [R1+0x78], R5 ;  /* 0x0000780501007387 */ /* 0x0003e20000100800 */
[----:B------:R-:W-:Y:S02]  /*0490*/  LOP3.LUT R187, R0, 0x8, R17, 0xf8, !PT ;  /* 0x0000000800bb7812 */ /* 0x000fe400078ef811 */
[----:B------:R-:W-:Y:S01]  /*04a0*/  LOP3.LUT R2, R9, 0xfffffe00, R7, 0xf8, !PT ;  /* 0xfffffe0009027812 */ /* 0x000fe200078ef807 */
[----:B------:R-:W-:Y:S01]  /*04b0*/  IMAD.SHL.U32 R7, R10, 0x10, RZ ;  /* 0x000000100a077824 */ /* 0x000fe200078e00ff */
[----:B------:R-:W-:Y:S02]  /*04c0*/  SHF.R.S32.HI R4, RZ, 0x7, R4 ;  /* 0x00000007ff047819 */ /* 0x000fe40000011404 */
[----:B------:R-:W-:Y:S01]  /*04d0*/  SHF.R.U32.HI R0, RZ, 0x3, R0 ;  /* 0x00000003ff007819 */ /* 0x000fe20000011600 */
[----:B------:R2:W-:Y:S01]  /*04e0*/  STL [R1+0x70], R2 ;  /* 0x0000700201007387 */ /* 0x0005e20000100800 */
[C---:B------:R-:W-:Y:S01]  /*04f0*/  R2P PR, R6.reuse, 0x6 ;  /* 0x0000000606007804 */ /* 0x040fe20000000000 */
[----:B------:R-:W-:Y:S01]  /*0500*/  IMAD.SHL.U32 R6, R6, 0x40, RZ ;  /* 0x0000004006067824 */ /* 0x000fe200078e00ff */
[----:B------:R-:W-:-:S02]  /*0510*/  LOP3.LUT R3, R8, 0x8, R17, 0xf8, !PT ;  /* 0x0000000808037812 */ /* 0x000fc400078ef811 */
[----:B------:R-:W-:Y:S01]  /*0520*/  LOP3.LUT R187, R187, R0, RZ, 0x3c, !PT ;  /* 0x00000000bbbb7212 */ /* 0x000fe200078e3cff */
[----:B-1----:R-:W-:-:S04]  /*0530*/  IMAD.SHL.U32 R5, R10, 0x200, RZ ;  /* 0x000002000a057824 */ /* 0x002fc800078e00ff */
[----:B--2---:R-:W-:Y:S01]  /*0540*/  IMAD R2, R4, 0x1000, R5 ;  /* 0x0000100004027824 */ /* 0x004fe200078e0205 */
[----:B------:R-:W-:Y:S02]  /*0550*/  LOP3.LUT R5, R5, R3, R0, 0xf6, !PT ;  /* 0x0000000305057212 */ /* 0x000fe400078ef600 */
[----:B------:R-:W-:Y:S01]  /*0560*/  LOP3.LUT R0, R6, 0x1c0, RZ, 0xc0, !PT ;  /* 0x000001c006007812 */ /* 0x000fe200078ec0ff */
[----:B------:R-:W-:Y:S01]  /*0570*/  IMAD.IADD R187, R2, 0x1, R187 ;  /* 0x0000000102bb7824 */ /* 0x000fe200078e02bb */
[----:B------:R-:W-:Y:S01]  /*0580*/  LOP3.LUT R6, R16, 0x7ffffffc, RZ, 0xc0, !PT ;  /* 0x7ffffffc10067812 */ /* 0x000fe200078ec0ff */
[----:B------:R-:W-:Y:S01]  /*0590*/  IMAD.SHL.U32 R2, R4, 0x8, RZ ;  /* 0x0000000804027824 */ /* 0x000fe200078e00ff */
[----:B------:R-:W-:Y:S01]  /*05a0*/  SHF.R.U32.HI R3, RZ, 0x3, R0 ;  /* 0x00000003ff037819 */ /* 0x000fe20000011600 */
[----:B------:R-:W-:Y:S02]  /*05b0*/  IMAD.SHL.U32 R187, R187, 0x2, RZ ;  /* 0x00000002bbbb7824 */ /* 0x000fe400078e00ff */
[C---:B------:R-:W-:Y:S01]  /*05c0*/  IMAD.IADD R6, R15.reuse, 0x1, -R6 ;  /* 0x000000010f067824 */ /* 0x040fe200078e0a06 */
[----:B------:R-:W-:Y:S01]  /*05d0*/  LOP3.LUT R2, R2, 0x8, RZ, 0xc0, !PT ;  /* 0x0000000802027812 */ /* 0x000fe200078ec0ff */
[----:B------:R-:W-:Y:S01]  /*05e0*/  IMAD.SHL.U32 R15, R15, 0x2, RZ ;  /* 0x000000020f0f7824 */ /* 0x000fe200078e00ff */
[----:B------:R-:W-:-:S02]  /*05f0*/  LOP3.LUT R8, R3, R0, RZ, 0xfc, !PT ;  /* 0x0000000003087212 */ /* 0x000fc400078efcff */
[----:B------:R-:W-:Y:S01]  /*0600*/  LOP3.LUT R13, R2, 0x10, R7, 0xf8, !PT ;  /* 0x00000010020d7812 */ /* 0x000fe200078ef807 */
[----:B------:R-:W-:Y:S01]  /*0610*/  IMAD.SHL.U32 R7, R10, 0x8, RZ ;  /* 0x000000080a077824 */ /* 0x000fe200078e00ff */
[----:B------:R-:W-:Y:S01]  /*0620*/  LOP3.LUT R9, R3, R0, R2, 0x1e, !PT ;  /* 0x0000000003097212 */ /* 0x000fe200078e1e02 */
[----:B------:R-:W-:Y:S01]  /*0630*/  IMAD.SHL.U32 R0, R6, 0x2, RZ ;  /* 0x0000000206007824 */ /* 0x000fe200078e00ff */
[----:B------:R-:W-:Y:S01]  /*0640*/  LOP3.LUT R2, R15, 0x6, RZ, 0xc0, !PT ;  /* 0x000000060f027812 */ /* 0x000fe200078ec0ff */
[----:B------:R-:W-:-:S04]  /*0650*/  IMAD.SHL.U32 R6, R12, 0x40, RZ ;  /* 0x000000400c067824 */ /* 0x000fc800078e00ff */
[----:B------:R-:W-:Y:S02]  /*0660*/  IMAD R3, R4, 0x40, R2 ;  /* 0x0000004004037824 */ /* 0x000fe400078e0202 */
[----:B------:R-:W-:Y:S02]  /*0670*/  IMAD.SHL.U32 R2, R18, 0x40, RZ ;  /* 0x0000004012027824 */ /* 0x000fe400078e00ff */
[----:B------:R-:W-:Y:S01]  /*0680*/  IMAD R4, R4, 0x2000, R0 ;  /* 0x0000200004047824 */ /* 0x000fe200078e0200 */
[----:B------:R1:W-:Y:S02]  /*0690*/  STL [R1+0x74], R3 ;  /* 0x0000740301007387 */ /* 0x0003e40000100800 */
[----:B------:R-:W-:Y:S01]  /*06a0*/  LOP3.LUT R2, R2, 0x1c0, RZ, 0xc0, !PT ;  /* 0x000001c002027812 */ /* 0x000fe200078ec0ff */
[----:B------:R-:W-:-:S03]  /*06b0*/  IMAD R4, R11, 0x400, R4 ;  /* 0x000004000b047824 */ /* 0x000fc600078e0204 */
[----:B------:R-:W-:Y:S01]  /*06c0*/  LOP3.LUT R7, R2, 0x8, R7, 0xf8, !PT ;  /* 0x0000000802077812 */ /* 0x000fe200078ef807 */
[----:B------:R-:W-:-:S05]  /*06d0*/  IMAD.IADD R8, R8, 0x1, R4 ;  /* 0x0000000108087824 */ /* 0x000fca00078e0204 */
[----:B------:R-:W-:Y:S01]  /*06e0*/  LEA R8, R8, UR4, 0x1 ;  /* 0x0000000408087c11 */ /* 0x000fe2000f8e08ff */
[----:B-1----:R-:W-:Y:S01]  /*06f0*/  IMAD R3, R11, 0x400, R0 ;  /* 0x000004000b037824 */ /* 0x002fe200078e0200 */
[----:B------:R-:W-:Y:S02]  /*0700*/  LOP3.LUT R0, R6, 0xfffffe00, RZ, 0xc0, !PT ;  /* 0xfffffe0006007812 */ /* 0x000fe400078ec0ff */
[----:B------:R-:W-:Y:S01]  /*0710*/  SHF.R.U32.HI R6, RZ, 0x3, R2 ;  /* 0x00000003ff067819 */ /* 0x000fe20000011602 */
[----:B------:R-:W-:Y:S02]  /*0720*/  IMAD.IADD R9, R3, 0x1, R9 ;  /* 0x0000000103097824 */ /* 0x000fe400078e0209 */
[----:B------:R-:W-:Y:S01]  /*0730*/  IMAD R4, R11, 0x400, R0 ;  /* 0x000004000b047824 */ /* 0x000fe200078e0200 */
[----:B------:R-:W-:Y:S02]  /*0740*/  LOP3.LUT R3, R7, R6, RZ, 0x3c, !PT ;  /* 0x0000000607037212 */ /* 0x000fe400078e3cff */
[----:B------:R-:W-:Y:S01]  /*0750*/  LOP3.LUT R2, R6, R13, R2, 0x1e, !PT ;  /* 0x0000000d06027212 */ /* 0x000fe200078e1e02 */
[----:B------:R-:W-:-:S02]  /*0760*/  IMAD.MOV.U32 R6, RZ, RZ, 0x440 ;  /* 0x00000440ff067424 */ /* 0x000fc400078e00ff */
[----:B------:R-:W-:Y:S01]  /*0770*/  IMAD.IADD R193, R4, 0x1, R3 ;  /* 0x0000000104c17824 */ /* 0x000fe200078e0203 */
[----:B------:R-:W-:Y:S01]  /*0780*/  LOP3.LUT R192, R2, R0, RZ, 0xfc, !PT ;  /* 0x0000000002c07212 */ /* 0x000fe200078efcff */
[----:B------:R-:W-:Y:S01]  /*0790*/  IMAD.U32 R3, RZ, RZ, UR6 ;  /* 0x00000006ff037e24 */ /* 0x000fe2000f8e00ff */
[----:B------:R-:W-:Y:S01]  /*07a0*/  USHF.R.S32.HI UR6, URZ, 0x1f, UR47 ;  /* 0x0000001f3f067899 */ /* 0x000fe2000801142f */
[----:B------:R-:W-:Y:S01]  /*07b0*/  IMAD.U32 R2, RZ, RZ, UR5 ;  /* 0x00000005ff027e24 */ /* 0x000fe2000f8e00ff */
[----:B------:R-:W-:Y:S01]  /*07c0*/  USHF.R.S32.HI UR5, URZ, 0x1f, UR58 ;  /* 0x0000001f3f057899 */ /* 0x000fe2000801143a */
[----:B------:R-:W-:Y:S01]  /*07d0*/  IMAD.MOV.U32 R0, RZ, RZ, 0x20 ;  /* 0x00000020ff007424 */ /* 0x000fe200078e00ff */
[----:B------:R-:W-:Y:S01]  /*07e0*/  SEL R6, R6, 0x3c0, !P2 ;  /* 0x000003c006067807 */ /* 0x000fe20005000000 */
[----:B------:R-:W-:Y:S02]  /*07f0*/  IMAD.MOV.U32 R2, RZ, RZ, -0x10 ;  /* 0xfffffff0ff027424 */ /* 0x000fe400078e00ff */
[----:B------:R-:W-:Y:S01]  /*0800*/  IMAD.U32 R3, RZ, RZ, UR6 ;  /* 0x00000006ff037e24 */ /* 0x000fe2000f8e00ff */
[----:B------:R-:W-:Y:S01]  /*0810*/  UIADD3 UR6, UR4, 0xc000, URZ ;  /* 0x0000c00004067890 */ /* 0x000fe2000fffe03f */
[----:B------:R-:W-:Y:S01]  /*0820*/  IMAD.MOV.U32 R4, RZ, RZ, 0x40 ;  /* 0x00000040ff047424 */ /* 0x000fe200078e00ff */
[----:B------:R-:W-:Y:S01]  /*0830*/  SEL R188, R0, 0xffffffe0, !P4 ;  /* 0xffffffe000bc7807 */ /* 0x000fe20006000000 */
[----:B------:R-:W-:Y:S01]  /*0840*/  IMAD.U32 R3, RZ, RZ, UR5 ;  /* 0x00000005ff037e24 */ /* 0x000fe2000f8e00ff */
[----:B------:R-:W-:Y:S01]  /*0850*/  SEL R2, R2, 0x10, !P0 ;  /* 0x0000001002027807 */ /* 0x000fe20004000000 */
[----:B------:R-:W-:Y:S01]  /*0860*/  UIADD3 UR5, UR4, 0xc000, URZ ;  /* 0x0000c00004057890 */ /* 0x000fe2000fffe03f */
[----:B------:R-:W-:Y:S01]  /*0870*/  SEL R0, R0, 0xffffffe0, !P1 ;  /* 0xffffffe000007807 */ /* 0x000fe20004800000 */
[----:B------:R-:W-:Y:S01]  /*0880*/  VIADD R189, R187, UR6 ;  /* 0x00000006bbbd7c36 */ /* 0x000fe20008000000 */
[----:B------:R-:W-:Y:S01]  /*0890*/  SEL R186, R4, 0xffffffc0, !P3 ;  /* 0xffffffc004ba7807 */ /* 0x000fe20005800000 */
[----:B------:R-:W-:Y:S01]  /*08a0*/  IMAD.IADD R12, R8, 0x1, R2 ;  /* 0x00000001080c7824 */ /* 0x000fe200078e0202 */
[----:B------:R-:W-:-:S02]  /*08b0*/  LEA R9, R9, UR6, 0x1 ;  /* 0x0000000609097c11 */ /* 0x000fc4000f8e08ff */
[----:B------:R-:W-:Y:S01]  /*08c0*/  SEL R4, R4, 0xffffffc0, !P2 ;  /* 0xffffffc004047807 */ /* 0x000fe20005000000 */
[----:B------:R-:W-:Y:S01]  /*08d0*/  IMAD.IADD R186, R189, 0x1, R186 ;  /* 0x00000001bdba7824 */ /* 0x000fe200078e02ba */
[----:B------:R-:W-:Y:S01]  /*08e0*/  LEA R3, R5, UR4, 0x1 ;  /* 0x0000000405037c11 */ /* 0x000fe2000f8e08ff */
[C---:B------:R-:W-:Y:S01]  /*08f0*/  IMAD.IADD R5, R8.reuse, 0x1, R0 ;  /* 0x0000000108057824 */ /* 0x040fe200078e0200 */
[----:B------:R-:W-:Y:S01]  /*0900*/  STL [R1+0x7c], R9 ;  /* 0x00007c0901007387 */ /* 0x000fe20000100800 */
[----:B------:R-:W-:Y:S02]  /*0910*/  IMAD.IADD R11, R8, 0x1, R4 ;  /* 0x00000001080b7824 */ /* 0x000fe400078e0204 */
[----:B------:R-:W-:Y:S01]  /*0920*/  IMAD.IADD R10, R4, 0x1, R9 ;  /* 0x00000001040a7824 */ /* 0x000fe200078e0209 */
[----:B------:R1:W-:Y:S01]  /*0930*/  STL [R1+0x10], R8 ;  /* 0x0000100801007387 */ /* 0x0003e20000100800 */
[C---:B------:R-:W-:Y:S02]  /*0940*/  VIADD R15, R9.reuse, 0x420 ;  /* 0x00000420090f7836 */ /* 0x040fe40000000000 */
[C---:B------:R-:W-:Y:S01]  /*0950*/  VIADD R7, R9.reuse, 0x2020 ;  /* 0x0000202009077836 */ /* 0x040fe20000000000 */
[----:B------:R2:W-:Y:S01]  /*0960*/  STL [R1+0x18], R12 ;  /* 0x0000180c01007387 */ /* 0x0005e20000100800 */
[----:B------:R-:W-:-:S02]  /*0970*/  @P1 VIADD R15, R9, 0x3e0 ;  /* 0x000003e0090f1836 */ /* 0x000fc40000000000 */
[C---:B------:R-:W-:Y:S01]  /*0980*/  VIADD R14, R9.reuse, 0x2420 ;  /* 0x00002420090e7836 */ /* 0x040fe20000000000 */
[----:B------:R3:W-:Y:S01]  /*0990*/  STL [R1+0x28], R5 ;  /* 0x0000280501007387 */ /* 0x0007e20000100800 */
[C---:B------:R-:W-:Y:S02]  /*09a0*/  @P1 VIADD R7, R9.reuse, 0x1fe0 ;  /* 0x00001fe009071836 */ /* 0x040fe40000000000 */
[C---:B------:R-:W-:Y:S01]  /*09b0*/  @P1 VIADD R14, R9.reuse, 0x23e0 ;  /* 0x000023e0090e1836 */ /* 0x040fe20000000000 */
[----:B------:R-:W-:Y:S01]  /*09c0*/  STL [R1+0xc], R11 ;  /* 0x00000c0b01007387 */ /* 0x000fe20000100800 */
[C---:B------:R-:W-:Y:S02]  /*09d0*/  VIADD R13, R9.reuse, 0x2040 ;  /* 0x00002040090d7836 */ /* 0x040fe40000000000 */
[----:B------:R-:W-:Y:S02]  /*09e0*/  IMAD.IADD R2, R2, 0x1, R11 ;  /* 0x0000000102027824 */ /* 0x000fe400078e020b */
[----:B------:R-:W-:-:S02]  /*09f0*/  @P2 VIADD R13, R9, 0x1fc0 ;  /* 0x00001fc0090d2836 */ /* 0x000fc40000000000 */
[----:B------:R-:W-:Y:S02]  /*0a00*/  IMAD.IADD R4, R4, 0x1, R7 ;  /* 0x0000000104047824 */ /* 0x000fe400078e0207 */
[----:B------:R-:W-:Y:S02]  /*0a10*/  IMAD.IADD R189, R189, 0x1, R188 ;  /* 0x00000001bdbd7824 */ /* 0x000fe400078e02bc */
[----:B------:R-:W-:Y:S02]  /*0a20*/  IMAD.IADD R188, R188, 0x1, R186 ;  /* 0x00000001bcbc7824 */ /* 0x000fe400078e02ba */
[----:B-1----:R-:W-:Y:S02]  /*0a30*/  IMAD.IADD R8, R0, 0x1, R9 ;  /* 0x0000000100087824 */ /* 0x002fe400078e0209 */
[----:B--2---:R-:W-:-:S03]  /*0a40*/  IMAD.IADD R12, R12, 0x1, R0 ;  /* 0x000000010c0c7824 */ /* 0x004fc600078e0200 */
[----:B------:R1:W-:Y:S01]  /*0a50*/  STL [R1+0xb0], R8 ;  /* 0x0000b00801007387 */ /* 0x0003e20000100800 */
[----:B---3--:R-:W-:-:S03]  /*0a60*/  IMAD.IADD R5, R9, 0x1, R6 ;  /* 0x0000000109057824 */ /* 0x008fc600078e0206 */
[----:B------:R-:W-:Y:S04]  /*0a70*/  STL [R1+0x94], R10 ;  /* 0x0000940a01007387 */ /* 0x000fe80000100800 */
[----:B------:R2:W-:Y:S04]  /*0a80*/  STL [R1+0x90], R5 ;  /* 0x0000900501007387 */ /* 0x0005e80000100800 */
[----:B------:R-:W-:Y:S04]  /*0a90*/  STL [R1+0x9c], R15 ;  /* 0x00009c0f01007387 */ /* 0x000fe80000100800 */
[----:B------:R-:W-:Y:S04]  /*0aa0*/  STL [R1+0x84], R7 ;  /* 0x0000840701007387 */ /* 0x000fe80000100800 */
[----:B------:R-:W-:Y:S04]  /*0ab0*/  STL [R1+0x98], R14 ;  /* 0x0000980e01007387 */ /* 0x000fe80000100800 */
[----:B------:R3:W-:Y:S01]  /*0ac0*/  STL [R1+0x14], R2 ;  /* 0x0000140201007387 */ /* 0x0007e20000100800 */
[----:B-1----:R-:W-:-:S02]  /*0ad0*/  VIADD R8, R9, 0x2440 ;  /* 0x0000244009087836 */ /* 0x002fc40000000000 */
[----:B------:R-:W-:Y:S01]  /*0ae0*/  @P2 VIADD R8, R9, 0x23c0 ;  /* 0x000023c009082836 */ /* 0x000fe20000000000 */
[----:B------:R-:W-:Y:S01]  /*0af0*/  STL [R1+0x8c], R13 ;  /* 0x00008c0d01007387 */ /* 0x000fe20000100800 */
[----:B------:R-:W-:-:S03]  /*0b00*/  IMAD.IADD R9, R0, 0x1, R11 ;  /* 0x0000000100097824 */ /* 0x000fc600078e020b */
[----:B------:R1:W-:Y:S01]  /*0b10*/  STL [R1+0x88], R8 ;  /* 0x0000880801007387 */ /* 0x0003e20000100800 */
[----:B--2---:R-:W-:-:S03]  /*0b20*/  IMAD.IADD R5, R0, 0x1, R5 ;  /* 0x0000000100057824 */ /* 0x004fc600078e0205 */
[----:B------:R2:W-:Y:S04]  /*0b30*/  STL [R1+0x24], R12 ;  /* 0x0000240c01007387 */ /* 0x0005e80000100800 */
[----:B------:R2:W-:Y:S01]  /*0b40*/  STL [R1+0x20], R9 ;  /* 0x0000200901007387 */ /* 0x0005e20000100800 */
[C---:B---3--:R-:W-:Y:S02]  /*0b50*/  IMAD.IADD R2, R0.reuse, 0x1, R2 ;  /* 0x0000000100027824 */ /* 0x048fe400078e0202 */
[----:B-1----:R-:W-:Y:S02]  /*0b60*/  IMAD.IADD R8, R0, 0x1, R10 ;  /* 0x0000000100087824 */ /* 0x002fe400078e020a */
[----:B------:R-:W-:-:S03]  /*0b70*/  IMAD.IADD R0, R6, 0x1, R7 ;  /* 0x0000000106007824 */ /* 0x000fc600078e0207 */
[----:B------:R2:W-:Y:S04]  /*0b80*/  STL [R1+0xac], R8 ;  /* 0x0000ac0801007387 */ /* 0x0005e80000100800 */
[----:B------:R2:W-:Y:S04]  /*0b90*/  STL [R1+0xa8], R5 ;  /* 0x0000a80501007387 */ /* 0x0005e80000100800 */
[----:B------:R2:W-:Y:S04]  /*0ba0*/  STL [R1+0xa4], R4 ;  /* 0x0000a40401007387 */ /* 0x0005e80000100800 */
[----:B------:R2:W-:Y:S04]  /*0bb0*/  STL [R1+0x1c], R2 ;  /* 0x00001c0201007387 */ /* 0x0005e80000100800 */
[----:B------:R2:W-:Y:S02]  /*0bc0*/  STL [R1+0xa0], R0 ;  /* 0x0000a00001007387 */ /* 0x0005e40000100800 */
.L_x_978:
        /* <DEDUP_REMOVED lines=38> */
[----:B------:R1:W5:Y:S02]  /*0e30*/  @P3 LDG.E R0, desc[UR8][R4.64+0x4] ;  /* 0x0000040804003981 */ /* 0x000364000c1e1900 */
        /* <DEDUP_REMOVED lines=28> */
.L_x_902:
        /* <DEDUP_REMOVED lines=19> */
[----:B------:R-:W-:Y:S01]  /*1130*/  ULDC UR24, c[0x0][0x2dc] ;  /* 0x0000b70000187ab9 */ /* 0x000fe20000000800 */
[----:B------:R-:W-:Y:S01]  /*1140*/  ULDC UR53, c[0x0][0x270] ;  /* 0x00009c0000357ab9 */ /* 0x000fe20000000800 */
[----:B------:R-:W-:Y:S01]  /*1150*/  ULDC.64 UR26, c[0x0][0x240] ;  /* 0x00009000001a7ab9 */ /* 0x000fe20000000a00 */
[----:B------:R-:W-:Y:S02]  /*1160*/  @!UP0 UIMAD.WIDE.U32 UR42, UR47, UR10, URZ ;  /* 0x0000000a2f2a82a5 */ /* 0x000fe4000f8e003f */
[----:B------:R-:W-:Y:S01]  /*1170*/  USHF.L.U64.HI UR13, UR47, 0x7, UR59 ;  /* 0x000000072f0d7899 */ /* 0x000fe2000801023b */
[----:B-1----:R-:W-:Y:S01]  /*1180*/  IABS R6, R7 ;  /* 0x0000000700067213 */ /* 0x002fe20000000000 */
[----:B------:R-:W-:Y:S01]  /*1190*/  USEL UR38, UR16, URZ, UP2 ;  /* 0x0000003f10267287 */ /* 0x000fe20009000000 */
[----:B------:R-:W-:Y:S01]  /*11a0*/  ISETP.NE.AND P3, PT, R7, RZ, PT ;  /* 0x000000ff0700720c */ /* 0x000fe20003f65270 */
[----:B------:R-:W-:Y:S01]  /*11b0*/  UIMAD.WIDE.U32 UR16, UR6, UR26, URZ ;  /* 0x0000001a061072a5 */ /* 0x000fe2000f8e003f */
[----:B------:R-:W1:Y:S01]  /*11c0*/  I2F.RP R4, R6 ;  /* 0x0000000600047306 */ /* 0x000e620000209400 */
[----:B------:R-:W-:-:S02]  /*11d0*/  USEL UR39, UR13, URZ, UP2 ;  /* 0x0000003f0d277287 */ /* 0x000fc40009000000 */
[----:B------:R-:W-:Y:S02]  /*11e0*/  USEL UR57, UR28, UR16, !UP0 ;  /* 0x000000101c397287 */ /* 0x000fe4000c000000 */
[----:B--2---:R-:W-:Y:S02]  /*11f0*/  UIMAD.WIDE.U32 UR34, UR7, UR14, URZ ;  /* 0x0000000e072272a5 */ /* 0x004fe4000f8e003f */
[----:B------:R-:W-:Y:S02]  /*1200*/  UIADD3 UR51, UR29, UR37, URZ ;  /* 0x000000251d337290 */ /* 0x000fe4000fffe03f */
[----:B------:R-:W-:Y:S02]  /*1210*/  UIMAD UR49, UR7, UR15, UR35 ;  /* 0x0000000f073172a4 */ /* 0x000fe4000f8e0223 */
[----:B------:R-:W-:Y:S01]  /*1220*/  @!UP0 UIMAD UR7, UR59, UR10, URZ ;  /* 0x0000000a3b0782a4 */ /* 0x000fe2000f8e023f */
[----:B------:R-:W-:Y:S01]  /*1230*/  @UP0 ULDC.64 UR14, c[0x0][0x420] ;  /* 0x00010800000e0ab9 */ /* 0x000fe20000000a00 */
[----:B------:R-:W-:Y:S01]  /*1240*/  ULDC.U8 UR22, c[0x0][0x3d8] ;  /* 0x0000f60000167ab9 */ /* 0x000fe20000000000 */
        /* <DEDUP_REMOVED lines=17> */
[----:B------:R-:W-:Y:S02]  /*1360*/  UIMAD UR13, UR10, UR7, UR13 ;  /* 0x000000070a0d72a4 */ /* 0x000fe4000f8e020d */
[----:B------:R-:W-:Y:S02]  /*1370*/  UIADD3 UR7, UR16, -0x80, URZ ;  /* 0xffffff8010077890 */ /* 0x000fe4000fffe03f */
[----:B------:R-:W-:Y:S01]  /*1380*/  UIMAD UR35, UR6, UR27, URZ ;  /* 0x0000001b062372a4 */ /* 0x000fe2000f8e023f */
[----:B-1----:R-:W-:Y:S01]  /*1390*/  IMAD.MOV R0, RZ, RZ, -R5 ;  /* 0x000000ffff007224 */ /* 0x002fe200078e0a05 */
[----:B------:R-:W-:Y:S01]  /*13a0*/  UISETP.NE.AND UP3, UPT, UR22, URZ, UPT ;  /* 0x0000003f1600728c */ /* 0x000fe2000bf65270 */
[----:B------:R-:W-:Y:S01]  /*13b0*/  IMAD.MOV.U32 R4, RZ, RZ, RZ ;  /* 0x000000ffff047224 */ /* 0x000fe200078e00ff */
[----:B------:R-:W-:Y:S01]  /*13c0*/  UIMAD.WIDE.U32 UR14, UR10, UR6, URZ ;  /* 0x000000060a0e72a5 */ /* 0x000fe2000f8e003f */
[----:B------:R-:W-:Y:S01]  /*13d0*/  IMAD R0, R0, R6, RZ ;  /* 0x0000000600007224 */ /* 0x000fe200078e02ff */
[----:B------:R-:W-:-:S02]  /*13e0*/  UIADD3 UR48, UR29, UR13, URZ ;  /* 0x0000000d1d307290 */ /* 0x000fc4000fffe03f */
[----:B------:R-:W-:Y:S01]  /*13f0*/  UISETP.NE.AND UP1, UPT, UR33, -0x1, UPT ;  /* 0xffffffff2100788c */ /* 0x000fe2000bf25270 */
[----:B------:R-:W-:Y:S01]  /*1400*/  IMAD.HI.U32 R0, R5, R0, R4 ;  /* 0x0000000005007227 */ /* 0x000fe200078e0004 */
[----:B------:R-:W-:Y:S02]  /*1410*/  USHF.R.S32.HI UR37, URZ, 0x1f, UR7 ;  /* 0x0000001f3f257899 */ /* 0x000fe40008011407 */
[----:B------:R-:W-:Y:S02]  /*1420*/  UIADD3 UR13, UP2, UR7, UR38, URZ ;  /* 0x00000026070d7290 */ /* 0x000fe4000ff5e03f */
[----:B------:R-:W-:Y:S01]  /*1430*/  @UP0 UIADD3 UR51, UR17, UR35, URZ ;  /* 0x0000002311330290 */ /* 0x000fe2000fffe03f */
[----:B------:R-:W-:Y:S01]  /*1440*/  IMAD.HI.U32 R0, R0, R2, RZ ;  /* 0x0000000200007227 */ /* 0x000fe200078e00ff */
[----:B------:R-:W-:Y:S02]  /*1450*/  UIMAD UR17, UR11, UR6, URZ ;  /* 0x000000060b1172a4 */ /* 0x000fe4000f8e023f */
[----:B------:R-:W-:-:S02]  /*1460*/  USEL UR56, UR28, UR14, !UP0 ;  /* 0x0000000e1c387287 */ /* 0x000fc4000c000000 */
[----:B------:R-:W-:Y:S01]  /*1470*/  IADD3 R4, -R0, RZ, RZ ;  /* 0x000000ff00047210 */ /* 0x000fe20007ffe1ff */
[----:B------:R-:W-:Y:S02]  /*1480*/  UIADD3.X UR14, UR37, UR39, URZ, UP2, !UPT ;  /* 0x00000027250e7290 */ /* 0x000fe400097fe43f */
[----:B------:R-:W-:Y:S02]  /*1490*/  UIMAD UR11, UR11, UR13, URZ ;  /* 0x0000000d0b0b72a4 */ /* 0x000fe4000f8e023f */
[C---:B------:R-:W-:Y:S01]  /*14a0*/  IMAD R2, R6.reuse, R4, R2 ;  /* 0x0000000406027224 */ /* 0x040fe200078e0202 */
[----:B------:R-:W-:Y:S01]  /*14b0*/  ULDC UR29, c[0x0][0x2c4] ;  /* 0x0000b100001d7ab9 */ /* 0x000fe20000000800 */
[----:B------:R-:W-:Y:S02]  /*14c0*/  UIMAD UR19, UR10, UR14, UR11 ;  /* 0x0000000e0a1372a4 */ /* 0x000fe4000f8e020b */
[----:B------:R-:W-:Y:S01]  /*14d0*/  UIMAD.WIDE.U32 UR38, UR10, UR13, URZ ;  /* 0x0000000d0a2672a5 */ /* 0x000fe2000f8e003f */
[----:B------:R-:W-:Y:S01]  /*14e0*/  ISETP.GT.U32.AND P1, PT, R6, R2, PT ;  /* 0x000000020600720c */ /* 0x000fe20003f24070 */
[----:B------:R-:W-:Y:S01]  /*14f0*/  @UP3 UIMAD UR10, UR47, UR29, URZ ;  /* 0x0000001d2f0a32a4 */ /* 0x000fe2000f8e023f */
[----:B------:R-:W-:Y:S01]  /*1500*/  ULDC.U8 UR23, c[0x0][0x480] ;  /* 0x0001200000177ab9 */ /* 0x000fe20000000000 */
[----:B------:R-:W-:-:S02]  /*1510*/  @UP1 UIADD3 UR30, UR20, UR33, URZ ;  /* 0x00000021141e1290 */ /* 0x000fc4000fffe03f */
[----:B------:R-:W-:Y:S02]  /*1520*/  @UP1 UIADD3 UR32, UR20, UR33, URZ ;  /* 0x0000002114201290 */ /* 0x000fe4000fffe03f */
[----:B------:R-:W-:Y:S02]  /*1530*/  UIMAD UR50, UR58, UR24, URZ ;  /* 0x000000183a3272a4 */ /* 0x000fe4000f8e023f */
[----:B------:R-:W-:Y:S01]  /*1540*/  UISETP.NE.AND UP6, UPT, UR23, URZ, UPT ;  /* 0x0000003f1700728c */ /* 0x000fe2000bfc5270 */
[----:B------:R-:W-:-:S03]  /*1550*/  @UP1 ULDC.64 UR24, c[0x0][0x248] ;  /* 0x0000920000181ab9 */ /* 0x000fc60000000a00 */
[----:B------:R-:W-:Y:S01]  /*1560*/  @!P1 IMAD.IADD R2, R2, 0x1, -R6 ;  /* 0x0000000102029824 */ /* 0x000fe200078e0a06 */
[----:B------:R-:W-:Y:S01]  /*1570*/  @UP1 ULDC.64 UR22, c[0x0][0x250] ;  /* 0x0000940000161ab9 */ /* 0x000fe20000000a00 */
[----:B------:R-:W-:Y:S01]  /*1580*/  @!P1 VIADD R0, R0, 0x1 ;  /* 0x0000000100009836 */ /* 0x000fe20000000000 */
[----:B------:R-:W-:Y:S01]  /*1590*/  PLOP3.LUT P1, PT, PT, PT, UP1, 0x80, 0x0 ;  /* 0x000000000000781c */ /* 0x000fe20003f2f018 */
[----:B------:R-:W-:Y:S01]  /*15a0*/  @UP0 UIADD3 UR48, UR15, UR17, URZ ;  /* 0x000000110f300290 */ /* 0x000fe2000fffe03f */
[----:B------:R-:W-:Y:S01]  /*15b0*/  ISETP.GE.U32.AND P0, PT, R2, R6, PT ;  /* 0x000000060200720c */ /* 0x000fe20003f06070 */
[----:B------:R-:W-:Y:S01]  /*15c0*/  @UP3 USEL UR11, UR10, UR6, !UP0 ;  /* 0x000000060a0b3287 */ /* 0x000fe2000c000000 */
[----:B------:R-:W-:Y:S01]  /*15d0*/  LOP3.LUT R2, R7, UR58, RZ, 0x3c, !PT ;  /* 0x0000003a07027c12 */ /* 0x000fe2000f8e3cff */
[----:B------:R-:W-:Y:S02]  /*15e0*/  @UP1 UIMAD.WIDE.U32 UR16, UR30, UR24, URZ ;  /* 0x000000181e1012a5 */ /* 0x000fe4000f8e003f */
[----:B------:R-:W-:Y:S01]  /*15f0*/  @UP1 UIMAD UR30, UR30, UR25, URZ ;  /* 0x000000191e1e12a4 */ /* 0x000fe2000f8e023f */
[----:B------:R-:W-:Y:S01]  /*1600*/  ISETP.GE.AND P2, PT, R2, RZ, PT ;  /* 0x000000ff0200720c */ /* 0x000fe20003f46270 */
[----:B------:R-:W-:Y:S01]  /*1610*/  @UP1 UIMAD.WIDE.U32 UR14, UR32, UR22, URZ ;  /* 0x00000016200e12a5 */ /* 0x000fe2000f8e003f */
[----:B------:R-:W-:Y:S01]  /*1620*/  @UP3 ULDC UR10, c[0x0][0x2e4] ;  /* 0x0000b900000a3ab9 */ /* 0x000fe20000000800 */
[----:B------:R-:W-:-:S02]  /*1630*/  @UP1 UIMAD UR13, UR32, UR23, URZ ;  /* 0x00000017200d12a4 */ /* 0x000fc4000f8e023f */
[----:B------:R-:W-:Y:S02]  /*1640*/  @UP3 UIMAD UR28, UR58, UR10, UR11 ;  /* 0x0000000a3a1c32a4 */ /* 0x000fe4000f8e020b */
[----:B------:R-:W-:Y:S01]  /*1650*/  @P0 IADD3 R0, R0, 0x1, RZ ;  /* 0x0000000100000810 */ /* 0x000fe20007ffe0ff */
[----:B------:R-:W-:Y:S01]  /*1660*/  @!UP3 UIMAD UR10, UR47, UR53, UR58 ;  /* 0x000000352f0ab2a4 */ /* 0x000fe2000f8e023a */
[----:B------:R-:W-:Y:S01]  /*1670*/  PLOP3.LUT P0, PT, PT, PT, UP3, 0x80, 0x0 ;  /* 0x000000000000781c */ /* 0x000fe20003f0f038 */
[----:B------:R-:W-:Y:S02]  /*1680*/  USEL UR54, UR34, URZ, UP6 ;  /* 0x0000003f22367287 */ /* 0x000fe4000b000000 */
[----:B------:R-:W-:Y:S01]  /*1690*/  IMAD.MOV.U32 R14, RZ, RZ, R0 ;  /* 0x000000ffff0e7224 */ /* 0x000fe200078e0000 */
[----:B------:R-:W-:Y:S02]  /*16a0*/  USEL UR53, UR49, URZ, UP6 ;  /* 0x0000003f31357287 */ /* 0x000fe4000b000000 */
[----:B------:R-:W-:-:S02]  /*16b0*/  @UP1 UIADD3 UR32, UR17, UR30, URZ ;  /* 0x0000001e11201290 */ /* 0x000fc4000fffe03f */
[----:B------:R-:W-:Y:S01]  /*16c0*/  USHF.R.S32.HI UR40, URZ, 0x1f, UR21 ;  /* 0x0000001f3f287899 */ /* 0x000fe20008011415 */
[----:B------:R-:W-:Y:S01]  /*16d0*/  @!P2 IADD3 R14, -R14, RZ, RZ ;  /* 0x000000ff0e0ea210 */ /* 0x000fe20007ffe1ff */
[----:B------:R-:W-:Y:S01]  /*16e0*/  @!UP0 UIADD3 UR52, UR43, UR41, URZ ;  /* 0x000000292b348290 */ /* 0x000fe2000fffe03f */
[----:B------:R-:W-:Y:S01]  /*16f0*/  @!P3 LOP3.LUT R14, RZ, R7, RZ, 0x33, !PT ;  /* 0x00000007ff0eb212 */ /* 0x000fe200078e33ff */
[----:B------:R-:W-:Y:S02]  /*1700*/  USHF.R.S32.HI UR55, URZ, 0x1f, UR50 ;  /* 0x0000001f3f377899 */ /* 0x000fe40008011432 */
[----:B------:R-:W-:Y:S02]  /*1710*/  USHF.R.S32.HI UR46, URZ, 0x7, UR36 ;  /* 0x000000073f2e7899 */ /* 0x000fe40008011424 */
[----:B------:R-:W-:Y:S02]  /*1720*/  @UP1 UIADD3 UR35, UR15, UR13, URZ ;  /* 0x0000000d0f231290 */ /* 0x000fe4000fffe03f */
[----:B------:R-:W-:-:S02]  /*1730*/  @!UP3 UIMAD UR28, UR10, UR29, URZ ;  /* 0x0000001d0a1cb2a4 */ /* 0x000fc4000f8e023f */
        /* <DEDUP_REMOVED lines=16> */
.L_x_904:
        /* <DEDUP_REMOVED lines=13> */
.L_x_905:
        /* <DEDUP_REMOVED lines=11> */
.L_x_906:
[----:B------:R-:W-:Y:S02]  /*19c0*/  ULDC UR6, c[0x0][0x270] ;  /* 0x00009c0000067ab9 */ /* 0x000fe40000000800 */
[----:B------:R-:W-:-:S04]  /*19d0*/  UIMAD UR6, UR47, UR6, UR58 ;  /* 0x000000062f0672a4 */ /* 0x000fc8000f8e023a */
[----:B------:R-:W-:-:S12]  /*19e0*/  UIMAD UR6, UR6, UR60, URZ ;  /* 0x0000003c060672a4 */ /* 0x000fd8000f8e023f */
.L_x_907:
[----:B------:R-:W1:Y:S01]  /*19f0*/  S2R R6, SR_TID.X ;  /* 0x0000000000067919 */ /* 0x000e620000002100 */
[----:B------:R-:W2:Y:S01]  /*1a00*/  LDC.64 R4, c[0x0][0x420] ;  /* 0x00010800ff047b82 */ /* 0x000ea20000000a00 */
[----:B------:R-:W-:Y:S01]  /*1a10*/  ULDC UR13, c[0x0][0x2dc] ;  /* 0x0000b700000d7ab9 */ /* 0x000fe20000000800 */
[----:B------:R-:W-:Y:S01]  /*1a20*/  ULDC UR14, c[0x0][0x270] ;  /* 0x00009c00000e7ab9 */ /* 0x000fe20000000800 */
[----:B------:R-:W-:Y:S01]  /*1a30*/  UIADD3 UR41, UR7, UR6, URZ ;  /* 0x0000000607297290 */ /* 0x000fe2000fffe03f */
[--C-:B------:R-:W-:Y:S01]  /*1a40*/  SHF.R.S32.HI R27, RZ, 0x1f, R194.reuse ;  /* 0x0000001fff1b7819 */ /* 0x100fe200000114c2 */
[----:B------:R-:W-:Y:S01]  /*1a50*/  UIMAD UR6, UR13, UR14, URZ ;  /* 0x0000000e0d0672a4 */ /* 0x000fe2000f8e023f */
[----:B------:R-:W-:Y:S01]  /*1a60*/  IMAD.MOV.U32 R26, RZ, RZ, R194 ;  /* 0x000000ffff1a7224 */ /* 0x000fe200078e00c2 */
[----:B------:R-:W-:Y:S01]  /*1a70*/  UIADD3 UR10, UR7, UR28, URZ ;  /* 0x0000001c070a7290 */ /* 0x000fe2000fffe03f */
[----:B------:R-:W-:Y:S01]  /*1a80*/  BSSY B1, `(.L_x_903) ;  /* 0x0000b52000017945 */ /* 0x000fe20003800000 */
[----:B------:R-:W-:Y:S01]  /*1a90*/  ULDC.64 UR16, c[0x0][0x2b0] ;  /* 0x0000ac0000107ab9 */ /* 0x000fe20000000a00 */
[----:B------:R-:W-:-:S02]  /*1aa0*/  UIADD3 UR13, -UR12, UR31, UR21 ;  /* 0x0000001f0c0d7290 */ /* 0x000fc4000fffe115 */
[----:B------:R-:W-:Y:S02]  /*1ab0*/  UIMAD.WIDE UR16, UR10, 0x4, UR16 ;  /* 0x000000040a1078a5 */ /* 0x000fe4000f8e0210 */
[----:B------:R-:W-:Y:S02]  /*1ac0*/  USHF.R.S32.HI UR19, URZ, 0x1f, UR58 ;  /* 0x0000001f3f137899 */ /* 0x000fe4000801143a */
[----:B------:R-:W-:Y:S01]  /*1ad0*/  USHF.L.U32 UR10, UR6, 0x7, URZ ;  /* 0x00000007060a7899 */ /* 0x000fe2000800063f */
[----:B------:R-:W-:Y:S01]  /*1ae0*/  ULDC UR14, c[0x0][0x398] ;  /* 0x0000e600000e7ab9 */ /* 0x000fe20000000800 */
[----:B------:R-:W-:Y:S01]  /*1af0*/  ULDC.64 UR28, c[0x0][0x258] ;  /* 0x00009600001c7ab9 */ /* 0x000fe20000000a00 */
[----:B------:R-:W-:Y:S01]  /*1b00*/  ULDC.64 UR42, c[0x0][0x210] ;  /* 0x00008400002a7ab9 */ /* 0x000fe20000000a00 */
[----:B------:R-:W-:Y:S01]  /*1b10*/  ULDC.64 UR44, c[0x0][0x478] ;  /* 0x00011e00002c7ab9 */ /* 0x000fe20000000a00 */
[----:B--2---:R-:W-:-:S04]  /*1b20*/  IMAD R10, R4, UR37, RZ ;  /* 0x00000025040a7c24 */ /* 0x004fc8000f8e02ff */
[----:B------:R-:W-:Y:S01]  /*1b30*/  IMAD R10, R5, UR7, R10 ;  /* 0x00000007050a7c24 */ /* 0x000fe2000f8e020a */
[----:B-1----:R-:W-:-:S04]  /*1b40*/  SHF.R.S32.HI R7, RZ, 0x1f, R6 ;  /* 0x0000001fff077819 */ /* 0x002fc80000011406 */
[CC--:B------:R-:W-:Y:S02]  /*1b50*/  LEA.HI R2, R7.reuse, R6.reuse, RZ, 0x5 ;  /* 0x0000000607027211 */ /* 0x0c0fe400078f28ff */
[----:B------:R-:W-:Y:S02]  /*1b60*/  LEA.HI R7, R7, R6, RZ, 0x3 ;  /* 0x0000000607077211 */ /* 0x000fe400078f18ff */
[----:B------:R-:W-:Y:S02]  /*1b70*/  LOP3.LUT R0, R2, 0xffffffe0, RZ, 0xc0, !PT ;  /* 0xffffffe002007812 */ /* 0x000fe400078ec0ff */
[----:B------:R-:W-:-:S03]  /*1b80*/  SHF.R.S32.HI R2, RZ, 0x5, R2 ;  /* 0x00000005ff027819 */ /* 0x000fc60000011402 */
[----:B------:R-:W-:Y:S01]  /*1b90*/  IMAD.IADD R0, R6, 0x1, -R0 ;  /* 0x0000000106007824 */ /* 0x000fe200078e0a00 */
[----:B------:R-:W-:-:S03]  /*1ba0*/  IADD3 R6, P0, R194, UR11, RZ ;  /* 0x0000000bc2067c10 */ /* 0x000fc6000ff1e0ff */
[----:B------:R-:W-:Y:S01]  /*1bb0*/  IMAD R13, R2, UR6, R0 ;  /* 0x00000006020d7c24 */ /* 0x000fe2000f8e0200 */
[----:B------:R-:W-:Y:S01]  /*1bc0*/  SHF.R.S32.HI R0, RZ, 0x3, R7 ;  /* 0x00000003ff007819 */ /* 0x000fe20000011407 */
[----:B------:R-:W-:Y:S01]  /*1bd0*/  UIADD3 UR6, UR13, -UR14, URZ ;  /* 0x8000000e0d067290 */ /* 0x000fe2000fffe03f */
[----:B------:R-:W-:Y:S01]  /*1be0*/  IADD3.X R7, R27, UR52, RZ, P0, !PT ;  /* 0x000000341b077c10 */ /* 0x000fe200087fe4ff */
[----:B------:R-:W-:Y:S01]  /*1bf0*/  UIADD3 UR13, UP5, UP4, UR38, UR10, UR50 ;  /* 0x0000000a260d7290 */ /* 0x000fe2000fcbe032 */
[----:B------:R-:W-:Y:S01]  /*1c00*/  SHF.R.S32.HI R24, RZ, 0x1f, R0 ;  /* 0x0000001fff187819 */ /* 0x000fe20000011400 */
[----:B------:R-:W-:Y:S01]  /*1c10*/  ULDC.64 UR14, c[0x0][0x428] ;  /* 0x00010a00000e7ab9 */ /* 0x000fe20000000a00 */
[----:B------:R-:W-:Y:S01]  /*1c20*/  IADD3 R2, P0, R0, UR7, RZ ;  /* 0x0000000700027c10 */ /* 0x000fe2000ff1e0ff */
[----:B------:R-:W-:Y:S01]  /*1c30*/  IMAD.WIDE.U32 R6, R4, UR7, R6 ;  /* 0x0000000704067c25 */ /* 0x000fe2000f8e0006 */
[----:B------:R-:W-:Y:S02]  /*1c40*/  UIMAD UR7, UR19, UR28, URZ ;  /* 0x0000001c130772a4 */ /* 0x000fe4000f8e023f */
[----:B------:R-:W-:Y:S01]  /*1c50*/  IADD3.X R11, R24, UR37, RZ, P0, !PT ;  /* 0x00000025180b7c10 */ /* 0x000fe200087fe4ff */
[----:B------:R-:W-:Y:S01]  /*1c60*/  IMAD.WIDE.U32 R8, R2, UR26, R26 ;  /* 0x0000001a02087c25 */ /* 0x000fe2000f8e001a */
[----:B------:R-:W-:-:S02]  /*1c70*/  UIMAD UR11, UR19, UR14, URZ ;  /* 0x0000000e130b72a4 */ /* 0x000fc4000f8e023f */
[----:B------:R-:W-:Y:S01]  /*1c80*/  UIMAD UR29, UR58, UR29, UR7 ;  /* 0x0000001d3a1d72a4 */ /* 0x000fe2000f8e0207 */
[----:B------:R-:W-:Y:S01]  /*1c90*/  IMAD R11, R11, UR26, RZ ;  /* 0x0000001a0b0b7c24 */ /* 0x000fe2000f8e02ff */
[----:B------:R-:W-:Y:S01]  /*1ca0*/  IADD3 R8, P0, R8, UR57, RZ ;  /* 0x0000003908087c10 */ /* 0x000fe2000ff1e0ff */
[----:B------:R-:W-:Y:S01]  /*1cb0*/  IMAD.U32 R12, RZ, RZ, UR14 ;  /* 0x0000000eff0c7e24 */ /* 0x000fe2000f8e00ff */
[----:B------:R-:W-:Y:S01]  /*1cc0*/  USHF.R.S32.HI UR19, URZ, 0x1f, UR6 ;  /* 0x0000001f3f137899 */ /* 0x000fe20008011406 */
[----:B------:R-:W-:Y:S01]  /*1cd0*/  IMAD R2, R2, UR27, R11 ;  /* 0x0000001b02027c24 */ /* 0x000fe2000f8e020b */
[----:B------:R-:W-:Y:S01]  /*1ce0*/  UIADD3 UR7, UP3, UP2, UR54, UR13, UR56 ;  /* 0x0000000d36077290 */ /* 0x000fe2000fa7e038 */
[----:B------:R-:W-:Y:S01]  /*1cf0*/  IMAD.IADD R7, R7, 0x1, R10 ;  /* 0x0000000107077824 */ /* 0x000fe200078e020a */
[----:B------:R-:W-:Y:S01]  /*1d00*/  USHF.R.S32.HI UR10, URZ, 0x1f, UR10 ;  /* 0x0000001f3f0a7899 */ /* 0x000fe2000801140a */
[----:B------:R-:W-:Y:S01]  /*1d10*/  IMAD R10, R24, R4, RZ ;  /* 0x00000004180a7224 */ /* 0x000fe200078e02ff */
[----:B------:R-:W-:Y:S01]  /*1d20*/  IADD3.X R9, R9, UR51, R2, P0, !PT ;  /* 0x0000003309097c10 */ /* 0x000fe200087fe402 */
[----:B------:R-:W-:Y:S01]  /*1d30*/  IMAD.U32 R2, RZ, RZ, UR28 ;  /* 0x0000001cff027e24 */ /* 0x000fe2000f8e00ff */
[----:B------:R-:W-:Y:S01]  /*1d40*/  UIMAD UR11, UR58, UR15, UR11 ;  /* 0x0000000f3a0b72a4 */ /* 0x000fe2000f8e020b */
[----:B------:R-:W-:Y:S01]  /*1d50*/  IMAD.WIDE.U32 R6, R12, UR58, R6 ;  /* 0x0000003a0c067c25 */ /* 0x000fe2000f8e0006 */
[----:B------:R-:W-:-:S02]  /*1d60*/  ULEA.HI UR19, UR19, UR6, URZ, 0x7 ;  /* 0x0000000613137291 */ /* 0x000fc4000f8f383f */
[----:B------:R-:W-:Y:S01]  /*1d70*/  UIADD3.X UR6, UR49, UR10, UR55, UP5, UP4 ;  /* 0x0000000a31067290 */ /* 0x000fe2000afe8437 */
[----:B------:R-:W-:Y:S01]  /*1d80*/  IMAD.WIDE.U32 R8, R2, UR58, R8 ;  /* 0x0000003a02087c25 */ /* 0x000fe2000f8e0008 */
[----:B------:R-:W-:Y:S01]  /*1d90*/  IADD3 R2, P0, R13, UR7, RZ ;  /* 0x000000070d027c10 */ /* 0x000fe2000ff1e0ff */
[----:B------:R-:W-:Y:S01]  /*1da0*/  ULDC.64 UR36, c[0x0][0x400] ;  /* 0x0001000000247ab9 */ /* 0x000fe20000000a00 */
[----:B------:R-:W-:Y:S01]  /*1db0*/  UIADD3.X UR10, UR53, UR6, UR48, UP3, UP2 ;  /* 0x00000006350a7290 */ /* 0x000fe20009fe4430 */
[----:B------:R-:W-:Y:S01]  /*1dc0*/  VIADD R7, R7, UR11 ;  /* 0x0000000b07077c36 */ /* 0x000fe20008000000 */
[----:B------:R-:W-:Y:S01]  /*1dd0*/  LEA R12, P2, R2, UR36, 0x2 ;  /* 0x00000024020c7c11 */ /* 0x000fe2000f8410ff */
[C---:B------:R-:W-:Y:S01]  /*1de0*/  IMAD R11, R0.reuse, R5, R10 ;  /* 0x00000005000b7224 */ /* 0x040fe200078e020a */
[----:B------:R-:W-:Y:S01]  /*1df0*/  USHF.R.S32.HI UR19, URZ, 0x7, UR19 ;  /* 0x000000073f137899 */ /* 0x000fe20008011413 */
[----:B------:R-:W-:Y:S01]  /*1e00*/  IMAD.WIDE.U32 R6, R0, R4, R6 ;  /* 0x0000000400067225 */ /* 0x000fe200078e0006 */
[----:B------:R-:W-:Y:S01]  /*1e10*/  ULDC.64 UR38, c[0x0][0x3e0] ;  /* 0x0000f80000267ab9 */ /* 0x000fe20000000a00 */
[----:B------:R-:W-:Y:S01]  /*1e20*/  LEA.HI.X.SX32 R10, R13, UR10, 0x1, P0 ;  /* 0x0000000a0d0a7c11 */ /* 0x000fe200080f0eff */
[----:B------:R1:W-:Y:S01]  /*1e30*/  STL [R1+0x30], R12 ;  /* 0x0000300c01007387 */ /* 0x0003e20000100800 */
[----:B------:R-:W-:Y:S01]  /*1e40*/  VIADD R9, R9, UR29 ;  /* 0x0000001d09097c36 */ /* 0x000fe20008000000 */
[----:B------:R-:W-:Y:S01]  /*1e50*/  UISETP.LT.AND UP0, UPT, URZ, UR19, UPT ;  /* 0x000000133f00728c */ /* 0x000fe2000bf01270 */
[----:B------:R-:W-:Y:S01]  /*1e60*/  IMAD.IADD R7, R7, 0x1, R11 ;  /* 0x0000000107077824 */ /* 0x000fe200078e020b */
[----:B------:R-:W-:Y:S01]  /*1e70*/  LEA R13, P3, R6, UR38, 0x1 ;  /* 0x00000026060d7c11 */ /* 0x000fe2000f8608ff */
[----:B------:R-:W-:Y:S01]  /*1e80*/  UIMAD.WIDE UR6, UR41, 0x4, UR44 ;  /* 0x00000004290678a5 */ /* 0x000fe2000f8e022c */
[----:B------:R-:W-:Y:S01]  /*1e90*/  LEA.HI.X R2, R2, UR37, R10, 0x2, P2 ;  /* 0x0000002502027c11 */ /* 0x000fe200090f140a */
[----:B------:R-:W-:Y:S01]  /*1ea0*/  USEL UR19, URZ, UR19, !UP0 ;  /* 0x000000133f137287 */ /* 0x000fe2000c000000 */
[----:B------:R-:W-:Y:S01]  /*1eb0*/  LEA.HI.X R16, R6, UR39, R7, 0x1, P3 ;  /* 0x0000002706107c11 */ /* 0x000fe200098f0c07 */
[----:B------:R-:W-:Y:S01]  /*1ec0*/  UMOV UR14, UR16 ;  /* 0x00000010000e7c82 */ /* 0x000fe20008000000 */
[----:B------:R-:W-:-:S02]  /*1ed0*/  UIADD3 UR10, UR46, -0x1, URZ ;  /* 0xffffffff2e0a7890 */ /* 0x000fc4000fffe03f */
[----:B------:R-:W-:Y:S01]  /*1ee0*/  UISETP.GT.AND UP0, UPT, UR46, UR19, UPT ;  /* 0x000000132e00728c */ /* 0x000fe2000bf04270 */
[----:B------:R-:W-:Y:S01]  /*1ef0*/  UMOV UR13, UR17 ;  /* 0x00000011000d7c82 */ /* 0x000fe20008000000 */
[----:B------:R-:W-:Y:S01]  /*1f00*/  UMOV UR16, UR6 ;  /* 0x0000000600107c82 */ /* 0x000fe20008000000 */
[----:B------:R-:W-:-:S03]  /*1f10*/  UMOV UR15, UR7 ;  /* 0x00000007000f7c82 */ /* 0x000fc60008000000 */
[----:B------:R-:W-:Y:S02]  /*1f20*/  PLOP3.LUT P0, PT, PT, PT, UP0, 0x80, 0x0 ;  /* 0x000000000000781c */ /* 0x000fe40003f0f008 */
[----:B-1----:R-:W-:-:S04]  /*1f30*/  LEA R12, P4, R8, UR42, 0x1 ;  /* 0x0000002a080c7c11 */ /* 0x002fc8000f8808ff */
[----:B------:R-:W-:Y:S01]  /*1f40*/  LEA.HI.X R11, R8, UR43, R9, 0x1, P4 ;  /* 0x0000002b080b7c11 */ /* 0x000fe2000a0f0c09 */
[----:B------:R1:W-:Y:S04]  /*1f50*/  STL [R1+0x40], R12 ;  /* 0x0000400c01007387 */ /* 0x0003e80000100800 */
[----:B------:R1:W-:Y:S04]  /*1f60*/  STL [R1+0x44], R13 ;  /* 0x0000440d01007387 */ /* 0x0003e80000100800 */
[----:B------:R1:W-:Y:S04]  /*1f70*/  STL [R1+0x2c], R2 ;  /* 0x00002c0201007387 */ /* 0x0003e80000100800 */
[----:B------:R1:W-:Y:S04]  /*1f80*/  STL [R1+0x3c], R11 ;  /* 0x00003c0b01007387 */ /* 0x0003e80000100800 */
[----:B------:R1:W-:Y:S01]  /*1f90*/  STL [R1+0x38], R16 ;  /* 0x0000381001007387 */ /* 0x0003e20000100800 */
        /* <DEDUP_REMOVED lines=20> */
.L_x_909:
        /* <DEDUP_REMOVED lines=20> */
.L_x_910:
[----:B------:R-:W-:Y:S01]  /*2220*/  UIMAD UR13, UR40, UR10, URZ ;  /* 0x0000000a280d72a4 */ /* 0x000fe2000f8e023f */
[----:B------:R-:W-:Y:S01]  /*2230*/  IMAD.U32 R4, RZ, RZ, UR10 ;  /* 0x0000000aff047e24 */ /* 0x000fe2000f8e00ff */
[----:B------:R-:W-:Y:S01]  /*2240*/  ULDC UR14, c[0x0][0x2d0] ;  /* 0x0000b400000e7ab9 */ /* 0x000fe20000000800 */
[C---:B-1----:R-:W-:Y:S01]  /*2250*/  VIADD R2, R0.reuse, 0x20 ;  /* 0x0000002000027836 */ /* 0x042fe20000000000 */
        /* <DEDUP_REMOVED lines=31> */
.L_x_912:
[----:B------:R-:W-:Y:S05]  /*2450*/  BSYNC B0 ;  /* 0x0000000000007941 */ /* 0x000fea0003800000 */
.L_x_911:
        /* <DEDUP_REMOVED lines=14> */
.L_x_914:
[----:B------:R-:W-:Y:S05]  /*2540*/  BSYNC B0 ;  /* 0x0000000000007941 */ /* 0x000fea0003800000 */
.L_x_913:
        /* <DEDUP_REMOVED lines=14> */
.L_x_916:
[----:B------:R-:W-:Y:S05]  /*2630*/  BSYNC B0 ;  /* 0x0000000000007941 */ /* 0x000fea0003800000 */
.L_x_915:
        /* <DEDUP_REMOVED lines=14> */
.L_x_918:
[----:B------:R-:W-:Y:S05]  /*2720*/  BSYNC B0 ;  /* 0x0000000000007941 */ /* 0x000fea0003800000 */
.L_x_917:
        /* <DEDUP_REMOVED lines=26> */
.L_x_920:
[----:B------:R-:W-:Y:S05]  /*28d0*/  BSYNC B0 ;  /* 0x0000000000007941 */ /* 0x000fea0003800000 */
.L_x_919:
        /* <DEDUP_REMOVED lines=14> */
.L_x_922:
[----:B------:R-:W-:Y:S05]  /*29c0*/  BSYNC B0 ;  /* 0x0000000000007941 */ /* 0x000fea0003800000 */
.L_x_921:
        /* <DEDUP_REMOVED lines=14> */
.L_x_924:
[----:B------:R-:W-:Y:S05]  /*2ab0*/  BSYNC B0 ;  /* 0x0000000000007941 */ /* 0x000fea0003800000 */
.L_x_923:
        /* <DEDUP_REMOVED lines=14> */
.L_x_908:
[----:B------:R-:W1:Y:S01]  /*2ba0*/  LDL R7, [R1+0x70] ;  /* 0x0000700001077983 */ /* 0x000e620000100800 */
        /* <DEDUP_REMOVED lines=17> */
[C---:B-1----:R-:W-:Y:S01]  /*2cc0*/  LEA R2, R7.reuse, UR4, 0x1 ;  /* 0x0000000407027c11 */ /* 0x042fe2000f8e08ff */
        /* <DEDUP_REMOVED lines=14> */
.L_x_927:
[----:B------:R-:W-:Y:S05]  /*2db0*/  BSYNC B0 ;  /* 0x0000000000007941 */ /* 0x000fea0003800000 */
.L_x_926:
        /* <DEDUP_REMOVED lines=14> */
.L_x_929:
[----:B------:R-:W-:Y:S05]  /*2ea0*/  BSYNC B0 ;  /* 0x0000000000007941 */ /* 0x000fea0003800000 */
.L_x_928:
        /* <DEDUP_REMOVED lines=13> */
.L_x_931:
[----:B------:R-:W-:Y:S05]  /*2f80*/  BSYNC B0 ;  /* 0x0000000000007941 */ /* 0x000fea0003800000 */
.L_x_930:
        /* <DEDUP_REMOVED lines=16> */
.L_x_933:
[----:B------:R-:W-:Y:S05]  /*3090*/  BSYNC B0 ;  /* 0x0000000000007941 */ /* 0x000fea0003800000 */
.L_x_932:
        /* <DEDUP_REMOVED lines=19> */
.L_x_935:
[----:B------:R-:W-:Y:S05]  /*31d0*/  BSYNC B0 ;  /* 0x0000000000007941 */ /* 0x000fea0003800000 */
.L_x_934:
        /* <DEDUP_REMOVED lines=21> */
.L_x_937:
[----:B------:R-:W-:Y:S05]  /*3330*/  BSYNC B0 ;  /* 0x0000000000007941 */ /* 0x000fea0003800000 */
.L_x_936:
        /* <DEDUP_REMOVED lines=21> */
.L_x_939:
[----:B------:R-:W-:Y:S05]  /*3490*/  BSYNC B0 ;  /* 0x0000000000007941 */ /* 0x000fea0003800000 */
.L_x_938:
        /* <DEDUP_REMOVED lines=13> */
[----:B---3--:R-:W-:Y:S01]  /*3570*/  MOV R6, UR26 ;  /* 0x0000001a00067c02 */ /* 0x008fe20008000f00 */
[----:B------:R-:W-:Y:S01]  /*3580*/  UIMAD UR7, UR27, 0xc0, URZ ;  /* 0x000000c01b0778a4 */ /* 0x000fe2000f8e023f */
[----:B------:R-:W-:Y:S02]  /*3590*/  MOV R4, R12 ;  /* 0x0000000c00047202 */ /* 0x000fe40000000f00 */
[----:B------:R-:W-:-:S03]  /*35a0*/  MOV R5, R11 ;  /* 0x0000000b00057202 */ /* 0x000fc60000000f00 */
[----:B------:R-:W-:-:S05]  /*35b0*/  IMAD.WIDE.U32 R4, R6, 0xc0, R4 ;  /* 0x000000c006047825 */ /* 0x000fca00078e0004 */
[----:B------:R-:W-:-:S05]  /*35c0*/  IADD3 R5, R5, UR7, RZ ;  /* 0x0000000705057c10 */ /* 0x000fca000fffe0ff */
[----:B------:R-:W-:Y:S01]  /*35d0*/  @!PT LDS RZ, [RZ] ;  /* 0x00000000fffff984 */ /* 0x000fe20000000800 */
[----:B------:R-:W-:Y:S01]  /*35e0*/  @!PT LDS RZ, [RZ] ;  /* 0x00000000fffff984 */ /* 0x000fe20000000800 */
[----:B------:R-:W-:Y:S01]  /*35f0*/  @!PT LDS RZ, [RZ] ;  /* 0x00000000fffff984 */ /* 0x000fe20000000800 */
[----:B------:R3:W-:Y:S02]  /*3600*/  LDGSTS.E.BYPASS.LTC128B.128 [R195+0x3000], desc[UR8][R4.64] ;  /* 0x0300000004c37fae */ /* 0x0007e4000b901d48 */
.L_x_941:
[----:B------:R-:W-:Y:S05]  /*3610*/  BSYNC B0 ;  /* 0x0000000000007941 */ /* 0x000fea0003800000 */
.L_x_940:
[----:B------:R-:W5:Y:S01]  /*3620*/  LDL R25, [R1+0x78] ;  /* 0x0000780001197983 */ /* 0x000f620000100800 */
        /* <DEDUP_REMOVED lines=26> */
[C---:B------:R-:W-:Y:S02]  /*37d0*/  @!P6 LEA R16, P0, R6.reuse, UR14, 0x2 ;  /* 0x0000000e0610ec11 */ /* 0x040fe4000f8010ff */
[----:B------:R-:W-:Y:S01]  /*37e0*/  P2R R19, PR, RZ, 0x8 ;  /* 0x00000008ff137803 */ /* 0x000fe20000000000 */
[----:B------:R-:W-:Y:S01]  /*37f0*/  IMAD.IADD R10, R5, 0x1, R7 ;  /* 0x00000001050a7824 */ /* 0x000fe200078e0207 */
[----:B------:R-:W-:-:S02]  /*3800*/  @!P6 LEA.HI.X R17, R6, UR13, R8, 0x2, P0 ;  /* 0x0000000d0611ec11 */ /* 0x000fc400080f1408 */
        /* <DEDUP_REMOVED lines=21> */
.L_x_943:
[----:B------:R-:W-:Y:S05]  /*3960*/  BSYNC B0 ;  /* 0x0000000000007941 */ /* 0x000fea0003800000 */
.L_x_942:
        /* <DEDUP_REMOVED lines=23> */
.L_x_945:
[----:B------:R-:W-:Y:S05]  /*3ae0*/  BSYNC B0 ;  /* 0x0000000000007941 */ /* 0x000fea0003800000 */
.L_x_944:
        /* <DEDUP_REMOVED lines=23> */
.L_x_947:
[----:B------:R-:W-:Y:S05]  /*3c60*/  BSYNC B0 ;  /* 0x0000000000007941 */ /* 0x000fea0003800000 */
.L_x_946:
        /* <DEDUP_REMOVED lines=23> */
.L_x_949:
[----:B------:R-:W-:Y:S05]  /*3de0*/  BSYNC B0 ;  /* 0x0000000000007941 */ /* 0x000fea0003800000 */
.L_x_948:
        /* <DEDUP_REMOVED lines=32> */
.L_x_951:
[----:B------:R-:W-:Y:S05]  /*3ff0*/  BSYNC B0 ;  /* 0x0000000000007941 */ /* 0x000fea0003800000 */
.L_x_950:
        /* <DEDUP_REMOVED lines=22> */
.L_x_953:
[----:B------:R-:W-:Y:S05]  /*4160*/  BSYNC B0 ;  /* 0x0000000000007941 */ /* 0x000fea0003800000 */
.L_x_952:
        /* <DEDUP_REMOVED lines=22> */
.L_x_955:
[----:B------:R-:W-:Y:S05]  /*42d0*/  BSYNC B0 ;  /* 0x0000000000007941 */ /* 0x000fea0003800000 */
.L_x_954:
        /* <DEDUP_REMOVED lines=22> */
.L_x_957:
[----:B------:R-:W-:Y:S05]  /*4440*/  BSYNC B0 ;  /* 0x0000000000007941 */ /* 0x000fea0003800000 */
.L_x_956:
[----:B------:R-:W-:Y:S01]  /*4450*/  ISETP.NE.AND P0, PT, R18, RZ, PT ;  /* 0x000000ff1200720c */ /* 0x000fe20003f05270 */
[----:B-1234-:R-:W-:Y:S01]  /*4460*/  IMAD.MOV.U32 R2, RZ, RZ, 0x7f800000 ;  /* 0x7f800000ff027424 */ /* 0x01efe200078e00ff */
[----:B------:R-:W-:Y:S01]  /*4470*/  ISETP.NE.AND P3, PT, R11, RZ, PT ;  /* 0x000000ff0b00720c */ /* 0x000fe20003f65270 */
[----:B------:R-:W-:Y:S01]  /*4480*/  IMAD.MOV.U32 R0, RZ, RZ, 0x7f800000 ;  /* 0x7f800000ff007424 */ /* 0x000fe200078e00ff */
[----:B------:R-:W-:Y:S01]  /*4490*/  ISETP.NE.AND P2, PT, R19, RZ, PT ;  /* 0x000000ff1300720c */ /* 0x000fe20003f45270 */
[----:B------:R-:W-:Y:S01]  /*44a0*/  IMAD.MOV.U32 R6, RZ, RZ, 0x7f800000 ;  /* 0x7f800000ff067424 */ /* 0x000fe200078e00ff */
[----:B------:R-:W2:Y:S01]  /*44b0*/  LDL R4, [R1+0x80] ;  /* 0x0000800001047983 */ /* 0x000ea20000100800 */
[----:B------:R-:W-:Y:S01]  /*44c0*/  IMAD.MOV.U32 R5, RZ, RZ, 0x7f800000 ;  /* 0x7f800000ff057424 */ /* 0x000fe200078e00ff */
[----:B------:R-:W-:Y:S02]  /*44d0*/  ULDC UR22, c[0x0][0x2d0] ;  /* 0x0000b40000167ab9 */ /* 0x000fe40000000800 */
[----:B------:R-:W0:Y:S01]  /*44e0*/  LDGDEPBAR ;  /* 0x00000000000079af */ /* 0x000e220000000000 */
[----:B------:R-:W-:Y:S01]  /*44f0*/  VIADD R190, R193, 0x2000 ;  /* 0x00002000c1be7836 */ /* 0x000fe20000000000 */
[----:B------:R-:W-:Y:S01]  /*4500*/  ULDC UR23, c[0x0][0x2dc] ;  /* 0x0000b70000177ab9 */ /* 0x000fe20000000800 */
[----:B------:R-:W-:Y:S01]  /*4510*/  VIADD R184, R192, 0x2000 ;  /* 0x00002000c0b87836 */ /* 0x000fe20000000000 */
[----:B------:R-:W3:Y:S01]  /*4520*/  @!P0 LDG.E R2, desc[UR8][R12.64+0x100] ;  /* 0x000100080c028981 */ /* 0x000ee2000c1e1900 */
[----:B------:R-:W-:-:S02]  /*4530*/  IMAD.MOV.U32 R185, RZ, RZ, 0x40 ;  /* 0x00000040ffb97424 */ /* 0x000fc400078e00ff */
[----:B------:R-:W-:Y:S01]  /*4540*/  IMAD.MOV.U32 R191, RZ, RZ, 0x20 ;  /* 0x00000020ffbf7424 */ /* 0x000fe200078e00ff */
[----:B------:R-:W4:Y:S01]  /*4550*/  @!P6 LDG.E R0, desc[UR8][R16.64] ;  /* 0x000000081000e981 */ /* 0x000f22000c1e1900 */
[----:B------:R-:W-:Y:S01]  /*4560*/  UIADD3 UR21, UR31, 0x80, UR21 ;  /* 0x000000801f157890 */ /* 0x000fe2000fffe015 */
[----:B------:R-:W-:Y:S02]  /*4570*/  CS2R R126, SRZ ;  /* 0x00000000007e7805 */ /* 0x000fe4000001ff00 */
[----:B------:R-:W-:Y:S01]  /*4580*/  CS2R R124, SRZ ;  /* 0x00000000007c7805 */ /* 0x000fe2000001ff00 */
[----:B------:R-:W5:Y:S01]  /*4590*/  @!P3 LDG.E R6, desc[UR8][R12.64] ;  /* 0x000000080c06b981 */ /* 0x000f62000c1e1900 */
[----:B------:R-:W-:Y:S02]  /*45a0*/  CS2R R130, SRZ ;  /* 0x0000000000827805 */ /* 0x000fe4000001ff00 */
[----:B------:R-:W-:Y:S02]  /*45b0*/  CS2R R128, SRZ ;  /* 0x0000000000807805 */ /* 0x000fe4000001ff00 */
[----:B------:R-:W-:Y:S01]  /*45c0*/  CS2R R122, SRZ ;  /* 0x00000000007a7805 */ /* 0x000fe2000001ff00 */
[----:B------:R-:W2:Y:S01]  /*45d0*/  @!P2 LDG.E R5, desc[UR8][R12.64+0x20] ;  /* 0x000020080c05a981 */ /* 0x000ea2000c1e1900 */
[----:B------:R-:W-:-:S02]  /*45e0*/  SEL R190, R190, R193, !P1 ;  /* 0x000000c1bebe7207 */ /* 0x000fc40004800000 */
[----:B------:R-:W-:Y:S02]  /*45f0*/  CS2R R120, SRZ ;  /* 0x0000000000787805 */ /* 0x000fe4000001ff00 */
[----:B------:R-:W-:Y:S02]  /*4600*/  SEL R184, R184, R192, !P1 ;  /* 0x000000c0b8b87207 */ /* 0x000fe40004800000 */
        /* <DEDUP_REMOVED lines=26> */
[----:B------:R-:W-:Y:S01]  /*47b0*/  LEA R190, R190, UR4, 0x1 ;  /* 0x00000004bebe7c11 */ /* 0x000fe2000f8e08ff */
[----:B------:R-:W-:Y:S01]  /*47c0*/  ULDC UR6, c[0x0][0x39c] ;  /* 0x0000e70000067ab9 */ /* 0x000fe20000000800 */
[----:B------:R-:W-:Y:S01]  /*47d0*/  LEA R184, R184, UR4, 0x1 ;  /* 0x00000004b8b87c11 */ /* 0x000fe2000f8e08ff */
[----:B------:R-:W-:Y:S01]  /*47e0*/  UIADD3 UR21, UR21, -UR12, URZ ;  /* 0x8000000c15157290 */ /* 0x000fe2000fffe03f */
[----:B------:R-:W-:Y:S01]  /*47f0*/  ULDC UR7, c[0x0][0x2ec] ;  /* 0x0000bb0000077ab9 */ /* 0x000fe20000000800 */
[----:B---3--:R1:W-:Y:S04]  /*4800*/  STL [R1+0x48], R2 ;  /* 0x0000480201007387 */ /* 0x0083e80000100800 */
[----:B----4-:R3:W-:Y:S01]  /*4810*/  STL [R1+0x4c], R0 ;  /* 0x00004c0001007387 */ /* 0x0107e20000100800 */
[----:B-1----:R-:W-:-:S02]  /*4820*/  VIADD R2, R25, 0x1 ;  /* 0x0000000119027836 */ /* 0x002fc40000000000 */
[----:B---3--:R-:W-:-:S05]  /*4830*/  IMAD.U32 R0, RZ, RZ, UR31 ;  /* 0x0000001fff007e24 */ /* 0x008fca000f8e00ff */
[----:B------:R-:W-:Y:S01]  /*4840*/  IADD3 R0, R2, UR12, -R0 ;  /* 0x0000000c02007c10 */ /* 0x000fe2000fffe800 */
[----:B------:R-:W-:-:S04]  /*4850*/  IMAD.SHL.U32 R2, R25, 0x4, RZ ;  /* 0x0000000419027824 */ /* 0x000fc800078e00ff */
[----:B------:R1:W-:Y:S04]  /*4860*/  STL [R1+0x6c], R0 ;  /* 0x00006c0001007387 */ /* 0x0003e80000100800 */
[----:B------:R3:W-:Y:S04]  /*4870*/  STL [R1+0x68], R2 ;  /* 0x0000680201007387 */ /* 0x0007e80000100800 */
[----:B-----5:R-:W-:Y:S01]  /*4880*/  STL [R1+0x50], R6 ;  /* 0x0000500601007387 */ /* 0x020fe20000100800 */
[----:B--2---:R-:W-:-:S03]  /*4890*/  LOP3.LUT P3, RZ, R4, 0x4, RZ, 0xc0, !PT ;  /* 0x0000000404ff7812 */ /* 0x004fc6000786c0ff */
[----:B------:R2:W-:Y:S01]  /*48a0*/  STL [R1+0x54], R5 ;  /* 0x0000540501007387 */ /* 0x0005e20000100800 */
[C---:B------:R-:W-:Y:S02]  /*48b0*/  LOP3.LUT P0, RZ, R4.reuse, 0x2, RZ, 0xc0, !PT ;  /* 0x0000000204ff7812 */ /* 0x040fe4000780c0ff */
[----:B------:R-:W-:Y:S01]  /*48c0*/  LOP3.LUT P2, RZ, R4, 0x4, RZ, 0xc0, !PT ;  /* 0x0000000404ff7812 */ /* 0x000fe2000784c0ff */
[----:B-1----:R-:W-:-:S05]  /*48d0*/  VIADD R0, R25, 0xffffff80 ;  /* 0xffffff8019007836 */ /* 0x002fca0000000000 */
[----:B---3--:R-:W-:Y:S01]  /*48e0*/  SHF.R.S32.HI R2, RZ, 0x1f, R0 ;  /* 0x0000001fff027819 */ /* 0x008fe20000011400 */
[----:B------:R-:W-:-:S03]  /*48f0*/  IMAD.MOV.U32 R4, RZ, RZ, 0x40 ;  /* 0x00000040ff047424 */ /* 0x000fc600078e00ff */
[C---:B------:R-:W-:Y:S01]  /*4900*/  SHF.L.U64.HI R2, R0.reuse, 0x2, R2 ;  /* 0x0000000200027819 */ /* 0x040fe20000010202 */
[----:B------:R-:W-:Y:S01]  /*4910*/  IMAD.SHL.U32 R0, R0, 0x4, RZ ;  /* 0x0000000400007824 */ /* 0x000fe200078e00ff */
[----:B--2---:R-:W-:-:S05]  /*4920*/  SHF.L.U64.HI R5, R25, 0x2, R20 ;  /* 0x0000000219057819 */ /* 0x004fca0000010214 */
[----:B------:R-:W-:Y:S04]  /*4930*/  STL [R1+0x64], R5 ;  /* 0x0000640501007387 */ /* 0x000fe80000100800 */
[----:B------:R-:W-:Y:S04]  /*4940*/  STL [R1+0x60], R2 ;  /* 0x0000600201007387 */ /* 0x000fe80000100800 */
[----:B------:R1:W-:Y:S02]  /*4950*/  STL [R1+0x5c], R0 ;  /* 0x00005c0001007387 */ /* 0x0003e40000100800 */
[----:B-1----:R-:W-:-:S05]  /*4960*/  SEL R0, R4, 0xffffffc0, !P2 ;  /* 0xffffffc004007807 */ /* 0x002fca0005000000 */
[----:B------:R1:W-:Y:S04]  /*4970*/  STL [R1+0x58], R0 ;  /* 0x0000580001007387 */ /* 0x0003e80000100800 */
[----:B------:R1:W-:Y:S01]  /*4980*/  STL [R1+0x34], R195 ;  /* 0x000034c301007387 */ /* 0x0003e20000100800 */
[----:B------:R-:W-:Y:S02]  /*4990*/  SEL R185, R185, 0xffffffc0, !P3 ;  /* 0xffffffc0b9b97807 */ /* 0x000fe40005800000 */
[----:B------:R-:W-:-:S07]  /*49a0*/  SEL R191, R191, 0xffffffe0, !P0 ;  /* 0xffffffe0bfbf7807 */ /* 0x000fce0004000000 */
.L_x_960:
[----:B------:R-:W0:Y:S01]  /*49b0*/  LDGDEPBAR ;  /* 0x00000000000079af */ /* 0x000e220000000000 */
[C---:B-1----:R-:W-:Y:S01]  /*49c0*/  IADD3 R0, R190.reuse, R191, RZ ;  /* 0x000000bfbe007210 */ /* 0x042fe20007ffe0ff */
[----:B------:R-:W-:Y:S01]  /*49d0*/  USHF.L.U32 UR11, UR10, 0x7, URZ ;  /* 0x000000070a0b7899 */ /* 0x000fe2000800063f */
[----:B------:R-:W-:Y:S05]  /*49e0*/  IADD3 R164, R190, R185, RZ ;  /* 0x000000b9bea47210 */ /* 0x000fea0007ffe0ff */
[----:B------:R-:W2:Y:S01]  /*49f0*/  LDL R198, [R1+0x6c] ;  /* 0x00006c0001c67983 */ /* 0x000ea20000100800 */
[----:B------:R-:W-:Y:S02]  /*4a00*/  USHF.L.U32 UR17, UR18, 0x7, URZ ;  /* 0x0000000712117899 */ /* 0x000fe4000800063f */
[----:B------:R-:W-:Y:S01]  /*4a10*/  UISETP.GE.AND UP0, UPT, UR11, UR21, UPT ;  /* 0x000000150b00728c */ /* 0x000fe2000bf06270 */
[----:B------:R-:W3:Y:S01]  /*4a20*/  LDL R197, [R1+0x74] ;  /* 0x0000740001c57983 */ /* 0x000ee20000100800 */
[----:B------:R-:W-:Y:S02]  /*4a30*/  UIADD3 UR17, UR17, 0x80, URZ ;  /* 0x0000008011117890 */ /* 0x000fe4000fffe03f */
[----:B------:R-:W-:Y:S01]  /*4a40*/  UISETP.GT.AND UP3, UPT, UR10, UR19, UPT ;  /* 0x000000130a00728c */ /* 0x000fe2000bf64270 */
[----:B------:R-:W4:Y:S01]  /*4a50*/  LDL R196, [R1+0x50] ;  /* 0x0000500001c47983 */ /* 0x000f220000100800 */
[----:B------:R-:W-:Y:S03]  /*4a60*/  UISETP.LT.AND UP0, UPT, UR17, UR12, UP0 ;  /* 0x0000000c1100728c */ /* 0x000fe60008701270 */
[----:B------:R-:W2:Y:S03]  /*4a70*/  LDL R2, [R1+0x54] ;  /* 0x0000540001027983 */ /* 0x000ea60000100800 */
[----:B------:R-:W-:Y:S01]  /*4a80*/  PLOP3.LUT P0, PT, PT, PT, UP0, 0x80, 0x0 ;  /* 0x000000000000781c */ /* 0x000fe20003f0f008 */
[----:B------:R-:W-:Y:S04]  /*4a90*/  STL [R1+0x13c], R101 ;  /* 0x00013c6501007387 */ /* 0x000fe80000100800 */
        /* <DEDUP_REMOVED lines=33> */
[----:B------:R-:W-:Y:S01]  /*4cb0*/  STL [R1+0xb4], R3 ;  /* 0x0000b40301007387 */ /* 0x000fe20000100800 */
[----:B--2---:R-:W-:Y:S01]  /*4cc0*/  FSETP.NEU.FTZ.AND P1, PT, R2, -INF , PT ;  /* 0xff8000000200780b */ /* 0x004fe20003f3d000 */
[----:B------:R-:W-:Y:S04]  /*4cd0*/  DEPBAR.LE SB0, 0x0 ;  /* 0x000080000000791a */ /* 0x000fe80000000000 */
[----:B------:R-:W-:Y:S01]  /*4ce0*/  BAR.SYNC.DEFER_BLOCKING 0x0 ;  /* 0x0000000000007b1d */ /* 0x000fe20000010000 */
[----:B----4-:R-:W-:Y:S05]  /*4cf0*/  FSETP.NEU.FTZ.AND P2, PT, R196, -INF , PT ;  /* 0xff800000c400780b */ /* 0x010fea0003f5d000 */
[----:B------:R-:W-:Y:S08]  /*4d00*/  LDSM.16.M88.4 R64, [R190] ;  /* 0x00000000be40783b */ /* 0x000ff00000000200 */
[----:B------:R-:W1:Y:S08]  /*4d10*/  LDSM.16.M88.4 R16, [R187+UR4+0xc000] ;  /* 0x00c00004bb10783b */ /* 0x000e700008000200 */
[----:B------:R-:W2:Y:S08]  /*4d20*/  LDSM.16.M88.4 R60, [R190+0x2000] ;  /* 0x00200000be3c783b */ /* 0x000eb00000000200 */
[----:B------:R-:W4:Y:S08]  /*4d30*/  LDSM.16.M88.4 R32, [R187+UR4+0xc800] ;  /* 0x00c80004bb20783b */ /* 0x000f300008000200 */
[----:B------:R-:W3:Y:S08]  /*4d40*/  LDSM.16.M88.4 R48, [R187+UR4+0xd000] ;  /* 0x00d00004bb30783b */ /* 0x000ef00008000200 */
[----:B------:R-:W3:Y:S01]  /*4d50*/  LDSM.16.M88.4 R132, [R187+UR4+0xd800] ;  /* 0x00d80004bb84783b */ /* 0x000ee20008000200 */
        /* <DEDUP_REMOVED lines=8> */
[-C--:B----4-:R-:W-:Y:S06]  /*4de0*/  HMMA.16816.F32 R20, R64, R32.reuse, RZ ;  /* 0x000000204014723c */ /* 0x090fec00000018ff */
[C---:B------:R-:W-:Y:S01]  /*4df0*/  HMMA.16816.F32 R24, R60.reuse, R32, RZ ;  /* 0x000000203c18723c */ /* 0x040fe200000018ff */
[----:B------:R-:W-:Y:S05]  /*4e00*/  LDSM.16.M88.4 R152, [R189+0x1800] ;  /* 0x00180000bd98783b */ /* 0x000fea0000000200 */
[-C--:B------:R-:W-:Y:S01]  /*4e10*/  HMMA.16816.F32 R28, R60, R34.reuse, RZ ;  /* 0x000000223c1c723c */ /* 0x080fe200000018ff */
[----:B--2---:R-:W-:Y:S02]  /*4e20*/  IMAD.IADD R0, R0, 0x1, R185 ;  /* 0x0000000100007824 */ /* 0x004fe400078e02b9 */
[----:B------:R-:W-:Y:S03]  /*4e30*/  LDSM.16.M88.4 R156, [R164] ;  /* 0x00000000a49c783b */ /* 0x000fe60000000200 */
[C---:B------:R-:W-:Y:S05]  /*4e40*/  HMMA.16816.F32 R32, R64.reuse, R34, RZ ;  /* 0x000000224020723c */ /* 0x040fea00000018ff */
[----:B------:R-:W-:Y:S01]  /*4e50*/  LDSM.16.M88.4 R160, [R186] ;  /* 0x00000000baa0783b */ /* 0x000fe20000000200 */
[-C--:B---3--:R-:W-:Y:S06]  /*4e60*/  HMMA.16816.F32 R36, R64, R48.reuse, RZ ;  /* 0x000000304024723c */ /* 0x088fec00000018ff */
[C---:B------:R-:W-:Y:S01]  /*4e70*/  HMMA.16816.F32 R40, R60.reuse, R48, RZ ;  /* 0x000000303c28723c */ /* 0x040fe200000018ff */
[----:B------:R-:W-:Y:S05]  /*4e80*/  LDSM.16.M88.4 R164, [R164+0x2000] ;  /* 0x00200000a4a4783b */ /* 0x000fea0000000200 */
[-C--:B------:R-:W-:Y:S03]  /*4e90*/  HMMA.16816.F32 R44, R60, R50.reuse, RZ ;  /* 0x000000323c2c723c */ /* 0x080fe600000018ff */
[----:B------:R-:W-:Y:S03]  /*4ea0*/  LDSM.16.M88.4 R168, [R186+0x1000] ;  /* 0x00100000baa8783b */ /* 0x000fe60000000200 */
[C---:B------:R-:W-:Y:S05]  /*4eb0*/  HMMA.16816.F32 R48, R64.reuse, R50, RZ ;  /* 0x000000324030723c */ /* 0x040fea00000018ff */
[----:B------:R-:W-:Y:S01]  /*4ec0*/  LDSM.16.M88.4 R172, [R186+0x1800] ;  /* 0x00180000baac783b */ /* 0x000fe20000000200 */
[-C--:B------:R-:W-:Y:S06]  /*4ed0*/  HMMA.16816.F32 R52, R64, R132.reuse, RZ ;  /* 0x000000844034723c */ /* 0x080fec00000018ff */
[C---:B------:R-:W-:Y:S01]  /*4ee0*/  HMMA.16816.F32 R56, R60.reuse, R132, RZ ;  /* 0x000000843c38723c */ /* 0x040fe200000018ff */
[----:B------:R-:W-:Y:S05]  /*4ef0*/  LDSM.16.M88.4 R176, [R0] ;  /* 0x0000000000b0783b */ /* 0x000fea0000000200 */
[-C--:B------:R-:W-:Y:S03]  /*4f00*/  HMMA.16816.F32 R60, R60, R134.reuse, RZ ;  /* 0x000000863c3c723c */ /* 0x080fe600000018ff */
[----:B------:R-:W-:Y:S03]  /*4f10*/  LDSM.16.M88.4 R180, [R188] ;  /* 0x00000000bcb4783b */ /* 0x000fe60000000200 */
[----:B------:R-:W-:Y:S05]  /*4f20*/  HMMA.16816.F32 R64, R64, R134, RZ ;  /* 0x000000864040723c */ /* 0x000fea00000018ff */
[----:B------:R-:W2:Y:S01]  /*4f30*/  LDSM.16.M88.4 R132, [R189+0x1000] ;  /* 0x00100000bd84783b */ /* 0x000ea20000000200 */
[-C--:B-1----:R-:W-:Y:S06]  /*4f40*/  HMMA.16816.F32 R4, R136, R140.reuse, R4 ;  /* 0x0000008c8804723c */ /* 0x082fec0000001804 */
[C---:B------:R-:W-:Y:S06]  /*4f50*/  HMMA.16816.F32 R8, R144.reuse, R140, R8 ;  /* 0x0000008c9008723c */ /* 0x040fec0000001808 */
[-C--:B------:R-:W-:Y:S06]  /*4f60*/  HMMA.16816.F32 R12, R144, R142.reuse, R12 ;  /* 0x0000008e900c723c */ /* 0x080fec000000180c */
[C---:B------:R-:W-:Y:S01]  /*4f70*/  HMMA.16816.F32 R16, R136.reuse, R142, R16 ;  /* 0x0000008e8810723c */ /* 0x040fe20000001810 */
[----:B------:R-:W1:Y:S05]  /*4f80*/  LDSM.16.M88.4 R140, [R186+0x800] ;  /* 0x00080000ba8c783b */ /* 0x000e6a0000000200 */
[-C--:B------:R-:W-:Y:S06]  /*4f90*/  HMMA.16816.F32 R20, R136, R148.reuse, R20 ;  /* 0x000000948814723c */ /* 0x080fec0000001814 */
[C---:B------:R-:W-:Y:S06]  /*4fa0*/  HMMA.16816.F32 R24, R144.reuse, R148, R24 ;  /* 0x000000949018723c */ /* 0x040fec0000001818 */
[-C--:B------:R-:W-:Y:S05]  /*4fb0*/  HMMA.16816.F32 R28, R144, R150.reuse, R28 ;  /* 0x00000096901c723c */ /* 0x080fea000000181c */
[----:B------:R-:W-:Y:S01]  /*4fc0*/  LEA R148, R193, UR4, 0x1 ;  /* 0x00000004c1947c11 */ /* 0x000fe2000f8e08ff */
[C---:B------:R-:W-:Y:S05]  /*4fd0*/  HMMA.16816.F32 R32, R136.reuse, R150, R32 ;  /* 0x000000968820723c */ /* 0x040fea0000001820 */
[-C--:B------:R-:W-:Y:S01]  /*4fe0*/  IADD3 R149, R185, R148.reuse, RZ ;  /* 0x00000094b9957210 */ /* 0x080fe20007ffe0ff */
[-C--:B--2---:R-:W-:Y:S05]  /*4ff0*/  HMMA.16816.F32 R36, R136, R132.reuse, R36 ;  /* 0x000000848824723c */ /* 0x084fea0000001824 */
[----:B------:R-:W-:Y:S01]  /*5000*/  IADD3 R150, R191, R148, RZ ;  /* 0x00000094bf967210 */ /* 0x000fe20007ffe0ff */
[C---:B------:R-:W-:Y:S06]  /*5010*/  HMMA.16816.F32 R40, R144.reuse, R132, R40 ;  /* 0x000000849028723c */ /* 0x040fec0000001828 */
[-C--:B------:R-:W-:Y:S06]  /*5020*/  HMMA.16816.F32 R44, R144, R134.reuse, R44 ;  /* 0x00000086902c723c */ /* 0x080fec000000182c */
[C---:B------:R-:W-:Y:S01]  /*5030*/  HMMA.16816.F32 R48, R136.reuse, R134, R48 ;  /* 0x000000868830723c */ /* 0x040fe20000001830 */
[----:B------:R2:W3:Y:S05]  /*5040*/  LDSM.16.M88.4 R132, [R0+0x2000] ;  /* 0x002000000084783b */ /* 0x0004ea0000000200 */
[-C--:B------:R-:W-:Y:S06]  /*5050*/  HMMA.16816.F32 R52, R136, R152.reuse, R52 ;  /* 0x000000988834723c */ /* 0x080fec0000001834 */
[C---:B------:R-:W-:Y:S06]  /*5060*/  HMMA.16816.F32 R56, R144.reuse, R152, R56 ;  /* 0x000000989038723c */ /* 0x040fec0000001838 */
[-C--:B------:R-:W-:Y:S06]  /*5070*/  HMMA.16816.F32 R60, R144, R154.reuse, R60 ;  /* 0x0000009a903c723c */ /* 0x080fec000000183c */
[----:B------:R-:W-:Y:S01]  /*5080*/  HMMA.16816.F32 R64, R136, R154, R64 ;  /* 0x0000009a8840723c */ /* 0x000fe20000001840 */
[----:B--2---:R-:W-:Y:S05]  /*5090*/  MOV R0, UR18 ;  /* 0x0000001200007c02 */ /* 0x004fea0008000f00 */
[-C--:B------:R-:W-:Y:S05]  /*50a0*/  HMMA.16816.F32 R4, R156, R160.reuse, R4 ;  /* 0x000000a09c04723c */ /* 0x080fea0000001804 */
[----:B------:R-:W-:Y:S01]  /*50b0*/  @!P0 IMAD R0, R0, 0x80, R197 ;  /* 0x0000008000008824 */ /* 0x000fe200078e02c5 */
[C---:B------:R-:W-:Y:S06]  /*50c0*/  HMMA.16816.F32 R8, R164.reuse, R160, R8 ;  /* 0x000000a0a408723c */ /* 0x040fec0000001808 */
[-C--:B------:R-:W-:Y:S06]  /*50d0*/  HMMA.16816.F32 R12, R164, R162.reuse, R12 ;  /* 0x000000a2a40c723c */ /* 0x080fec000000180c */
[C---:B------:R-:W-:Y:S06]  /*50e0*/  HMMA.16816.F32 R16, R156.reuse, R162, R16 ;  /* 0x000000a29c10723c */ /* 0x040fec0000001810 */
[-C--:B-1----:R-:W-:Y:S06]  /*50f0*/  HMMA.16816.F32 R20, R156, R140.reuse, R20 ;  /* 0x0000008c9c14723c */ /* 0x082fec0000001814 */
        /* <DEDUP_REMOVED lines=12> */
[C---:B---3--:R-:W-:Y:S06]  /*51c0*/  HMMA.16816.F32 R8, R132.reuse, R180, R8 ;  /* 0x000000b48408723c */ /* 0x048fec0000001808 */
        /* <DEDUP_REMOVED lines=18> */
[----:B------:R-:W-:Y:S01]  /*52f0*/  MUFU.TANH R99, R5 ;  /* 0x0000000500637308 */ /* 0x000fe20000002400 */
[----:B------:R-:W-:Y:S01]  /*5300*/  FMUL.FTZ R17, R17, UR6 ;  /* 0x0000000611117c20 */ /* 0x000fe20008410000 */
[----:B------:R-:W-:Y:S08]  /*5310*/  FMUL.FTZ R18, R18, UR6 ;  /* 0x0000000612127c20 */ /* 0x000ff00008410000 */
[----:B------:R2:W-:Y:S01]  /*5320*/  MUFU.TANH R225, R15 ;  /* 0x0000000f00e17308 */ /* 0x0005e20000002400 */
[----:B-1----:R-:W-:Y:S09]  /*5330*/  @!P0 IADD3 R9, R198, UR11, RZ ;  /* 0x0000000bc6098c10 */ /* 0x002ff2000fffe0ff */
[----:B------:R-:W-:Y:S10]  /*5340*/  MUFU.TANH R70, R6 ;  /* 0x0000000600467308 */ /* 0x000ff40000002400 */
[----:B------:R1:W-:Y:S01]  /*5350*/  MUFU.TANH R94, R16 ;  /* 0x00000010005e7308 */ /* 0x0003e20000002400 */
[----:B--2---:R-:W2:Y:S09]  /*5360*/  LDL R15, [R1+0x48] ;  /* 0x00004800010f7983 */ /* 0x004eb20000100800 */
[----:B------:R3:W4:Y:S10]  /*5370*/  MUFU.TANH R69, R7 ;  /* 0x0000000700457308 */ /* 0x0007340000002400 */
[----:B------:R4:W4:Y:S01]  /*5380*/  MUFU.TANH R226, R14 ;  /* 0x0000000e00e27308 */ /* 0x0009220000002400 */
[----:B-1----:R-:W2:Y:S09]  /*5390*/  LDL R16, [R1+0x4c] ;  /* 0x00004c0001107983 */ /* 0x002eb20000100800 */
[----:B------:R-:W-:Y:S01]  /*53a0*/  MUFU.TANH R208, R13 ;  /* 0x0000000d00d07308 */ /* 0x000fe20000002400 */
[----:B---3--:R-:W1:Y:S09]  /*53b0*/  LDSM.16.M88.4 R4, [R188+0x800] ;  /* 0x00080000bc04783b */ /* 0x008e720000000200 */
[----:B------:R3:W-:Y:S01]  /*53c0*/  MUFU.TANH R209, R12 ;  /* 0x0000000c00d17308 */ /* 0x0007e20000002400 */
[C---:B----4-:R-:W-:Y:S04]  /*53d0*/  @!P0 VIMNMX R14, R9.reuse, UR12, PT ;  /* 0x0000000c090e8c48 */ /* 0x050fe8000bfe0100 */
[----:B------:R-:W-:Y:S05]  /*53e0*/  @!P0 ISETP.GE.AND P3, PT, R0, R14, PT ;  /* 0x0000000e0000820c */ /* 0x000fea0003f66270 */
[----:B------:R-:W-:Y:S10]  /*53f0*/  MUFU.TANH R180, R19 ;  /* 0x0000001300b47308 */ /* 0x000ff40000002400 */
[----:B------:R4:W4:Y:S01]  /*5400*/  MUFU.TANH R227, R11 ;  /* 0x0000000b00e37308 */ /* 0x0009220000002400 */
[----:B---3--:R-:W-:Y:S01]  /*5410*/  FMUL.FTZ R12, R196, 1.4426950216293334961 ;  /* 0x3fb8aa3bc40c7820 */ /* 0x008fe20000410000 */
[----:B------:R-:W-:Y:S04]  /*5420*/  MOV R196, 0x8 ;  /* 0x0000000800c47802 */ /* 0x000fe80000000f00 */
[----:B------:R-:W-:Y:S04]  /*5430*/  FSEL R12, R12, RZ, P2 ;  /* 0x000000ff0c0c7208 */ /* 0x000fe80001000000 */
[----:B------:R-:W3:Y:S01]  /*5440*/  MUFU.TANH R213, R8 ;  /* 0x0000000800d57308 */ /* 0x000ee20000002400 */
[----:B------:R-:W-:Y:S09]  /*5450*/  @!P0 VIADDMNMX R13, R9, R196, UR12, PT ;  /* 0x0000000c090d8e46 */ /* 0x000ff2000b8001c4 */
[----:B------:R3:W2:Y:S01]  /*5460*/  MUFU.TANH R231, R10 ;  /* 0x0000000a00e77308 */ /* 0x0006a20000002400 */
[-C--:B-1----:R-:W-:Y:S03]  /*5470*/  HMMA.16816.F32 R20, R176, R4.reuse, R20 ;  /* 0x00000004b014723c */ /* 0x082fe60000001814 */
[----:B----4-:R-:W-:Y:S01]  /*5480*/  FMUL.FTZ R11, R2, 1.4426950216293334961 ;  /* 0x3fb8aa3b020b7820 */ /* 0x010fe20000410000 */
[----:B------:R-:W-:Y:S02]  /*5490*/  @!P0 VIADD R2, R0, 0x1 ;  /* 0x0000000100028836 */ /* 0x000fe40000000000 */
[C---:B------:R-:W-:Y:S03]  /*54a0*/  HMMA.16816.F32 R24, R132.reuse, R4, R24 ;  /* 0x000000048418723c */ /* 0x040fe60000001818 */
[----:B------:R-:W-:Y:S01]  /*54b0*/  MUFU.TANH R93, R17 ;  /* 0x00000011005d7308 */ /* 0x000fe20000002400 */
[----:B------:R-:W-:Y:S02]  /*54c0*/  @!P0 ISETP.GE.AND P2, PT, R2, R14, PT ;  /* 0x0000000e0200820c */ /* 0x000fe40003f46270 */
[----:B------:R-:W-:Y:S01]  /*54d0*/  FSEL R11, R11, RZ, P1 ;  /* 0x000000ff0b0b7208 */ /* 0x000fe20000800000 */
[----:B------:R-:W-:Y:S01]  /*54e0*/  IMAD.MOV.U32 R5, RZ, RZ, R69 ;  /* 0x000000ffff057224 */ /* 0x000fe200078e0045 */
[----:B------:R-:W-:Y:S05]  /*54f0*/  MOV R4, R100 ;  /* 0x0000006400047202 */ /* 0x000fea0000000f00 */
[----:B------:R1:W-:Y:S01]  /*5500*/  MUFU.TANH R181, R18 ;  /* 0x0000001200b57308 */ /* 0x0003e20000002400 */
[----:B------:R-:W-:Y:S01]  /*5510*/  @!P0 ISETP.GE.AND P1, PT, R0, R13, PT ;  /* 0x0000000d0000820c */ /* 0x000fe20003f26270 */
[-C--:B------:R-:W-:Y:S01]  /*5520*/  HMMA.16816.F32 R28, R132, R6.reuse, R28 ;  /* 0x00000006841c723c */ /* 0x080fe2000000181c */
[----:B---3--:R-:W-:Y:S02]  /*5530*/  MOV R10, 0x40 ;  /* 0x00000040000a7802 */ /* 0x008fe40000000f00 */
[----:B------:R-:W-:Y:S02]  /*5540*/  @!P0 FSEL R4, R100, -INF , !P3 ;  /* 0xff80000064048808 */ /* 0x000fe40005800000 */
[----:B------:R-:W-:Y:S01]  /*5550*/  MOV R8, R99 ;  /* 0x0000006300087202 */ /* 0x000fe20000000f00 */
[C---:B------:R-:W-:Y:S05]  /*5560*/  HMMA.16816.F32 R32, R176.reuse, R6, R32 ;  /* 0x00000006b020723c */ /* 0x040fea0000001820 */
[--C-:B------:R-:W-:Y:S01]  /*5570*/  FFMA.FTZ R4, R4, UR7, -R12.reuse ;  /* 0x0000000704047c23 */ /* 0x100fe2000801080c */
[----:B------:R-:W-:Y:S01]  /*5580*/  @!P0 FSEL R8, R99, -INF , !P2 ;  /* 0xff80000063088808 */ /* 0x000fe20005000000 */
[----:B------:R-:W-:Y:S01]  /*5590*/  FMUL.FTZ R20, R20, UR6 ;  /* 0x0000000614147c20 */ /* 0x000fe20008410000 */
[----:B------:R-:W-:Y:S01]  /*55a0*/  FMUL.FTZ R21, R21, UR6 ;  /* 0x0000000615157c20 */ /* 0x000fe20008410000 */
[----:B------:R3:W-:Y:S01]  /*55b0*/  MUFU.EX2 R101, R4 ;  /* 0x0000000400657308 */ /* 0x0007e20000000800 */
[----:B------:R-:W-:Y:S01]  /*55c0*/  @!P0 ISETP.GE.AND P2, PT, R2, R13, PT ;  /* 0x0000000d0200820c */ /* 0x000fe20003f46270 */
[----:B------:R-:W-:Y:S01]  /*55d0*/  FFMA.FTZ R8, R8, UR7, -R12 ;  /* 0x0000000708087c23 */ /* 0x000fe2000801080c */
[----:B------:R-:W-:Y:S01]  /*55e0*/  FMUL.FTZ R22, R22, UR6 ;  /* 0x0000000616167c20 */ /* 0x000fe20008410000 */
[----:B------:R-:W-:Y:S01]  /*55f0*/  FMUL.FTZ R24, R24, UR6 ;  /* 0x0000000618187c20 */ /* 0x000fe20008410000 */
[----:B------:R-:W-:Y:S01]  /*5600*/  @!P0 FSEL R5, R69, -INF , !P2 ;  /* 0xff80000045058808 */ /* 0x000fe20005000000 */
[----:B------:R-:W-:Y:S01]  /*5610*/  FMUL.FTZ R25, R25, UR6 ;  /* 0x0000000619197c20 */ /* 0x000fe20008410000 */
[----:B------:R-:W-:Y:S03]  /*5620*/  @!P0 VIADDMNMX R10, R9, R10, UR12, PT ;  /* 0x0000000c090a8e46 */ /* 0x000fe6000b80010a */
[----:B------:R-:W-:Y:S01]  /*5630*/  MUFU.EX2 R151, R8 ;  /* 0x0000000800977308 */ /* 0x000fe20000000800 */
[----:B------:R-:W-:Y:S01]  /*5640*/  FMUL.FTZ R26, R26, UR6 ;  /* 0x000000061a1a7c20 */ /* 0x000fe20008410000 */
[----:B------:R-:W-:Y:S01]  /*5650*/  FMUL.FTZ R23, R23, UR6 ;  /* 0x0000000617177c20 */ /* 0x000fe20008410000 */
[----:B------:R-:W-:Y:S01]  /*5660*/  @!P0 ISETP.GE.AND P4, PT, R2, R10, PT ;  /* 0x0000000a0200820c */ /* 0x000fe20003f86270 */
[----:B-1----:R-:W-:Y:S01]  /*5670*/  IMAD.MOV.U32 R18, RZ, RZ, R225 ;  /* 0x000000ffff127224 */ /* 0x002fe200078e00e1 */
[----:B------:R-:W-:Y:S01]  /*5680*/  MOV R17, R226 ;  /* 0x000000e200117202 */ /* 0x000fe20000000f00 */
[----:B------:R-:W-:Y:S01]  /*5690*/  FMUL.FTZ R27, R27, UR6 ;  /* 0x000000061b1b7c20 */ /* 0x000fe20008410000 */
[----:B------:R-:W-:Y:S03]  /*56a0*/  FMUL.FTZ R32, R32, UR6 ;  /* 0x0000000620207c20 */ /* 0x000fe60008410000 */
[----:B------:R-:W-:Y:S01]  /*56b0*/  MUFU.TANH R202, R25 ;  /* 0x0000001900ca7308 */ /* 0x000fe20000002400 */
[----:B---3--:R-:W-:Y:S01]  /*56c0*/  MOV R4, R70 ;  /* 0x0000004600047202 */ /* 0x008fe20000000f00 */
[----:B------:R-:W-:Y:S01]  /*56d0*/  FMUL.FTZ R33, R33, UR6 ;  /* 0x0000000621217c20 */ /* 0x000fe20008410000 */
[----:B------:R-:W-:Y:S01]  /*56e0*/  @!P0 FSEL R4, R70, -INF , !P1 ;  /* 0xff80000046048808 */ /* 0x000fe20004800000 */
[----:B------:R-:W-:Y:S01]  /*56f0*/  FMUL.FTZ R34, R34, UR6 ;  /* 0x0000000622227c20 */ /* 0x000fe20008410000 */
[----:B------:R-:W-:Y:S01]  /*5700*/  @!P0 ISETP.GE.AND P1, PT, R0, R10, PT ;  /* 0x0000000a0000820c */ /* 0x000fe20003f26270 */
[----:B------:R-:W-:Y:S01]  /*5710*/  FMUL.FTZ R35, R35, UR6 ;  /* 0x0000000623237c20 */ /* 0x000fe20008410000 */
[----:B------:R-:W-:Y:S03]  /*5720*/  FMUL.FTZ R30, R30, UR6 ;  /* 0x000000061e1e7c20 */ /* 0x000fe60008410000 */
[----:B------:R-:W-:Y:S01]  /*5730*/  MUFU.TANH R88, R32 ;  /* 0x0000002000587308 */ /* 0x000fe20000002400 */
[--C-:B------:R-:W-:Y:S01]  /*5740*/  FFMA.FTZ R4, R4, UR7, -R11.reuse ;  /* 0x0000000704047c23 */ /* 0x100fe2000801080b */
[----:B------:R-:W-:Y:S01]  /*5750*/  FMUL.FTZ R28, R28, UR6 ;  /* 0x000000061c1c7c20 */ /* 0x000fe20008410000 */
[----:B------:R-:W-:Y:S01]  /*5760*/  FMUL.FTZ R29, R29, UR6 ;  /* 0x000000061d1d7c20 */ /* 0x000fe20008410000 */
[----:B------:R-:W-:Y:S06]  /*5770*/  FMUL.FTZ R31, R31, UR6 ;  /* 0x000000061f1f7c20 */ /* 0x000fec0008410000 */
[----:B------:R1:W-:Y:S10]  /*5780*/  MUFU.EX2 R68, R4 ;  /* 0x0000000400447308 */ /* 0x0003f40000000800 */
[----:B------:R-:W-:Y:S10]  /*5790*/  MUFU.TANH R198, R29 ;  /* 0x0000001d00c67308 */ /* 0x000ff40000002400 */
[----:B------:R-:W-:Y:S01]  /*57a0*/  MUFU.TANH R219, R26 ;  /* 0x0000001a00db7308 */ /* 0x000fe20000002400 */
[----:B-1----:R-:W-:Y:S01]  /*57b0*/  FFMA.FTZ R4, R5, UR7, -R11 ;  /* 0x0000000705047c23 */ /* 0x002fe2000801080b */
[----:B------:R-:W-:Y:S08]  /*57c0*/  IMAD.MOV.U32 R5, RZ, RZ, R227 ;  /* 0x000000ffff057224 */ /* 0x000ff000078e00e3 */
[----:B------:R-:W-:Y:S10]  /*57d0*/  MUFU.TANH R87, R33 ;  /* 0x0000002100577308 */ /* 0x000ff40000002400 */
[----:B------:R1:W-:Y:S10]  /*57e0*/  MUFU.EX2 R3, R4 ;  /* 0x0000000400037308 */ /* 0x0003f40000000800 */
[----:B------:R-:W-:Y:S10]  /*57f0*/  MUFU.TANH R166, R34 ;  /* 0x0000002200a67308 */ /* 0x000ff40000002400 */
[----:B------:R-:W-:Y:S01]  /*5800*/  MUFU.TANH R170, R23 ;  /* 0x0000001700aa7308 */ /* 0x000fe20000002400 */
[----:B-1----:R-:W-:Y:S01]  /*5810*/  IMAD.MOV.U32 R4, RZ, RZ, R213 ;  /* 0x000000ffff047224 */ /* 0x002fe200078e00d5 */
[----:B------:R-:W-:Y:S08]  /*5820*/  @!P0 FSEL R4, R213, -INF , !P1 ;  /* 0xff800000d5048808 */ /* 0x000ff00004800000 */
[----:B------:R-:W-:Y:S10]  /*5830*/  MUFU.TANH R164, R35 ;  /* 0x0000002300a47308 */ /* 0x000ff40000002400 */
[----:B------:R1:W-:Y:S10]  /*5840*/  MUFU.TANH R92, R20 ;  /* 0x00000014005c7308 */ /* 0x0003f40000002400 */
[----:B------:R3:W-:Y:S10]  /*5850*/  MUFU.TANH R91, R21 ;  /* 0x00000015005b7308 */ /* 0x0007f40000002400 */
[----:B------:R4:W-:Y:S01]  /*5860*/  MUFU.TANH R171, R22 ;  /* 0x0000001600ab7308 */ /* 0x0009e20000002400 */
[----:B-1----:R-:W2:Y:S09]  /*5870*/  LDL R20, [R1+0x24] ;  /* 0x0000240001147983 */ /* 0x002eb20000100800 */
[----:B------:R1:W-:Y:S01]  /*5880*/  MUFU.TANH R203, R24 ;  /* 0x0000001800cb7308 */ /* 0x0003e20000002400 */
[----:B---3--:R-:W3:Y:S09]  /*5890*/  LDL R21, [R1+0x28] ;  /* 0x0000280001157983 */ /* 0x008ef20000100800 */
[----:B------:R-:W-:Y:S01]  /*58a0*/  MUFU.TANH R218, R27 ;  /* 0x0000001b00da7308 */ /* 0x000fe20000002400 */
[----:B----4-:R-:W4:Y:S09]  /*58b0*/  LDL R22, [R1+0x18] ;  /* 0x0000180001167983 */ /* 0x010f320000100800 */
[----:B------:R-:W-:Y:S01]  /*58c0*/  MUFU.TANH R217, R30 ;  /* 0x0000001e00d97308 */ /* 0x000fe20000002400 */
[----:B-1----:R-:W3:Y:S09]  /*58d0*/  LDL R24, [R1+0x10] ;  /* 0x0000100001187983 */ /* 0x002ef20000100800 */
[----:B------:R-:W-:Y:S10]  /*58e0*/  MUFU.TANH R199, R28 ;  /* 0x0000001c00c77308 */ /* 0x000ff40000002400 */
[----:B------:R-:W-:Y:S01]  /*58f0*/  MUFU.TANH R216, R31 ;  /* 0x0000001f00d87308 */ /* 0x000fe20000002400 */
[C---:B--2---:R-:W-:Y:S01]  /*5900*/  FMUL.FTZ R8, R15.reuse, 1.4426950216293334961 ;  /* 0x3fb8aa3b0f087820 */ /* 0x044fe20000410000 */
[----:B------:R-:W-:Y:S02]  /*5910*/  FSETP.NEU.FTZ.AND P2, PT, R15, -INF , PT ;  /* 0xff8000000f00780b */ /* 0x000fe40003f5d000 */
[----:B------:R-:W-:Y:S02]  /*5920*/  MOV R15, 0x48 ;  /* 0x00000048000f7802 */ /* 0x000fe40000000f00 */
[----:B------:R-:W-:Y:S02]  /*5930*/  FSEL R8, R8, RZ, P2 ;  /* 0x000000ff08087208 */ /* 0x000fe40001000000 */
[----:B------:R-:W-:Y:S02]  /*5940*/  @!P0 VIADDMNMX R9, R9, R15, UR12, PT ;  /* 0x0000000c09098e46 */ /* 0x000fe4000b80010f */
[----:B------:R-:W-:Y:S01]  /*5950*/  MOV R15, R212 ;  /* 0x000000d4000f7202 */ /* 0x000fe20000000f00 */
[--C-:B------:R-:W-:Y:S01]  /*5960*/  FFMA.FTZ R4, R4, UR7, -R8.reuse ;  /* 0x0000000704047c23 */ /* 0x100fe20008010808 */
[-C--:B------:R-:W-:Y:S02]  /*5970*/  @!P0 ISETP.GE.AND P2, PT, R2, R9.reuse, PT ;  /* 0x000000090200820c */ /* 0x080fe40003f46270 */
[-C--:B------:R-:W-:Y:S01]  /*5980*/  @!P0 ISETP.GE.AND P3, PT, R0, R9.reuse, PT ;  /* 0x000000090000820c */ /* 0x080fe20003f66270 */
[----:B------:R1:W-:Y:S01]  /*5990*/  MUFU.EX2 R249, R4 ;  /* 0x0000000400f97308 */ /* 0x0003e20000000800 */
[----:B------:R-:W-:Y:S01]  /*59a0*/  @!P0 FSEL R15, R212, -INF , !P4 ;  /* 0xff800000d40f8808 */ /* 0x000fe20006000000 */
[C---:B------:R-:W-:Y:S01]  /*59b0*/  FMUL.FTZ R2, R16.reuse, 1.4426950216293334961 ;  /* 0x3fb8aa3b10027820 */ /* 0x040fe20000410000 */
[----:B------:R-:W-:Y:S02]  /*59c0*/  FSETP.NEU.FTZ.AND P1, PT, R16, -INF , PT ;  /* 0xff8000001000780b */ /* 0x000fe40003f3d000 */
[----:B------:R-:W-:Y:S01]  /*59d0*/  @!P0 FSEL R5, R227, -INF , !P2 ;  /* 0xff800000e3058808 */ /* 0x000fe20005000000 */
[----:B------:R-:W-:Y:S01]  /*59e0*/  FFMA.FTZ R15, R15, UR7, -R8 ;  /* 0x000000070f0f7c23 */ /* 0x000fe20008010808 */
[----:B------:R-:W-:Y:S02]  /*59f0*/  FSEL R2, R2, RZ, P1 ;  /* 0x000000ff02027208 */ /* 0x000fe40000800000 */
[----:B------:R-:W-:Y:S01]  /*5a00*/  @!P0 IADD3 R16, R0, 0x8, RZ ;  /* 0x0000000800108810 */ /* 0x000fe20007ffe0ff */
[----:B------:R2:W-:Y:S03]  /*5a10*/  MUFU.EX2 R248, R15 ;  /* 0x0000000f00f87308 */ /* 0x0005e60000000800 */
[C---:B------:R-:W-:Y:S02]  /*5a20*/  @!P0 ISETP.GE.AND P2, PT, R16.reuse, R9, PT ;  /* 0x000000091000820c */ /* 0x040fe40003f46270 */
[-C--:B------:R-:W-:Y:S02]  /*5a30*/  @!P0 ISETP.GE.AND P1, PT, R16, R10.reuse, PT ;  /* 0x0000000a1000820c */ /* 0x080fe40003f26270 */
[----:B-1----:R-:W-:Y:S02]  /*5a40*/  MOV R4, R231 ;  /* 0x000000e700047202 */ /* 0x002fe40000000f00 */
[----:B------:R-:W-:Y:S02]  /*5a50*/  @!P0 FSEL R4, R231, -INF , !P3 ;  /* 0xff800000e7048808 */ /* 0x000fe40005800000 */
[----:B------:R-:W-:Y:S02]  /*5a60*/  @!P0 FSEL R17, R226, -INF , !P2 ;  /* 0xff800000e2118808 */ /* 0x000fe40005000000 */
[----:B------:R-:W-:Y:S01]  /*5a70*/  @!P0 ISETP.GE.AND P2, PT, R16, R13, PT ;  /* 0x0000000d1000820c */ /* 0x000fe20003f46270 */
[--C-:B------:R-:W-:Y:S02]  /*5a80*/  FFMA.FTZ R4, R4, UR7, -R2.reuse ;  /* 0x0000000704047c23 */ /* 0x100fe40008010802 */
[--C-:B------:R-:W-:Y:S01]  /*5a90*/  FFMA.FTZ R17, R17, UR7, -R2.reuse ;  /* 0x0000000711117c23 */ /* 0x100fe20008010802 */
[----:B--2---:R-:W-:Y:S01]  /*5aa0*/  @!P0 VIADD R15, R0, 0x9 ;  /* 0x00000009000f8836 */ /* 0x004fe20000000000 */
[----:B------:R1:W2:Y:S10]  /*5ab0*/  MUFU.EX2 R25, R4 ;  /* 0x0000000400197308 */ /* 0x0002b40000000800 */
[----:B------:R-:W-:Y:S01]  /*5ac0*/  MUFU.EX2 R23, R17 ;  /* 0x0000001100177308 */ /* 0x000fe20000000800 */
[----:B-1----:R-:W-:Y:S01]  /*5ad0*/  FFMA.FTZ R4, R5, UR7, -R2 ;  /* 0x0000000705047c23 */ /* 0x002fe20008010802 */
[----:B--2---:R-:W-:Y:S01]  /*5ae0*/  STL [R1+0x8], R25 ;  /* 0x0000081901007387 */ /* 0x004fe20000100800 */
[----:B------:R-:W-:Y:S07]  /*5af0*/  MOV R5, R209 ;  /* 0x000000d100057202 */ /* 0x000fee0000000f00 */
[----:B------:R1:W2:Y:S01]  /*5b00*/  MUFU.EX2 R26, R4 ;  /* 0x00000004001a7308 */ /* 0x0002a20000000800 */
[----:B------:R-:W-:Y:S02]  /*5b10*/  @!P0 FSEL R5, R209, -INF , !P1 ;  /* 0xff800000d1058808 */ /* 0x000fe40004800000 */
[----:B------:R-:W-:Y:S03]  /*5b20*/  @!P0 ISETP.GE.AND P1, PT, R15, R10, PT ;  /* 0x0000000a0f00820c */ /* 0x000fe60003f26270 */
[--C-:B------:R-:W-:Y:S04]  /*5b30*/  FFMA.FTZ R5, R5, UR7, -R8.reuse ;  /* 0x0000000705057c23 */ /* 0x100fe80008010808 */
[----:B------:R2:W-:Y:S01]  /*5b40*/  MUFU.EX2 R245, R5 ;  /* 0x0000000500f57308 */ /* 0x0005e20000000800 */
[----:B-1----:R-:W-:Y:S01]  /*5b50*/  MOV R4, R208 ;  /* 0x000000d000047202 */ /* 0x002fe20000000f00 */
[----:B--2---:R-:W-:Y:S01]  /*5b60*/  STL [R1+0x4], R26 ;  /* 0x0000041a01007387 */ /* 0x004fe20000100800 */
[----:B------:R-:W-:Y:S02]  /*5b70*/  @!P0 FSEL R4, R208, -INF , !P1 ;  /* 0xff800000d0048808 */ /* 0x000fe40004800000 */
[----:B------:R-:W-:Y:S01]  /*5b80*/  @!P0 ISETP.GE.AND P1, PT, R15, R9, PT ;  /* 0x000000090f00820c */ /* 0x000fe20003f26270 */
[----:B------:R-:W-:Y:S02]  /*5b90*/  STL [R1], R23 ;  /* 0x0000001701007387 */ /* 0x000fe40000100800 */
[----:B------:R-:W-:Y:S01]  /*5ba0*/  FFMA.FTZ R19, R4, UR7, -R8 ;  /* 0x0000000704137c23 */ /* 0x000fe20008010808 */
[----:B------:R-:W-:Y:S02]  /*5bb0*/  @!P0 FSEL R18, R225, -INF , !P1 ;  /* 0xff800000e1128808 */ /* 0x000fe40004800000 */
[----:B------:R-:W-:Y:S01]  /*5bc0*/  @!P0 ISETP.GE.AND P1, PT, R16, R14, PT ;  /* 0x0000000e1000820c */ /* 0x000fe20003f26270 */
[----:B------:R-:W-:Y:S01]  /*5bd0*/  MUFU.EX2 R244, R19 ;  /* 0x0000001300f47308 */ /* 0x000fe20000000800 */
[----:B------:R-:W1:Y:S01]  /*5be0*/  LDSM.16.M88.4 R4, [R188+0x1000] ;  /* 0x00100000bc04783b */ /* 0x000e620000000200 */
[----:B------:R-:W-:Y:S01]  /*5bf0*/  FFMA.FTZ R17, R18, UR7, -R2 ;  /* 0x0000000712117c23 */ /* 0x000fe20008010802 */
[----:B------:R-:W-:Y:S01]  /*5c00*/  MOV R18, R93 ;  /* 0x0000005d00127202 */ /* 0x000fe20000000f00 */
[----:B------:R-:W-:Y:S01]  /*5c10*/  IMAD.MOV.U32 R16, RZ, RZ, R181 ;  /* 0x000000ffff107224 */ /* 0x000fe200078e00b5 */
[----:B------:R-:W-:Y:S05]  /*5c20*/  @!P0 FSEL R16, R181, -INF , !P2 ;  /* 0xff800000b5108808 */ /* 0x000fea0005000000 */
[----:B------:R2:W-:Y:S01]  /*5c30*/  MUFU.EX2 R252, R17 ;  /* 0x0000001100fc7308 */ /* 0x0005e20000000800 */
[--C-:B------:R-:W-:Y:S09]  /*5c40*/  FFMA.FTZ R16, R16, UR7, -R11.reuse ;  /* 0x0000000710107c23 */ /* 0x100ff2000801080b */
[----:B------:R1:W-:Y:S01]  /*5c50*/  MUFU.EX2 R233, R16 ;  /* 0x0000001000e97308 */ /* 0x0003e20000000800 */
[----:B--2---:R-:W-:Y:S02]  /*5c60*/  MOV R17, R94 ;  /* 0x0000005e00117202 */ /* 0x004fe40000000f00 */
[----:B------:R-:W-:Y:S02]  /*5c70*/  @!P0 FSEL R17, R94, -INF , !P1 ;  /* 0xff8000005e118808 */ /* 0x000fe40004800000 */
[----:B------:R-:W-:Y:S03]  /*5c80*/  @!P0 ISETP.GE.AND P1, PT, R15, R14, PT ;  /* 0x0000000e0f00820c */ /* 0x000fe60003f26270 */
[--C-:B------:R-:W-:Y:S01]  /*5c90*/  FFMA.FTZ R17, R17, UR7, -R12.reuse ;  /* 0x0000000711117c23 */ /* 0x100fe2000801080c */
[----:B------:R-:W-:Y:S02]  /*5ca0*/  @!P0 FSEL R18, R93, -INF , !P1 ;  /* 0xff8000005d128808 */ /* 0x000fe40004800000 */
[----:B------:R-:W-:Y:S01]  /*5cb0*/  @!P0 ISETP.GE.AND P1, PT, R15, R13, PT ;  /* 0x0000000d0f00820c */ /* 0x000fe20003f26270 */
[----:B------:R2:W-:Y:S01]  /*5cc0*/  MUFU.EX2 R98, R17 ;  /* 0x0000001100627308 */ /* 0x0005e20000000800 */
[----:B------:R-:W-:Y:S02]  /*5cd0*/  MOV R15, R180 ;  /* 0x000000b4000f7202 */ /* 0x000fe40000000f00 */
[----:B------:R-:W-:Y:S01]  /*5ce0*/  @!P0 FSEL R15, R180, -INF , !P1 ;  /* 0xff800000b40f8808 */ /* 0x000fe20004800000 */
[-C--:B-1----:R-:W-:Y:S04]  /*5cf0*/  HMMA.16816.F32 R36, R176, R4.reuse, R36 ;  /* 0x00000004b024723c */ /* 0x082fe80000001824 */
[----:B------:R-:W-:Y:S01]  /*5d00*/  FFMA.FTZ R15, R15, UR7, -R11 ;  /* 0x000000070f0f7c23 */ /* 0x000fe2000801080b */
[----:B------:R-:W-:Y:S01]  /*5d10*/  @!P0 IADD3 R16, R0, 0x10, RZ ;  /* 0x0000001000108810 */ /* 0x000fe20007ffe0ff */
[C---:B------:R-:W-:Y:S02]  /*5d20*/  HMMA.16816.F32 R40, R132.reuse, R4, R40 ;  /* 0x000000048428723c */ /* 0x040fe40000001828 */
[----:B------:R1:W-:Y:S02]  /*5d30*/  MUFU.EX2 R232, R15 ;  /* 0x0000000f00e87308 */ /* 0x0003e40000000800 */
[----:B------:R-:W-:Y:S01]  /*5d40*/  @!P0 ISETP.GE.AND P1, PT, R16, R14, PT ;  /* 0x0000000e1000820c */ /* 0x000fe20003f26270 */
[----:B--2---:R-:W-:Y:S02]  /*5d50*/  FFMA.FTZ R17, R18, UR7, -R12 ;  /* 0x0000000712117c23 */ /* 0x004fe4000801080c */
[----:B------:R-:W-:Y:S01]  /*5d60*/  MOV R4, R91 ;  /* 0x0000005b00047202 */ /* 0x000fe20000000f00 */
[-C--:B------:R-:W-:Y:S04]  /*5d70*/  HMMA.16816.F32 R44, R132, R6.reuse, R44 ;  /* 0x00000006842c723c */ /* 0x080fe8000000182c */
[----:B------:R2:W-:Y:S01]  /*5d80*/  MUFU.EX2 R97, R17 ;  /* 0x0000001100617308 */ /* 0x0005e20000000800 */
[-C--:B------:R-:W-:Y:S02]  /*5d90*/  @!P0 ISETP.GE.AND P2, PT, R16, R13.reuse, PT ;  /* 0x0000000d1000820c */ /* 0x080fe40003f46270 */
[----:B------:R-:W-:Y:S01]  /*5da0*/  MOV R18, R216 ;  /* 0x000000d800127202 */ /* 0x000fe20000000f00 */
[C---:B------:R-:W-:Y:S04]  /*5db0*/  HMMA.16816.F32 R48, R176.reuse, R6, R48 ;  /* 0x00000006b030723c */ /* 0x040fe80000001830 */
[----:B-1----:R-:W-:Y:S01]  /*5dc0*/  @!P0 IADD3 R15, R0, 0x11, RZ ;  /* 0x00000011000f8810 */ /* 0x002fe20007ffe0ff */
[----:B------:R-:W-:Y:S01]  /*5dd0*/  FMUL.FTZ R36, R36, UR6 ;  /* 0x0000000624247c20 */ /* 0x000fe20008410000 */
[----:B------:R-:W-:Y:S01]  /*5de0*/  FMUL.FTZ R37, R37, UR6 ;  /* 0x0000000625257c20 */ /* 0x000fe20008410000 */
[----:B------:R-:W-:Y:S02]  /*5df0*/  FMUL.FTZ R38, R38, UR6 ;  /* 0x0000000626267c20 */ /* 0x000fe40008410000 */
[----:B------:R-:W-:Y:S02]  /*5e00*/  MUFU.TANH R84, R36 ;  /* 0x0000002400547308 */ /* 0x000fe40000002400 */
[----:B------:R-:W-:Y:S01]  /*5e10*/  FMUL.FTZ R40, R40, UR6 ;  /* 0x0000000628287c20 */ /* 0x000fe20008410000 */
[----:B------:R-:W-:Y:S01]  /*5e20*/  FMUL.FTZ R39, R39, UR6 ;  /* 0x0000000627277c20 */ /* 0x000fe20008410000 */
[----:B--2---:R-:W-:Y:S01]  /*5e30*/  IMAD.MOV.U32 R17, RZ, RZ, R92 ;  /* 0x000000ffff117224 */ /* 0x004fe200078e005c */
[----:B------:R-:W-:Y:S01]  /*5e40*/  @!P0 FSEL R17, R92, -INF , !P1 ;  /* 0xff8000005c118808 */ /* 0x000fe20004800000 */
[----:B------:R-:W-:Y:S01]  /*5e50*/  FMUL.FTZ R42, R42, UR6 ;  /* 0x000000062a2a7c20 */ /* 0x000fe20008410000 */
[----:B------:R-:W-:Y:S01]  /*5e60*/  @!P0 ISETP.GE.AND P1, PT, R15, R14, PT ;  /* 0x0000000e0f00820c */ /* 0x000fe20003f26270 */
[----:B------:R-:W-:Y:S02]  /*5e70*/  FMUL.FTZ R41, R41, UR6 ;  /* 0x0000000629297c20 */ /* 0x000fe40008410000 */
[----:B------:R-:W1:Y:S01]  /*5e80*/  MUFU.TANH R83, R37 ;  /* 0x0000002500537308 */ /* 0x000e620000002400 */
[--C-:B------:R-:W-:Y:S01]  /*5e90*/  FFMA.FTZ R5, R17, UR7, -R12.reuse ;  /* 0x0000000711057c23 */ /* 0x100fe2000801080c */
[----:B------:R-:W-:Y:S01]  /*5ea0*/  @!P0 FSEL R4, R91, -INF , !P1 ;  /* 0xff8000005b048808 */ /* 0x000fe20004800000 */
[----:B------:R-:W-:Y:S01]  /*5eb0*/  FMUL.FTZ R43, R43, UR6 ;  /* 0x000000062b2b7c20 */ /* 0x000fe20008410000 */
[----:B------:R-:W-:Y:S01]  /*5ec0*/  @!P0 ISETP.GE.AND P1, PT, R15, R13, PT ;  /* 0x0000000d0f00820c */ /* 0x000fe20003f26270 */
[----:B------:R-:W-:Y:S01]  /*5ed0*/  FMUL.FTZ R44, R44, UR6 ;  /* 0x000000062c2c7c20 */ /* 0x000fe20008410000 */
[----:B------:R-:W-:Y:S01]  /*5ee0*/  FMUL.FTZ R48, R48, UR6 ;  /* 0x0000000630307c20 */ /* 0x000fe20008410000 */
[----:B------:R-:W-:Y:S03]  /*5ef0*/  FMUL.FTZ R49, R49, UR6 ;  /* 0x0000000631317c20 */ /* 0x000fe60008410000 */
[----:B------:R-:W-:Y:S01]  /*5f00*/  MUFU.TANH R182, R41 ;  /* 0x0000002900b67308 */ /* 0x000fe20000002400 */
[----:B------:R-:W-:Y:S01]  /*5f10*/  FMUL.FTZ R50, R50, UR6 ;  /* 0x0000000632327c20 */ /* 0x000fe20008410000 */
[----:B------:R-:W-:Y:S01]  /*5f20*/  FMUL.FTZ R51, R51, UR6 ;  /* 0x0000000633337c20 */ /* 0x000fe20008410000 */
[----:B------:R-:W-:Y:S01]  /*5f30*/  FFMA.FTZ R4, R4, UR7, -R12 ;  /* 0x0000000704047c23 */ /* 0x000fe2000801080c */
[----:B------:R-:W-:Y:S01]  /*5f40*/  MOV R17, R170 ;  /* 0x000000aa00117202 */ /* 0x000fe20000000f00 */
[----:B------:R-:W-:Y:S01]  /*5f50*/  FMUL.FTZ R45, R45, UR6 ;  /* 0x000000062d2d7c20 */ /* 0x000fe20008410000 */
[----:B------:R-:W-:Y:S01]  /*5f60*/  @!P0 FSEL R17, R170, -INF , !P1 ;  /* 0xff800000aa118808 */ /* 0x000fe20004800000 */
[----:B------:R-:W-:Y:S03]  /*5f70*/  FMUL.FTZ R46, R46, UR6 ;  /* 0x000000062e2e7c20 */ /* 0x000fe60008410000 */
[----:B------:R2:W-:Y:S01]  /*5f80*/  MUFU.EX2 R96, R5 ;  /* 0x0000000500607308 */ /* 0x0005e20000000800 */
[CC--:B------:R-:W-:Y:S01]  /*5f90*/  @!P0 ISETP.GE.AND P1, PT, R16.reuse, R10.reuse, PT ;  /* 0x0000000a1000820c */ /* 0x0c0fe20003f26270 */
[----:B------:R-:W-:Y:S08]  /*5fa0*/  FMUL.FTZ R47, R47, UR6 ;  /* 0x000000062f2f7c20 */ /* 0x000ff00008410000 */
[----:B------:R-:W-:Y:S10]  /*5fb0*/  MUFU.TANH R80, R48 ;  /* 0x0000003000507308 */ /* 0x000ff40000002400 */
[----:B------:R1:W-:Y:S01]  /*5fc0*/  MUFU.EX2 R95, R4 ;  /* 0x00000004005f7308 */ /* 0x0003e20000000800 */
[----:B--2---:R-:W-:Y:S01]  /*5fd0*/  IMAD.MOV.U32 R5, RZ, RZ, R171 ;  /* 0x000000ffff057224 */ /* 0x004fe200078e00ab */
[----:B------:R-:W-:Y:S02]  /*5fe0*/  @!P0 FSEL R5, R171, -INF , !P2 ;  /* 0xff800000ab058808 */ /* 0x000fe40005000000 */
[----:B------:R-:W-:Y:S01]  /*5ff0*/  @!P0 ISETP.GE.AND P2, PT, R16, R9, PT ;  /* 0x000000091000820c */ /* 0x000fe20003f46270 */
[----:B------:R-:W-:Y:S05]  /*6000*/  @!P0 VIADD R16, R0, 0x18 ;  /* 0x0000001800108836 */ /* 0x000fea0000000000 */
[----:B------:R-:W-:Y:S10]  /*6010*/  MUFU.TANH R79, R49 ;  /* 0x00000031004f7308 */ /* 0x000ff40000002400 */
[----:B------:R-:W-:Y:S01]  /*6020*/  MUFU.TANH R161, R38 ;  /* 0x0000002600a17308 */ /* 0x000fe20000002400 */
[--C-:B-1----:R-:W-:Y:S01]  /*6030*/  FFMA.FTZ R4, R5, UR7, -R11.reuse ;  /* 0x0000000705047c23 */ /* 0x102fe2000801080b */
[----:B------:R-:W-:Y:S02]  /*6040*/  MOV R5, R219 ;  /* 0x000000db00057202 */ /* 0x000fe40000000f00 */
[----:B------:R-:W-:Y:S02]  /*6050*/  @!P0 FSEL R5, R219, -INF , !P2 ;  /* 0xff800000db058808 */ /* 0x000fe40005000000 */
[----:B------:R-:W-:Y:S04]  /*6060*/  @!P0 ISETP.GE.AND P2, PT, R16, R9, PT ;  /* 0x000000091000820c */ /* 0x000fe80003f46270 */
[----:B------:R-:W-:Y:S01]  /*6070*/  MUFU.TANH R157, R50 ;  /* 0x00000032009d7308 */ /* 0x000fe20000002400 */
[----:B------:R-:W-:Y:S09]  /*6080*/  FFMA.FTZ R5, R5, UR7, -R2 ;  /* 0x0000000705057c23 */ /* 0x000ff20008010802 */
[----:B------:R1:W-:Y:S10]  /*6090*/  MUFU.EX2 R223, R4 ;  /* 0x0000000400df7308 */ /* 0x0003f40000000800 */
[----:B------:R-:W-:Y:S10]  /*60a0*/  MUFU.TANH R156, R51 ;  /* 0x00000033009c7308 */ /* 0x000ff40000002400 */
[----:B------:R2:W-:Y:S01]  /*60b0*/  MUFU.EX2 R251, R5 ;  /* 0x0000000500fb7308 */ /* 0x0005e20000000800 */
[--C-:B-1----:R-:W-:Y:S01]  /*60c0*/  FFMA.FTZ R4, R17, UR7, -R11.reuse ;  /* 0x0000000711047c23 */ /* 0x102fe2000801080b */
[----:B------:R-:W-:Y:S08]  /*60d0*/  IMAD.MOV.U32 R17, RZ, RZ, R202 ;  /* 0x000000ffff117224 */ /* 0x000ff000078e00ca */
[----:B------:R1:W-:Y:S10]  /*60e0*/  MUFU.EX2 R222, R4 ;  /* 0x0000000400de7308 */ /* 0x0003f40000000800 */
[----:B------:R-:W-:Y:S01]  /*60f0*/  MUFU.TANH R160, R39 ;  /* 0x0000002700a07308 */ /* 0x000fe20000002400 */
[----:B--2---:R-:W-:Y:S09]  /*6100*/  MOV R5, R199 ;  /* 0x000000c700057202 */ /* 0x004ff20000000f00 */
[----:B------:R-:W-:Y:S01]  /*6110*/  MUFU.TANH R183, R40 ;  /* 0x0000002800b77308 */ /* 0x000fe20000002400 */
[----:B-1----:R-:W-:Y:S02]  /*6120*/  MOV R4, R203 ;  /* 0x000000cb00047202 */ /* 0x002fe40000000f00 */
[----:B------:R-:W-:Y:S02]  /*6130*/  @!P0 FSEL R4, R203, -INF , !P1 ;  /* 0xff800000cb048808 */ /* 0x000fe40004800000 */
[C---:B------:R-:W-:Y:S05]  /*6140*/  @!P0 ISETP.GE.AND P1, PT, R15.reuse, R10, PT ;  /* 0x0000000a0f00820c */ /* 0x040fea0003f26270 */
[----:B------:R-:W-:Y:S01]  /*6150*/  MUFU.TANH R207, R42 ;  /* 0x0000002a00cf7308 */ /* 0x000fe20000002400 */
[--C-:B------:R-:W-:Y:S01]  /*6160*/  FFMA.FTZ R4, R4, UR7, -R8.reuse ;  /* 0x0000000704047c23 */ /* 0x100fe20008010808 */
[----:B------:R-:W-:Y:S02]  /*6170*/  @!P0 FSEL R17, R202, -INF , !P1 ;  /* 0xff800000ca118808 */ /* 0x000fe40004800000 */
[----:B------:R-:W-:Y:S03]  /*6180*/  @!P0 ISETP.GE.AND P1, PT, R15, R9, PT ;  /* 0x000000090f00820c */ /* 0x000fe60003f26270 */
[----:B------:R-:W-:Y:S03]  /*6190*/  FFMA.FTZ R15, R17, UR7, -R8 ;  /* 0x00000007110f7c23 */ /* 0x000fe60008010808 */
[----:B------:R1:W-:Y:S01]  /*61a0*/  MUFU.EX2 R241, R4 ;  /* 0x0000000400f17308 */ /* 0x0003e20000000800 */
[----:B------:R-:W-:Y:S02]  /*61b0*/  MOV R17, R217 ;  /* 0x000000d900117202 */ /* 0x000fe40000000f00 */
[----:B------:R-:W-:Y:S02]  /*61c0*/  @!P0 FSEL R17, R217, -INF , !P2 ;  /* 0xff800000d9118808 */ /* 0x000fe40005000000 */
[----:B------:R-:W-:Y:S05]  /*61d0*/  @!P0 ISETP.GE.AND P2, PT, R16, R13, PT ;  /* 0x0000000d1000820c */ /* 0x000fea0003f46270 */
[----:B------:R2:W-:Y:S01]  /*61e0*/  MUFU.EX2 R240, R15 ;  /* 0x0000000f00f07308 */ /* 0x0005e20000000800 */
[--C-:B------:R-:W-:Y:S09]  /*61f0*/  FFMA.FTZ R17, R17, UR7, -R2.reuse ;  /* 0x0000000711117c23 */ /* 0x100ff20008010802 */
[----:B------:R-:W-:Y:S01]  /*6200*/  MUFU.EX2 R247, R17 ;  /* 0x0000001100f77308 */ /* 0x000fe20000000800 */
[----:B-1----:R-:W-:Y:S02]  /*6210*/  MOV R4, R218 ;  /* 0x000000da00047202 */ /* 0x002fe40000000f00 */
[----:B------:R-:W-:Y:S02]  /*6220*/  @!P0 FSEL R4, R218, -INF , !P1 ;  /* 0xff800000da048808 */ /* 0x000fe40004800000 */
[-C--:B------:R-:W-:Y:S03]  /*6230*/  @!P0 ISETP.GE.AND P1, PT, R16, R10.reuse, PT ;  /* 0x0000000a1000820c */ /* 0x080fe60003f26270 */
[----:B------:R-:W-:Y:S01]  /*6240*/  FFMA.FTZ R4, R4, UR7, -R2 ;  /* 0x0000000704047c23 */ /* 0x000fe20008010802 */
[----:B--2---:R-:W-:Y:S01]  /*6250*/  @!P0 IADD3 R15, R0, 0x19, RZ ;  /* 0x00000019000f8810 */ /* 0x004fe20007ffe0ff */
[----:B------:R-:W-:Y:S01]  /*6260*/  MUFU.TANH R206, R43 ;  /* 0x0000002b00ce7308 */ /* 0x000fe20000002400 */
[----:B------:R-:W-:Y:S02]  /*6270*/  @!P0 FSEL R5, R199, -INF , !P1 ;  /* 0xff800000c7058808 */ /* 0x000fe40004800000 */
[----:B------:R-:W-:Y:S03]  /*6280*/  @!P0 ISETP.GE.AND P1, PT, R15, R10, PT ;  /* 0x0000000a0f00820c */ /* 0x000fe60003f26270 */
[----:B------:R-:W-:Y:S04]  /*6290*/  FFMA.FTZ R5, R5, UR7, -R8 ;  /* 0x0000000705057c23 */ /* 0x000fe80008010808 */
[----:B------:R1:W-:Y:S10]  /*62a0*/  MUFU.EX2 R250, R4 ;  /* 0x0000000400fa7308 */ /* 0x0003f40000000800 */
[----:B------:R2:W-:Y:S10]  /*62b0*/  MUFU.EX2 R237, R5 ;  /* 0x0000000500ed7308 */ /* 0x0005f40000000800 */
[----:B------:R-:W-:Y:S01]  /*62c0*/  MUFU.TANH R169, R44 ;  /* 0x0000002c00a97308 */ /* 0x000fe20000002400 */
[----:B-1----:R-:W-:Y:S01]  /*62d0*/  IMAD.MOV.U32 R4, RZ, RZ, R198 ;  /* 0x000000ffff047224 */ /* 0x002fe200078e00c6 */
[----:B------:R-:W-:Y:S02]  /*62e0*/  @!P0 FSEL R4, R198, -INF , !P1 ;  /* 0xff800000c6048808 */ /* 0x000fe40004800000 */
[C---:B------:R-:W-:Y:S03]  /*62f0*/  @!P0 ISETP.GE.AND P1, PT, R15.reuse, R9, PT ;  /* 0x000000090f00820c */ /* 0x040fe60003f26270 */
[----:B------:R-:W-:Y:S01]  /*6300*/  FFMA.FTZ R19, R4, UR7, -R8 ;  /* 0x0000000704137c23 */ /* 0x000fe20008010808 */
[----:B------:R-:W-:Y:S01]  /*6310*/  @!P0 FSEL R18, R216, -INF , !P1 ;  /* 0xff800000d8128808 */ /* 0x000fe20004800000 */
[----:B--2---:R-:W1:Y:S01]  /*6320*/  LDSM.16.M88.4 R4, [R188+0x1800] ;  /* 0x00180000bc04783b */ /* 0x004e620000000200 */
[----:B------:R-:W-:Y:S01]  /*6330*/  @!P0 ISETP.GE.AND P1, PT, R16, R14, PT ;  /* 0x0000000e1000820c */ /* 0x000fe20003f26270 */
[----:B------:R-:W2:Y:S01]  /*6340*/  MUFU.TANH R168, R45 ;  /* 0x0000002d00a87308 */ /* 0x000ea20000002400 */
[----:B------:R-:W-:Y:S01]  /*6350*/  MOV R16, R166 ;  /* 0x000000a600107202 */ /* 0x000fe20000000f00 */
[----:B------:R-:W-:Y:S01]  /*6360*/  FFMA.FTZ R17, R18, UR7, -R2 ;  /* 0x0000000712117c23 */ /* 0x000fe20008010802 */
[----:B------:R-:W-:Y:S02]  /*6370*/  MOV R18, R87 ;  /* 0x0000005700127202 */ /* 0x000fe40000000f00 */
[----:B------:R-:W-:Y:S05]  /*6380*/  @!P0 FSEL R16, R166, -INF , !P2 ;  /* 0xff800000a6108808 */ /* 0x000fea0005000000 */
[----:B------:R4:W-:Y:S01]  /*6390*/  MUFU.EX2 R246, R17 ;  /* 0x0000001100f67308 */ /* 0x0009e20000000800 */
[--C-:B------:R-:W-:Y:S09]  /*63a0*/  FFMA.FTZ R16, R16, UR7, -R11.reuse ;  /* 0x0000000710107c23 */ /* 0x100ff2000801080b */
[----:B------:R3:W-:Y:S10]  /*63b0*/  MUFU.EX2 R211, R16 ;  /* 0x0000001000d37308 */ /* 0x0007f40000000800 */
[----:B------:R-:W-:Y:S01]  /*63c0*/  MUFU.TANH R201, R46 ;  /* 0x0000002e00c97308 */ /* 0x000fe20000002400 */
[----:B----4-:R-:W-:Y:S01]  /*63d0*/  IMAD.MOV.U32 R17, RZ, RZ, R88 ;  /* 0x000000ffff117224 */ /* 0x010fe200078e0058 */
[----:B------:R-:W-:Y:S02]  /*63e0*/  @!P0 FSEL R17, R88, -INF , !P1 ;  /* 0xff80000058118808 */ /* 0x000fe40004800000 */
[-C--:B------:R-:W-:Y:S03]  /*63f0*/  @!P0 ISETP.GE.AND P1, PT, R15, R14.reuse, PT ;  /* 0x0000000e0f00820c */ /* 0x080fe60003f26270 */
[----:B------:R-:W-:Y:S01]  /*6400*/  FFMA.FTZ R17, R17, UR7, -R12 ;  /* 0x0000000711117c23 */ /* 0x000fe2000801080c */
[----:B------:R-:W-:Y:S02]  /*6410*/  @!P0 FSEL R18, R87, -INF , !P1 ;  /* 0xff80000057128808 */ /* 0x000fe40004800000 */
[----:B------:R-:W4:Y:S01]  /*6420*/  MUFU.TANH R200, R47 ;  /* 0x0000002f00c87308 */ /* 0x000f220000002400 */
[-C--:B------:R-:W-:Y:S01]  /*6430*/  @!P0 ISETP.GE.AND P1, PT, R15, R13.reuse, PT ;  /* 0x0000000d0f00820c */ /* 0x080fe20003f26270 */
[----:B------:R-:W-:Y:S01]  /*6440*/  IMAD.MOV.U32 R15, RZ, RZ, R164 ;  /* 0x000000ffff0f7224 */ /* 0x000fe200078e00a4 */
[----:B---3--:R-:W-:Y:S02]  /*6450*/  @!P0 IADD3 R16, R0, 0x20, RZ ;  /* 0x0000002000108810 */ /* 0x008fe40007ffe0ff */
[----:B------:R-:W-:Y:S01]  /*6460*/  @!P0 FSEL R15, R164, -INF , !P1 ;  /* 0xff800000a40f8808 */ /* 0x000fe20004800000 */
[-C--:B-1----:R-:W-:Y:S04]  /*6470*/  HMMA.16816.F32 R52, R176, R4.reuse, R52 ;  /* 0x00000004b034723c */ /* 0x082fe80000001834 */
[----:B------:R1:W-:Y:S01]  /*6480*/  MUFU.EX2 R90, R17 ;  /* 0x00000011005a7308 */ /* 0x0003e20000000800 */
[C---:B------:R-:W-:Y:S01]  /*6490*/  @!P0 ISETP.GE.AND P1, PT, R16.reuse, R14, PT ;  /* 0x0000000e1000820c */ /* 0x040fe20003f26270 */
[--C-:B------:R-:W-:Y:S01]  /*64a0*/  FFMA.FTZ R15, R15, UR7, -R11.reuse ;  /* 0x000000070f0f7c23 */ /* 0x100fe2000801080b */
[----:B------:R-:W-:Y:S01]  /*64b0*/  @!P0 ISETP.GE.AND P2, PT, R16, R13, PT ;  /* 0x0000000d1000820c */ /* 0x000fe20003f46270 */
[C---:B------:R-:W-:Y:S06]  /*64c0*/  HMMA.16816.F32 R56, R132.reuse, R4, R56 ;  /* 0x000000048438723c */ /* 0x040fec0000001838 */
[----:B------:R3:W-:Y:S01]  /*64d0*/  MUFU.EX2 R210, R15 ;  /* 0x0000000f00d27308 */ /* 0x0007e20000000800 */
[-C--:B------:R-:W-:Y:S04]  /*64e0*/  HMMA.16816.F32 R60, R132, R6.reuse, R60 ;  /* 0x00000006843c723c */ /* 0x080fe8000000183c */
[----:B------:R-:W-:Y:S02]  /*64f0*/  MOV R4, R83 ;  /* 0x0000005300047202 */ /* 0x000fe40000000f00 */
[----:B------:R-:W-:Y:S03]  /*6500*/  HMMA.16816.F32 R64, R176, R6, R64 ;  /* 0x00000006b040723c */ /* 0x000fe60000001840 */
[----:B------:R-:W-:Y:S02]  /*6510*/  MUFU.EX2 R236, R19 ;  /* 0x0000001300ec7308 */ /* 0x000fe40000000800 */
[--C-:B-1----:R-:W-:Y:S01]  /*6520*/  FFMA.FTZ R17, R18, UR7, -R12.reuse ;  /* 0x0000000712117c23 */ /* 0x102fe2000801080c */
[----:B------:R-:W-:Y:S01]  /*6530*/  FMUL.FTZ R52, R52, UR6 ;  /* 0x0000000634347c20 */ /* 0x000fe20008410000 */
[----:B--2---:R-:W-:Y:S01]  /*6540*/  MOV R6, R168 ;  /* 0x000000a800067202 */ /* 0x004fe20000000f00 */
[----:B------:R-:W-:Y:S05]  /*6550*/  FMUL.FTZ R53, R53, UR6 ;  /* 0x0000000635357c20 */ /* 0x000fea0008410000 */
[----:B------:R1:W-:Y:S01]  /*6560*/  MUFU.EX2 R89, R17 ;  /* 0x0000001100597308 */ /* 0x0003e20000000800 */
[----:B---3--:R-:W-:Y:S02]  /*6570*/  @!P0 VIADD R15, R0, 0x21 ;  /* 0x00000021000f8836 */ /* 0x008fe40000000000 */
        /* <DEDUP_REMOVED lines=8> */
[----:B------:R-:W-:Y:S01]  /*6600*/  FMUL.FTZ R61, R61, UR6 ;  /* 0x000000063d3d7c20 */ /* 0x000fe20008410000 */
[----:B------:R-:W-:Y:S01]  /*6610*/  FMUL.FTZ R62, R62, UR6 ;  /* 0x000000063e3e7c20 */ /* 0x000fe20008410000 */
[----:B------:R-:W-:Y:S01]  /*6620*/  FMUL.FTZ R63, R63, UR6 ;  /* 0x000000063f3f7c20 */ /* 0x000fe20008410000 */
[----:B------:R-:W-:Y:S04]  /*6630*/  FMUL.FTZ R64, R64, UR6 ;  /* 0x0000000640407c20 */ /* 0x000fe80008410000 */
[----:B------:R-:W2:Y:S01]  /*6640*/  MUFU.TANH R73, R53 ;  /* 0x0000003500497308 */ /* 0x000ea20000002400 */
[----:B-1----:R-:W-:Y:S01]  /*6650*/  MOV R17, R84 ;  /* 0x0000005400117202 */ /* 0x002fe20000000f00 */
[----:B------:R-:W-:Y:S01]  /*6660*/  FMUL.FTZ R65, R65, UR6 ;  /* 0x0000000641417c20 */ /* 0x000fe20008410000 */
[----:B------:R-:W-:Y:S01]  /*6670*/  @!P0 FSEL R17, R84, -INF , !P1 ;  /* 0xff80000054118808 */ /* 0x000fe20004800000 */
[----:B------:R-:W-:Y:S01]  /*6680*/  FMUL.FTZ R66, R66, UR6 ;  /* 0x0000000642427c20 */ /* 0x000fe20008410000 */
[----:B------:R-:W-:Y:S01]  /*6690*/  @!P0 ISETP.GE.AND P1, PT, R15, R14, PT ;  /* 0x0000000e0f00820c */ /* 0x000fe20003f26270 */
[----:B------:R-:W-:Y:S02]  /*66a0*/  FMUL.FTZ R67, R67, UR6 ;  /* 0x0000000643437c20 */ /* 0x000fe40008410000 */
[----:B------:R-:W-:Y:S01]  /*66b0*/  FFMA.FTZ R5, R17, UR7, -R12 ;  /* 0x0000000711057c23 */ /* 0x000fe2000801080c */
[----:B------:R-:W-:Y:S01]  /*66c0*/  @!P0 FSEL R4, R83, -INF , !P1 ;  /* 0xff80000053048808 */ /* 0x000fe20004800000 */
[----:B------:R-:W-:Y:S01]  /*66d0*/  IMAD.MOV.U32 R17, RZ, RZ, R160 ;  /* 0x000000ffff117224 */ /* 0x000fe200078e00a0 */
[----:B------:R-:W-:Y:S01]  /*66e0*/  @!P0 ISETP.GE.AND P1, PT, R15, R13, PT ;  /* 0x0000000d0f00820c */ /* 0x000fe20003f26270 */
[----:B------:R1:W-:Y:S02]  /*66f0*/  MUFU.EX2 R86, R5 ;  /* 0x0000000500567308 */ /* 0x0003e40000000800 */
[----:B------:R-:W-:Y:S01]  /*6700*/  FFMA.FTZ R4, R4, UR7, -R12 ;  /* 0x0000000704047c23 */ /* 0x000fe2000801080c */
[----:B------:R-:W-:Y:S02]  /*6710*/  @!P0 FSEL R17, R160, -INF , !P1 ;  /* 0xff800000a0118808 */ /* 0x000fe40004800000 */
[C---:B------:R-:W-:Y:S05]  /*6720*/  @!P0 ISETP.GE.AND P1, PT, R16.reuse, R10, PT ;  /* 0x0000000a1000820c */ /* 0x040fea0003f26270 */
[----:B------:R3:W-:Y:S10]  /*6730*/  MUFU.EX2 R85, R4 ;  /* 0x0000000400557308 */ /* 0x0007f40000000800 */
[----:B------:R-:W-:Y:S01]  /*6740*/  MUFU.TANH R154, R55 ;  /* 0x00000037009a7308 */ /* 0x000fe20000002400 */
[----:B-1----:R-:W-:Y:S02]  /*6750*/  MOV R5, R161 ;  /* 0x000000a100057202 */ /* 0x002fe40000000f00 */
[----:B------:R-:W-:Y:S02]  /*6760*/  @!P0 FSEL R5, R161, -INF , !P2 ;  /* 0xff800000a1058808 */ /* 0x000fe40005000000 */
[-C--:B------:R-:W-:Y:S05]  /*6770*/  @!P0 ISETP.GE.AND P2, PT, R16, R9.reuse, PT ;  /* 0x000000091000820c */ /* 0x080fea0003f46270 */
[----:B------:R-:W1:Y:S01]  /*6780*/  MUFU.TANH R155, R54 ;  /* 0x00000036009b7308 */ /* 0x000e620000002400 */
[----:B---3--:R-:W-:Y:S01]  /*6790*/  FFMA.FTZ R4, R5, UR7, -R11 ;  /* 0x0000000705047c23 */ /* 0x008fe2000801080b */
[----:B------:R-:W-:Y:S01]  /*67a0*/  IMAD.MOV.U32 R5, RZ, RZ, R207 ;  /* 0x000000ffff057224 */ /* 0x000fe200078e00cf */
[----:B------:R-:W-:Y:S07]  /*67b0*/  @!P0 FSEL R5, R207, -INF , !P2 ;  /* 0xff800000cf058808 */ /* 0x000fee0005000000 */
[----:B------:R3:W-:Y:S01]  /*67c0*/  MUFU.EX2 R205, R4 ;  /* 0x0000000400cd7308 */ /* 0x0007e20000000800 */
[----:B------:R-:W-:Y:S09]  /*67d0*/  FFMA.FTZ R5, R5, UR7, -R2 ;  /* 0x0000000705057c23 */ /* 0x000ff20008010802 */
[----:B------:R4:W-:Y:S10]  /*67e0*/  MUFU.EX2 R243, R5 ;  /* 0x0000000500f37308 */ /* 0x0009f40000000800 */
[----:B------:R-:W-:Y:S01]  /*67f0*/  MUFU.TANH R163, R57 ;  /* 0x0000003900a37308 */ /* 0x000fe20000002400 */
[----:B---3--:R-:W-:Y:S01]  /*6800*/  FFMA.FTZ R4, R17, UR7, -R11 ;  /* 0x0000000711047c23 */ /* 0x008fe2000801080b */
[----:B------:R-:W-:Y:S08]  /*6810*/  MOV R17, R182 ;  /* 0x000000b600117202 */ /* 0x000ff00000000f00 */
[----:B------:R3:W-:Y:S01]  /*6820*/  MUFU.EX2 R204, R4 ;  /* 0x0000000400cc7308 */ /* 0x0007e20000000800 */
[----:B----4-:R-:W-:Y:S04]  /*6830*/  @!P0 IADD3 R5, R0, 0x28, RZ ;  /* 0x0000002800058810 */ /* 0x010fe80007ffe0ff */
[----:B------:R-:W-:Y:S05]  /*6840*/  @!P0 ISETP.GE.AND P2, PT, R5, R9, PT ;  /* 0x000000090500820c */ /* 0x000fea0003f46270 */
[----:B------:R-:W4:Y:S10]  /*6850*/  MUFU.TANH R162, R56 ;  /* 0x0000003800a27308 */ /* 0x000f340000002400 */
[----:B------:R-:W4:Y:S01]  /*6860*/  MUFU.TANH R159, R60 ;  /* 0x0000003c009f7308 */ /* 0x000f220000002400 */
[----:B---3--:R-:W-:Y:S02]  /*6870*/  MOV R4, R183 ;  /* 0x000000b700047202 */ /* 0x008fe40000000f00 */
[----:B------:R-:W-:Y:S02]  /*6880*/  @!P0 FSEL R4, R183, -INF , !P1 ;  /* 0xff800000b7048808 */ /* 0x000fe40004800000 */
[C---:B------:R-:W-:Y:S03]  /*6890*/  @!P0 ISETP.GE.AND P1, PT, R15.reuse, R10, PT ;  /* 0x0000000a0f00820c */ /* 0x040fe60003f26270 */
[--C-:B------:R-:W-:Y:S01]  /*68a0*/  FFMA.FTZ R4, R4, UR7, -R8.reuse ;  /* 0x0000000704047c23 */ /* 0x100fe20008010808 */
[----:B------:R-:W-:Y:S01]  /*68b0*/  @!P0 FSEL R17, R182, -INF , !P1 ;  /* 0xff800000b6118808 */ /* 0x000fe20004800000 */
[----:B------:R-:W3:Y:S01]  /*68c0*/  MUFU.TANH R197, R58 ;  /* 0x0000003a00c57308 */ /* 0x000ee20000002400 */
[-C--:B------:R-:W-:Y:S03]  /*68d0*/  @!P0 ISETP.GE.AND P1, PT, R15, R9.reuse, PT ;  /* 0x000000090f00820c */ /* 0x080fe60003f26270 */
[----:B------:R-:W-:Y:S06]  /*68e0*/  FFMA.FTZ R15, R17, UR7, -R8 ;  /* 0x00000007110f7c23 */ /* 0x000fec0008010808 */
[----:B------:R2:W-:Y:S10]  /*68f0*/  MUFU.EX2 R230, R4 ;  /* 0x0000000400e67308 */ /* 0x0005f40000000800 */
[----:B------:R1:W-:Y:S10]  /*6900*/  MUFU.EX2 R229, R15 ;  /* 0x0000000f00e57308 */ /* 0x0003f40000000800 */
[----:B------:R-:W3:Y:S01]  /*6910*/  MUFU.TANH R196, R59 ;  /* 0x0000003b00c47308 */ /* 0x000ee20000002400 */
[----:B--2---:R-:W-:Y:S02]  /*6920*/  MOV R4, R206 ;  /* 0x000000ce00047202 */ /* 0x004fe40000000f00 */
[----:B------:R-:W-:Y:S02]  /*6930*/  @!P0 FSEL R4, R206, -INF , !P1 ;  /* 0xff800000ce048808 */ /* 0x000fe40004800000 */
[----:B------:R-:W-:Y:S03]  /*6940*/  @!P0 ISETP.GE.AND P1, PT, R5, R10, PT ;  /* 0x0000000a0500820c */ /* 0x000fe60003f26270 */
[----:B------:R-:W-:Y:S01]  /*6950*/  FFMA.FTZ R4, R4, UR7, -R2 ;  /* 0x0000000704047c23 */ /* 0x000fe20008010802 */
[----:B-1----:R-:W-:Y:S01]  /*6960*/  IMAD.MOV.U32 R15, RZ, RZ, R169 ;  /* 0x000000ffff0f7224 */ /* 0x002fe200078e00a9 */
[----:B------:R-:W-:Y:S01]  /*6970*/  @!P0 FSEL R15, R169, -INF , !P1 ;  /* 0xff800000a90f8808 */ /* 0x000fe20004800000 */
[----:B------:R-:W1:Y:S04]  /*6980*/  MUFU.TANH R158, R61 ;  /* 0x0000003d009e7308 */ /* 0x000e680000002400 */
[--C-:B------:R-:W-:Y:S01]  /*6990*/  FFMA.FTZ R7, R15, UR7, -R8.reuse ;  /* 0x000000070f077c23 */ /* 0x100fe20008010808 */
[----:B------:R-:W-:Y:S05]  /*69a0*/  MOV R15, R200 ;  /* 0x000000c8000f7202 */ /* 0x000fea0000000f00 */
[----:B------:R2:W-:Y:S10]  /*69b0*/  MUFU.EX2 R242, R4 ;  /* 0x0000000400f27308 */ /* 0x0005f40000000800 */
[----:B------:R4:W-:Y:S10]  /*69c0*/  MUFU.EX2 R221, R7 ;  /* 0x0000000700dd7308 */ /* 0x0009f40000000800 */
[----:B------:R-:W1:Y:S01]  /*69d0*/  MUFU.TANH R72, R64 ;  /* 0x0000004000487308 */ /* 0x000e620000002400 */
[----:B--2---:R-:W-:Y:S04]  /*69e0*/  @!P0 IADD3 R4, R0, 0x29, RZ ;  /* 0x0000002900048810 */ /* 0x004fe80007ffe0ff */
[----:B------:R-:W-:Y:S05]  /*69f0*/  @!P0 ISETP.GE.AND P1, PT, R4, R10, PT ;  /* 0x0000000a0400820c */ /* 0x000fea0003f26270 */
[----:B------:R-:W-:Y:S01]  /*6a00*/  MUFU.TANH R71, R65 ;  /* 0x0000004100477308 */ /* 0x000fe20000002400 */
[----:B------:R-:W-:Y:S01]  /*6a10*/  @!P0 FSEL R6, R168, -INF , !P1 ;  /* 0xff800000a8068808 */ /* 0x000fe20004800000 */
[----:B----4-:R-:W-:Y:S01]  /*6a20*/  IMAD.MOV.U32 R7, RZ, RZ, R201 ;  /* 0x000000ffff077224 */ /* 0x010fe200078e00c9 */
[----:B------:R-:W-:Y:S02]  /*6a30*/  @!P0 FSEL R7, R201, -INF , !P2 ;  /* 0xff800000c9078808 */ /* 0x000fe40005000000 */
[----:B------:R-:W-:Y:S01]  /*6a40*/  @!P0 ISETP.GE.AND P1, PT, R4, R9, PT ;  /* 0x000000090400820c */ /* 0x000fe20003f26270 */
[----:B------:R-:W-:Y:S04]  /*6a50*/  FFMA.FTZ R6, R6, UR7, -R8 ;  /* 0x0000000706067c23 */ /* 0x000fe80008010808 */
[----:B------:R-:W2:Y:S01]  /*6a60*/  MUFU.TANH R153, R66 ;  /* 0x0000004200997308 */ /* 0x000ea20000002400 */
[----:B------:R-:W-:Y:S02]  /*6a70*/  @!P0 FSEL R15, R200, -INF , !P1 ;  /* 0xff800000c80f8808 */ /* 0x000fe40004800000 */
[----:B------:R-:W-:Y:S07]  /*6a80*/  @!P0 ISETP.GE.AND P1, PT, R5, R14, PT ;  /* 0x0000000e0500820c */ /* 0x000fee0003f26270 */
[----:B------:R4:W-:Y:S10]  /*6a90*/  MUFU.EX2 R220, R6 ;  /* 0x0000000600dc7308 */ /* 0x0009f40000000800 */
[----:B------:R-:W2:Y:S10]  /*6aa0*/  MUFU.TANH R152, R67 ;  /* 0x0000004300987308 */ /* 0x000eb40000002400 */
[----:B------:R-:W-:Y:S01]  /*6ab0*/  MUFU.TANH R174, R62 ;  /* 0x0000003e00ae7308 */ /* 0x000fe20000002400 */
[--C-:B----4-:R-:W-:Y:S01]  /*6ac0*/  FFMA.FTZ R6, R7, UR7, -R2.reuse ;  /* 0x0000000707067c23 */ /* 0x110fe20008010802 */
[----:B------:R-:W-:Y:S08]  /*6ad0*/  IMAD.MOV.U32 R7, RZ, RZ, R79 ;  /* 0x000000ffff077224 */ /* 0x000ff000078e004f */
[----:B------:R4:W-:Y:S10]  /*6ae0*/  MUFU.EX2 R239, R6 ;  /* 0x0000000600ef7308 */ /* 0x0009f40000000800 */
[----:B------:R-:W2:Y:S01]  /*6af0*/  MUFU.TANH R173, R63 ;  /* 0x0000003f00ad7308 */ /* 0x000ea20000002400 */
[----:B----4-:R-:W-:Y:S09]  /*6b00*/  FFMA.FTZ R6, R15, UR7, -R2 ;  /* 0x000000070f067c23 */ /* 0x010ff20008010802 */
[----:B------:R4:W-:Y:S02]  /*6b10*/  MUFU.EX2 R238, R6 ;  /* 0x0000000600ee7308 */ /* 0x0009e40000000800 */
[----:B----4-:R-:W-:Y:S02]  /*6b20*/  MOV R6, R80 ;  /* 0x0000005000067202 */ /* 0x010fe40000000f00 */
[----:B------:R-:W-:Y:S02]  /*6b30*/  @!P0 FSEL R6, R80, -INF , !P1 ;  /* 0xff80000050068808 */ /* 0x000fe40004800000 */
[----:B------:R-:W-:Y:S03]  /*6b40*/  @!P0 ISETP.GE.AND P1, PT, R4, R14, PT ;  /* 0x0000000e0400820c */ /* 0x000fe60003f26270 */
[--C-:B------:R-:W-:Y:S01]  /*6b50*/  FFMA.FTZ R6, R6, UR7, -R12.reuse ;  /* 0x0000000706067c23 */ /* 0x100fe2000801080c */
[----:B------:R-:W-:Y:S02]  /*6b60*/  @!P0 FSEL R7, R79, -INF , !P1 ;  /* 0xff8000004f078808 */ /* 0x000fe40004800000 */
[----:B------:R-:W-:Y:S01]  /*6b70*/  @!P0 ISETP.GE.AND P1, PT, R5, R13, PT ;  /* 0x0000000d0500820c */ /* 0x000fe20003f26270 */
[----:B------:R4:W-:Y:S01]  /*6b80*/  MUFU.EX2 R82, R6 ;  /* 0x0000000600527308 */ /* 0x0009e20000000800 */
[----:B------:R-:W-:Y:S02]  /*6b90*/  MOV R5, R157 ;  /* 0x0000009d00057202 */ /* 0x000fe40000000f00 */
[----:B------:R-:W-:Y:S02]  /*6ba0*/  @!P0 FSEL R5, R157, -INF , !P1 ;  /* 0xff8000009d058808 */ /* 0x000fe40004800000 */
[-C--:B------:R-:W-:Y:S02]  /*6bb0*/  @!P0 ISETP.GE.AND P1, PT, R4, R13.reuse, PT ;  /* 0x0000000d0400820c */ /* 0x080fe40003f26270 */
[----:B------:R-:W-:Y:S02]  /*6bc0*/  MOV R4, R156 ;  /* 0x0000009c00047202 */ /* 0x000fe40000000f00 */
[----:B------:R-:W-:Y:S01]  /*6bd0*/  @!P0 FSEL R4, R156, -INF , !P1 ;  /* 0xff8000009c048808 */ /* 0x000fe20004800000 */
[--C-:B----4-:R-:W-:Y:S04]  /*6be0*/  FFMA.FTZ R6, R7, UR7, -R12.reuse ;  /* 0x0000000707067c23 */ /* 0x110fe8000801080c */
[--C-:B------:R-:W-:Y:S01]  /*6bf0*/  FFMA.FTZ R7, R4, UR7, -R11.reuse ;  /* 0x0000000704077c23 */ /* 0x100fe2000801080b */
[----:B------:R-:W-:Y:S01]  /*6c00*/  @!P0 IADD3 R4, R0, 0x31, RZ ;  /* 0x0000003100048810 */ /* 0x000fe20007ffe0ff */
[----:B------:R4:W-:Y:S03]  /*6c10*/  MUFU.EX2 R81, R6 ;  /* 0x0000000600517308 */ /* 0x0009e60000000800 */
[C---:B------:R-:W-:Y:S02]  /*6c20*/  @!P0 ISETP.GE.AND P2, PT, R4.reuse, R13, PT ;  /* 0x0000000d0400820c */ /* 0x040fe40003f46270 */
[C---:B------:R-:W-:Y:S02]  /*6c30*/  @!P0 ISETP.GE.AND P5, PT, R4.reuse, R10, PT ;  /* 0x0000000a0400820c */ /* 0x040fe40003fa6270 */
[-C--:B------:R-:W-:Y:S03]  /*6c40*/  @!P0 ISETP.GE.AND P3, PT, R4, R9.reuse, PT ;  /* 0x000000090400820c */ /* 0x080fe60003f66270 */
[----:B------:R3:W-:Y:S01]  /*6c50*/  MUFU.EX2 R176, R7 ;  /* 0x0000000700b07308 */ /* 0x0007e20000000800 */
[----:B----4-:R-:W-:Y:S01]  /*6c60*/  FFMA.FTZ R6, R5, UR7, -R11 ;  /* 0x0000000705067c23 */ /* 0x010fe2000801080b */
[----:B------:R-:W-:Y:S08]  /*6c70*/  @!P0 VIADD R5, R0, 0x30 ;  /* 0x0000003000058836 */ /* 0x000ff00000000000 */
[----:B------:R4:W2:Y:S01]  /*6c80*/  MUFU.EX2 R177, R6 ;  /* 0x0000000600b17308 */ /* 0x0008a20000000800 */
[C---:B------:R-:W-:Y:S01]  /*6c90*/  @!P0 ISETP.GE.AND P1, PT, R5.reuse, R14, PT ;  /* 0x0000000e0500820c */ /* 0x040fe20003f26270 */
[----:B---3--:R-:W-:Y:S01]  /*6ca0*/  IMAD.MOV.U32 R7, RZ, RZ, R73 ;  /* 0x000000ffff077224 */ /* 0x008fe200078e0049 */
[----:B------:R-:W-:Y:S02]  /*6cb0*/  @!P0 ISETP.GE.AND P4, PT, R5, R9, PT ;  /* 0x000000090500820c */ /* 0x000fe40003f86270 */
[----:B----4-:R-:W-:Y:S02]  /*6cc0*/  MOV R6, R74 ;  /* 0x0000004a00067202 */ /* 0x010fe40000000f00 */
[----:B------:R-:W-:Y:S02]  /*6cd0*/  @!P0 FSEL R6, R74, -INF , !P1 ;  /* 0xff8000004a068808 */ /* 0x000fe40004800000 */
[-C--:B------:R-:W-:Y:S02]  /*6ce0*/  @!P0 ISETP.GE.AND P1, PT, R4, R14.reuse, PT ;  /* 0x0000000e0400820c */ /* 0x080fe40003f26270 */
[----:B------:R-:W-:Y:S01]  /*6cf0*/  @!P0 IADD3 R4, R0, 0x38, RZ ;  /* 0x0000003800048810 */ /* 0x000fe20007ffe0ff */
[--C-:B------:R-:W-:Y:S01]  /*6d00*/  FFMA.FTZ R6, R6, UR7, -R12.reuse ;  /* 0x0000000706067c23 */ /* 0x100fe2000801080c */
[----:B------:R-:W-:Y:S02]  /*6d10*/  @!P0 FSEL R7, R73, -INF , !P1 ;  /* 0xff80000049078808 */ /* 0x000fe40004800000 */
[----:B------:R-:W-:Y:S01]  /*6d20*/  @!P0 ISETP.GE.AND P1, PT, R5, R13, PT ;  /* 0x0000000d0500820c */ /* 0x000fe20003f26270 */
[----:B------:R3:W-:Y:S01]  /*6d30*/  MUFU.EX2 R78, R6 ;  /* 0x00000006004e7308 */ /* 0x0007e20000000800 */
[----:B------:R-:W-:Y:S01]  /*6d40*/  @!P0 IADD3 R0, R0, 0x39, RZ ;  /* 0x0000003900008810 */ /* 0x000fe20007ffe0ff */
[----:B------:R-:W-:Y:S01]  /*6d50*/  FFMA.FTZ R7, R7, UR7, -R12 ;  /* 0x0000000707077c23 */ /* 0x000fe2000801080c */
[----:B------:R-:W-:Y:S07]  /*6d60*/  @!P0 ISETP.GE.AND P6, PT, R4, R14, PT ;  /* 0x0000000e0400820c */ /* 0x000fee0003fc6270 */
[----:B------:R4:W-:Y:S01]  /*6d70*/  MUFU.EX2 R77, R7 ;  /* 0x00000007004d7308 */ /* 0x0009e20000000800 */
[----:B---3--:R-:W-:Y:S02]  /*6d80*/  MOV R6, R155 ;  /* 0x0000009b00067202 */ /* 0x008fe40000000f00 */
[----:B------:R-:W-:Y:S02]  /*6d90*/  @!P0 FSEL R6, R155, -INF , !P1 ;  /* 0xff8000009b068808 */ /* 0x000fe40004800000 */
[----:B------:R-:W-:Y:S03]  /*6da0*/  @!P0 ISETP.GE.AND P1, PT, R5, R10, PT ;  /* 0x0000000a0500820c */ /* 0x000fe60003f26270 */
[--C-:B------:R-:W-:Y:S01]  /*6db0*/  FFMA.FTZ R6, R6, UR7, -R11.reuse ;  /* 0x0000000706067c23 */ /* 0x100fe2000801080b */
[----:B----4-:R-:W-:Y:S02]  /*6dc0*/  MOV R7, R154 ;  /* 0x0000009a00077202 */ /* 0x010fe40000000f00 */
[----:B------:R-:W-:Y:S01]  /*6dd0*/  @!P0 FSEL R7, R154, -INF , !P2 ;  /* 0xff8000009a078808 */ /* 0x000fe20005000000 */
[----:B------:R3:W-:Y:S01]  /*6de0*/  MUFU.EX2 R175, R6 ;  /* 0x0000000600af7308 */ /* 0x0007e20000000800 */
[-C--:B------:R-:W-:Y:S03]  /*6df0*/  @!P0 ISETP.GE.AND P2, PT, R4, R10.reuse, PT ;  /* 0x0000000a0400820c */ /* 0x080fe60003f46270 */
[--C-:B------:R-:W-:Y:S06]  /*6e00*/  FFMA.FTZ R5, R7, UR7, -R11.reuse ;  /* 0x0000000707057c23 */ /* 0x100fec000801080b */
[----:B------:R4:W-:Y:S01]  /*6e10*/  MUFU.EX2 R172, R5 ;  /* 0x0000000500ac7308 */ /* 0x0009e20000000800 */
[----:B---3--:R-:W-:Y:S01]  /*6e20*/  IMAD.MOV.U32 R6, RZ, RZ, R162 ;  /* 0x000000ffff067224 */ /* 0x008fe200078e00a2 */
[----:B------:R-:W-:Y:S02]  /*6e30*/  @!P0 FSEL R6, R162, -INF , !P1 ;  /* 0xff800000a2068808 */ /* 0x000fe40004800000 */
[----:B------:R-:W-:Y:S02]  /*6e40*/  @!P0 ISETP.GE.AND P1, PT, R0, R10, PT ;  /* 0x0000000a0000820c */ /* 0x000fe40003f26270 */
[----:B------:R-:W-:Y:S01]  /*6e50*/  MOV R10, R159 ;  /* 0x0000009f000a7202 */ /* 0x000fe20000000f00 */
[--C-:B------:R-:W-:Y:S01]  /*6e60*/  FFMA.FTZ R7, R6, UR7, -R8.reuse ;  /* 0x0000000706077c23 */ /* 0x100fe20008010808 */
[----:B------:R-:W-:Y:S02]  /*6e70*/  MOV R6, R197 ;  /* 0x000000c500067202 */ /* 0x000fe40000000f00 */
[----:B----4-:R-:W-:Y:S01]  /*6e80*/  MOV R5, R163 ;  /* 0x000000a300057202 */ /* 0x010fe20000000f00 */
[----:B------:R3:W-:Y:S01]  /*6e90*/  MUFU.EX2 R215, R7 ;  /* 0x0000000700d77308 */ /* 0x0007e20000000800 */
[----:B------:R-:W-:Y:S02]  /*6ea0*/  @!P0 FSEL R5, R163, -INF , !P5 ;  /* 0xff800000a3058808 */ /* 0x000fe40006800000 */
[----:B------:R-:W-:Y:S02]  /*6eb0*/  @!P0 FSEL R10, R159, -INF , !P2 ;  /* 0xff8000009f0a8808 */ /* 0x000fe40005000000 */
[----:B------:R-:W-:Y:S01]  /*6ec0*/  @!P0 FSEL R6, R197, -INF , !P4 ;  /* 0xff800000c5068808 */ /* 0x000fe20006000000 */
[----:B------:R-:W-:Y:S01]  /*6ed0*/  FFMA.FTZ R5, R5, UR7, -R8 ;  /* 0x0000000705057c23 */ /* 0x000fe20008010808 */
[C---:B------:R-:W-:Y:S02]  /*6ee0*/  @!P0 ISETP.GE.AND P2, PT, R4.reuse, R9, PT ;  /* 0x000000090400820c */ /* 0x040fe40003f46270 */
[-C--:B------:R-:W-:Y:S01]  /*6ef0*/  @!P0 ISETP.GE.AND P4, PT, R4, R13.reuse, PT ;  /* 0x0000000d0400820c */ /* 0x080fe20003f86270 */
[----:B------:R4:W-:Y:S01]  /*6f00*/  MUFU.EX2 R214, R5 ;  /* 0x0000000500d67308 */ /* 0x0009e20000000800 */
[----:B------:R-:W-:Y:S01]  /*6f10*/  F2FP.F16.F32.PACK_AB R4, R3, R68 ;  /* 0x000000440304723e */ /* 0x000fe200000000ff */
[----:B------:R-:W-:Y:S01]  /*6f20*/  FFMA.FTZ R6, R6, UR7, -R2 ;  /* 0x0000000706067c23 */ /* 0x000fe20008010802 */
[----:B------:R-:W-:Y:S01]  /*6f30*/  @!P0 ISETP.GE.AND P5, PT, R0, R14, PT ;  /* 0x0000000e0000820c */ /* 0x000fe20003fa6270 */
[----:B---3--:R-:W-:Y:S01]  /*6f40*/  IMAD.MOV.U32 R7, RZ, RZ, R196 ;  /* 0x000000ffff077224 */ /* 0x008fe200078e00c4 */
[----:B------:R-:W-:Y:S05]  /*6f50*/  @!P0 FSEL R7, R196, -INF , !P3 ;  /* 0xff800000c4078808 */ /* 0x000fea0005800000 */
[----:B------:R3:W-:Y:S01]  /*6f60*/  MUFU.EX2 R235, R6 ;  /* 0x0000000600eb7308 */ /* 0x0007e20000000800 */
[----:B------:R-:W-:Y:S02]  /*6f70*/  @!P0 ISETP.GE.AND P3, PT, R0, R13, PT ;  /* 0x0000000d0000820c */ /* 0x000fe40003f66270 */
[----:B-1----:R-:W-:Y:S02]  /*6f80*/  MOV R13, R158 ;  /* 0x0000009e000d7202 */ /* 0x002fe40000000f00 */
[----:B------:R-:W-:Y:S02]  /*6f90*/  @!P0 FSEL R13, R158, -INF , !P1 ;  /* 0xff8000009e0d8808 */ /* 0x000fe40004800000 */
[----:B------:R-:W-:Y:S02]  /*6fa0*/  @!P0 ISETP.GE.AND P1, PT, R0, R9, PT ;  /* 0x000000090000820c */ /* 0x000fe40003f26270 */
[----:B------:R-:W2:Y:S01]  /*6fb0*/  LDL R9, [R1+0x20] ;  /* 0x0000200001097983 */ /* 0x000ea20000100800 */
[----:B----4-:R-:W-:Y:S02]  /*6fc0*/  F2FP.F16.F32.PACK_AB R5, R151, R101 ;  /* 0x000000659705723e */ /* 0x010fe400000000ff */
[----:B------:R-:W-:Y:S03]  /*6fd0*/  F2FP.F16.F32.PACK_AB R0, R232, R233 ;  /* 0x000000e9e800723e */ /* 0x000fe600000000ff */
[----:B------:R1:W-:Y:S01]  /*6fe0*/  STS [R24+0x1c000], R5 ;  /* 0x01c0000518007388 */ /* 0x0003e20000000800 */
[----:B---3--:R-:W-:Y:S03]  /*6ff0*/  F2FP.F16.F32.PACK_AB R6, R248, R249 ;  /* 0x000000f9f806723e */ /* 0x008fe600000000ff */
[----:B------:R3:W-:Y:S01]  /*7000*/  STS [R24+0x1c400], R4 ;  /* 0x01c4000418007388 */ /* 0x0007e20000000800 */
[----:B-1----:R-:W-:Y:S01]  /*7010*/  FFMA.FTZ R5, R7, UR7, -R2 ;  /* 0x0000000707057c23 */ /* 0x002fe20008010802 */
[----:B------:R-:W-:Y:S02]  /*7020*/  MOV R7, R72 ;  /* 0x0000004800077202 */ /* 0x000fe40000000f00 */
[----:B------:R-:W-:Y:S01]  /*7030*/  @!P0 FSEL R7, R72, -INF , !P6 ;  /* 0xff80000048078808 */ /* 0x000fe20007000000 */
[----:B------:R1:W-:Y:S01]  /*7040*/  MUFU.EX2 R234, R5 ;  /* 0x0000000500ea7308 */ /* 0x0003e20000000800 */
[----:B---3--:R-:W-:Y:S03]  /*7050*/  F2FP.F16.F32.PACK_AB R4, R97, R98 ;  /* 0x000000626104723e */ /* 0x008fe600000000ff */
[----:B------:R-:W-:Y:S02]  /*7060*/  FFMA.FTZ R7, R7, UR7, -R12 ;  /* 0x0000000707077c23 */ /* 0x000fe4000801080c */
[----:B------:R3:W-:Y:S04]  /*7070*/  STS [R22+0x1c000], R4 ;  /* 0x01c0000416007388 */ /* 0x0007e80000000800 */
[----:B------:R2:W-:Y:S01]  /*7080*/  MUFU.EX2 R76, R7 ;  /* 0x00000007004c7308 */ /* 0x0005e20000000800 */
[----:B------:R4:W-:Y:S04]  /*7090*/  STS [R22+0x1c400], R0 ;  /* 0x01c4000016007388 */ /* 0x0009e80000000800 */
[----:B------:R4:W-:Y:S01]  /*70a0*/  STS [R24+0x1e000], R6 ;  /* 0x01e0000618007388 */ /* 0x0009e20000000800 */
[----:B-1----:R-:W-:Y:S05]  /*70b0*/  F2FP.F16.F32.PACK_AB R5, R26, R25 ;  /* 0x000000191a05723e */ /* 0x002fea00000000ff */
[----:B------:R1:W-:Y:S01]  /*70c0*/  STS [R24+0x1e400], R5 ;  /* 0x01e4000518007388 */ /* 0x0003e20000000800 */
[----:B--2---:R-:W-:Y:S02]  /*70d0*/  MOV R7, R153 ;  /* 0x0000009900077202 */ /* 0x004fe40000000f00 */
[----:B------:R-:W-:Y:S02]  /*70e0*/  @!P0 FSEL R7, R153, -INF , !P4 ;  /* 0xff80000099078808 */ /* 0x000fe40006000000 */
[----:B---3--:R-:W-:Y:S03]  /*70f0*/  F2FP.F16.F32.PACK_AB R4, R252, R23 ;  /* 0x00000017fc04723e */ /* 0x008fe600000000ff */
[----:B------:R-:W-:Y:S01]  /*7100*/  FFMA.FTZ R7, R7, UR7, -R11 ;  /* 0x0000000707077c23 */ /* 0x000fe2000801080b */
[--C-:B----4-:R-:W-:Y:S01]  /*7110*/  FFMA.FTZ R0, R10, UR7, -R8.reuse ;  /* 0x000000070a007c23 */ /* 0x110fe20008010808 */
[----:B------:R-:W-:Y:S01]  /*7120*/  FFMA.FTZ R8, R13, UR7, -R8 ;  /* 0x000000070d087c23 */ /* 0x000fe20008010808 */
[----:B------:R-:W2:Y:S01]  /*7130*/  LDL R10, [R1+0x14] ;  /* 0x00001400010a7983 */ /* 0x000ea20000100800 */
[----:B------:R3:W-:Y:S01]  /*7140*/  MUFU.EX2 R167, R7 ;  /* 0x0000000700a77308 */ /* 0x0007e20000000800 */
[----:B------:R-:W-:Y:S01]  /*7150*/  IMAD.MOV.U32 R6, RZ, RZ, R71 ;  /* 0x000000ffff067224 */ /* 0x000fe200078e0047 */
[----:B------:R-:W-:Y:S01]  /*7160*/  @!P0 FSEL R6, R71, -INF , !P5 ;  /* 0xff80000047068808 */ /* 0x000fe20006800000 */
[----:B------:R-:W4:Y:S04]  /*7170*/  LDL R13, [R1+0xc] ;  /* 0x00000c00010d7983 */ /* 0x000f280000100800 */
[----:B------:R-:W-:Y:S03]  /*7180*/  FFMA.FTZ R12, R6, UR7, -R12 ;  /* 0x00000007060c7c23 */ /* 0x000fe6000801080c */
[----:B------:R3:W-:Y:S01]  /*7190*/  MUFU.EX2 R178, R8 ;  /* 0x0000000800b27308 */ /* 0x0007e20000000800 */
[----:B-1----:R-:W-:Y:S02]  /*71a0*/  F2FP.F16.F32.PACK_AB R5, R244, R245 ;  /* 0x000000f5f405723e */ /* 0x002fe400000000ff */
[----:B------:R-:W-:Y:S02]  /*71b0*/  MOV R6, R152 ;  /* 0x0000009800067202 */ /* 0x000fe40000000f00 */
[----:B------:R-:W-:Y:S01]  /*71c0*/  @!P0 FSEL R6, R152, -INF , !P3 ;  /* 0xff80000098068808 */ /* 0x000fe20005800000 */
[----:B------:R1:W-:Y:S04]  /*71d0*/  STS [R22+0x1e000], R5 ;  /* 0x01e0000516007388 */ /* 0x0003e80000000800 */
[----:B------:R-:W1:Y:S01]  /*71e0*/  MUFU.EX2 R75, R12 ;  /* 0x0000000c004b7308 */ /* 0x000e620000000800 */
[----:B---3--:R-:W-:Y:S01]  /*71f0*/  IMAD.MOV.U32 R7, RZ, RZ, R173 ;  /* 0x000000ffff077224 */ /* 0x008fe200078e00ad */
[----:B------:R3:W-:Y:S01]  /*7200*/  STS [R22+0x1e400], R4 ;  /* 0x01e4000416007388 */ /* 0x0007e20000000800 */
[----:B------:R-:W-:Y:S01]  /*7210*/  @!P0 FSEL R7, R173, -INF , !P1 ;  /* 0xff800000ad078808 */ /* 0x000fe20004800000 */
[----:B------:R-:W-:Y:S01]  /*7220*/  FFMA.FTZ R11, R6, UR7, -R11 ;  /* 0x00000007060b7c23 */ /* 0x000fe2000801080b */
[----:B------:R-:W-:Y:S02]  /*7230*/  MOV R6, R174 ;  /* 0x000000ae00067202 */ /* 0x000fe40000000f00 */
[----:B------:R-:W-:Y:S03]  /*7240*/  @!P0 FSEL R6, R174, -INF , !P2 ;  /* 0xff800000ae068808 */ /* 0x000fe60005000000 */
[----:B------:R3:W-:Y:S01]  /*7250*/  MUFU.EX2 R179, R0 ;  /* 0x0000000000b37308 */ /* 0x0007e20000000800 */
[----:B------:R-:W2:Y:S01]  /*7260*/  LDL R8, [R1+0x1c] ;  /* 0x00001c0001087983 */ /* 0x000ea20000100800 */
[--C-:B------:R-:W-:Y:S01]  /*7270*/  FFMA.FTZ R6, R6, UR7, -R2.reuse ;  /* 0x0000000706067c23 */ /* 0x100fe20008010802 */
[----:B------:R-:W-:Y:S07]  /*7280*/  FFMA.FTZ R2, R7, UR7, -R2 ;  /* 0x0000000707027c23 */ /* 0x000fee0008010802 */
[----:B------:R3:W-:Y:S01]  /*7290*/  MUFU.EX2 R228, R6 ;  /* 0x0000000600e47308 */ /* 0x0007e20000000800 */
[----:B-1----:R-:W-:Y:S09]  /*72a0*/  F2FP.F16.F32.PACK_AB R5, R222, R223 ;  /* 0x000000dfde05723e */ /* 0x002ff200000000ff */
[----:B------:R1:W-:Y:S01]  /*72b0*/  MUFU.EX2 R224, R2 ;  /* 0x0000000200e07308 */ /* 0x0003e20000000800 */
[----:B---3--:R-:W-:Y:S02]  /*72c0*/  F2FP.F16.F32.PACK_AB R0, R95, R96 ;  /* 0x000000605f00723e */ /* 0x008fe400000000ff */
[----:B------:R-:W-:Y:S03]  /*72d0*/  F2FP.F16.F32.PACK_AB R4, R89, R90 ;  /* 0x0000005a5904723e */ /* 0x000fe600000000ff */
[----:B------:R3:W-:Y:S04]  /*72e0*/  STS [R21+0x1c000], R0 ;  /* 0x01c0000015007388 */ /* 0x0007e80000000800 */
[----:B------:R-:W2:Y:S01]  /*72f0*/  MUFU.EX2 R165, R11 ;  /* 0x0000000b00a57308 */ /* 0x000ea20000000800 */
[----:B------:R-:W-:Y:S01]  /*7300*/  F2FP.F16.F32.PACK_AB R6, R176, R177 ;  /* 0x000000b1b006723e */ /* 0x000fe200000000ff */
[----:B------:R3:W-:Y:S04]  /*7310*/  STS [R21+0x1c400], R5 ;  /* 0x01c4000515007388 */ /* 0x0007e80000000800 */
[----:B------:R3:W-:Y:S01]  /*7320*/  STS [R20+0x1c000], R4 ;  /* 0x01c0000414007388 */ /* 0x0007e20000000800 */
[----:B-1----:R-:W-:Y:S02]  /*7330*/  F2FP.F16.F32.PACK_AB R2, R75, R76 ;  /* 0x0000004c4b02723e */ /* 0x002fe400000000ff */
[----:B---3--:R-:W-:Y:S02]  /*7340*/  F2FP.F16.F32.PACK_AB R0, R210, R211 ;  /* 0x000000d3d200723e */ /* 0x008fe400000000ff */
[----:B------:R-:W-:Y:S03]  /*7350*/  F2FP.F16.F32.PACK_AB R5, R240, R241 ;  /* 0x000000f1f005723e */ /* 0x000fe600000000ff */
[----:B------:R1:W-:Y:S01]  /*7360*/  STS [R20+0x1c400], R0 ;  /* 0x01c4000014007388 */ /* 0x0003e20000000800 */
[----:B------:R-:W-:Y:S03]  /*7370*/  F2FP.F16.F32.PACK_AB R4, R250, R251 ;  /* 0x000000fbfa04723e */ /* 0x000fe600000000ff */
[----:B------:R3:W-:Y:S04]  /*7380*/  STS [R21+0x1e000], R5 ;  /* 0x01e0000515007388 */ /* 0x0007e80000000800 */
[----:B------:R3:W-:Y:S01]  /*7390*/  STS [R21+0x1e400], R4 ;  /* 0x01e4000415007388 */ /* 0x0007e20000000800 */
[----:B-1----:R-:W-:Y:S02]  /*73a0*/  F2FP.F16.F32.PACK_AB R0, R236, R237 ;  /* 0x000000edec00723e */ /* 0x002fe400000000ff */
[----:B---3--:R-:W-:Y:S03]  /*73b0*/  F2FP.F16.F32.PACK_AB R5, R85, R86 ;  /* 0x000000565505723e */ /* 0x008fe600000000ff */
[----:B------:R1:W-:Y:S01]  /*73c0*/  STS [R20+0x1e000], R0 ;  /* 0x01e0000014007388 */ /* 0x0003e20000000800 */
[----:B------:R-:W-:Y:S02]  /*73d0*/  F2FP.F16.F32.PACK_AB R4, R204, R205 ;  /* 0x000000cdcc04723e */ /* 0x000fe400000000ff */
[----:B-1----:R-:W-:Y:S05]  /*73e0*/  F2FP.F16.F32.PACK_AB R0, R246, R247 ;  /* 0x000000f7f600723e */ /* 0x002fea00000000ff */
[----:B------:R1:W-:Y:S02]  /*73f0*/  STS [R20+0x1e400], R0 ;  /* 0x01e4000014007388 */ /* 0x0003e40000000800 */
[----:B-1----:R-:W-:Y:S02]  /*7400*/  F2FP.F16.F32.PACK_AB R0, R81, R82 ;  /* 0x000000525100723e */ /* 0x002fe400000000ff */
[----:B----4-:R1:W-:Y:S04]  /*7410*/  STS [R13+0x1c000], R5 ;  /* 0x01c000050d007388 */ /* 0x0103e80000000800 */
[----:B------:R3:W-:Y:S04]  /*7420*/  STS [R13+0x1c400], R4 ;  /* 0x01c400040d007388 */ /* 0x0007e80000000800 */
[----:B--2---:R2:W-:Y:S04]  /*7430*/  STS [R10+0x1c000], R0 ;  /* 0x01c000000a007388 */ /* 0x0045e80000000800 */
[----:B------:R4:W-:Y:S01]  /*7440*/  STS [R10+0x1c400], R6 ;  /* 0x01c400060a007388 */ /* 0x0009e20000000800 */
[----:B-1----:R-:W-:Y:S02]  /*7450*/  F2FP.F16.F32.PACK_AB R5, R229, R230 ;  /* 0x000000e6e505723e */ /* 0x002fe400000000ff */
[----:B---3--:R-:W-:Y:S03]  /*7460*/  F2FP.F16.F32.PACK_AB R4, R242, R243 ;  /* 0x000000f3f204723e */ /* 0x008fe600000000ff */
[----:B------:R1:W-:Y:S01]  /*7470*/  STS [R13+0x1e000], R5 ;  /* 0x01e000050d007388 */ /* 0x0003e20000000800 */
[----:B--2---:R-:W-:Y:S03]  /*7480*/  F2FP.F16.F32.PACK_AB R0, R220, R221 ;  /* 0x000000dddc00723e */ /* 0x004fe600000000ff */
[----:B------:R2:W-:Y:S01]  /*7490*/  STS [R13+0x1e400], R4 ;  /* 0x01e400040d007388 */ /* 0x0005e20000000800 */
[----:B----4-:R-:W-:Y:S03]  /*74a0*/  F2FP.F16.F32.PACK_AB R6, R238, R239 ;  /* 0x000000efee06723e */ /* 0x010fe600000000ff */
[----:B------:R3:W-:Y:S04]  /*74b0*/  STS [R10+0x1e000], R0 ;  /* 0x01e000000a007388 */ /* 0x0007e80000000800 */
[----:B------:R-:W-:Y:S01]  /*74c0*/  STS [R10+0x1e400], R6 ;  /* 0x01e400060a007388 */ /* 0x000fe20000000800 */
[----:B-1----:R-:W-:Y:S02]  /*74d0*/  F2FP.F16.F32.PACK_AB R5, R77, R78 ;  /* 0x0000004e4d05723e */ /* 0x002fe400000000ff */
[----:B--2---:R-:W-:Y:S03]  /*74e0*/  F2FP.F16.F32.PACK_AB R4, R172, R175 ;  /* 0x000000afac04723e */ /* 0x004fe600000000ff */
[----:B------:R1:W-:Y:S01]  /*74f0*/  STS [R9+0x1c000], R5 ;  /* 0x01c0000509007388 */ /* 0x0003e20000000800 */
[----:B---3--:R-:W-:Y:S03]  /*7500*/  F2FP.F16.F32.PACK_AB R0, R165, R167 ;  /* 0x000000a7a500723e */ /* 0x008fe600000000ff */
[----:B------:R2:W-:Y:S04]  /*7510*/  STS [R9+0x1c400], R4 ;  /* 0x01c4000409007388 */ /* 0x0005e80000000800 */
[----:B------:R3:W-:Y:S04]  /*7520*/  STS [R8+0x1c000], R2 ;  /* 0x01c0000208007388 */ /* 0x0007e80000000800 */
[----:B------:R4:W-:Y:S01]  /*7530*/  STS [R8+0x1c400], R0 ;  /* 0x01c4000008007388 */ /* 0x0009e20000000800 */
[----:B-1----:R-:W-:Y:S02]  /*7540*/  F2FP.F16.F32.PACK_AB R5, R214, R215 ;  /* 0x000000d7d605723e */ /* 0x002fe400000000ff */
[----:B--2---:R-:W-:Y:S03]  /*7550*/  F2FP.F16.F32.PACK_AB R4, R234, R235 ;  /* 0x000000ebea04723e */ /* 0x004fe600000000ff */
[----:B------:R-:W-:Y:S01]  /*7560*/  STS [R9+0x1e000], R5 ;  /* 0x01e0000509007388 */ /* 0x000fe20000000800 */
[----:B---3--:R-:W-:Y:S03]  /*7570*/  F2FP.F16.F32.PACK_AB R2, R178, R179 ;  /* 0x000000b3b202723e */ /* 0x008fe600000000ff */
[----:B------:R-:W-:Y:S01]  /*7580*/  STS [R9+0x1e400], R4 ;  /* 0x01e4000409007388 */ /* 0x000fe20000000800 */
[----:B----4-:R-:W-:Y:S03]  /*7590*/  F2FP.F16.F32.PACK_AB R0, R224, R228 ;  /* 0x000000e4e000723e */ /* 0x010fe600000000ff */
[----:B------:R-:W-:Y:S04]  /*75a0*/  STS [R8+0x1e000], R2 ;  /* 0x01e0000208007388 */ /* 0x000fe80000000800 */
[----:B------:R1:W-:Y:S04]  /*75b0*/  STS [R8+0x1e400], R0 ;  /* 0x01e4000008007388 */ /* 0x0003e80000000800 */
[----:B------:R-:W-:Y:S08]  /*75c0*/  LDSM.16.M88.4 R64, [R148+0x8000] ;  /* 0x008000009440783b */ /* 0x000ff00000000200 */
[----:B------:R-:W2:Y:S08]  /*75d0*/  LDSM.16.M88.4 R16, [R187+UR4+0x10000] ;  /* 0x01000004bb10783b */ /* 0x000eb00008000200 */
[----:B------:R-:W3:Y:S08]  /*75e0*/  LDSM.16.M88.4 R60, [R148+0xa000] ;  /* 0x00a00000943c783b */ /* 0x000ef00000000200 */
[----:B-1----:R-:W4:Y:S04]  /*75f0*/  LDL R0, [R1+0x68] ;  /* 0x0000680001007983 */ /* 0x002f280000100800 */
[----:B------:R-:W4:Y:S04]  /*7600*/  LDL R2, [R1+0x64] ;  /* 0x0000640001027983 */ /* 0x000f280000100800 */
[----:B------:R-:W1:Y:S08]  /*7610*/  LDSM.16.M88.4 R32, [R187+UR4+0x10800] ;  /* 0x01080004bb20783b */ /* 0x000e700008000200 */
[----:B------:R-:W1:Y:S01]  /*7620*/  LDSM.16.M88.4 R48, [R187+UR4+0x11000] ;  /* 0x01100004bb30783b */ /* 0x000e620008000200 */
[-C--:B--2---:R-:W-:Y:S07]  /*7630*/  HMMA.16816.F32 R4, R64, R16.reuse, RZ ;  /* 0x000000104004723c */ /* 0x084fee00000018ff */
[----:B------:R-:W2:Y:S01]  /*7640*/  LDSM.16.M88.4 R132, [R187+UR4+0x11800] ;  /* 0x01180004bb84783b */ /* 0x000ea20008000200 */
[C---:B---3--:R-:W-:Y:S07]  /*7650*/  HMMA.16816.F32 R8, R60.reuse, R16, RZ ;  /* 0x000000103c08723c */ /* 0x048fee00000018ff */
[----:B------:R-:W-:Y:S01]  /*7660*/  LDSM.16.M88.4 R136, [R150+0x8000] ;  /* 0x008000009688783b */ /* 0x000fe20000000200 */
[-C--:B------:R-:W-:Y:S07]  /*7670*/  HMMA.16816.F32 R12, R60, R18.reuse, RZ ;  /* 0x000000123c0c723c */ /* 0x080fee00000018ff */
[----:B------:R-:W3:Y:S01]  /*7680*/  LDSM.16.M88.4 R140, [R189+0x4000] ;  /* 0x00400000bd8c783b */ /* 0x000ee20000000200 */
[C---:B------:R-:W-:Y:S07]  /*7690*/  HMMA.16816.F32 R16, R64.reuse, R18, RZ ;  /* 0x000000124010723c */ /* 0x040fee00000018ff */
[----:B------:R-:W3:Y:S01]  /*76a0*/  LDSM.16.M88.4 R144, [R150+0xa000] ;  /* 0x00a000009690783b */ /* 0x000ee20000000200 */
[-C--:B-1----:R-:W-:Y:S06]  /*76b0*/  HMMA.16816.F32 R20, R64, R32.reuse, RZ ;  /* 0x000000204014723c */ /* 0x082fec00000018ff */
[C---:B------:R-:W-:Y:S06]  /*76c0*/  HMMA.16816.F32 R24, R60.reuse, R32, RZ ;  /* 0x000000203c18723c */ /* 0x040fec00000018ff */
[-C--:B------:R-:W-:Y:S06]  /*76d0*/  HMMA.16816.F32 R28, R60, R34.reuse, RZ ;  /* 0x000000223c1c723c */ /* 0x080fec00000018ff */
[C---:B------:R-:W-:Y:S06]  /*76e0*/  HMMA.16816.F32 R32, R64.reuse, R34, RZ ;  /* 0x000000224020723c */ /* 0x040fec00000018ff */
[-C--:B------:R-:W-:Y:S06]  /*76f0*/  HMMA.16816.F32 R36, R64, R48.reuse, RZ ;  /* 0x000000304024723c */ /* 0x080fec00000018ff */
[C---:B------:R-:W-:Y:S06]  /*7700*/  HMMA.16816.F32 R40, R60.reuse, R48, RZ ;  /* 0x000000303c28723c */ /* 0x040fec00000018ff */
[-C--:B------:R-:W-:Y:S06]  /*7710*/  HMMA.16816.F32 R44, R60, R50.reuse, RZ ;  /* 0x000000323c2c723c */ /* 0x080fec00000018ff */
[C---:B------:R-:W-:Y:S06]  /*7720*/  HMMA.16816.F32 R48, R64.reuse, R50, RZ ;  /* 0x000000324030723c */ /* 0x040fec00000018ff */
[-C--:B--2---:R-:W-:Y:S06]  /*7730*/  HMMA.16816.F32 R52, R64, R132.reuse, RZ ;  /* 0x000000844034723c */ /* 0x084fec00000018ff */
[C---:B------:R-:W-:Y:S06]  /*7740*/  HMMA.16816.F32 R56, R60.reuse, R132, RZ ;  /* 0x000000843c38723c */ /* 0x040fec00000018ff */
[-C--:B------:R-:W-:Y:S06]  /*7750*/  HMMA.16816.F32 R60, R60, R134.reuse, RZ ;  /* 0x000000863c3c723c */ /* 0x080fec00000018ff */
[----:B------:R-:W-:Y:S01]  /*7760*/  HMMA.16816.F32 R64, R64, R134, RZ ;  /* 0x000000864040723c */ /* 0x000fe200000018ff */
[----:B------:R-:W1:Y:S05]  /*7770*/  LDSM.16.M88.4 R132, [R189+0x4800] ;  /* 0x00480000bd84783b */ /* 0x000e6a0000000200 */
[-C--:B---3--:R-:W-:Y:S06]  /*7780*/  HMMA.16816.F32 R4, R136, R140.reuse, R4 ;  /* 0x0000008c8804723c */ /* 0x088fec0000001804 */
[C---:B------:R-:W-:Y:S06]  /*7790*/  HMMA.16816.F32 R8, R144.reuse, R140, R8 ;  /* 0x0000008c9008723c */ /* 0x040fec0000001808 */
        /* <DEDUP_REMOVED lines=15> */
[-C--:B------:R-:W-:Y:S06]  /*7890*/  HMMA.16816.F32 R60, R144, R134.reuse, R60 ;  /* 0x00000086903c723c */ /* 0x080fec000000183c */
[----:B------:R-:W-:Y:S01]  /*78a0*/  HMMA.16816.F32 R64, R136, R134, R64 ;  /* 0x000000868840723c */ /* 0x000fe20000001840 */
[----:B------:R-:W1:Y:S08]  /*78b0*/  LDSM.16.M88.4 R132, [R186+0x4000] ;  /* 0x00400000ba84783b */ /* 0x000e700000000200 */
[----:B------:R-:W2:Y:S01]  /*78c0*/  LDSM.16.M88.4 R136, [R149+0xa000] ;  /* 0x00a000009588783b */ /* 0x000ea20000000200 */
[-C--:B-1----:R-:W-:Y:S06]  /*78d0*/  HMMA.16816.F32 R4, R140, R132.reuse, R4 ;  /* 0x000000848c04723c */ /* 0x082fec0000001804 */
[C---:B--2---:R-:W-:Y:S06]  /*78e0*/  HMMA.16816.F32 R8, R136.reuse, R132, R8 ;  /* 0x000000848808723c */ /* 0x044fec0000001808 */
[-C--:B------:R-:W-:Y:S06]  /*78f0*/  HMMA.16816.F32 R12, R136, R134.reuse, R12 ;  /* 0x00000086880c723c */ /* 0x080fec000000180c */
[C---:B------:R-:W-:Y:S01]  /*7900*/  HMMA.16816.F32 R16, R140.reuse, R134, R16 ;  /* 0x000000868c10723c */ /* 0x040fe20000001810 */
[----:B------:R-:W1:Y:S04]  /*7910*/  LDSM.16.M88.4 R132, [R186+0x4800] ;  /* 0x00480000ba84783b */ /* 0x000e680000000200 */
[----:B----4-:R-:W-:Y:S02]  /*7920*/  IADD3 R146, P0, R0, UR16, RZ ;  /* 0x0000001000927c10 */ /* 0x010fe4000ff1e0ff */
[----:B------:R-:W-:Y:S04]  /*7930*/  IADD3 R0, R191, R149, RZ ;  /* 0x00000095bf007210 */ /* 0x000fe80007ffe0ff */
[----:B------:R-:W-:Y:S02]  /*7940*/  IADD3.X R147, R2, UR15, RZ, P0, !PT ;  /* 0x0000000f02937c10 */ /* 0x000fe400087fe4ff */
[----:B------:R-:W-:Y:S03]  /*7950*/  PLOP3.LUT P0, PT, PT, PT, UP3, 0x80, 0x0 ;  /* 0x000000000000781c */ /* 0x000fe60003f0f038 */
[----:B------:R-:W2:Y:S04]  /*7960*/  LDG.E R144, desc[UR8][R146.64] ;  /* 0x0000000892907981 */ /* 0x000ea8000c1e1900 */
[----:B------:R3:W5:Y:S01]  /*7970*/  LDG.E R2, desc[UR8][R146.64+0x100] ;  /* 0x0001000892027981 */ /* 0x000762000c1e1900 */
        /* <DEDUP_REMOVED lines=16> */
[----:B------:R4:W3:Y:S02]  /*7a80*/  LDSM.16.M88.4 R140, [R0+0xa000] ;  /* 0x00a00000008c783b */ /* 0x0008e40000000200 */
[----:B----4-:R-:W-:Y:S04]  /*7a90*/  FFMA.FTZ R0, -R100, R100, 1 ;  /* 0x3f80000064007423 */ /* 0x010fe80000010164 */
[----:B------:R-:W-:Y:S01]  /*7aa0*/  FMUL.FTZ R0, R0, UR6 ;  /* 0x0000000600007c20 */ /* 0x000fe20008410000 */
        /* <DEDUP_REMOVED lines=9> */
[----:B------:R-:W1:Y:S04]  /*7b40*/  LDSM.16.M88.4 R136, [R188+0x5000] ;  /* 0x00500000bc88783b */ /* 0x000e680000000200 */
[C---:B--2---:R-:W-:Y:S01]  /*7b50*/  FADD.FTZ R4, -R144.reuse, R4 ;  /* 0x0000000490047221 */ /* 0x044fe20000010100 */
[C---:B------:R-:W-:Y:S01]  /*7b60*/  FADD.FTZ R5, -R144.reuse, R5 ;  /* 0x0000000590057221 */ /* 0x040fe20000010100 */
[C---:B------:R-:W-:Y:S01]  /*7b70*/  FADD.FTZ R16, -R144.reuse, R16 ;  /* 0x0000001090107221 */ /* 0x040fe20000010100 */
[----:B------:R-:W-:Y:S03]  /*7b80*/  FADD.FTZ R17, -R144, R17 ;  /* 0x0000001190117221 */ /* 0x000fe60000010100 */
[----:B------:R-:W-:Y:S01]  /*7b90*/  FMUL.FTZ R4, R101, R4 ;  /* 0x0000000465047220 */ /* 0x000fe20000410000 */
[----:B------:R-:W-:Y:S01]  /*7ba0*/  FMUL.FTZ R151, R151, R5 ;  /* 0x0000000597977220 */ /* 0x000fe20000410000 */
[----:B------:R2:W5:Y:S01]  /*7bb0*/  LDL.LU R101, [R1+0x13c] ;  /* 0x00013c0001657983 */ /* 0x0005620000300800 */
[----:B------:R-:W-:Y:S01]  /*7bc0*/  FFMA.FTZ R5, -R99, R99, 1 ;  /* 0x3f80000063057423 */ /* 0x000fe20000010163 */
[----:B------:R-:W-:Y:S01]  /*7bd0*/  FMUL.FTZ R145, R4, R0 ;  /* 0x0000000004917220 */ /* 0x000fe20000410000 */
[C---:B------:R-:W-:Y:S01]  /*7be0*/  FADD.FTZ R20, -R144.reuse, R20 ;  /* 0x0000001490147221 */ /* 0x040fe20000010100 */
[----:B------:R-:W3:Y:S01]  /*7bf0*/  LDG.E R4, desc[UR8][R146.64+0x20] ;  /* 0x0000200892047981 */ /* 0x000ee2000c1e1900 */
[----:B------:R-:W-:Y:S06]  /*7c00*/  FMUL.FTZ R5, R5, UR6 ;  /* 0x0000000605057c20 */ /* 0x000fec0008410000 */
[C---:B------:R-:W-:Y:S01]  /*7c10*/  FADD.FTZ R32, -R144.reuse, R32 ;  /* 0x0000002090207221 */ /* 0x040fe20000010100 */
[C---:B------:R-:W-:Y:S01]  /*7c20*/  FADD.FTZ R33, -R144.reuse, R33 ;  /* 0x0000002190217221 */ /* 0x040fe20000010100 */
[----:B------:R2:W5:Y:S04]  /*7c30*/  LDL.LU R100, [R1+0x138] ;  /* 0x0001380001647983 */ /* 0x0005680000300800 */
[----:B------:R2:W5:Y:S04]  /*7c40*/  LDL.LU R99, [R1+0x134] ;  /* 0x0001340001637983 */ /* 0x0005680000300800 */
        /* <DEDUP_REMOVED lines=9> */
[----:B------:R-:W-:Y:S06]  /*7ce0*/  HMMA.16816.F32 R64, R132, R138, R64 ;  /* 0x0000008a8440723c */ /* 0x000fec0000001840 */
[C---:B------:R-:W-:Y:S01]  /*7cf0*/  FADD.FTZ R52, -R144.reuse, R52 ;  /* 0x0000003490347221 */ /* 0x040fe20000010100 */
[----:B------:R-:W-:Y:S01]  /*7d00*/  FADD.FTZ R135, -R144, R21 ;  /* 0x0000001590877221 */ /* 0x000fe20000010100 */
[----:B------:R-:W-:Y:S02]  /*7d10*/  FMUL.FTZ R21, R98, R16 ;  /* 0x0000001062157220 */ /* 0x000fe40000410000 */
[----:B------:R2:W5:Y:S01]  /*7d20*/  LDL.LU R98, [R1+0x130] ;  /* 0x0001300001627983 */ /* 0x0005620000300800 */
[----:B------:R-:W-:Y:S01]  /*7d30*/  FMUL.FTZ R133, R97, R17 ;  /* 0x0000001161857220 */ /* 0x000fe20000410000 */
[----:B------:R-:W-:Y:S01]  /*7d40*/  FMUL.FTZ R134, R96, R20 ;  /* 0x0000001460867220 */ /* 0x000fe20000410000 */
[----:B------:R-:W-:Y:S01]  /*7d50*/  FMUL.FTZ R135, R95, R135 ;  /* 0x000000875f877220 */ /* 0x000fe20000410000 */
[----:B------:R2:W5:Y:S01]  /*7d60*/  LDL.LU R97, [R1+0x12c] ;  /* 0x00012c0001617983 */ /* 0x0005620000300800 */
[----:B------:R-:W-:Y:S01]  /*7d70*/  FFMA.FTZ R20, -R94, R94, 1 ;  /* 0x3f8000005e147423 */ /* 0x000fe2000001015e */
[----:B------:R-:W-:Y:S01]  /*7d80*/  FFMA.FTZ R16, -R92, R92, 1 ;  /* 0x3f8000005c107423 */ /* 0x000fe2000001015c */
[----:B------:R-:W-:Y:S01]  /*7d90*/  FFMA.FTZ R17, -R93, R93, 1 ;  /* 0x3f8000005d117423 */ /* 0x000fe2000001015d */
[----:B------:R2:W5:Y:S01]  /*7da0*/  LDL.LU R96, [R1+0x128] ;  /* 0x0001280001607983 */ /* 0x0005620000300800 */
[----:B------:R-:W-:Y:S01]  /*7db0*/  FMUL.FTZ R52, R78, R52 ;  /* 0x000000344e347220 */ /* 0x000fe20000410000 */
[----:B------:R-:W-:Y:S01]  /*7dc0*/  FMUL.FTZ R132, R151, R5 ;  /* 0x0000000597847220 */ /* 0x000fe20000410000 */
[----:B------:R-:W-:Y:S01]  /*7dd0*/  FFMA.FTZ R5, -R91, R91, 1 ;  /* 0x3f8000005b057423 */ /* 0x000fe2000001015b */
[----:B------:R2:W5:Y:S01]  /*7de0*/  LDL.LU R95, [R1+0x124] ;  /* 0x00012400015f7983 */ /* 0x0005620000300800 */
[----:B------:R-:W-:Y:S01]  /*7df0*/  FADD.FTZ R53, -R144, R53 ;  /* 0x0000003590357221 */ /* 0x000fe20000010100 */
[----:B------:R-:W-:Y:S01]  /*7e00*/  FMUL.FTZ R16, R16, UR6 ;  /* 0x0000000610107c20 */ /* 0x000fe20008410000 */
[----:B------:R-:W-:Y:S01]  /*7e10*/  FMUL.FTZ R5, R5, UR6 ;  /* 0x0000000605057c20 */ /* 0x000fe20008410000 */
[----:B------:R2:W5:Y:S01]  /*7e20*/  LDL.LU R94, [R1+0x120] ;  /* 0x00012000015e7983 */ /* 0x0005620000300800 */
[----:B------:R-:W-:Y:S01]  /*7e30*/  FMUL.FTZ R53, R77, R53 ;  /* 0x000000354d357220 */ /* 0x000fe20000410000 */
[----:B------:R-:W-:Y:S01]  /*7e40*/  FMUL.FTZ R16, R134, R16 ;  /* 0x0000001086107220 */ /* 0x000fe20000410000 */
[----:B------:R-:W-:Y:S01]  /*7e50*/  FMUL.FTZ R5, R135, R5 ;  /* 0x0000000587057220 */ /* 0x000fe20000410000 */
[----:B------:R2:W5:Y:S01]  /*7e60*/  LDL.LU R93, [R1+0x11c] ;  /* 0x00011c00015d7983 */ /* 0x0005620000300800 */
[----:B------:R-:W-:Y:S01]  /*7e70*/  FMUL.FTZ R20, R20, UR6 ;  /* 0x0000000614147c20 */ /* 0x000fe20008410000 */
[----:B------:R-:W-:Y:S01]  /*7e80*/  FMUL.FTZ R17, R17, UR6 ;  /* 0x0000000611117c20 */ /* 0x000fe20008410000 */
[----:B------:R-:W-:Y:S01]  /*7e90*/  F2FP.F16.F32.PACK_AB R132, R132, R145 ;  /* 0x000000918484723e */ /* 0x000fe200000000ff */
[----:B------:R2:W5:Y:S01]  /*7ea0*/  LDL.LU R92, [R1+0x118] ;  /* 0x00011800015c7983 */ /* 0x0005620000300800 */
[----:B------:R-:W-:Y:S01]  /*7eb0*/  F2FP.F16.F32.PACK_AB R135, R5, R16 ;  /* 0x000000100587723e */ /* 0x000fe200000000ff */
[----:B------:R-:W-:Y:S01]  /*7ec0*/  FMUL.FTZ R5, R90, R32 ;  /* 0x000000205a057220 */ /* 0x000fe20000410000 */
[----:B------:R-:W-:Y:S01]  /*7ed0*/  FMUL.FTZ R16, R89, R33 ;  /* 0x0000002159107220 */ /* 0x000fe20000410000 */
[----:B------:R2:W5:Y:S01]  /*7ee0*/  LDL.LU R91, [R1+0x114] ;  /* 0x00011400015b7983 */ /* 0x0005620000300800 */
[----:B------:R-:W-:Y:S01]  /*7ef0*/  FFMA.FTZ R33, -R83, R83, 1 ;  /* 0x3f80000053217423 */ /* 0x000fe20000010153 */
[----:B------:R-:W-:Y:S01]  /*7f00*/  FFMA.FTZ R32, -R80, R80, 1 ;  /* 0x3f80000050207423 */ /* 0x000fe20000010150 */
[----:B------:R-:W-:Y:S01]  /*7f10*/  FMUL.FTZ R20, R21, R20 ;  /* 0x0000001415147220 */ /* 0x000fe20000410000 */
[----:B------:R2:W5:Y:S01]  /*7f20*/  LDL.LU R90, [R1+0x110] ;  /* 0x00011000015a7983 */ /* 0x0005620000300800 */
[----:B------:R-:W-:Y:S01]  /*7f30*/  FMUL.FTZ R17, R133, R17 ;  /* 0x0000001185117220 */ /* 0x000fe20000410000 */
[----:B------:R-:W-:Y:S01]  /*7f40*/  FFMA.FTZ R133, -R88, R88, 1 ;  /* 0x3f80000058857423 */ /* 0x000fe20000010158 */
[----:B------:R-:W-:Y:S01]  /*7f50*/  FFMA.FTZ R21, -R79, R79, 1 ;  /* 0x3f8000004f157423 */ /* 0x000fe2000001014f */
[----:B------:R2:W5:Y:S01]  /*7f60*/  LDL.LU R89, [R1+0x10c] ;  /* 0x00010c0001597983 */ /* 0x0005620000300800 */
[----:B------:R-:W-:Y:S01]  /*7f70*/  FMUL.FTZ R33, R33, UR6 ;  /* 0x0000000621217c20 */ /* 0x000fe20008410000 */
[----:B------:R-:W-:Y:S01]  /*7f80*/  F2FP.F16.F32.PACK_AB R134, R17, R20 ;  /* 0x000000141186723e */ /* 0x000fe200000000ff */
[C---:B------:R-:W-:Y:S01]  /*7f90*/  FADD.FTZ R20, -R144.reuse, R37 ;  /* 0x0000002590147221 */ /* 0x040fe20000010100 */
[----:B------:R2:W5:Y:S01]  /*7fa0*/  LDL.LU R88, [R1+0x108] ;  /* 0x0001080001587983 */ /* 0x0005620000300800 */
[----:B------:R-:W-:Y:S01]  /*7fb0*/  FFMA.FTZ R37, -R87, R87, 1 ;  /* 0x3f80000057257423 */ /* 0x000fe20000010157 */
[----:B------:R-:W-:Y:S01]  /*7fc0*/  FADD.FTZ R17, -R144, R36 ;  /* 0x0000002490117221 */ /* 0x000fe20000010100 */
[----:B------:R-:W-:Y:S01]  /*7fd0*/  FMUL.FTZ R20, R85, R20 ;  /* 0x0000001455147220 */ /* 0x000fe20000410000 */
[----:B------:R2:W5:Y:S01]  /*7fe0*/  LDL.LU R87, [R1+0x104] ;  /* 0x0001040001577983 */ /* 0x0005620000300800 */
[----:B------:R-:W-:Y:S01]  /*7ff0*/  FMUL.FTZ R133, R133, UR6 ;  /* 0x0000000685857c20 */ /* 0x000fe20008410000 */
[----:B------:R-:W-:Y:S01]  /*8000*/  FMUL.FTZ R17, R86, R17 ;  /* 0x0000001156117220 */ /* 0x000fe20000410000 */
[----:B------:R-:W-:Y:S01]  /*8010*/  FFMA.FTZ R36, -R84, R84, 1 ;  /* 0x3f80000054247423 */ /* 0x000fe20000010154 */
[----:B------:R2:W5:Y:S01]  /*8020*/  LDL.LU R86, [R1+0x100] ;  /* 0x0001000001567983 */ /* 0x0005620000300800 */
[----:B------:R-:W-:Y:S01]  /*8030*/  FMUL.FTZ R33, R20, R33 ;  /* 0x0000002114217220 */ /* 0x000fe20000410000 */
[----:B------:R-:W-:Y:S01]  /*8040*/  FFMA.FTZ R20, -R74, R74, 1 ;  /* 0x3f8000004a147423 */ /* 0x000fe2000001014a */
[----:B------:R-:W-:Y:S01]  /*8050*/  FMUL.FTZ R37, R37, UR6 ;  /* 0x0000000625257c20 */ /* 0x000fe20008410000 */
[----:B------:R2:W5:Y:S01]  /*8060*/  LDL.LU R85, [R1+0xfc] ;  /* 0x0000fc0001557983 */ /* 0x0005620000300800 */
[----:B------:R-:W-:Y:S01]  /*8070*/  FMUL.FTZ R133, R5, R133 ;  /* 0x0000008505857220 */ /* 0x000fe20000410000 */
[----:B------:R-:W-:Y:S01]  /*8080*/  FADD.FTZ R5, -R144, R48 ;  /* 0x0000003090057221 */ /* 0x000fe20000010100 */
[----:B------:R-:W-:Y:S01]  /*8090*/  FMUL.FTZ R37, R16, R37 ;  /* 0x0000002510257220 */ /* 0x000fe20000410000 */
[----:B------:R2:W5:Y:S01]  /*80a0*/  LDL.LU R84, [R1+0xf8] ;  /* 0x0000f80001547983 */ /* 0x0005620000300800 */
[----:B------:R-:W-:Y:S01]  /*80b0*/  FADD.FTZ R16, -R144, R49 ;  /* 0x0000003190107221 */ /* 0x000fe20000010100 */
[----:B------:R-:W-:Y:S01]  /*80c0*/  FMUL.FTZ R5, R82, R5 ;  /* 0x0000000552057220 */ /* 0x000fe20000410000 */
[C---:B------:R-:W-:Y:S01]  /*80d0*/  FADD.FTZ R48, -R144.reuse, R64 ;  /* 0x0000004090307221 */ /* 0x040fe20000010100 */
[----:B------:R2:W5:Y:S01]  /*80e0*/  LDL.LU R83, [R1+0xf4] ;  /* 0x0000f40001537983 */ /* 0x0005620000300800 */
[----:B------:R-:W-:Y:S01]  /*80f0*/  FMUL.FTZ R16, R81, R16 ;  /* 0x0000001051107220 */ /* 0x000fe20000410000 */
[----:B------:R-:W-:Y:S01]  /*8100*/  FADD.FTZ R49, -R144, R65 ;  /* 0x0000004190317221 */ /* 0x000fe20000010100 */
[----:B------:R-:W-:Y:S01]  /*8110*/  FMUL.FTZ R48, R76, R48 ;  /* 0x000000304c307220 */ /* 0x000fe20000410000 */
[----:B------:R2:W5:Y:S01]  /*8120*/  LDL.LU R82, [R1+0xf0] ;  /* 0x0000f00001527983 */ /* 0x0005620000300800 */
[----:B------:R-:W-:Y:S01]  /*8130*/  F2FP.F16.F32.PACK_AB R133, R37, R133 ;  /* 0x000000852585723e */ /* 0x000fe200000000ff */
[----:B------:R-:W-:Y:S01]  /*8140*/  FMUL.FTZ R49, R75, R49 ;  /* 0x000000314b317220 */ /* 0x000fe20000410000 */
[----:B------:R-:W-:Y:S01]  /*8150*/  FMUL.FTZ R36, R36, UR6 ;  /* 0x0000000624247c20 */ /* 0x000fe20008410000 */
[----:B------:R2:W5:Y:S01]  /*8160*/  LDL.LU R81, [R1+0xec] ;  /* 0x0000ec0001517983 */ /* 0x0005620000300800 */
[----:B------:R-:W-:Y:S01]  /*8170*/  FMUL.FTZ R21, R21, UR6 ;  /* 0x0000000615157c20 */ /* 0x000fe20008410000 */
[----:B------:R-:W-:Y:S01]  /*8180*/  FMUL.FTZ R32, R32, UR6 ;  /* 0x0000000620207c20 */ /* 0x000fe20008410000 */
[----:B------:R-:W-:Y:S01]  /*8190*/  FMUL.FTZ R36, R17, R36 ;  /* 0x0000002411247220 */ /* 0x000fe20000410000 */
[----:B------:R2:W5:Y:S01]  /*81a0*/  LDL.LU R80, [R1+0xe8] ;  /* 0x0000e80001507983 */ /* 0x0005620000300800 */
[----:B------:R-:W-:Y:S01]  /*81b0*/  FFMA.FTZ R17, -R73, R73, 1 ;  /* 0x3f80000049117423 */ /* 0x000fe20000010149 */
[----:B------:R-:W-:Y:S01]  /*81c0*/  FMUL.FTZ R21, R16, R21 ;  /* 0x0000001510157220 */ /* 0x000fe20000410000 */
[----:B------:R-:W-:Y:S01]  /*81d0*/  FFMA.FTZ R16, -R72, R72, 1 ;  /* 0x3f80000048107423 */ /* 0x000fe20000010148 */
[----:B------:R2:W5:Y:S01]  /*81e0*/  LDL.LU R79, [R1+0xe4] ;  /* 0x0000e400014f7983 */ /* 0x0005620000300800 */
[----:B------:R-:W-:Y:S01]  /*81f0*/  FMUL.FTZ R32, R5, R32 ;  /* 0x0000002005207220 */ /* 0x000fe20000410000 */
[----:B------:R-:W-:Y:S01]  /*8200*/  FFMA.FTZ R5, -R71, R71, 1 ;  /* 0x3f80000047057423 */ /* 0x000fe20000010147 */
[----:B------:R-:W-:Y:S01]  /*8210*/  F2FP.F16.F32.PACK_AB R64, R33, R36 ;  /* 0x000000242140723e */ /* 0x000fe200000000ff */
[----:B------:R2:W5:Y:S01]  /*8220*/  LDL.LU R78, [R1+0xe0] ;  /* 0x0000e000014e7983 */ /* 0x0005620000300800 */
[----:B------:R-:W-:Y:S01]  /*8230*/  FFMA.FTZ R33, -R70, R70, 1 ;  /* 0x3f80000046217423 */ /* 0x000fe20000010146 */
[----:B------:R-:W-:Y:S01]  /*8240*/  FFMA.FTZ R36, -R69, R69, 1 ;  /* 0x3f80000045247423 */ /* 0x000fe20000010145 */
[----:B------:R-:W-:Y:S01]  /*8250*/  FMUL.FTZ R16, R16, UR6 ;  /* 0x0000000610107c20 */ /* 0x000fe20008410000 */
[----:B------:R2:W5:Y:S01]  /*8260*/  LDL.LU R77, [R1+0xdc] ;  /* 0x0000dc00014d7983 */ /* 0x0005620000300800 */
[----:B------:R-:W-:Y:S01]  /*8270*/  FMUL.FTZ R20, R20, UR6 ;  /* 0x0000000614147c20 */ /* 0x000fe20008410000 */
[----:B------:R-:W-:Y:S01]  /*8280*/  FMUL.FTZ R17, R17, UR6 ;  /* 0x0000000611117c20 */ /* 0x000fe20008410000 */
[----:B------:R-:W-:Y:S01]  /*8290*/  FMUL.FTZ R16, R48, R16 ;  /* 0x0000001030107220 */ /* 0x000fe20000410000 */
[----:B------:R2:W5:Y:S01]  /*82a0*/  LDL.LU R76, [R1+0xd8] ;  /* 0x0000d800014c7983 */ /* 0x0005620000300800 */
[----:B------:R-:W-:Y:S01]  /*82b0*/  FMUL.FTZ R5, R5, UR6 ;  /* 0x0000000605057c20 */ /* 0x000fe20008410000 */
[----:B------:R-:W-:Y:S01]  /*82c0*/  FMUL.FTZ R20, R52, R20 ;  /* 0x0000001434147220 */ /* 0x000fe20000410000 */
[----:B------:R-:W-:Y:S01]  /*82d0*/  FMUL.FTZ R17, R53, R17 ;  /* 0x0000001135117220 */ /* 0x000fe20000410000 */
[----:B------:R2:W5:Y:S01]  /*82e0*/  LDL.LU R75, [R1+0xd4] ;  /* 0x0000d400014b7983 */ /* 0x0005620000300800 */
[----:B------:R-:W-:Y:S01]  /*82f0*/  FMUL.FTZ R5, R49, R5 ;  /* 0x0000000531057220 */ /* 0x000fe20000410000 */
[----:B------:R-:W-:Y:S01]  /*8300*/  F2FP.F16.F32.PACK_AB R53, R21, R32 ;  /* 0x000000201535723e */ /* 0x000fe200000000ff */
[----:B------:R-:W-:Y:S01]  /*8310*/  FMUL.FTZ R33, R33, UR6 ;  /* 0x0000000621217c20 */ /* 0x000fe20008410000 */
[----:B------:R2:W5:Y:S01]  /*8320*/  LDL.LU R74, [R1+0xd0] ;  /* 0x0000d000014a7983 */ /* 0x0005620000300800 */
[----:B------:R-:W-:Y:S01]  /*8330*/  F2FP.F16.F32.PACK_AB R52, R17, R20 ;  /* 0x000000141134723e */ /* 0x000fe200000000ff */
[----:B------:R-:W-:Y:S01]  /*8340*/  FMUL.FTZ R36, R36, UR6 ;  /* 0x0000000624247c20 */ /* 0x000fe20008410000 */
[----:B------:R-:W-:Y:S01]  /*8350*/  F2FP.F16.F32.PACK_AB R49, R5, R16 ;  /* 0x000000100531723e */ /* 0x000fe200000000ff */
[----:B------:R2:W5:Y:S04]  /*8360*/  LDL.LU R73, [R1+0xcc] ;  /* 0x0000cc0001497983 */ /* 0x0005680000300800 */
[----:B------:R2:W5:Y:S04]  /*8370*/  LDL.LU R72, [R1+0xc8] ;  /* 0x0000c80001487983 */ /* 0x0005680000300800 */
[----:B------:R2:W5:Y:S04]  /*8380*/  LDL.LU R71, [R1+0xc4] ;  /* 0x0000c40001477983 */ /* 0x0005680000300800 */
[----:B------:R2:W5:Y:S04]  /*8390*/  LDL.LU R70, [R1+0xc0] ;  /* 0x0000c00001467983 */ /* 0x0005680000300800 */
[----:B------:R2:W5:Y:S01]  /*83a0*/  LDL.LU R69, [R1+0xbc] ;  /* 0x0000bc0001457983 */ /* 0x0005620000300800 */
[C---:B---3--:R-:W-:Y:S01]  /*83b0*/  FADD.FTZ R6, -R4.reuse, R6 ;  /* 0x0000000604067221 */ /* 0x048fe20000010100 */
[----:B------:R-:W-:Y:S03]  /*83c0*/  FADD.FTZ R7, -R4, R7 ;  /* 0x0000000704077221 */ /* 0x000fe60000010100 */
[----:B------:R-:W-:Y:S01]  /*83d0*/  FMUL.FTZ R48, R68, R6 ;  /* 0x0000000644307220 */ /* 0x000fe20000410000 */
[----:B------:R-:W-:Y:S01]  /*83e0*/  FMUL.FTZ R37, R3, R7 ;  /* 0x0000000703257220 */ /* 0x000fe20000410000 */
[----:B------:R2:W5:Y:S04]  /*83f0*/  LDL.LU R68, [R1+0xb8] ;  /* 0x0000b80001447983 */ /* 0x0005680000300800 */
[----:B------:R2:W5:Y:S01]  /*8400*/  LDL.LU R3, [R1+0xb4] ;  /* 0x0000b40001037983 */ /* 0x0005620000300800 */
[----:B------:R-:W-:Y:S05]  /*8410*/  @!P0 BRA `(.L_x_958) ;  /* 0x0000000400188947 */ /* 0x000fea0003800000 */
[----:B------:R-:W3:Y:S01]  /*8420*/  LDL.LU R138, [R1+0x40] ;  /* 0x00004000018a7983 */ /* 0x000ee20000300800 */
[----:B------:R-:W1:Y:S01]  /*8430*/  LDC R65, c[0x0][0x240] ;  /* 0x00009000ff417b82 */ /* 0x000e620000000800 */
[----:B------:R-:W-:Y:S01]  /*8440*/  ISETP.GE.AND P1, PT, R194, UR22, PT ;  /* 0x00000016c2007c0c */ /* 0x000fe2000bf26270 */
[----:B------:R-:W-:Y:S01]  /*8450*/  ULOP3.LUT UR11, UR10, 0x1, URZ, 0xc0, !UPT ;  /* 0x000000010a0b7892 */ /* 0x000fe2000f8ec03f */
[----:B------:R-:W4:Y:S03]  /*8460*/  LDL.LU R137, [R1+0x3c] ;  /* 0x00003c0001897983 */ /* 0x000f260000300800 */
[----:B------:R-:W-:Y:S01]  /*8470*/  UISETP.NE.U32.AND UP0, UPT, UR11, 0x1, UPT ;  /* 0x000000010b00788c */ /* 0x000fe2000bf05070 */
[----:B------:R-:W2:Y:S03]  /*8480*/  LDL.LU R136, [R1+0x34] ;  /* 0x0000340001887983 */ /* 0x000ea60000300800 */
[----:B------:R-:W-:Y:S04]  /*8490*/  USEL UR11, UR61, 0x4000, !UP0 ;  /* 0x000040003d0b7887 */ /* 0x000fe8000c000000 */
[----:B------:R-:W4:Y:S02]  /*84a0*/  @!P1 LDC R21, c[0x0][0x244] ;  /* 0x00009100ff159b82 */ /* 0x000f240000000800 */
[----:B------:R-:W-:Y:S02]  /*84b0*/  VIADD R195, R195, UR11 ;  /* 0x0000000bc3c37c36 */ /* 0x000fe40008000000 */
[----:B------:R-:W-:Y:S03]  /*84c0*/  VIADD R190, R190, UR11 ;  /* 0x0000000bbebe7c36 */ /* 0x000fe60008000000 */
[----:B------:R1:W-:Y:S04]  /*84d0*/  @P1 STS [R195], RZ ;  /* 0x000000ffc3001388 */ /* 0x0003e80000000800 */
[----:B------:R1:W-:Y:S04]  /*84e0*/  @P1 STS [R195+0x4], RZ ;  /* 0x000004ffc3001388 */ /* 0x0003e80000000800 */
[----:B------:R1:W-:Y:S04]  /*84f0*/  @P1 STS [R195+0x8], RZ ;  /* 0x000008ffc3001388 */ /* 0x0003e80000000800 */
[----:B------:R1:W-:Y:S01]  /*8500*/  @P1 STS [R195+0xc], RZ ;  /* 0x00000cffc3001388 */ /* 0x0003e20000000800 */
[----:B--2---:R-:W-:Y:S02]  /*8510*/  VIADD R32, R136, UR11 ;  /* 0x0000000b88207c36 */ /* 0x004fe40008000000 */
[C---:B-1----:R-:W-:Y:S03]  /*8520*/  IMAD.U32 R6, R65.reuse, -0x80, RZ ;  /* 0xffffff8041067824 */ /* 0x042fe600078e00ff */
[----:B------:R1:W-:Y:S02]  /*8530*/  STL [R1+0x34], R32 ;  /* 0x0000342001007387 */ /* 0x0003e40000100800 */
[C---:B---3--:R-:W-:Y:S02]  /*8540*/  LEA R16, P2, R6.reuse, R138, 0x1 ;  /* 0x0000008a06107211 */ /* 0x048fe400078408ff */
[--C-:B------:R-:W-:Y:S02]  /*8550*/  SHF.R.S32.HI R7, RZ, 0x1f, R6.reuse ;  /* 0x0000001fff077819 */ /* 0x100fe40000011406 */
[----:B------:R-:W-:Y:S02]  /*8560*/  @!P1 LEA R5, P3, R65, R6, 0x5 ;  /* 0x0000000641059211 */ /* 0x000fe400078628ff */
[----:B----4-:R-:W-:Y:S02]  /*8570*/  LEA.HI.X R17, R6, R137, R7, 0x1, P2 ;  /* 0x0000008906117211 */ /* 0x010fe400010f0c07 */
[----:B------:R-:W-:Y:S02]  /*8580*/  @!P1 LEA R20, P2, R5, R138, 0x1 ;  /* 0x0000008a05149211 */ /* 0x000fe400078408ff */
[----:B------:R-:W-:Y:S01]  /*8590*/  @!P1 LEA.HI.X R21, R65, R7, R21, 0x5, P3 ;  /* 0x0000000741159211 */ /* 0x000fe200018f2c15 */
[----:B------:R-:W-:Y:S01]  /*85a0*/  @!PT LDS RZ, [RZ] ;  /* 0x00000000fffff984 */ /* 0x000fe20000000800 */
[----:B------:R-:W-:Y:S01]  /*85b0*/  @!PT LDS RZ, [RZ] ;  /* 0x00000000fffff984 */ /* 0x000fe20000000800 */
[----:B------:R-:W-:Y:S01]  /*85c0*/  @!PT LDS RZ, [RZ] ;  /* 0x00000000fffff984 */ /* 0x000fe20000000800 */
[----:B------:R-:W-:Y:S03]  /*85d0*/  @!P1 LDGSTS.E.BYPASS.LTC128B.128 [R32], desc[UR8][R16.64] ;  /* 0x0000000010209fae */ /* 0x000fe6000b901d48 */
[----:B------:R-:W-:Y:S01]  /*85e0*/  @!P1 LEA.HI.X R21, R5, R137, R21, 0x1, P2 ;  /* 0x0000008905159211 */ /* 0x000fe200010f0c15 */
[----:B------:R1:W-:Y:S01]  /*85f0*/  @P1 STS [R195+0x1000], RZ ;  /* 0x001000ffc3001388 */ /* 0x0003e20000000800 */
[C---:B------:R-:W-:Y:S03]  /*8600*/  @!P1 VIADD R5, R136.reuse, UR11 ;  /* 0x0000000b88059c36 */ /* 0x040fe60008000000 */
[----:B------:R1:W-:Y:S04]  /*8610*/  @P1 STS [R195+0x1004], RZ ;  /* 0x001004ffc3001388 */ /* 0x0003e80000000800 */
[----:B------:R1:W-:Y:S04]  /*8620*/  @P1 STS [R195+0x1008], RZ ;  /* 0x001008ffc3001388 */ /* 0x0003e80000000800 */
[----:B------:R1:W-:Y:S04]  /*8630*/  @P1 STS [R195+0x100c], RZ ;  /* 0x00100cffc3001388 */ /* 0x0003e80000000800 */
[----:B------:R-:W-:Y:S01]  /*8640*/  @!PT LDS RZ, [RZ] ;  /* 0x00000000fffff984 */ /* 0x000fe20000000800 */
[----:B------:R-:W-:Y:S01]  /*8650*/  @!PT LDS RZ, [RZ] ;  /* 0x00000000fffff984 */ /* 0x000fe20000000800 */
[----:B------:R-:W-:Y:S01]  /*8660*/  @!PT LDS RZ, [RZ] ;  /* 0x00000000fffff984 */ /* 0x000fe20000000800 */
[----:B------:R2:W-:Y:S04]  /*8670*/  @!P1 LDGSTS.E.BYPASS.LTC128B.128 [R5+0x1000], desc[UR8][R20.64] ;  /* 0x0100000014059fae */ /* 0x0005e8000b901d48 */
[----:B------:R1:W-:Y:S04]  /*8680*/  @P1 STS [R195+0x2000], RZ ;  /* 0x002000ffc3001388 */ /* 0x0003e80000000800 */
[----:B------:R1:W-:Y:S04]  /*8690*/  @P1 STS [R195+0x2004], RZ ;  /* 0x002004ffc3001388 */ /* 0x0003e80000000800 */
[----:B------:R1:W-:Y:S04]  /*86a0*/  @P1 STS [R195+0x2008], RZ ;  /* 0x002008ffc3001388 */ /* 0x0003e80000000800 */
[----:B------:R1:W-:Y:S04]  /*86b0*/  @P1 STS [R195+0x200c], RZ ;  /* 0x00200cffc3001388 */ /* 0x0003e80000000800 */
[----:B------:R1:W-:Y:S04]  /*86c0*/  STL [R1+0x40], R16 ;  /* 0x0000401001007387 */ /* 0x0003e80000100800 */
[----:B------:R1:W-:Y:S01]  /*86d0*/  STL [R1+0x3c], R17 ;  /* 0x00003c1101007387 */ /* 0x0003e20000100800 */
[----:B--2---:R-:W2:Y:S01]  /*86e0*/  @!P1 LDC R21, c[0x0][0x244] ;  /* 0x00009100ff159b82 */ /* 0x004ea20000000800 */
[C---:B------:R-:W-:Y:S04]  /*86f0*/  @!P1 LEA R5, P2, R65.reuse, R6, 0x6 ;  /* 0x0000000641059211 */ /* 0x040fe800078430ff */
[C---:B--2---:R-:W-:Y:S01]  /*8700*/  @!P1 LEA.HI.X R21, R65.reuse, R7, R21, 0x6, P2 ;  /* 0x0000000741159211 */ /* 0x044fe200010f3415 */
[----:B------:R-:W-:Y:S01]  /*8710*/  @!P1 IMAD.WIDE.U32 R6, R65, 0x60, R6 ;  /* 0x0000006041069825 */ /* 0x000fe200078e0006 */
[CC--:B------:R-:W-:Y:S04]  /*8720*/  @!P1 LEA R20, P2, R5.reuse, R138.reuse, 0x1 ;  /* 0x0000008a05149211 */ /* 0x0c0fe800078408ff */
[-C--:B------:R-:W-:Y:S01]  /*8730*/  @!P1 LEA.HI.X R21, R5, R137.reuse, R21, 0x1, P2 ;  /* 0x0000008905159211 */ /* 0x080fe200010f0c15 */
[----:B------:R-:W-:Y:S05]  /*8740*/  @!P1 VIADD R5, R136, UR11 ;  /* 0x0000000b88059c36 */ /* 0x000fea0008000000 */
[----:B------:R-:W-:Y:S01]  /*8750*/  @!PT LDS RZ, [RZ] ;  /* 0x00000000fffff984 */ /* 0x000fe20000000800 */
[----:B------:R-:W-:Y:S01]  /*8760*/  @!PT LDS RZ, [RZ] ;  /* 0x00000000fffff984 */ /* 0x000fe20000000800 */
[----:B------:R-:W-:Y:S01]  /*8770*/  @!PT LDS RZ, [RZ] ;  /* 0x00000000fffff984 */ /* 0x000fe20000000800 */
[----:B------:R2:W-:Y:S04]  /*8780*/  @!P1 LDGSTS.E.BYPASS.LTC128B.128 [R5+0x2000], desc[UR8][R20.64] ;  /* 0x0200000014059fae */ /* 0x0005e8000b901d48 */
[----:B------:R1:W-:Y:S04]  /*8790*/  @P1 STS [R195+0x3000], RZ ;  /* 0x003000ffc3001388 */ /* 0x0003e80000000800 */
[----:B------:R1:W-:Y:S04]  /*87a0*/  @P1 STS [R195+0x3004], RZ ;  /* 0x003004ffc3001388 */ /* 0x0003e80000000800 */
[----:B------:R1:W-:Y:S04]  /*87b0*/  @P1 STS [R195+0x3008], RZ ;  /* 0x003008ffc3001388 */ /* 0x0003e80000000800 */
[----:B------:R1:W-:Y:S01]  /*87c0*/  @P1 STS [R195+0x300c], RZ ;  /* 0x00300cffc3001388 */ /* 0x0003e20000000800 */
[----:B--2---:R-:W2:Y:S01]  /*87d0*/  @!P1 LDC R5, c[0x0][0x244] ;  /* 0x00009100ff059b82 */ /* 0x004ea20000000800 */
[C---:B------:R-:W-:Y:S01]  /*87e0*/  @!P1 LEA R20, P2, R6.reuse, R138, 0x1 ;  /* 0x0000008a06149211 */ /* 0x040fe200078408ff */
[----:B--2---:R-:W-:Y:S04]  /*87f0*/  @!P1 IMAD R5, R5, 0x60, RZ ;  /* 0x0000006005059824 */ /* 0x004fe800078e02ff */
[----:B------:R-:W-:Y:S05]  /*8800*/  @!P1 IMAD.IADD R5, R7, 0x1, R5 ;  /* 0x0000000107059824 */ /* 0x000fea00078e0205 */
[----:B------:R-:W-:Y:S01]  /*8810*/  @!P1 LEA.HI.X R21, R6, R137, R5, 0x1, P2 ;  /* 0x0000008906159211 */ /* 0x000fe200010f0c05 */
[----:B------:R-:W-:Y:S05]  /*8820*/  @!P1 VIADD R5, R136, UR11 ;  /* 0x0000000b88059c36 */ /* 0x000fea0008000000 */
[----:B------:R-:W-:Y:S01]  /*8830*/  @!PT LDS RZ, [RZ] ;  /* 0x00000000fffff984 */ /* 0x000fe20000000800 */
[----:B------:R-:W-:Y:S01]  /*8840*/  @!PT LDS RZ, [RZ] ;  /* 0x00000000fffff984 */ /* 0x000fe20000000800 */
[----:B------:R-:W-:Y:S01]  /*8850*/  @!PT LDS RZ, [RZ] ;  /* 0x00000000fffff984 */ /* 0x000fe20000000800 */
[----:B------:R1:W-:Y:S04]  /*8860*/  @!P1 LDGSTS.E.BYPASS.LTC128B.128 [R5+0x3000], desc[UR8][R20.64] ;  /* 0x0300000014059fae */ /* 0x0003e8000b901d48 */
[----:B------:R-:W0:Y:S02]  /*8870*/  LDGDEPBAR ;  /* 0x00000000000079af */ /* 0x000e240000000000 */
.L_x_958:
[----:B------:R-:W3:Y:S01]  /*8880*/  LDL.LU R137, [R1+0x8] ;  /* 0x0000080001897983 */ /* 0x000ee20000300800 */
[C---:B-----5:R-:W-:Y:S01]  /*8890*/  FADD.FTZ R10, -R0.reuse, R10 ;  /* 0x0000000a000a7221 */ /* 0x060fe20000010100 */
[C---:B------:R-:W-:Y:S01]  /*88a0*/  FADD.FTZ R11, -R0.reuse, R11 ;  /* 0x0000000b000b7221 */ /* 0x040fe20000010100 */
[----:B------:R-:W-:Y:S01]  /*88b0*/  FADD.FTZ R14, -R0, R14 ;  /* 0x0000000e000e7221 */ /* 0x000fe20000010100 */
[----:B------:R-:W4:Y:S01]  /*88c0*/  LDL.LU R136, [R1+0x4] ;  /* 0x0000040001887983 */ /* 0x000f220000300800 */
[----:B-1----:R-:W-:Y:S01]  /*88d0*/  FFMA.FTZ R16, -R181, R181, 1 ;  /* 0x3f800000b5107423 */ /* 0x002fe200000101b5 */
[C---:B------:R-:W-:Y:S01]  /*88e0*/  FADD.FTZ R19, -R4.reuse, R19 ;  /* 0x0000001304137221 */ /* 0x040fe20000010100 */
[----:B------:R-:W-:Y:S01]  /*88f0*/  FADD.FTZ R18, -R4, R18 ;  /* 0x0000001204127221 */ /* 0x000fe20000010100 */
[----:B------:R-:W2:Y:S01]  /*8900*/  LDL.LU R65, [R1] ;  /* 0x0000000001417983 */ /* 0x000ea20000300800 */
[----:B------:R-:W-:Y:S01]  /*8910*/  FFMA.FTZ R7, -R180, R180, 1 ;  /* 0x3f800000b4077423 */ /* 0x000fe200000101b4 */
[----:B------:R-:W-:Y:S01]  /*8920*/  FFMA.FTZ R6, -R171, R171, 1 ;  /* 0x3f800000ab067423 */ /* 0x000fe200000101ab */
[----:B------:R-:W-:Y:S01]  /*8930*/  FADD.FTZ R22, -R4, R22 ;  /* 0x0000001604167221 */ /* 0x000fe20000010100 */
[----:B------:R-:W2:Y:S01]  /*8940*/  LDL R142, [R1+0x10] ;  /* 0x00001000018e7983 */ /* 0x000ea20000100800 */
[----:B------:R-:W-:Y:S01]  /*8950*/  FFMA.FTZ R5, -R170, R170, 1 ;  /* 0x3f800000aa057423 */ /* 0x000fe200000101aa */
[----:B------:R-:W-:Y:S01]  /*8960*/  FMUL.FTZ R21, R16, UR6 ;  /* 0x0000000610157c20 */ /* 0x000fe20008410000 */
[----:B------:R-:W-:Y:S01]  /*8970*/  FMUL.FTZ R19, R232, R19 ;  /* 0x00000013e8137220 */ /* 0x000fe20000410000 */
[----:B------:R-:W2:Y:S01]  /*8980*/  LDL R141, [R1+0x18] ;  /* 0x00001800018d7983 */ /* 0x000ea20000100800 */
[----:B------:R-:W-:Y:S01]  /*8990*/  FMUL.FTZ R18, R233, R18 ;  /* 0x00000012e9127220 */ /* 0x000fe20000410000 */
[----:B------:R-:W-:Y:S01]  /*89a0*/  FMUL.FTZ R16, R7, UR6 ;  /* 0x0000000607107c20 */ /* 0x000fe20008410000 */
[----:B------:R-:W-:Y:S01]  /*89b0*/  FADD.FTZ R23, -R4, R23 ;  /* 0x0000001704177221 */ /* 0x000fe20000010100 */
[----:B------:R-:W2:Y:S01]  /*89c0*/  LDL R140, [R1+0x28] ;  /* 0x00002800018c7983 */ /* 0x000ea20000100800 */
[----:B------:R-:W-:Y:S01]  /*89d0*/  FMUL.FTZ R22, R223, R22 ;  /* 0x00000016df167220 */ /* 0x000fe20000410000 */
[----:B------:R-:W-:Y:S01]  /*89e0*/  FMUL.FTZ R7, R6, UR6 ;  /* 0x0000000606077c20 */ /* 0x000fe20008410000 */
[----:B------:R-:W-:Y:S01]  /*89f0*/  FMUL.FTZ R6, R5, UR6 ;  /* 0x0000000605067c20 */ /* 0x000fe20008410000 */
[----:B------:R-:W2:Y:S01]  /*8a00*/  LDL R139, [R1+0x24] ;  /* 0x00002400018b7983 */ /* 0x000ea20000100800 */
[----:B------:R-:W-:Y:S01]  /*8a10*/  FMUL.FTZ R18, R18, R21 ;  /* 0x0000001512127220 */ /* 0x000fe20000410000 */
[----:B------:R-:W-:Y:S01]  /*8a20*/  FMUL.FTZ R5, R19, R16 ;  /* 0x0000001013057220 */ /* 0x000fe20000410000 */
[----:B------:R-:W-:Y:S01]  /*8a30*/  FMUL.FTZ R17, R37, R36 ;  /* 0x0000002425117220 */ /* 0x000fe20000410000 */
[----:B------:R-:W2:Y:S01]  /*8a40*/  LDL R138, [R1+0xc] ;  /* 0x00000c00018a7983 */ /* 0x000ea20000100800 */
[----:B------:R-:W-:Y:S01]  /*8a50*/  FMUL.FTZ R20, R48, R33 ;  /* 0x0000002130147220 */ /* 0x000fe20000410000 */
[----:B------:R-:W-:Y:S01]  /*8a60*/  FMUL.FTZ R23, R222, R23 ;  /* 0x00000017de177220 */ /* 0x000fe20000410000 */
[----:B------:R-:W-:Y:S01]  /*8a70*/  FMUL.FTZ R22, R22, R7 ;  /* 0x0000000716167220 */ /* 0x000fe20000410000 */
[----:B------:R-:W-:Y:S01]  /*8a80*/  FFMA.FTZ R16, -R166, R166, 1 ;  /* 0x3f800000a6107423 */ /* 0x000fe200000101a6 */
[----:B------:R-:W-:Y:S01]  /*8a90*/  FFMA.FTZ R7, -R164, R164, 1 ;  /* 0x3f800000a4077423 */ /* 0x000fe200000101a4 */
[----:B------:R-:W-:Y:S01]  /*8aa0*/  F2FP.F16.F32.PACK_AB R5, R5, R18 ;  /* 0x000000120505723e */ /* 0x000fe200000000ff */
[----:B------:R-:W-:Y:S01]  /*8ab0*/  FMUL.FTZ R23, R23, R6 ;  /* 0x0000000617177220 */ /* 0x000fe20000410000 */
[----:B------:R-:W-:Y:S01]  /*8ac0*/  F2FP.F16.F32.PACK_AB R6, R17, R20 ;  /* 0x000000141106723e */ /* 0x000fe200000000ff */
[----:B------:R-:W-:Y:S01]  /*8ad0*/  FMUL.FTZ R18, R16, UR6 ;  /* 0x0000000610127c20 */ /* 0x000fe20008410000 */
[----:B------:R-:W-:Y:S01]  /*8ae0*/  FMUL.FTZ R17, R7, UR6 ;  /* 0x0000000607117c20 */ /* 0x000fe20008410000 */
[C---:B------:R-:W-:Y:S01]  /*8af0*/  FADD.FTZ R38, -R4.reuse, R38 ;  /* 0x0000002604267221 */ /* 0x040fe20000010100 */
[----:B------:R-:W-:Y:S01]  /*8b00*/  FFMA.FTZ R16, -R161, R161, 1 ;  /* 0x3f800000a1107423 */ /* 0x000fe200000101a1 */
[----:B------:R-:W-:Y:S01]  /*8b10*/  FADD.FTZ R39, -R4, R39 ;  /* 0x0000002704277221 */ /* 0x000fe20000010100 */
[----:B------:R-:W-:Y:S01]  /*8b20*/  FFMA.FTZ R7, -R160, R160, 1 ;  /* 0x3f800000a0077423 */ /* 0x000fe200000101a0 */
[----:B------:R-:W-:Y:S01]  /*8b30*/  FMUL.FTZ R38, R205, R38 ;  /* 0x00000026cd267220 */ /* 0x000fe20000410000 */
[----:B------:R-:W-:Y:S01]  /*8b40*/  FMUL.FTZ R16, R16, UR6 ;  /* 0x0000000610107c20 */ /* 0x000fe20008410000 */
[----:B------:R-:W-:Y:S01]  /*8b50*/  FMUL.FTZ R39, R204, R39 ;  /* 0x00000027cc277220 */ /* 0x000fe20000410000 */
[----:B------:R-:W-:Y:S01]  /*8b60*/  FMUL.FTZ R7, R7, UR6 ;  /* 0x0000000607077c20 */ /* 0x000fe20008410000 */
[----:B------:R-:W-:Y:S01]  /*8b70*/  F2FP.F16.F32.PACK_AB R36, R23, R22 ;  /* 0x000000161724723e */ /* 0x000fe200000000ff */
[----:B------:R-:W-:Y:S01]  /*8b80*/  FMUL.FTZ R38, R38, R16 ;  /* 0x0000001026267220 */ /* 0x000fe20000410000 */
[C---:B------:R-:W-:Y:S01]  /*8b90*/  FADD.FTZ R50, -R4.reuse, R50 ;  /* 0x0000003204327221 */ /* 0x040fe20000010100 */
[----:B------:R-:W-:Y:S01]  /*8ba0*/  FMUL.FTZ R22, R39, R7 ;  /* 0x0000000727167220 */ /* 0x000fe20000410000 */
[----:B------:R-:W-:Y:S01]  /*8bb0*/  FFMA.FTZ R16, -R157, R157, 1 ;  /* 0x3f8000009d107423 */ /* 0x000fe2000001019d */
[----:B------:R-:W-:Y:S01]  /*8bc0*/  FADD.FTZ R51, -R4, R51 ;  /* 0x0000003304337221 */ /* 0x000fe20000010100 */
[----:B------:R-:W-:Y:S01]  /*8bd0*/  FFMA.FTZ R7, -R156, R156, 1 ;  /* 0x3f8000009c077423 */ /* 0x000fe2000001019c */
[C---:B------:R-:W-:Y:S01]  /*8be0*/  FADD.FTZ R34, -R4.reuse, R34 ;  /* 0x0000002204227221 */ /* 0x040fe20000010100 */
[----:B------:R-:W-:Y:S01]  /*8bf0*/  FADD.FTZ R35, -R4, R35 ;  /* 0x0000002304237221 */ /* 0x000fe20000010100 */
[----:B------:R-:W-:Y:S01]  /*8c00*/  FMUL.FTZ R50, R177, R50 ;  /* 0x00000032b1327220 */ /* 0x000fe20000410000 */
[----:B------:R-:W-:Y:S01]  /*8c10*/  FMUL.FTZ R16, R16, UR6 ;  /* 0x0000000610107c20 */ /* 0x000fe20008410000 */
[C---:B------:R-:W-:Y:S01]  /*8c20*/  FADD.FTZ R54, -R4.reuse, R54 ;  /* 0x0000003604367221 */ /* 0x040fe20000010100 */
[C---:B------:R-:W-:Y:S01]  /*8c30*/  FADD.FTZ R55, -R4.reuse, R55 ;  /* 0x0000003704377221 */ /* 0x040fe20000010100 */
[C---:B------:R-:W-:Y:S01]  /*8c40*/  FADD.FTZ R66, -R4.reuse, R66 ;  /* 0x0000004204427221 */ /* 0x040fe20000010100 */
[----:B------:R-:W-:Y:S01]  /*8c50*/  FADD.FTZ R67, -R4, R67 ;  /* 0x0000004304437221 */ /* 0x000fe20000010100 */
[----:B------:R-:W-:Y:S01]  /*8c60*/  FMUL.FTZ R51, R176, R51 ;  /* 0x00000033b0337220 */ /* 0x000fe20000410000 */
[----:B------:R-:W-:Y:S01]  /*8c70*/  FMUL.FTZ R7, R7, UR6 ;  /* 0x0000000607077c20 */ /* 0x000fe20008410000 */
[----:B------:R-:W-:Y:S01]  /*8c80*/  FFMA.FTZ R4, -R152, R152, 1 ;  /* 0x3f80000098047423 */ /* 0x000fe20000010198 */
[----:B------:R-:W-:Y:S01]  /*8c90*/  FMUL.FTZ R50, R50, R16 ;  /* 0x0000001032327220 */ /* 0x000fe20000410000 */
[----:B------:R-:W-:Y:S01]  /*8ca0*/  FMUL.FTZ R67, R165, R67 ;  /* 0x00000043a5437220 */ /* 0x000fe20000410000 */
[----:B------:R-:W-:Y:S01]  /*8cb0*/  FMUL.FTZ R21, R51, R7 ;  /* 0x0000000733157220 */ /* 0x000fe20000410000 */
[----:B------:R-:W-:Y:S01]  /*8cc0*/  FMUL.FTZ R4, R4, UR6 ;  /* 0x0000000604047c20 */ /* 0x000fe20008410000 */
[----:B------:R-:W-:Y:S01]  /*8cd0*/  FFMA.FTZ R16, -R154, R154, 1 ;  /* 0x3f8000009a107423 */ /* 0x000fe2000001019a */
[----:B------:R-:W-:Y:S01]  /*8ce0*/  FFMA.FTZ R7, -R153, R153, 1 ;  /* 0x3f80000099077423 */ /* 0x000fe20000010199 */
[----:B------:R-:W-:Y:S01]  /*8cf0*/  FMUL.FTZ R55, R172, R55 ;  /* 0x00000037ac377220 */ /* 0x000fe20000410000 */
[----:B------:R-:W-:Y:S01]  /*8d00*/  FMUL.FTZ R33, R67, R4 ;  /* 0x0000000443217220 */ /* 0x000fe20000410000 */
[----:B------:R-:W-:Y:S01]  /*8d10*/  FMUL.FTZ R16, R16, UR6 ;  /* 0x0000000610107c20 */ /* 0x000fe20008410000 */
[----:B------:R-:W-:Y:S01]  /*8d20*/  FMUL.FTZ R66, R167, R66 ;  /* 0x00000042a7427220 */ /* 0x000fe20000410000 */
[----:B------:R-:W-:Y:S01]  /*8d30*/  FMUL.FTZ R7, R7, UR6 ;  /* 0x0000000607077c20 */ /* 0x000fe20008410000 */
[C---:B------:R-:W-:Y:S01]  /*8d40*/  FADD.FTZ R8, -R2.reuse, R8 ;  /* 0x0000000802087221 */ /* 0x040fe20000010100 */
[----:B------:R-:W-:Y:S01]  /*8d50*/  FADD.FTZ R13, -R2, R13 ;  /* 0x0000000d020d7221 */ /* 0x000fe20000010100 */
[----:B------:R-:W-:Y:S01]  /*8d60*/  FFMA.FTZ R4, -R208, R208, 1 ;  /* 0x3f800000d0047423 */ /* 0x000fe200000101d0 */
[----:B------:R-:W-:Y:S01]  /*8d70*/  FMUL.FTZ R32, R55, R16 ;  /* 0x0000001037207220 */ /* 0x000fe20000410000 */
[----:B------:R-:W-:Y:S01]  /*8d80*/  FMUL.FTZ R66, R66, R7 ;  /* 0x0000000742427220 */ /* 0x000fe20000410000 */
[----:B------:R-:W-:Y:S01]  /*8d90*/  FMUL.FTZ R16, R249, R8 ;  /* 0x00000008f9107220 */ /* 0x000fe20000410000 */
[----:B------:R-:W-:Y:S01]  /*8da0*/  FMUL.FTZ R13, R244, R13 ;  /* 0x0000000df40d7220 */ /* 0x000fe20000410000 */
[----:B------:R-:W-:Y:S01]  /*8db0*/  FMUL.FTZ R4, R4, UR6 ;  /* 0x0000000604047c20 */ /* 0x000fe20008410000 */
[----:B------:R-:W-:Y:S01]  /*8dc0*/  FADD.FTZ R9, -R2, R9 ;  /* 0x0000000902097221 */ /* 0x000fe20000010100 */
[----:B------:R-:W-:Y:S01]  /*8dd0*/  FFMA.FTZ R8, -R213, R213, 1 ;  /* 0x3f800000d5087423 */ /* 0x000fe200000101d5 */
[----:B------:R-:W-:Y:S01]  /*8de0*/  FFMA.FTZ R7, -R212, R212, 1 ;  /* 0x3f800000d4077423 */ /* 0x000fe200000101d4 */
[----:B------:R-:W-:Y:S01]  /*8df0*/  FMUL.FTZ R34, R211, R34 ;  /* 0x00000022d3227220 */ /* 0x000fe20000410000 */
[----:B------:R-:W-:Y:S01]  /*8e00*/  FMUL.FTZ R35, R210, R35 ;  /* 0x00000023d2237220 */ /* 0x000fe20000410000 */
[----:B------:R-:W-:Y:S01]  /*8e10*/  FMUL.FTZ R13, R13, R4 ;  /* 0x000000040d0d7220 */ /* 0x000fe20000410000 */
[----:B------:R-:W-:Y:S01]  /*8e20*/  FADD.FTZ R29, -R2, R29 ;  /* 0x0000001d021d7221 */ /* 0x000fe20000010100 */
[----:B------:R-:W-:Y:S01]  /*8e30*/  FMUL.FTZ R9, R248, R9 ;  /* 0x00000009f8097220 */ /* 0x000fe20000410000 */
[----:B------:R-:W-:Y:S01]  /*8e40*/  FMUL.FTZ R8, R8, UR6 ;  /* 0x0000000608087c20 */ /* 0x000fe20008410000 */
[----:B------:R-:W-:Y:S01]  /*8e50*/  FMUL.FTZ R7, R7, UR6 ;  /* 0x0000000607077c20 */ /* 0x000fe20008410000 */
[----:B------:R-:W-:Y:S01]  /*8e60*/  FFMA.FTZ R4, -R198, R198, 1 ;  /* 0x3f800000c6047423 */ /* 0x000fe200000101c6 */
[----:B------:R-:W-:Y:S01]  /*8e70*/  FMUL.FTZ R18, R34, R18 ;  /* 0x0000001222127220 */ /* 0x000fe20000410000 */
[----:B------:R-:W-:Y:S01]  /*8e80*/  FMUL.FTZ R23, R35, R17 ;  /* 0x0000001123177220 */ /* 0x000fe20000410000 */
[----:B------:R-:W-:Y:S01]  /*8e90*/  FMUL.FTZ R29, R236, R29 ;  /* 0x0000001dec1d7220 */ /* 0x000fe20000410000 */
[----:B------:R-:W-:Y:S01]  /*8ea0*/  FMUL.FTZ R16, R16, R8 ;  /* 0x0000000810107220 */ /* 0x000fe20000410000 */
[----:B------:R-:W-:Y:S01]  /*8eb0*/  FMUL.FTZ R9, R9, R7 ;  /* 0x0000000709097220 */ /* 0x000fe20000410000 */
[----:B------:R-:W-:Y:S01]  /*8ec0*/  FMUL.FTZ R4, R4, UR6 ;  /* 0x0000000604047c20 */ /* 0x000fe20008410000 */
[----:B------:R-:W-:Y:S01]  /*8ed0*/  F2FP.F16.F32.PACK_AB R23, R23, R18 ;  /* 0x000000121717723e */ /* 0x000fe200000000ff */
[C---:B------:R-:W-:Y:S01]  /*8ee0*/  FADD.FTZ R12, -R2.reuse, R12 ;  /* 0x0000000c020c7221 */ /* 0x040fe20000010100 */
[----:B------:R-:W-:Y:S01]  /*8ef0*/  FADD.FTZ R25, -R2, R25 ;  /* 0x0000001902197221 */ /* 0x000fe20000010100 */
[----:B------:R-:W-:Y:S01]  /*8f00*/  FMUL.FTZ R18, R29, R4 ;  /* 0x000000041d127220 */ /* 0x000fe20000410000 */
[----:B------:R-:W-:Y:S01]  /*8f10*/  F2FP.F16.F32.PACK_AB R4, R9, R16 ;  /* 0x000000100904723e */ /* 0x000fe200000000ff */
[----:B------:R-:W-:Y:S01]  /*8f20*/  FMUL.FTZ R12, R245, R12 ;  /* 0x0000000cf50c7220 */ /* 0x000fe20000410000 */
[----:B------:R-:W-:Y:S01]  /*8f30*/  FFMA.FTZ R7, -R202, R202, 1 ;  /* 0x3f800000ca077423 */ /* 0x000fe200000101ca */
[----:B------:R-:W-:Y:S01]  /*8f40*/  FMUL.FTZ R25, R240, R25 ;  /* 0x00000019f0197220 */ /* 0x000fe20000410000 */
[C---:B------:R-:W-:Y:S01]  /*8f50*/  FADD.FTZ R28, -R2.reuse, R28 ;  /* 0x0000001c021c7221 */ /* 0x040fe20000010100 */
[C---:B------:R-:W-:Y:S01]  /*8f60*/  FADD.FTZ R41, -R2.reuse, R41 ;  /* 0x0000002902297221 */ /* 0x040fe20000010100 */
[----:B------:R-:W-:Y:S01]  /*8f70*/  FMUL.FTZ R7, R7, UR6 ;  /* 0x0000000607077c20 */ /* 0x000fe20008410000 */
[----:B------:R-:W-:Y:S01]  /*8f80*/  FADD.FTZ R24, -R2, R24 ;  /* 0x0000001802187221 */ /* 0x000fe20000010100 */
[----:B------:R-:W-:Y:S01]  /*8f90*/  FMUL.FTZ R28, R237, R28 ;  /* 0x0000001ced1c7220 */ /* 0x000fe20000410000 */
[----:B------:R-:W-:Y:S01]  /*8fa0*/  FMUL.FTZ R41, R229, R41 ;  /* 0x00000029e5297220 */ /* 0x000fe20000410000 */
[----:B------:R-:W-:Y:S01]  /*8fb0*/  FMUL.FTZ R19, R25, R7 ;  /* 0x0000000719137220 */ /* 0x000fe20000410000 */
[----:B------:R-:W-:Y:S01]  /*8fc0*/  FFMA.FTZ R7, -R182, R182, 1 ;  /* 0x3f800000b6077423 */ /* 0x000fe200000101b6 */
[C---:B------:R-:W-:Y:S01]  /*8fd0*/  FADD.FTZ R40, -R2.reuse, R40 ;  /* 0x0000002802287221 */ /* 0x040fe20000010100 */
[C---:B------:R-:W-:Y:S01]  /*8fe0*/  FADD.FTZ R44, -R2.reuse, R44 ;  /* 0x0000002c022c7221 */ /* 0x040fe20000010100 */
[C---:B------:R-:W-:Y:S01]  /*8ff0*/  FADD.FTZ R45, -R2.reuse, R45 ;  /* 0x0000002d022d7221 */ /* 0x040fe20000010100 */
[----:B------:R-:W-:Y:S01]  /*9000*/  FMUL.FTZ R7, R7, UR6 ;  /* 0x0000000607077c20 */ /* 0x000fe20008410000 */
[C---:B------:R-:W-:Y:S01]  /*9010*/  FADD.FTZ R56, -R2.reuse, R56 ;  /* 0x0000003802387221 */ /* 0x040fe20000010100 */
[C---:B------:R-:W-:Y:S01]  /*9020*/  FADD.FTZ R57, -R2.reuse, R57 ;  /* 0x0000003902397221 */ /* 0x040fe20000010100 */
[C---:B------:R-:W-:Y:S01]  /*9030*/  FADD.FTZ R60, -R2.reuse, R60 ;  /* 0x0000003c023c7221 */ /* 0x040fe20000010100 */
[----:B------:R-:W-:Y:S01]  /*9040*/  FADD.FTZ R61, -R2, R61 ;  /* 0x0000003d023d7221 */ /* 0x000fe20000010100 */
[----:B------:R-:W-:Y:S01]  /*9050*/  FFMA.FTZ R2, -R162, R162, 1 ;  /* 0x3f800000a2027423 */ /* 0x000fe200000101a2 */
[----:B------:R-:W-:Y:S01]  /*9060*/  FMUL.FTZ R44, R221, R44 ;  /* 0x0000002cdd2c7220 */ /* 0x000fe20000410000 */
[----:B------:R-:W-:Y:S01]  /*9070*/  FMUL.FTZ R45, R220, R45 ;  /* 0x0000002ddc2d7220 */ /* 0x000fe20000410000 */
[----:B------:R-:W-:Y:S01]  /*9080*/  FFMA.FTZ R8, -R203, R203, 1 ;  /* 0x3f800000cb087423 */ /* 0x000fe200000101cb */
[----:B------:R-:W-:Y:S01]  /*9090*/  FFMA.FTZ R17, -R155, R155, 1 ;  /* 0x3f8000009b117423 */ /* 0x000fe2000001019b */
[----:B------:R-:W-:Y:S01]  /*90a0*/  FMUL.FTZ R61, R178, R61 ;  /* 0x0000003db23d7220 */ /* 0x000fe20000410000 */
[----:B------:R-:W-:Y:S01]  /*90b0*/  FMUL.FTZ R24, R241, R24 ;  /* 0x00000018f1187220 */ /* 0x000fe20000410000 */
[----:B------:R-:W-:Y:S01]  /*90c0*/  FMUL.FTZ R8, R8, UR6 ;  /* 0x0000000608087c20 */ /* 0x000fe20008410000 */
[----:B------:R-:W-:Y:S01]  /*90d0*/  FMUL.FTZ R54, R175, R54 ;  /* 0x00000036af367220 */ /* 0x000fe20000410000 */
[----:B------:R-:W-:Y:S01]  /*90e0*/  FMUL.FTZ R17, R17, UR6 ;  /* 0x0000000611117c20 */ /* 0x000fe20008410000 */
[----:B------:R-:W-:Y:S01]  /*90f0*/  FMUL.FTZ R57, R214, R57 ;  /* 0x00000039d6397220 */ /* 0x000fe20000410000 */
[----:B------:R-:W-:Y:S01]  /*9100*/  FMUL.FTZ R60, R179, R60 ;  /* 0x0000003cb33c7220 */ /* 0x000fe20000410000 */
[----:B------:R-:W-:Y:S01]  /*9110*/  FMUL.FTZ R24, R24, R8 ;  /* 0x0000000818187220 */ /* 0x000fe20000410000 */
[----:B------:R-:W-:Y:S01]  /*9120*/  FMUL.FTZ R54, R54, R17 ;  /* 0x0000001136367220 */ /* 0x000fe20000410000 */
[----:B------:R-:W-:Y:S01]  /*9130*/  FFMA.FTZ R8, -R183, R183, 1 ;  /* 0x3f800000b7087423 */ /* 0x000fe200000101b7 */
[----:B------:R-:W-:Y:S01]  /*9140*/  FMUL.FTZ R40, R230, R40 ;  /* 0x00000028e6287220 */ /* 0x000fe20000410000 */
[C---:B------:R-:W-:Y:S01]  /*9150*/  FADD.FTZ R15, -R0.reuse, R15 ;  /* 0x0000000f000f7221 */ /* 0x040fe20000010100 */
[----:B------:R-:W-:Y:S01]  /*9160*/  FADD.FTZ R26, -R0, R26 ;  /* 0x0000001a001a7221 */ /* 0x000fe20000010100 */
[----:B------:R-:W-:Y:S01]  /*9170*/  FMUL.FTZ R8, R8, UR6 ;  /* 0x0000000608087c20 */ /* 0x000fe20008410000 */
[----:B------:R-:W-:Y:S01]  /*9180*/  FADD.FTZ R30, -R0, R30 ;  /* 0x0000001e001e7221 */ /* 0x000fe20000010100 */
[----:B------:R-:W-:Y:S01]  /*9190*/  FMUL.FTZ R15, R252, R15 ;  /* 0x0000000ffc0f7220 */ /* 0x000fe20000410000 */
[----:B------:R-:W-:Y:S01]  /*91a0*/  FMUL.FTZ R26, R251, R26 ;  /* 0x0000001afb1a7220 */ /* 0x000fe20000410000 */
[----:B------:R-:W-:Y:S01]  /*91b0*/  FMUL.FTZ R8, R40, R8 ;  /* 0x0000000828087220 */ /* 0x000fe20000410000 */
[----:B------:R-:W-:Y:S01]  /*91c0*/  FMUL.FTZ R30, R247, R30 ;  /* 0x0000001ef71e7220 */ /* 0x000fe20000410000 */
[----:B------:R-:W-:Y:S01]  /*91d0*/  FMUL.FTZ R56, R215, R56 ;  /* 0x00000038d7387220 */ /* 0x000fe20000410000 */
[C---:B------:R-:W-:Y:S01]  /*91e0*/  FADD.FTZ R27, -R0.reuse, R27 ;  /* 0x0000001b001b7221 */ /* 0x040fe20000010100 */
[C---:B------:R-:W-:Y:S01]  /*91f0*/  FADD.FTZ R43, -R0.reuse, R43 ;  /* 0x0000002b002b7221 */ /* 0x040fe20000010100 */
[C---:B------:R-:W-:Y:S01]  /*9200*/  FADD.FTZ R46, -R0.reuse, R46 ;  /* 0x0000002e002e7221 */ /* 0x040fe20000010100 */
[----:B------:R-:W-:Y:S01]  /*9210*/  FADD.FTZ R31, -R0, R31 ;  /* 0x0000001f001f7221 */ /* 0x000fe20000010100 */
[----:B------:R-:W-:Y:S01]  /*9220*/  FMUL.FTZ R27, R250, R27 ;  /* 0x0000001bfa1b7220 */ /* 0x000fe20000410000 */
[----:B------:R-:W-:Y:S01]  /*9230*/  FMUL.FTZ R43, R242, R43 ;  /* 0x0000002bf22b7220 */ /* 0x000fe20000410000 */
[----:B------:R-:W-:Y:S01]  /*9240*/  FMUL.FTZ R46, R239, R46 ;  /* 0x0000002eef2e7220 */ /* 0x000fe20000410000 */
[----:B------:R-:W-:Y:S01]  /*9250*/  F2FP.F16.F32.PACK_AB R19, R19, R24 ;  /* 0x000000181313723e */ /* 0x000fe200000000ff */
[----:B------:R-:W-:Y:S01]  /*9260*/  FADD.FTZ R58, -R0, R58 ;  /* 0x0000003a003a7221 */ /* 0x000fe20000010100 */
[----:B------:R-:W-:Y:S01]  /*9270*/  FMUL.FTZ R31, R246, R31 ;  /* 0x0000001ff61f7220 */ /* 0x000fe20000410000 */
[C---:B------:R-:W-:Y:S01]  /*9280*/  FADD.FTZ R59, -R0.reuse, R59 ;  /* 0x0000003b003b7221 */ /* 0x040fe20000010100 */
[----:B------:R-:W-:Y:S01]  /*9290*/  FADD.FTZ R47, -R0, R47 ;  /* 0x0000002f002f7221 */ /* 0x000fe20000010100 */
[----:B------:R-:W-:Y:S01]  /*92a0*/  FMUL.FTZ R58, R235, R58 ;  /* 0x0000003aeb3a7220 */ /* 0x000fe20000410000 */
[----:B------:R-:W-:Y:S01]  /*92b0*/  F2FP.F16.F32.PACK_AB R22, R22, R38 ;  /* 0x000000261616723e */ /* 0x000fe200000000ff */
[----:B------:R-:W-:Y:S01]  /*92c0*/  FMUL.FTZ R59, R234, R59 ;  /* 0x0000003bea3b7220 */ /* 0x000fe20000410000 */
[----:B------:R-:W-:Y:S01]  /*92d0*/  FMUL.FTZ R47, R238, R47 ;  /* 0x0000002fee2f7220 */ /* 0x000fe20000410000 */
[C---:B------:R-:W-:Y:S01]  /*92e0*/  FADD.FTZ R42, -R0.reuse, R42 ;  /* 0x0000002a002a7221 */ /* 0x040fe20000010100 */
[C---:B------:R-:W-:Y:S01]  /*92f0*/  FADD.FTZ R62, -R0.reuse, R62 ;  /* 0x0000003e003e7221 */ /* 0x040fe20000010100 */
[----:B------:R-:W-:Y:S01]  /*9300*/  F2FP.F16.F32.PACK_AB R21, R21, R50 ;  /* 0x000000321515723e */ /* 0x000fe200000000ff */
[----:B------:R-:W-:Y:S01]  /*9310*/  FADD.FTZ R63, -R0, R63 ;  /* 0x0000003f003f7221 */ /* 0x000fe20000010100 */
[----:B------:R-:W-:Y:S01]  /*9320*/  FMUL.FTZ R42, R243, R42 ;  /* 0x0000002af32a7220 */ /* 0x000fe20000410000 */
[----:B------:R-:W-:Y:S01]  /*9330*/  FMUL.FTZ R62, R228, R62 ;  /* 0x0000003ee43e7220 */ /* 0x000fe20000410000 */
[----:B------:R-:W-:Y:S01]  /*9340*/  FFMA.FTZ R0, -R173, R173, 1 ;  /* 0x3f800000ad007423 */ /* 0x000fe200000101ad */
[----:B------:R-:W-:Y:S01]  /*9350*/  FMUL.FTZ R63, R224, R63 ;  /* 0x0000003fe03f7220 */ /* 0x000fe20000410000 */
[----:B------:R-:W-:Y:S01]  /*9360*/  F2FP.F16.F32.PACK_AB R32, R32, R54 ;  /* 0x000000362020723e */ /* 0x000fe200000000ff */
[----:B------:R-:W3:Y:S01]  /*9370*/  LDL R39, [R1+0x70] ;  /* 0x0000700001277983 */ /* 0x000ee20000100800 */
[----:B------:R-:W-:Y:S01]  /*9380*/  FMUL.FTZ R0, R0, UR6 ;  /* 0x0000000600007c20 */ /* 0x000fe20008410000 */
[----:B------:R-:W-:Y:S02]  /*9390*/  F2FP.F16.F32.PACK_AB R33, R33, R66 ;  /* 0x000000422121723e */ /* 0x000fe400000000ff */
[----:B---3--:R-:W-:Y:S01]  /*93a0*/  LEA R145, R39, UR4, 0x1 ;  /* 0x0000000427917c11 */ /* 0x008fe2000f8e08ff */
[----:B------:R-:W-:Y:S01]  /*93b0*/  FMUL.FTZ R10, R137, R10 ;  /* 0x0000000a890a7220 */ /* 0x000fe20000410000 */
[----:B----4-:R-:W-:Y:S01]  /*93c0*/  FMUL.FTZ R11, R136, R11 ;  /* 0x0000000b880b7220 */ /* 0x010fe20000410000 */
[----:B------:R-:W3:Y:S01]  /*93d0*/  LDL R137, [R1+0x14] ;  /* 0x0000140001897983 */ /* 0x000ee20000100800 */
[----:B--2---:R-:W-:Y:S03]  /*93e0*/  FMUL.FTZ R14, R65, R14 ;  /* 0x0000000e410e7220 */ /* 0x004fe60000410000 */
[----:B------:R-:W2:Y:S04]  /*93f0*/  LDL R136, [R1+0x20] ;  /* 0x0000200001887983 */ /* 0x000ea80000100800 */
[----:B------:R-:W4:Y:S04]  /*9400*/  LDL R65, [R1+0x1c] ;  /* 0x00001c0001417983 */ /* 0x000f280000100800 */
[----:B------:R-:W-:Y:S04]  /*9410*/  STS [R142+0x14000], R132 ;  /* 0x014000848e007388 */ /* 0x000fe80000000800 */
[----:B------:R1:W-:Y:S04]  /*9420*/  STS [R142+0x14400], R6 ;  /* 0x014400068e007388 */ /* 0x0003e80000000800 */
[----:B------:R-:W-:Y:S04]  /*9430*/  STS [R141+0x14000], R134 ;  /* 0x014000868d007388 */ /* 0x000fe80000000800 */
[----:B------:R1:W-:Y:S04]  /*9440*/  STS [R141+0x14400], R5 ;  /* 0x014400058d007388 */ /* 0x0003e80000000800 */
[----:B------:R1:W-:Y:S04]  /*9450*/  STS [R142+0x16000], R4 ;  /* 0x016000048e007388 */ /* 0x0003e80000000800 */
[----:B------:R-:W4:Y:S04]  /*9460*/  LDL.LU R38, [R1+0x2c] ;  /* 0x00002c0001267983 */ /* 0x000f280000300800 */
[----:B------:R-:W4:Y:S01]  /*9470*/  LDL.LU R37, [R1+0x30] ;  /* 0x0000300001257983 */ /* 0x000f220000300800 */
[----:B-1----:R-:W-:Y:S04]  /*9480*/  FFMA.FTZ R6, -R209, R209, 1 ;  /* 0x3f800000d1067423 */ /* 0x002fe800000101d1 */
[----:B------:R-:W-:Y:S04]  /*9490*/  FMUL.FTZ R6, R6, UR6 ;  /* 0x0000000606067c20 */ /* 0x000fe80008410000 */
[----:B------:R-:W-:Y:S01]  /*94a0*/  FMUL.FTZ R12, R12, R6 ;  /* 0x000000060c0c7220 */ /* 0x000fe20000410000 */
[----:B------:R-:W-:Y:S01]  /*94b0*/  FFMA.FTZ R6, -R199, R199, 1 ;  /* 0x3f800000c7067423 */ /* 0x000fe200000101c7 */
[----:B------:R-:W-:Y:S01]  /*94c0*/  FFMA.FTZ R5, -R168, R168, 1 ;  /* 0x3f800000a8057423 */ /* 0x000fe200000101a8 */
[----:B------:R-:W-:Y:S02]  /*94d0*/  FFMA.FTZ R4, -R231, R231, 1 ;  /* 0x3f800000e7047423 */ /* 0x000fe400000101e7 */
[----:B------:R-:W-:Y:S01]  /*94e0*/  FMUL.FTZ R6, R6, UR6 ;  /* 0x0000000606067c20 */ /* 0x000fe20008410000 */
[----:B------:R-:W-:Y:S01]  /*94f0*/  F2FP.F16.F32.PACK_AB R20, R13, R12 ;  /* 0x0000000c0d14723e */ /* 0x000fe200000000ff */
[----:B------:R-:W-:Y:S01]  /*9500*/  FMUL.FTZ R13, R41, R7 ;  /* 0x00000007290d7220 */ /* 0x000fe20000410000 */
[----:B------:R-:W-:Y:S01]  /*9510*/  FMUL.FTZ R5, R5, UR6 ;  /* 0x0000000605057c20 */ /* 0x000fe20008410000 */
[----:B------:R-:W-:Y:S01]  /*9520*/  FMUL.FTZ R28, R28, R6 ;  /* 0x000000061c1c7220 */ /* 0x000fe20000410000 */
[----:B------:R-:W-:Y:S01]  /*9530*/  FFMA.FTZ R6, -R169, R169, 1 ;  /* 0x3f800000a9067423 */ /* 0x000fe200000101a9 */
[----:B------:R-:W-:Y:S01]  /*9540*/  FMUL.FTZ R7, R2, UR6 ;  /* 0x0000000602077c20 */ /* 0x000fe20008410000 */
[----:B------:R-:W-:Y:S01]  /*9550*/  FFMA.FTZ R2, -R158, R158, 1 ;  /* 0x3f8000009e027423 */ /* 0x000fe2000001019e */
[----:B------:R-:W-:Y:S01]  /*9560*/  FMUL.FTZ R12, R45, R5 ;  /* 0x000000052d0c7220 */ /* 0x000fe20000410000 */
[----:B------:R-:W-:Y:S01]  /*9570*/  FMUL.FTZ R6, R6, UR6 ;  /* 0x0000000606067c20 */ /* 0x000fe20008410000 */
[----:B------:R-:W-:Y:S01]  /*9580*/  FFMA.FTZ R5, -R159, R159, 1 ;  /* 0x3f8000009f057423 */ /* 0x000fe2000001019f */
[----:B------:R-:W-:Y:S01]  /*9590*/  FMUL.FTZ R2, R2, UR6 ;  /* 0x0000000602027c20 */ /* 0x000fe20008410000 */
[----:B------:R-:W-:Y:S01]  /*95a0*/  F2FP.F16.F32.PACK_AB R13, R13, R8 ;  /* 0x000000080d0d723e */ /* 0x000fe200000000ff */
[----:B------:R-:W-:Y:S01]  /*95b0*/  FMUL.FTZ R44, R44, R6 ;  /* 0x000000062c2c7220 */ /* 0x000fe20000410000 */
[----:B------:R-:W-:Y:S01]  /*95c0*/  FFMA.FTZ R6, -R163, R163, 1 ;  /* 0x3f800000a3067423 */ /* 0x000fe200000101a3 */
[----:B------:R-:W-:Y:S01]  /*95d0*/  FMUL.FTZ R16, R61, R2 ;  /* 0x000000023d107220 */ /* 0x000fe20000410000 */
[----:B------:R-:W-:Y:S01]  /*95e0*/  FMUL.FTZ R5, R5, UR6 ;  /* 0x0000000605057c20 */ /* 0x000fe20008410000 */
[----:B------:R-:W-:Y:S01]  /*95f0*/  FFMA.FTZ R2, -R227, R227, 1 ;  /* 0x3f800000e3027423 */ /* 0x000fe200000101e3 */
[----:B------:R-:W-:Y:S01]  /*9600*/  FMUL.FTZ R6, R6, UR6 ;  /* 0x0000000606067c20 */ /* 0x000fe20008410000 */
[----:B------:R-:W-:Y:S01]  /*9610*/  FMUL.FTZ R56, R56, R7 ;  /* 0x0000000738387220 */ /* 0x000fe20000410000 */
[----:B------:R-:W-:Y:S01]  /*9620*/  FMUL.FTZ R60, R60, R5 ;  /* 0x000000053c3c7220 */ /* 0x000fe20000410000 */
[----:B------:R-:W-:Y:S01]  /*9630*/  FMUL.FTZ R5, R2, UR6 ;  /* 0x0000000602057c20 */ /* 0x000fe20008410000 */
[----:B------:R-:W-:Y:S01]  /*9640*/  FMUL.FTZ R17, R57, R6 ;  /* 0x0000000639117220 */ /* 0x000fe20000410000 */
[----:B------:R-:W-:Y:S01]  /*9650*/  FMUL.FTZ R6, R4, UR6 ;  /* 0x0000000604067c20 */ /* 0x000fe20008410000 */
[----:B------:R-:W-:Y:S01]  /*9660*/  FFMA.FTZ R4, -R226, R226, 1 ;  /* 0x3f800000e2047423 */ /* 0x000fe200000101e2 */
[----:B------:R-:W-:Y:S01]  /*9670*/  FMUL.FTZ R9, R11, R5 ;  /* 0x000000050b097220 */ /* 0x000fe20000410000 */
[----:B------:R-:W-:Y:S01]  /*9680*/  FFMA.FTZ R2, -R225, R225, 1 ;  /* 0x3f800000e1027423 */ /* 0x000fe200000101e1 */
[----:B------:R-:W-:Y:S01]  /*9690*/  FMUL.FTZ R6, R10, R6 ;  /* 0x000000060a067220 */ /* 0x000fe20000410000 */
[----:B------:R-:W-:Y:S01]  /*96a0*/  FMUL.FTZ R4, R4, UR6 ;  /* 0x0000000604047c20 */ /* 0x000fe20008410000 */
[----:B------:R-:W-:Y:S01]  /*96b0*/  F2FP.F16.F32.PACK_AB R18, R18, R28 ;  /* 0x0000001c1212723e */ /* 0x000fe200000000ff */
[----:B------:R-:W-:Y:S01]  /*96c0*/  FMUL.FTZ R2, R2, UR6 ;  /* 0x0000000602027c20 */ /* 0x000fe20008410000 */
[----:B------:R-:W-:Y:S01]  /*96d0*/  F2FP.F16.F32.PACK_AB R12, R12, R44 ;  /* 0x0000002c0c0c723e */ /* 0x000fe200000000ff */
[----:B------:R-:W-:Y:S01]  /*96e0*/  FMUL.FTZ R14, R14, R4 ;  /* 0x000000040e0e7220 */ /* 0x000fe20000410000 */
[----:B------:R-:W-:Y:S01]  /*96f0*/  F2FP.F16.F32.PACK_AB R9, R9, R6 ;  /* 0x000000060909723e */ /* 0x000fe200000000ff */
[----:B------:R-:W-:Y:S01]  /*9700*/  FMUL.FTZ R8, R15, R2 ;  /* 0x000000020f087220 */ /* 0x000fe20000410000 */
[----:B------:R-:W-:Y:S01]  /*9710*/  FFMA.FTZ R4, -R219, R219, 1 ;  /* 0x3f800000db047423 */ /* 0x000fe200000101db */
[----:B------:R-:W-:Y:S01]  /*9720*/  FFMA.FTZ R2, -R218, R218, 1 ;  /* 0x3f800000da027423 */ /* 0x000fe200000101da */
[----:B------:R-:W-:Y:S01]  /*9730*/  FFMA.FTZ R6, -R207, R207, 1 ;  /* 0x3f800000cf067423 */ /* 0x000fe200000101cf */
[----:B------:R-:W-:Y:S01]  /*9740*/  STS [R142+0x16400], R9 ;  /* 0x016400098e007388 */ /* 0x000fe20000000800 */
[----:B------:R-:W-:Y:S01]  /*9750*/  F2FP.F16.F32.PACK_AB R8, R8, R14 ;  /* 0x0000000e0808723e */ /* 0x000fe200000000ff */
[----:B------:R-:W-:Y:S01]  /*9760*/  FMUL.FTZ R5, R4, UR6 ;  /* 0x0000000604057c20 */ /* 0x000fe20008410000 */
[----:B------:R-:W-:Y:S01]  /*9770*/  FFMA.FTZ R4, -R217, R217, 1 ;  /* 0x3f800000d9047423 */ /* 0x000fe200000101d9 */
[----:B------:R-:W-:Y:S01]  /*9780*/  STS [R141+0x16000], R20 ;  /* 0x016000148d007388 */ /* 0x000fe20000000800 */
[----:B------:R-:W-:Y:S01]  /*9790*/  FMUL.FTZ R7, R2, UR6 ;  /* 0x0000000602077c20 */ /* 0x000fe20008410000 */
[----:B------:R-:W-:Y:S01]  /*97a0*/  FMUL.FTZ R26, R26, R5 ;  /* 0x000000051a1a7220 */ /* 0x000fe20000410000 */
[----:B------:R-:W-:Y:S01]  /*97b0*/  FMUL.FTZ R4, R4, UR6 ;  /* 0x0000000604047c20 */ /* 0x000fe20008410000 */
[----:B------:R-:W-:Y:S01]  /*97c0*/  STS [R141+0x16400], R8 ;  /* 0x016400088d007388 */ /* 0x000fe20000000800 */
[----:B------:R-:W-:Y:S01]  /*97d0*/  FFMA.FTZ R5, -R206, R206, 1 ;  /* 0x3f800000ce057423 */ /* 0x000fe200000101ce */
[----:B------:R-:W-:Y:S01]  /*97e0*/  FMUL.FTZ R7, R27, R7 ;  /* 0x000000071b077220 */ /* 0x000fe20000410000 */
[----:B------:R-:W-:Y:S01]  /*97f0*/  FMUL.FTZ R30, R30, R4 ;  /* 0x000000041e1e7220 */ /* 0x000fe20000410000 */
[----:B------:R-:W-:Y:S01]  /*9800*/  STS [R140+0x14000], R135 ;  /* 0x014000878c007388 */ /* 0x000fe20000000800 */
[----:B------:R-:W-:Y:S01]  /*9810*/  FFMA.FTZ R4, -R201, R201, 1 ;  /* 0x3f800000c9047423 */ /* 0x000fe200000101c9 */
[----:B------:R-:W-:Y:S01]  /*9820*/  FMUL.FTZ R5, R5, UR6 ;  /* 0x0000000605057c20 */ /* 0x000fe20008410000 */
[----:B------:R-:W-:Y:S01]  /*9830*/  FFMA.FTZ R2, -R216, R216, 1 ;  /* 0x3f800000d8027423 */ /* 0x000fe200000101d8 */
[----:B------:R1:W-:Y:S01]  /*9840*/  STS [R140+0x14400], R36 ;  /* 0x014400248c007388 */ /* 0x0003e20000000800 */
[----:B------:R-:W-:Y:S01]  /*9850*/  FMUL.FTZ R4, R4, UR6 ;  /* 0x0000000604047c20 */ /* 0x000fe20008410000 */
[----:B------:R-:W-:Y:S01]  /*9860*/  FMUL.FTZ R43, R43, R5 ;  /* 0x000000052b2b7220 */ /* 0x000fe20000410000 */
[----:B------:R-:W-:Y:S01]  /*9870*/  FFMA.FTZ R5, -R197, R197, 1 ;  /* 0x3f800000c5057423 */ /* 0x000fe200000101c5 */
[----:B------:R-:W-:Y:S01]  /*9880*/  STS [R139+0x14000], R133 ;  /* 0x014000858b007388 */ /* 0x000fe20000000800 */
[----:B------:R-:W-:Y:S01]  /*9890*/  FMUL.FTZ R46, R46, R4 ;  /* 0x000000042e2e7220 */ /* 0x000fe20000410000 */
[----:B------:R-:W-:Y:S01]  /*98a0*/  FMUL.FTZ R2, R2, UR6 ;  /* 0x0000000602027c20 */ /* 0x000fe20008410000 */
[----:B------:R-:W-:Y:S01]  /*98b0*/  FFMA.FTZ R4, -R196, R196, 1 ;  /* 0x3f800000c4047423 */ /* 0x000fe200000101c4 */
[----:B------:R-:W-:Y:S01]  /*98c0*/  STS [R139+0x14400], R23 ;  /* 0x014400178b007388 */ /* 0x000fe20000000800 */
[----:B------:R-:W-:Y:S01]  /*98d0*/  F2FP.F16.F32.PACK_AB R7, R7, R26 ;  /* 0x0000001a0707723e */ /* 0x000fe200000000ff */
[----:B------:R-:W-:Y:S01]  /*98e0*/  FMUL.FTZ R5, R5, UR6 ;  /* 0x0000000605057c20 */ /* 0x000fe20008410000 */
[----:B------:R-:W-:Y:S01]  /*98f0*/  FMUL.FTZ R31, R31, R2 ;  /* 0x000000021f1f7220 */ /* 0x000fe20000410000 */
[----:B------:R-:W-:Y:S01]  /*9900*/  STS [R140+0x16000], R19 ;  /* 0x016000138c007388 */ /* 0x000fe20000000800 */
[----:B------:R-:W-:Y:S01]  /*9910*/  FMUL.FTZ R4, R4, UR6 ;  /* 0x0000000604047c20 */ /* 0x000fe20008410000 */
[----:B------:R-:W-:Y:S01]  /*9920*/  FMUL.FTZ R58, R58, R5 ;  /* 0x000000053a3a7220 */ /* 0x000fe20000410000 */
[----:B------:R-:W-:Y:S01]  /*9930*/  FFMA.FTZ R2, -R200, R200, 1 ;  /* 0x3f800000c8027423 */ /* 0x000fe200000101c8 */
[----:B------:R-:W-:Y:S01]  /*9940*/  STS [R140+0x16400], R7 ;  /* 0x016400078c007388 */ /* 0x000fe20000000800 */
[----:B------:R-:W-:Y:S01]  /*9950*/  FMUL.FTZ R5, R59, R4 ;  /* 0x000000043b057220 */ /* 0x000fe20000410000 */
[----:B------:R-:W-:Y:S01]  /*9960*/  F2FP.F16.F32.PACK_AB R4, R31, R30 ;  /* 0x0000001e1f04723e */ /* 0x000fe200000000ff */
[----:B------:R-:W-:Y:S01]  /*9970*/  FMUL.FTZ R2, R2, UR6 ;  /* 0x0000000602027c20 */ /* 0x000fe20008410000 */
[----:B------:R-:W-:Y:S01]  /*9980*/  STS [R139+0x16000], R18 ;  /* 0x016000128b007388 */ /* 0x000fe20000000800 */
[----:B------:R-:W-:Y:S01]  /*9990*/  FMUL.FTZ R6, R6, UR6 ;  /* 0x0000000606067c20 */ /* 0x000fe20008410000 */
[----:B------:R-:W-:Y:S01]  /*99a0*/  F2FP.F16.F32.PACK_AB R17, R17, R56 ;  /* 0x000000381111723e */ /* 0x000fe200000000ff */
[----:B------:R-:W-:Y:S01]  /*99b0*/  FMUL.FTZ R47, R47, R2 ;  /* 0x000000022f2f7220 */ /* 0x000fe20000410000 */
[----:B------:R-:W-:Y:S01]  /*99c0*/  STS [R139+0x16400], R4 ;  /* 0x016400048b007388 */ /* 0x000fe20000000800 */
[----:B------:R-:W-:Y:S01]  /*99d0*/  FFMA.FTZ R2, -R174, R174, 1 ;  /* 0x3f800000ae027423 */ /* 0x000fe200000101ae */
[----:B------:R-:W-:Y:S01]  /*99e0*/  FMUL.FTZ R42, R42, R6 ;  /* 0x000000062a2a7220 */ /* 0x000fe20000410000 */
[----:B------:R-:W-:Y:S01]  /*99f0*/  FMUL.FTZ R6, R63, R0 ;  /* 0x000000003f067220 */ /* 0x000fe20000410000 */
[----:B------:R-:W-:Y:S01]  /*9a00*/  STS [R138+0x14000], R64 ;  /* 0x014000408a007388 */ /* 0x000fe20000000800 */
[----:B------:R-:W-:Y:S01]  /*9a10*/  FMUL.FTZ R2, R2, UR6 ;  /* 0x0000000602027c20 */ /* 0x000fe20008410000 */
[----:B------:R-:W-:Y:S02]  /*9a20*/  F2FP.F16.F32.PACK_AB R0, R47, R46 ;  /* 0x0000002e2f00723e */ /* 0x000fe400000000ff */
[----:B------:R-:W-:Y:S01]  /*9a30*/  STS [R138+0x14400], R22 ;  /* 0x014400168a007388 */ /* 0x000fe20000000800 */
[----:B------:R-:W-:Y:S01]  /*9a40*/  FMUL.FTZ R62, R62, R2 ;  /* 0x000000023e3e7220 */ /* 0x000fe20000410000 */
[----:B------:R-:W-:Y:S02]  /*9a50*/  F2FP.F16.F32.PACK_AB R2, R43, R42 ;  /* 0x0000002a2b02723e */ /* 0x000fe400000000ff */
[----:B------:R-:W-:Y:S02]  /*9a60*/  F2FP.F16.F32.PACK_AB R5, R5, R58 ;  /* 0x0000003a0505723e */ /* 0x000fe400000000ff */
[----:B------:R-:W-:Y:S02]  /*9a70*/  F2FP.F16.F32.PACK_AB R16, R16, R60 ;  /* 0x0000003c1010723e */ /* 0x000fe400000000ff */
[----:B------:R-:W-:Y:S02]  /*9a80*/  F2FP.F16.F32.PACK_AB R6, R6, R62 ;  /* 0x0000003e0606723e */ /* 0x000fe400000000ff */
[----:B-1----:R-:W-:Y:S01]  /*9a90*/  SHF.L.U32 R36, R192, 0x1, RZ ;  /* 0x00000001c0247819 */ /* 0x002fe200000006ff */
[----:B---3--:R-:W-:Y:S04]  /*9aa0*/  STS [R137+0x14000], R53 ;  /* 0x0140003589007388 */ /* 0x008fe80000000800 */
[----:B------:R-:W-:Y:S04]  /*9ab0*/  STS [R137+0x14400], R21 ;  /* 0x0144001589007388 */ /* 0x000fe80000000800 */
[----:B------:R-:W-:Y:S04]  /*9ac0*/  STS [R138+0x16000], R13 ;  /* 0x0160000d8a007388 */ /* 0x000fe80000000800 */
[----:B------:R1:W-:Y:S04]  /*9ad0*/  STS [R138+0x16400], R2 ;  /* 0x016400028a007388 */ /* 0x0003e80000000800 */
[----:B------:R-:W-:Y:S04]  /*9ae0*/  STS [R137+0x16000], R12 ;  /* 0x0160000c89007388 */ /* 0x000fe80000000800 */
[----:B------:R3:W-:Y:S04]  /*9af0*/  STS [R137+0x16400], R0 ;  /* 0x0164000089007388 */ /* 0x0007e80000000800 */
[----:B--2---:R-:W-:Y:S04]  /*9b00*/  STS [R136+0x14000], R52 ;  /* 0x0140003488007388 */ /* 0x004fe80000000800 */
[----:B------:R-:W-:Y:S04]  /*9b10*/  STS [R136+0x14400], R32 ;  /* 0x0144002088007388 */ /* 0x000fe80000000800 */
[----:B----4-:R-:W-:Y:S01]  /*9b20*/  STS [R65+0x14000], R49 ;  /* 0x0140003141007388 */ /* 0x010fe20000000800 */
[----:B------:R-:W-:Y:S03]  /*9b30*/  MOV R147, R38 ;  /* 0x0000002600937202 */ /* 0x000fe60000000f00 */
[----:B------:R-:W-:Y:S01]  /*9b40*/  STS [R65+0x14400], R33 ;  /* 0x0144002141007388 */ /* 0x000fe20000000800 */
[----:B-1----:R-:W-:Y:S02]  /*9b50*/  MOV R2, UR4 ;  /* 0x0000000400027c02 */ /* 0x002fe40008000f00 */
[----:B------:R-:W-:Y:S01]  /*9b60*/  MOV R146, R37 ;  /* 0x0000002500927202 */ /* 0x000fe20000000f00 */
        /* <DEDUP_REMOVED lines=107> */
[----:B------:R-:W2:Y:S01]  /*a220*/  LDL.LU R38, [R1+0x44] ;  /* 0x0000440001267983 */ /* 0x000ea20000300800 */
[----:B------:R-:W1:Y:S01]  /*a230*/  LDC R6, c[0x0][0x420] ;  /* 0x00010800ff067b82 */ /* 0x000e620000000800 */
[----:B------:R-:W-:Y:S02]  /*a240*/  ISETP.GE.AND P1, PT, R194, UR22, PT ;  /* 0x00000016c2007c0c */ /* 0x000fe4000bf26270 */
[----:B------:R-:W3:Y:S11]  /*a250*/  LDL.LU R37, [R1+0x38] ;  /* 0x0000380001257983 */ /* 0x000ef60000300800 */
[----:B------:R4:W-:Y:S01]  /*a260*/  @P1 STS.128 [R145+0x8000], RZ ;  /* 0x008000ff91001388 */ /* 0x0009e20000000c00 */
[----:B------:R-:W5:Y:S08]  /*a270*/  @!P1 LDC R13, c[0x0][0x424] ;  /* 0x00010900ff0d9b82 */ /* 0x000f700000000800 */
[----:B------:R-:W4:Y:S08]  /*a280*/  @!P1 LDC R14, c[0x0][0x424] ;  /* 0x00010900ff0e9b82 */ /* 0x000f300000000800 */
[----:B------:R-:W4:Y:S01]  /*a290*/  @!P1 LDC R15, c[0x0][0x424] ;  /* 0x00010900ff0f9b82 */ /* 0x000f220000000800 */
[C---:B-1----:R-:W-:Y:S05]  /*a2a0*/  IMAD.U32 R4, R6.reuse, -0x80, RZ ;  /* 0xffffff8006047824 */ /* 0x042fea00078e00ff */
[--C-:B------:R-:W-:Y:S02]  /*a2b0*/  SHF.R.S32.HI R5, RZ, 0x1f, R4.reuse ;  /* 0x0000001fff057819 */ /* 0x100fe40000011404 */
[CC--:B------:R-:W-:Y:S02]  /*a2c0*/  @!P1 LEA R0, P3, R6.reuse, R4.reuse, 0x5 ;  /* 0x0000000406009211 */ /* 0x0c0fe400078628ff */
[C---:B------:R-:W-:Y:S01]  /*a2d0*/  @!P1 LEA R11, P2, R6.reuse, R4, 0x6 ;  /* 0x00000004060b9211 */ /* 0x040fe200078430ff */
[C---:B------:R-:W-:Y:S01]  /*a2e0*/  @!P1 IMAD.WIDE.U32 R8, R6.reuse, 0x60, R4 ;  /* 0x0000006006089825 */ /* 0x040fe200078e0004 */
[CC--:B-----5:R-:W-:Y:S02]  /*a2f0*/  @!P1 LEA.HI.X R13, R6.reuse, R5.reuse, R13, 0x5, P3 ;  /* 0x00000005060d9211 */ /* 0x0e0fe400018f2c0d */
[----:B----4-:R-:W-:Y:S01]  /*a300*/  @!P1 LEA.HI.X R14, R6, R5, R14, 0x6, P2 ;  /* 0x00000005060e9211 */ /* 0x010fe200010f340e */
[----:B------:R-:W-:Y:S01]  /*a310*/  @!P1 IMAD R15, R15, 0x60, RZ ;  /* 0x000000600f0f9824 */ /* 0x000fe200078e02ff */
[-C--:B--2---:R-:W-:Y:S02]  /*a320*/  LEA R6, P4, R4, R38.reuse, 0x1 ;  /* 0x0000002604067211 */ /* 0x084fe400078808ff */
[-C--:B------:R-:W-:Y:S02]  /*a330*/  @!P1 LEA R12, P3, R0, R38.reuse, 0x1 ;  /* 0x00000026000c9211 */ /* 0x080fe400078608ff */
[-C--:B---3--:R-:W-:Y:S02]  /*a340*/  LEA.HI.X R7, R4, R37.reuse, R5, 0x1, P4 ;  /* 0x0000002504077211 */ /* 0x088fe400020f0c05 */
        /* <DEDUP_REMOVED lines=9> */
[C---:B------:R-:W-:Y:S03]  /*a3e0*/  @!P1 LEA R4, P2, R8.reuse, R38, 0x1 ;  /* 0x0000002608049211 */ /* 0x040fe600078408ff */
[----:B------:R-:W-:Y:S01]  /*a3f0*/  @!PT LDS RZ, [RZ] ;  /* 0x00000000fffff984 */ /* 0x000fe20000000800 */
[----:B------:R-:W-:Y:S01]  /*a400*/  @!PT LDS RZ, [RZ] ;  /* 0x00000000fffff984 */ /* 0x000fe20000000800 */
[----:B------:R-:W-:Y:S01]  /*a410*/  @!PT LDS RZ, [RZ] ;  /* 0x00000000fffff984 */ /* 0x000fe20000000800 */
[----:B------:R1:W-:Y:S01]  /*a420*/  @!P1 LDGSTS.E.BYPASS.LTC128B.128 [R145+0x9000], desc[UR8][R12.64] ;  /* 0x090000000c919fae */ /* 0x0003e2000b901d48 */
[----:B------:R-:W-:Y:S03]  /*a430*/  @!P1 LEA.HI.X R5, R8, R37, R0, 0x1, P2 ;  /* 0x0000002508059211 */ /* 0x000fe600010f0c00 */
        /* <DEDUP_REMOVED lines=10> */
[----:B------:R1:W-:Y:S04]  /*a4e0*/  STL [R1+0x44], R6 ;  /* 0x0000440601007387 */ /* 0x0003e80000100800 */
[----:B------:R-:W0:Y:S04]  /*a4f0*/  LDGDEPBAR ;  /* 0x00000000000079af */ /* 0x000e280000000000 */
[----:B------:R1:W-:Y:S02]  /*a500*/  STL [R1+0x38], R7 ;  /* 0x0000380701007387 */ /* 0x0003e40000100800 */
.L_x_959:
[----:B------:R-:W-:Y:S01]  /*a510*/  LDSM.16.M88.4 R32, [R148+0x14000] ;  /* 0x014000009420783b */ /* 0x000fe20000000200 */
[----:B------:R-:W-:Y:S01]  /*a520*/  VIADD R0, R36, UR5 ;  /* 0x0000000524007c36 */ /* 0x000fe20008000000 */
[----:B------:R-:W-:Y:S01]  /*a530*/  ULOP3.LUT UR11, UR10, 0x1, URZ, 0xc0, !UPT ;  /* 0x000000010a0b7892 */ /* 0x000fe2000f8ec03f */
[----:B------:R-:W-:Y:S01]  /*a540*/  IMAD.IADD R144, R185, 0x1, R150 ;  /* 0x00000001b9907824 */ /* 0x000fe200078e0296 */
[----:B------:R-:W1:Y:S01]  /*a550*/  LDSM.16.MT88.4 R16, [R2+0x4000] ;  /* 0x004000000210783b */ /* 0x000e620000004200 */
[----:B------:R-:W-:Y:S01]  /*a560*/  IMAD.IADD R0, R0, 0x1, R185 ;  /* 0x0000000100007824 */ /* 0x000fe200078e02b9 */
[----:B------:R-:W-:Y:S02]  /*a570*/  UISETP.NE.U32.AND UP0, UPT, UR11, 0x1, UPT ;  /* 0x000000010b00788c */ /* 0x000fe4000bf05070 */
[----:B------:R-:W2:Y:S01]  /*a580*/  LDSM.16.M88.4 R28, [R148+0x16000] ;  /* 0x01600000941c783b */ /* 0x000ea20000000200 */
[----:B------:R-:W-:Y:S02]  /*a590*/  UISETP.GT.AND UP2, UPT, UR10, UR19, UPT ;  /* 0x000000130a00728c */ /* 0x000fe4000bf44270 */
[----:B------:R-:W-:Y:S01]  /*a5a0*/  UIADD3 UR10, UR10, -0x1, URZ ;  /* 0xffffffff0a0a7890 */ /* 0x000fe2000fffe03f */
[----:B------:R-:W3:Y:S04]  /*a5b0*/  LDSM.16.MT88.4 R36, [R0] ;  /* 0x000000000024783b */ /* 0x000ee80000004200 */
[----:B------:R-:W4:Y:S04]  /*a5c0*/  LDL R156, [R1+0x5c] ;  /* 0x00005c00019c7983 */ /* 0x000f280000100800 */
[----:B------:R-:W-:Y:S04]  /*a5d0*/  LDSM.16.M88.4 R40, [R150+0x14000] ;  /* 0x014000009628783b */ /* 0x000fe80000000200 */
[----:B------:R-:W5:Y:S04]  /*a5e0*/  LDL R155, [R1+0x60] ;  /* 0x00006000019b7983 */ /* 0x000f680000100800 */
[----:B------:R-:W3:Y:S04]  /*a5f0*/  LDSM.16.MT88.4 R44, [R2+0x4800] ;  /* 0x00480000022c783b */ /* 0x000ee80000004200 */
[----:B------:R-:W5:Y:S04]  /*a600*/  LDL R151, [R1+0x4c] ;  /* 0x00004c0001977983 */ /* 0x000f680000100800 */
[----:B------:R-:W3:Y:S04]  /*a610*/  LDSM.16.M88.4 R48, [R150+0x16000] ;  /* 0x016000009630783b */ /* 0x000ee80000000200 */
[----:B------:R-:W5:Y:S01]  /*a620*/  LDL R152, [R1+0x48] ;  /* 0x0000480001987983 */ /* 0x000f620000100800 */
[-C--:B-1----:R-:W-:Y:S03]  /*a630*/  HMMA.16816.F32 R4, R32, R16.reuse, RZ ;  /* 0x000000102004723c */ /* 0x082fe600000018ff */
[----:B------:R-:W1:Y:S04]  /*a640*/  LDSM.16.MT88.4 R52, [R0+0x800] ;  /* 0x000800000034783b */ /* 0x000e680000004200 */
[----:B------:R-:W5:Y:S01]  /*a650*/  LDL R153, [R1+0x54] ;  /* 0x0000540001997983 */ /* 0x000f620000100800 */
[C---:B--2---:R-:W-:Y:S03]  /*a660*/  HMMA.16816.F32 R8, R28.reuse, R16, RZ ;  /* 0x000000101c08723c */ /* 0x044fe600000018ff */
[----:B------:R-:W-:Y:S03]  /*a670*/  LDSM.16.M88.4 R56, [R149+0x14000] ;  /* 0x014000009538783b */ /* 0x000fe60000000200 */
[-C--:B------:R-:W-:Y:S01]  /*a680*/  HMMA.16816.F32 R12, R28, R18.reuse, RZ ;  /* 0x000000121c0c723c */ /* 0x080fe200000018ff */
[----:B------:R-:W2:Y:S04]  /*a690*/  LDL R154, [R1+0x50] ;  /* 0x00005000019a7983 */ /* 0x000ea80000100800 */
[----:B------:R-:W1:Y:S01]  /*a6a0*/  LDSM.16.MT88.4 R60, [R2+0x5000] ;  /* 0x00500000023c783b */ /* 0x000e620000004200 */
[C---:B------:R-:W-:Y:S03]  /*a6b0*/  HMMA.16816.F32 R16, R32.reuse, R18, RZ ;  /* 0x000000122010723c */ /* 0x040fe600000018ff */
[----:B------:R-:W1:Y:S03]  /*a6c0*/  LDSM.16.M88.4 R64, [R149+0x16000] ;  /* 0x016000009540783b */ /* 0x000e660000000200 */
[-C--:B---3--:R-:W-:Y:S01]  /*a6d0*/  HMMA.16816.F32 R20, R32, R36.reuse, RZ ;  /* 0x000000242014723c */ /* 0x088fe200000018ff */
[----:B------:R-:W3:Y:S04]  /*a6e0*/  LDSM.16.MT88.4 R132, [R0+0x1000] ;  /* 0x001000000084783b */ /* 0x000ee80000004200 */
[----:B------:R-:W-:Y:S01]  /*a6f0*/  LDSM.16.M88.4 R136, [R144+0x16000] ;  /* 0x016000009088783b */ /* 0x000fe20000000200 */
[C---:B------:R-:W-:Y:S03]  /*a700*/  HMMA.16816.F32 R24, R28.reuse, R36, RZ ;  /* 0x000000241c18723c */ /* 0x040fe600000018ff */
[----:B------:R-:W-:Y:S03]  /*a710*/  LDSM.16.MT88.4 R140, [R0+0x1800] ;  /* 0x00180000008c783b */ /* 0x000fe60000004200 */
[-C--:B------:R-:W-:Y:S06]  /*a720*/  HMMA.16816.F32 R28, R28, R38.reuse, RZ ;  /* 0x000000261c1c723c */ /* 0x080fec00000018ff */
[----:B------:R-:W-:Y:S01]  /*a730*/  HMMA.16816.F32 R32, R32, R38, RZ ;  /* 0x000000262020723c */ /* 0x000fe200000018ff */
[----:B------:R-:W-:Y:S05]  /*a740*/  LDSM.16.M88.4 R36, [R144+0x14000] ;  /* 0x014000009024783b */ /* 0x000fea0000000200 */
[-C--:B------:R-:W-:Y:S06]  /*a750*/  HMMA.16816.F32 R4, R40, R44.reuse, R4 ;  /* 0x0000002c2804723c */ /* 0x080fec0000001804 */
[C---:B------:R-:W-:Y:S06]  /*a760*/  HMMA.16816.F32 R8, R48.reuse, R44, R8 ;  /* 0x0000002c3008723c */ /* 0x040fec0000001808 */
[-C--:B------:R-:W-:Y:S06]  /*a770*/  HMMA.16816.F32 R12, R48, R46.reuse, R12 ;  /* 0x0000002e300c723c */ /* 0x080fec000000180c */
[C---:B------:R-:W-:Y:S01]  /*a780*/  HMMA.16816.F32 R16, R40.reuse, R46, R16 ;  /* 0x0000002e2810723c */ /* 0x040fe20000001810 */
[----:B------:R-:W3:Y:S05]  /*a790*/  LDSM.16.MT88.4 R44, [R2+0x5800] ;  /* 0x00580000022c783b */ /* 0x000eea0000004200 */
[-C--:B-1----:R-:W-:Y:S06]  /*a7a0*/  HMMA.16816.F32 R20, R40, R52.reuse, R20 ;  /* 0x000000342814723c */ /* 0x082fec0000001814 */
[C---:B------:R-:W-:Y:S06]  /*a7b0*/  HMMA.16816.F32 R24, R48.reuse, R52, R24 ;  /* 0x000000343018723c */ /* 0x040fec0000001818 */
[-C--:B------:R-:W-:Y:S01]  /*a7c0*/  HMMA.16816.F32 R28, R48, R54.reuse, R28 ;  /* 0x00000036301c723c */ /* 0x080fe2000000181c */
[----:B------:R-:W-:Y:S05]  /*a7d0*/  LDSM.16.MT88.4 R48, [R2+0x6000] ;  /* 0x006000000230783b */ /* 0x000fea0000004200 */
[----:B------:R-:W-:Y:S01]  /*a7e0*/  HMMA.16816.F32 R32, R40, R54, R32 ;  /* 0x000000362820723c */ /* 0x000fe20000001820 */
[----:B------:R-:W1:Y:S04]  /*a7f0*/  LDSM.16.M88.4 R40, [R148+0x18000] ;  /* 0x018000009428783b */ /* 0x000e680000000200 */
[----:B------:R-:W1:Y:S01]  /*a800*/  LDSM.16.M88.4 R52, [R148+0x1a000] ;  /* 0x01a000009434783b */ /* 0x000e620000000200 */
[-C--:B------:R-:W-:Y:S06]  /*a810*/  HMMA.16816.F32 R4, R56, R60.reuse, R4 ;  /* 0x0000003c3804723c */ /* 0x080fec0000001804 */
[C---:B------:R-:W-:Y:S06]  /*a820*/  HMMA.16816.F32 R8, R64.reuse, R60, R8 ;  /* 0x0000003c4008723c */ /* 0x040fec0000001808 */
[-C--:B------:R-:W-:Y:S06]  /*a830*/  HMMA.16816.F32 R12, R64, R62.reuse, R12 ;  /* 0x0000003e400c723c */ /* 0x080fec000000180c */
[C---:B------:R-:W-:Y:S01]  /*a840*/  HMMA.16816.F32 R16, R56.reuse, R62, R16 ;  /* 0x0000003e3810723c */ /* 0x040fe20000001810 */
[----:B------:R-:W1:Y:S05]  /*a850*/  LDSM.16.MT88.4 R60, [R0+0x2000] ;  /* 0x00200000003c783b */ /* 0x000e6a0000004200 */
[-C--:B---3--:R-:W-:Y:S06]  /*a860*/  HMMA.16816.F32 R20, R56, R132.reuse, R20 ;  /* 0x000000843814723c */ /* 0x088fec0000001814 */
[C---:B------:R-:W-:Y:S06]  /*a870*/  HMMA.16816.F32 R24, R64.reuse, R132, R24 ;  /* 0x000000844018723c */ /* 0x040fec0000001818 */
[-C--:B------:R-:W-:Y:S01]  /*a880*/  HMMA.16816.F32 R28, R64, R134.reuse, R28 ;  /* 0x00000086401c723c */ /* 0x080fe2000000181c */
[----:B------:R-:W-:Y:S05]  /*a890*/  LDSM.16.M88.4 R64, [R150+0x1a000] ;  /* 0x01a000009640783b */ /* 0x000fea0000000200 */
[----:B------:R-:W-:Y:S01]  /*a8a0*/  HMMA.16816.F32 R32, R56, R134, R32 ;  /* 0x000000863820723c */ /* 0x000fe20000001820 */
[----:B------:R-:W-:Y:S04]  /*a8b0*/  LDSM.16.MT88.4 R56, [R2+0x6800] ;  /* 0x006800000238783b */ /* 0x000fe80000004200 */
[----:B------:R-:W-:Y:S01]  /*a8c0*/  LDSM.16.MT88.4 R132, [R0+0x2800] ;  /* 0x002800000084783b */ /* 0x000fe20000004200 */
[-C--:B------:R-:W-:Y:S06]  /*a8d0*/  HMMA.16816.F32 R4, R36, R44.reuse, R4 ;  /* 0x0000002c2404723c */ /* 0x080fec0000001804 */
[C---:B------:R-:W-:Y:S06]  /*a8e0*/  HMMA.16816.F32 R8, R136.reuse, R44, R8 ;  /* 0x0000002c8808723c */ /* 0x040fec0000001808 */
[-C--:B------:R-:W-:Y:S06]  /*a8f0*/  HMMA.16816.F32 R12, R136, R46.reuse, R12 ;  /* 0x0000002e880c723c */ /* 0x080fec000000180c */
[C---:B------:R-:W-:Y:S01]  /*a900*/  HMMA.16816.F32 R16, R36.reuse, R46, R16 ;  /* 0x0000002e2410723c */ /* 0x040fe20000001810 */
[----:B------:R-:W3:Y:S05]  /*a910*/  LDSM.16.M88.4 R44, [R150+0x18000] ;  /* 0x01800000962c783b */ /* 0x000eea0000000200 */
[-C--:B------:R-:W-:Y:S06]  /*a920*/  HMMA.16816.F32 R20, R36, R140.reuse, R20 ;  /* 0x0000008c2414723c */ /* 0x080fec0000001814 */
[C---:B------:R-:W-:Y:S06]  /*a930*/  HMMA.16816.F32 R24, R136.reuse, R140, R24 ;  /* 0x0000008c8818723c */ /* 0x040fec0000001818 */
[-C--:B------:R-:W-:Y:S01]  /*a940*/  HMMA.16816.F32 R28, R136, R142.reuse, R28 ;  /* 0x0000008e881c723c */ /* 0x080fe2000000181c */
[----:B------:R-:W-:Y:S05]  /*a950*/  LDSM.16.M88.4 R136, [R149+0x1a000] ;  /* 0x01a000009588783b */ /* 0x000fea0000000200 */
[----:B------:R-:W-:Y:S01]  /*a960*/  HMMA.16816.F32 R32, R36, R142, R32 ;  /* 0x0000008e2420723c */ /* 0x000fe20000001820 */
[----:B------:R-:W-:Y:S04]  /*a970*/  LDSM.16.M88.4 R36, [R149+0x18000] ;  /* 0x018000009524783b */ /* 0x000fe80000000200 */
        /* <DEDUP_REMOVED lines=9> */
[----:B------:R-:W-:Y:S05]  /*aa10*/  LDSM.16.MT88.4 R52, [R2+0x7800] ;  /* 0x007800000234783b */ /* 0x000fea0000004200 */
[----:B------:R-:W-:Y:S01]  /*aa20*/  HMMA.16816.F32 R32, R40, R62, R32 ;  /* 0x0000003e2820723c */ /* 0x000fe20000001820 */
[----:B------:R4:W-:Y:S04]  /*aa30*/  LDSM.16.MT88.4 R60, [R0+0x3800] ;  /* 0x00380000003c783b */ /* 0x0009e80000004200 */
[----:B------:R-:W4:Y:S01]  /*aa40*/  LDSM.16.M88.4 R40, [R144+0x18000] ;  /* 0x018000009028783b */ /* 0x000f220000000200 */
[-C--:B---3--:R-:W-:Y:S06]  /*aa50*/  HMMA.16816.F32 R4, R44, R56.reuse, R4 ;  /* 0x000000382c04723c */ /* 0x088fec0000001804 */
[C---:B------:R-:W-:Y:S06]  /*aa60*/  HMMA.16816.F32 R8, R64.reuse, R56, R8 ;  /* 0x000000384008723c */ /* 0x040fec0000001808 */
[-C--:B------:R-:W-:Y:S06]  /*aa70*/  HMMA.16816.F32 R12, R64, R58.reuse, R12 ;  /* 0x0000003a400c723c */ /* 0x080fec000000180c */
[C---:B------:R-:W-:Y:S01]  /*aa80*/  HMMA.16816.F32 R16, R44.reuse, R58, R16 ;  /* 0x0000003a2c10723c */ /* 0x040fe20000001810 */
[----:B------:R-:W3:Y:S05]  /*aa90*/  LDSM.16.M88.4 R56, [R144+0x1a000] ;  /* 0x01a000009038783b */ /* 0x000eea0000000200 */
[-C--:B------:R-:W-:Y:S06]  /*aaa0*/  HMMA.16816.F32 R20, R44, R132.reuse, R20 ;  /* 0x000000842c14723c */ /* 0x080fec0000001814 */
[C---:B------:R-:W-:Y:S06]  /*aab0*/  HMMA.16816.F32 R24, R64.reuse, R132, R24 ;  /* 0x000000844018723c */ /* 0x040fec0000001818 */
[-C--:B------:R-:W-:Y:S06]  /*aac0*/  HMMA.16816.F32 R28, R64, R134.reuse, R28 ;  /* 0x00000086401c723c */ /* 0x080fec000000181c */
[----:B------:R-:W-:Y:S01]  /*aad0*/  HMMA.16816.F32 R32, R44, R134, R32 ;  /* 0x000000862c20723c */ /* 0x000fe20000001820 */
[----:B------:R-:W4:Y:S05]  /*aae0*/  LDC R44, c[0x0][0x270] ;  /* 0x00009c00ff2c7b82 */ /* 0x000f2a0000000800 */
[-C--:B-1----:R-:W-:Y:S06]  /*aaf0*/  HMMA.16816.F32 R4, R36, R48.reuse, R4 ;  /* 0x000000302404723c */ /* 0x082fec0000001804 */
[C---:B------:R-:W-:Y:S06]  /*ab00*/  HMMA.16816.F32 R8, R136.reuse, R48, R8 ;  /* 0x000000308808723c */ /* 0x040fec0000001808 */
[-C--:B------:R-:W-:Y:S06]  /*ab10*/  HMMA.16816.F32 R12, R136, R50.reuse, R12 ;  /* 0x00000032880c723c */ /* 0x080fec000000180c */
[C---:B------:R-:W-:Y:S05]  /*ab20*/  HMMA.16816.F32 R16, R36.reuse, R50, R16 ;  /* 0x000000322410723c */ /* 0x040fea0000001810 */
[----:B----4-:R-:W-:Y:S01]  /*ab30*/  IMAD R44, R44, UR23, RZ ;  /* 0x000000172c2c7c24 */ /* 0x010fe2000f8e02ff */
[-C--:B------:R-:W-:Y:S05]  /*ab40*/  HMMA.16816.F32 R20, R36, R140.reuse, R20 ;  /* 0x0000008c2414723c */ /* 0x080fea0000001814 */
[C---:B------:R-:W-:Y:S01]  /*ab50*/  IMAD.U32 R0, R44.reuse, -0x80, RZ ;  /* 0xffffff802c007824 */ /* 0x040fe200078e00ff */
[C---:B------:R-:W-:Y:S05]  /*ab60*/  HMMA.16816.F32 R24, R136.reuse, R140, R24 ;  /* 0x0000008c8818723c */ /* 0x040fea0000001818 */
[----:B------:R-:W-:Y:S01]  /*ab70*/  IMAD.SHL.U32 R45, R44, 0x10, RZ ;  /* 0x000000102c2d7824 */ /* 0x000fe200078e00ff */
[-C--:B------:R-:W-:Y:S06]  /*ab80*/  HMMA.16816.F32 R28, R136, R142.reuse, R28 ;  /* 0x0000008e881c723c */ /* 0x080fec000000181c */
[----:B------:R-:W-:Y:S06]  /*ab90*/  HMMA.16816.F32 R32, R36, R142, R32 ;  /* 0x0000008e2420723c */ /* 0x000fec0000001820 */
[-C--:B------:R-:W-:Y:S05]  /*aba0*/  HMMA.16816.F32 R4, R40, R52.reuse, R4 ;  /* 0x000000342804723c */ /* 0x080fea0000001804 */
[----:B------:R-:W-:Y:S01]  /*abb0*/  @P0 IADD3 R38, P1, R156, UR14, RZ ;  /* 0x0000000e9c260c10 */ /* 0x000fe2000ff3e0ff */
[C---:B---3--:R-:W-:Y:S01]  /*abc0*/  HMMA.16816.F32 R8, R56.reuse, R52, R8 ;  /* 0x000000343808723c */ /* 0x048fe20000001808 */
[----:B------:R-:W-:Y:S04]  /*abd0*/  @UP3 UIADD3 UR14, UP1, UR14, -0x200, URZ ;  /* 0xfffffe000e0e3890 */ /* 0x000fe8000ff3e03f */
[----:B-----5:R-:W-:Y:S01]  /*abe0*/  @P0 IADD3.X R39, R155, UR13, RZ, P1, !PT ;  /* 0x0000000d9b270c10 */ /* 0x020fe20008ffe4ff */
[-C--:B------:R-:W-:Y:S01]  /*abf0*/  HMMA.16816.F32 R12, R56, R54.reuse, R12 ;  /* 0x00000036380c723c */ /* 0x080fe2000000180c */
[----:B------:R-:W-:Y:S03]  /*ac00*/  @UP3 UIADD3.X UR13, UR13, -0x1, URZ, UP1, !UPT ;  /* 0xffffffff0d0d3890 */ /* 0x000fe60008ffe43f */
[----:B------:R-:W3:Y:S01]  /*ac10*/  @P0 LDG.E R151, desc[UR8][R38.64+0x120] ;  /* 0x0001200826970981 */ /* 0x000ee2000c1e1900 */
[C---:B------:R-:W-:Y:S01]  /*ac20*/  LEA R2, P1, R0.reuse, R146, 0x2 ;  /* 0x0000009200027211 */ /* 0x040fe200078210ff */
[C---:B------:R-:W-:Y:S02]  /*ac30*/  HMMA.16816.F32 R16, R40.reuse, R54, R16 ;  /* 0x000000362810723c */ /* 0x040fe40000001810 */
[----:B------:R-:W4:Y:S03]  /*ac40*/  @P0 LDG.E R152, desc[UR8][R38.64+0x100] ;  /* 0x0001000826980981 */ /* 0x000f26000c1e1900 */
[----:B------:R-:W-:Y:S01]  /*ac50*/  LEA.HI.X.SX32 R36, R0, R147, 0x2, P1 ;  /* 0x0000009300247211 */ /* 0x000fe200008f16ff */
[-C--:B------:R-:W-:Y:S01]  /*ac60*/  HMMA.16816.F32 R20, R40, R60.reuse, R20 ;  /* 0x0000003c2814723c */ /* 0x080fe20000001814 */
[----:B------:R-:W5:Y:S04]  /*ac70*/  @P0 LDG.E R153, desc[UR8][R38.64+0x20] ;  /* 0x0000200826990981 */ /* 0x000f68000c1e1900 */
[----:B--2---:R1:W2:Y:S01]  /*ac80*/  @P0 LDG.E R154, desc[UR8][R38.64] ;  /* 0x00000008269a0981 */ /* 0x0042a2000c1e1900 */
[C---:B------:R-:W-:Y:S03]  /*ac90*/  HMMA.16816.F32 R24, R56.reuse, R60, R24 ;  /* 0x0000003c3818723c */ /* 0x040fe60000001818 */
[----:B------:R-:W-:Y:S02]  /*aca0*/  STL [R1+0x30], R2 ;  /* 0x0000300201007387 */ /* 0x000fe40000100800 */
[----:B------:R-:W-:Y:S01]  /*acb0*/  IMAD.MOV.U32 R37, RZ, RZ, R36 ;  /* 0x000000ffff257224 */ /* 0x000fe200078e0024 */
[-C--:B------:R-:W-:Y:S01]  /*acc0*/  HMMA.16816.F32 R28, R56, R62.reuse, R28 ;  /* 0x0000003e381c723c */ /* 0x080fe2000000181c */
[----:B------:R1:W-:Y:S04]  /*acd0*/  STL [R1+0x2c], R36 ;  /* 0x00002c2401007387 */ /* 0x0003e80000100800 */
[C---:B------:R-:W-:Y:S01]  /*ace0*/  IMAD.SHL.U32 R0, R44.reuse, 0x8, RZ ;  /* 0x000000082c007824 */ /* 0x040fe200078e00ff */
[----:B------:R-:W-:Y:S07]  /*acf0*/  HMMA.16816.F32 R32, R40, R62, R32 ;  /* 0x0000003e2820723c */ /* 0x000fee0000001820 */
[C---:B------:R-:W-:Y:S04]  /*ad00*/  IMAD R43, R44.reuse, 0x28, RZ ;  /* 0x000000282c2b7824 */ /* 0x040fe800078e02ff */
[C---:B------:R-:W-:Y:S02]  /*ad10*/  IMAD R42, R44.reuse, 0x30, RZ ;  /* 0x000000302c2a7824 */ /* 0x040fe400078e02ff */
[C---:B-1----:R-:W-:Y:S02]  /*ad20*/  IMAD.SHL.U32 R39, R44.reuse, 0x20, RZ ;  /* 0x000000202c277824 */ /* 0x042fe400078e00ff */
[----:B------:R-:W-:Y:S02]  /*ad30*/  IMAD.MOV.U32 R36, RZ, RZ, R2 ;  /* 0x000000ffff247224 */ /* 0x000fe400078e0002 */
[----:B------:R-:W-:Y:S03]  /*ad40*/  IMAD R2, R44, 0x18, RZ ;  /* 0x000000182c027824 */ /* 0x000fe600078e02ff */
[CC--:B------:R-:W-:Y:S01]  /*ad50*/  LEA R52, P1, R0.reuse, R36.reuse, 0x2 ;  /* 0x0000002400347211 */ /* 0x0c0fe200078210ff */
[----:B------:R1:W-:Y:S01]  /*ad60*/  REDG.E.ADD.F32.FTZ.RN.STRONG.GPU desc[UR8][R36.64], R4 ;  /* 0x00000004240079a6 */ /* 0x0003e2000c10f388 */
[CC--:B------:R-:W-:Y:S02]  /*ad70*/  LEA R38, P2, R39.reuse, R36.reuse, 0x2 ;  /* 0x0000002427267211 */ /* 0x0c0fe400078410ff */
[-C--:B------:R-:W-:Y:S02]  /*ad80*/  LEA.HI.X.SX32 R53, R0, R37.reuse, 0x2, P1 ;  /* 0x0000002500357211 */ /* 0x080fe400008f16ff */
[-C--:B------:R-:W-:Y:S03]  /*ad90*/  LEA.HI.X.SX32 R39, R39, R37.reuse, 0x2, P2 ;  /* 0x0000002527277211 */ /* 0x080fe600010f16ff */
[----:B------:R1:W-:Y:S02]  /*ada0*/  REDG.E.ADD.F32.FTZ.RN.STRONG.GPU desc[UR8][R52.64], R5 ;  /* 0x00000005340079a6 */ /* 0x0003e4000c10f388 */
[CC--:B-1----:R-:W-:Y:S04]  /*adb0*/  LEA R4, P1, R45.reuse, R36.reuse, 0x2 ;  /* 0x000000242d047211 */ /* 0x0c2fe800078210ff */
[-C--:B------:R-:W-:Y:S05]  /*adc0*/  LEA.HI.X.SX32 R5, R45, R37.reuse, 0x2, P1 ;  /* 0x000000252d057211 */ /* 0x080fea00008f16ff */
[----:B------:R1:W-:Y:S02]  /*add0*/  REDG.E.ADD.F32.FTZ.RN.STRONG.GPU desc[UR8][R4.64], R6 ;  /* 0x00000006040079a6 */ /* 0x0003e4000c10f388 */
[CC--:B-1----:R-:W-:Y:S02]  /*ade0*/  LEA R6, P1, R43.reuse, R36.reuse, 0x2 ;  /* 0x000000242b067211 */ /* 0x0c2fe400078210ff */
[----:B---3--:R-:W-:Y:S04]  /*adf0*/  @P0 STL [R1+0x4c], R151 ;  /* 0x00004c9701000387 */ /* 0x008fe80000100800 */
[----:B----4-:R-:W-:Y:S04]  /*ae00*/  @P0 STL [R1+0x48], R152 ;  /* 0x0000489801000387 */ /* 0x010fe80000100800 */
[----:B-----5:R-:W-:Y:S04]  /*ae10*/  @P0 STL [R1+0x54], R153 ;  /* 0x0000549901000387 */ /* 0x020fe80000100800 */
[----:B--2---:R-:W-:Y:S01]  /*ae20*/  @P0 STL [R1+0x50], R154 ;  /* 0x0000509a01000387 */ /* 0x004fe20000100800 */
[CC--:B------:R-:W-:Y:S03]  /*ae30*/  LEA R40, P0, R2.reuse, R36.reuse, 0x2 ;  /* 0x0000002402287211 */ /* 0x0c0fe600078010ff */
[----:B------:R-:W2:Y:S01]  /*ae40*/  LDL R185, [R1+0x58] ;  /* 0x0000580001b97983 */ /* 0x000ea20000100800 */
[-C--:B------:R-:W-:Y:S01]  /*ae50*/  LEA.HI.X.SX32 R41, R2, R37.reuse, 0x2, P0 ;  /* 0x0000002502297211 */ /* 0x080fe200000f16ff */
[----:B------:R-:W-:Y:S01]  /*ae60*/  IMAD R2, R44, 0x48, RZ ;  /* 0x000000482c027824 */ /* 0x000fe200078e02ff */
[CC--:B------:R-:W-:Y:S03]  /*ae70*/  LEA R4, P0, R42.reuse, R36.reuse, 0x2 ;  /* 0x000000242a047211 */ /* 0x0c0fe600078010ff */
[----:B------:R1:W-:Y:S01]  /*ae80*/  REDG.E.ADD.F32.FTZ.RN.STRONG.GPU desc[UR8][R40.64], R7 ;  /* 0x00000007280079a6 */ /* 0x0003e2000c10f388 */
[-C--:B------:R-:W-:Y:S03]  /*ae90*/  LEA.HI.X.SX32 R5, R42, R37.reuse, 0x2, P0 ;  /* 0x000000252a057211 */ /* 0x080fe600000f16ff */
[----:B------:R3:W-:Y:S01]  /*aea0*/  REDG.E.ADD.F32.FTZ.RN.STRONG.GPU desc[UR8][R38.64], R8 ;  /* 0x00000008260079a6 */ /* 0x0007e2000c10f388 */
[-C--:B-1----:R-:W-:Y:S01]  /*aeb0*/  LEA.HI.X.SX32 R7, R43, R37.reuse, 0x2, P1 ;  /* 0x000000252b077211 */ /* 0x082fe200008f16ff */
[C---:B------:R-:W-:Y:S02]  /*aec0*/  IMAD R40, R44.reuse, 0x50, RZ ;  /* 0x000000502c287824 */ /* 0x040fe400078e02ff */
[C---:B---3--:R-:W-:Y:S02]  /*aed0*/  IMAD R8, R44.reuse, 0x38, RZ ;  /* 0x000000382c087824 */ /* 0x048fe400078e02ff */
[----:B------:R1:W-:Y:S04]  /*aee0*/  REDG.E.ADD.F32.FTZ.RN.STRONG.GPU desc[UR8][R6.64], R9 ;  /* 0x00000009060079a6 */ /* 0x0003e8000c10f388 */
[----:B------:R3:W-:Y:S01]  /*aef0*/  REDG.E.ADD.F32.FTZ.RN.STRONG.GPU desc[UR8][R4.64], R10 ;  /* 0x0000000a040079a6 */ /* 0x0007e2000c10f388 */
[----:B-1----:R-:W-:Y:S01]  /*af00*/  IMAD.SHL.U32 R7, R44, 0x40, RZ ;  /* 0x000000402c077824 */ /* 0x002fe200078e00ff */
[-C--:B---3--:R-:W-:Y:S01]  /*af10*/  LEA R4, P0, R8, R36.reuse, 0x2 ;  /* 0x0000002408047211 */ /* 0x088fe200078010ff */
[----:B------:R-:W-:Y:S03]  /*af20*/  IMAD R10, R44, 0x58, RZ ;  /* 0x000000582c0a7824 */ /* 0x000fe600078e02ff */
[CC--:B------:R-:W-:Y:S02]  /*af30*/  LEA R38, P2, R7.reuse, R36.reuse, 0x2 ;  /* 0x0000002407267211 */ /* 0x0c0fe400078410ff */
[-C--:B------:R-:W-:Y:S02]  /*af40*/  LEA.HI.X.SX32 R5, R8, R37.reuse, 0x2, P0 ;  /* 0x0000002508057211 */ /* 0x080fe400000f16ff */
[-C--:B------:R-:W-:Y:S02]  /*af50*/  LEA R8, P1, R2, R36.reuse, 0x2 ;  /* 0x0000002402087211 */ /* 0x080fe400078210ff */
[-C--:B------:R-:W-:Y:S01]  /*af60*/  LEA.HI.X.SX32 R39, R7, R37.reuse, 0x2, P2 ;  /* 0x0000002507277211 */ /* 0x080fe200010f16ff */
[----:B------:R1:W-:Y:S01]  /*af70*/  REDG.E.ADD.F32.FTZ.RN.STRONG.GPU desc[UR8][R4.64], R11 ;  /* 0x0000000b040079a6 */ /* 0x0003e2000c10f388 */
[-C--:B------:R-:W-:Y:S02]  /*af80*/  LEA R6, P0, R40, R36.reuse, 0x2 ;  /* 0x0000002428067211 */ /* 0x080fe400078010ff */
[-C--:B------:R-:W-:Y:S01]  /*af90*/  LEA.HI.X.SX32 R9, R2, R37.reuse, 0x2, P1 ;  /* 0x0000002502097211 */ /* 0x080fe200008f16ff */
[----:B------:R3:W-:Y:S01]  /*afa0*/  REDG.E.ADD.F32.FTZ.RN.STRONG.GPU desc[UR8][R38.64], R16 ;  /* 0x00000010260079a6 */ /* 0x0007e2000c10f388 */
[-C--:B------:R-:W-:Y:S01]  /*afb0*/  LEA.HI.X.SX32 R7, R40, R37.reuse, 0x2, P0 ;  /* 0x0000002528077211 */ /* 0x080fe200000f16ff */
[----:B------:R-:W-:Y:S02]  /*afc0*/  VIADD R2, R45, 0x20 ;  /* 0x000000202d027836 */ /* 0x000fe40000000000 */
[----:B------:R4:W-:Y:S04]  /*afd0*/  REDG.E.ADD.F32.FTZ.RN.STRONG.GPU desc[UR8][R8.64], R17 ;  /* 0x00000011080079a6 */ /* 0x0009e8000c10f388 */
[----:B------:R5:W-:Y:S01]  /*afe0*/  REDG.E.ADD.F32.FTZ.RN.STRONG.GPU desc[UR8][R6.64], R18 ;  /* 0x00000012060079a6 */ /* 0x000be2000c10f388 */
[CC--:B-1----:R-:W-:Y:S04]  /*aff0*/  LEA R4, P1, R10.reuse, R36.reuse, 0x2 ;  /* 0x000000240a047211 */ /* 0x0c2fe800078210ff */
[-C--:B------:R-:W-:Y:S01]  /*b000*/  LEA.HI.X.SX32 R5, R10, R37.reuse, 0x2, P1 ;  /* 0x000000250a057211 */ /* 0x080fe200008f16ff */
[----:B---3--:R-:W-:Y:S02]  /*b010*/  IMAD.IADD R38, R0, 0x1, R2 ;  /* 0x0000000100267824 */ /* 0x008fe400078e0202 */
[C---:B----4-:R-:W-:Y:S02]  /*b020*/  IMAD R9, R44.reuse, 0x60, RZ ;  /* 0x000000602c097824 */ /* 0x050fe400078e02ff */
[----:B------:R1:W-:Y:S01]  /*b030*/  REDG.E.ADD.F32.FTZ.RN.STRONG.GPU desc[UR8][R4.64], R19 ;  /* 0x00000013040079a6 */ /* 0x0003e2000c10f388 */
[----:B-----5:R-:W-:Y:S02]  /*b040*/  IMAD R7, R44, 0x68, RZ ;  /* 0x000000682c077824 */ /* 0x020fe400078e02ff */
[-C--:B------:R-:W-:Y:S01]  /*b050*/  LEA R10, P0, R9, R36.reuse, 0x2 ;  /* 0x00000024090a7211 */ /* 0x080fe200078010ff */
[----:B------:R-:W-:Y:S02]  /*b060*/  IMAD.IADD R6, R0, 0x1, R38 ;  /* 0x0000000100067824 */ /* 0x000fe400078e0226 */
[-C--:B------:R-:W-:Y:S02]  /*b070*/  LEA R8, P2, R7, R36.reuse, 0x2 ;  /* 0x0000002407087211 */ /* 0x080fe400078410ff */
[-C--:B------:R-:W-:Y:S02]  /*b080*/  LEA.HI.X.SX32 R11, R9, R37.reuse, 0x2, P0 ;  /* 0x00000025090b7211 */ /* 0x080fe400000f16ff */
[-C--:B------:R-:W-:Y:S02]  /*b090*/  LEA.HI.X.SX32 R9, R7, R37.reuse, 0x2, P2 ;  /* 0x0000002507097211 */ /* 0x080fe400010f16ff */
[CC--:B------:R-:W-:Y:S01]  /*b0a0*/  LEA R48, P2, R38.reuse, R36.reuse, 0x2 ;  /* 0x0000002426307211 */ /* 0x0c0fe200078410ff */
[----:B------:R3:W-:Y:S03]  /*b0b0*/  REDG.E.ADD.F32.FTZ.RN.STRONG.GPU desc[UR8][R10.64], R12 ;  /* 0x0000000c0a0079a6 */ /* 0x0007e6000c10f388 */
[-C--:B------:R-:W-:Y:S01]  /*b0c0*/  LEA.HI.X.SX32 R49, R38, R37.reuse, 0x2, P2 ;  /* 0x0000002526317211 */ /* 0x080fe200010f16ff */
[----:B------:R4:W-:Y:S01]  /*b0d0*/  REDG.E.ADD.F32.FTZ.RN.STRONG.GPU desc[UR8][R8.64], R13 ;  /* 0x0000000d080079a6 */ /* 0x0009e2000c10f388 */
[C---:B-1----:R-:W-:Y:S02]  /*b0e0*/  IMAD R4, R44.reuse, 0x70, RZ ;  /* 0x000000702c047824 */ /* 0x042fe400078e02ff */
[----:B------:R-:W-:Y:S02]  /*b0f0*/  IMAD R44, R44, 0x78, RZ ;  /* 0x000000782c2c7824 */ /* 0x000fe400078e02ff */
[----:B------:R-:W-:Y:S01]  /*b100*/  IMAD.IADD R5, R0, 0x1, R6 ;  /* 0x0000000100057824 */ /* 0x000fe200078e0206 */
[-C--:B------:R-:W-:Y:S02]  /*b110*/  LEA R16, P1, R4, R36.reuse, 0x2 ;  /* 0x0000002404107211 */ /* 0x080fe400078210ff */
[-C--:B------:R-:W-:Y:S02]  /*b120*/  LEA R18, P0, R44, R36.reuse, 0x2 ;  /* 0x000000242c127211 */ /* 0x080fe400078010ff */
[-C--:B------:R-:W-:Y:S02]  /*b130*/  LEA.HI.X.SX32 R17, R4, R37.reuse, 0x2, P1 ;  /* 0x0000002504117211 */ /* 0x080fe400008f16ff */
[-C--:B------:R-:W-:Y:S02]  /*b140*/  LEA.HI.X.SX32 R19, R44, R37.reuse, 0x2, P0 ;  /* 0x000000252c137211 */ /* 0x080fe400000f16ff */
[-C--:B------:R-:W-:Y:S01]  /*b150*/  LEA R50, P0, R2, R36.reuse, 0x2 ;  /* 0x0000002402327211 */ /* 0x080fe200078010ff */
[----:B------:R1:W-:Y:S01]  /*b160*/  REDG.E.ADD.F32.FTZ.RN.STRONG.GPU desc[UR8][R16.64], R14 ;  /* 0x0000000e100079a6 */ /* 0x0003e2000c10f388 */
[-C--:B------:R-:W-:Y:S01]  /*b170*/  LEA R46, P1, R6, R36.reuse, 0x2 ;  /* 0x00000024062e7211 */ /* 0x080fe200078210ff */
[----:B---3--:R-:W-:Y:S01]  /*b180*/  IMAD.IADD R10, R0, 0x1, R5 ;  /* 0x00000001000a7824 */ /* 0x008fe200078e0205 */
[-C--:B------:R-:W-:Y:S01]  /*b190*/  LEA.HI.X.SX32 R51, R2, R37.reuse, 0x2, P0 ;  /* 0x0000002502337211 */ /* 0x080fe200000f16ff */
[----:B------:R3:W-:Y:S01]  /*b1a0*/  REDG.E.ADD.F32.FTZ.RN.STRONG.GPU desc[UR8][R18.64], R15 ;  /* 0x0000000f120079a6 */ /* 0x0007e2000c10f388 */
[CC--:B------:R-:W-:Y:S01]  /*b1b0*/  LEA R44, P0, R5.reuse, R36.reuse, 0x2 ;  /* 0x00000024052c7211 */ /* 0x0c0fe200078010ff */
[----:B----4-:R-:W-:Y:S01]  /*b1c0*/  IMAD.IADD R9, R0, 0x1, R10 ;  /* 0x0000000100097824 */ /* 0x010fe200078e020a */
[-C--:B------:R-:W-:Y:S01]  /*b1d0*/  LEA.HI.X.SX32 R47, R6, R37.reuse, 0x2, P1 ;  /* 0x00000025062f7211 */ /* 0x080fe200008f16ff */
[----:B------:R-:W-:Y:S01]  /*b1e0*/  REDG.E.ADD.F32.FTZ.RN.STRONG.GPU desc[UR8][R36.64+0x80], R20 ;  /* 0x00008014240079a6 */ /* 0x000fe2000c10f388 */
[-C--:B------:R-:W-:Y:S01]  /*b1f0*/  LEA.HI.X.SX32 R45, R5, R37.reuse, 0x2, P0 ;  /* 0x00000025052d7211 */ /* 0x080fe200000f16ff */
[----:B------:R-:W-:Y:S01]  /*b200*/  IMAD.IADD R4, R0, 0x1, R9 ;  /* 0x0000000100047824 */ /* 0x000fe200078e0209 */
[-C--:B------:R-:W-:Y:S01]  /*b210*/  LEA R42, P2, R10, R36.reuse, 0x2 ;  /* 0x000000240a2a7211 */ /* 0x080fe200078410ff */
[----:B------:R-:W-:Y:S01]  /*b220*/  REDG.E.ADD.F32.FTZ.RN.STRONG.GPU desc[UR8][R52.64+0x80], R21 ;  /* 0x00008015340079a6 */ /* 0x000fe2000c10f388 */
[CC--:B------:R-:W-:Y:S01]  /*b230*/  LEA R40, P1, R9.reuse, R36.reuse, 0x2 ;  /* 0x0000002409287211 */ /* 0x0c0fe200078210ff */
[----:B------:R-:W-:Y:S01]  /*b240*/  IMAD.IADD R8, R0, 0x1, R4 ;  /* 0x0000000100087824 */ /* 0x000fe200078e0204 */
[-C--:B------:R-:W-:Y:S01]  /*b250*/  LEA.HI.X.SX32 R43, R10, R37.reuse, 0x2, P2 ;  /* 0x000000250a2b7211 */ /* 0x080fe200010f16ff */
[----:B------:R-:W-:Y:S01]  /*b260*/  REDG.E.ADD.F32.FTZ.RN.STRONG.GPU desc[UR8][R50.64], R22 ;  /* 0x00000016320079a6 */ /* 0x000fe2000c10f388 */
[-C--:B------:R-:W-:Y:S01]  /*b270*/  LEA R38, P0, R4, R36.reuse, 0x2 ;  /* 0x0000002404267211 */ /* 0x080fe200078010ff */
[----:B------:R-:W-:Y:S01]  /*b280*/  IMAD.IADD R7, R0, 0x1, R8 ;  /* 0x0000000100077824 */ /* 0x000fe200078e0208 */
[-C--:B------:R-:W-:Y:S01]  /*b290*/  LEA.HI.X.SX32 R41, R9, R37.reuse, 0x2, P1 ;  /* 0x0000002509297211 */ /* 0x080fe200008f16ff */
[----:B------:R-:W-:Y:S01]  /*b2a0*/  REDG.E.ADD.F32.FTZ.RN.STRONG.GPU desc[UR8][R48.64], R23 ;  /* 0x00000017300079a6 */ /* 0x000fe2000c10f388 */
[-C--:B------:R-:W-:Y:S01]  /*b2b0*/  LEA.HI.X.SX32 R39, R4, R37.reuse, 0x2, P0 ;  /* 0x0000002504277211 */ /* 0x080fe200000f16ff */
[C---:B------:R-:W-:Y:S02]  /*b2c0*/  IMAD.IADD R6, R0.reuse, 0x1, R7 ;  /* 0x0000000100067824 */ /* 0x040fe400078e0207 */
[----:B------:R-:W-:Y:S02]  /*b2d0*/  REDG.E.ADD.F32.FTZ.RN.STRONG.GPU desc[UR8][R46.64], R24 ;  /* 0x000000182e0079a6 */ /* 0x000fe4000c10f388 */
[----:B------:R-:W-:Y:S01]  /*b2e0*/  IMAD.IADD R5, R0, 0x1, R6 ;  /* 0x0000000100057824 */ /* 0x000fe200078e0206 */
[CC--:B-1----:R-:W-:Y:S01]  /*b2f0*/  LEA R16, P1, R7.reuse, R36.reuse, 0x2 ;  /* 0x0000002407107211 */ /* 0x0c2fe200078210ff */
[----:B------:R-:W-:Y:S01]  /*b300*/  REDG.E.ADD.F32.FTZ.RN.STRONG.GPU desc[UR8][R44.64], R25 ;  /* 0x000000192c0079a6 */ /* 0x000fe2000c10f388 */
[-C--:B------:R-:W-:Y:S01]  /*b310*/  LEA R14, P0, R6, R36.reuse, 0x2 ;  /* 0x00000024060e7211 */ /* 0x080fe200078010ff */
[----:B------:R-:W-:Y:S01]  /*b320*/  IMAD.IADD R4, R0, 0x1, R5 ;  /* 0x0000000100047824 */ /* 0x000fe200078e0205 */
[-C--:B---3--:R-:W-:Y:S01]  /*b330*/  LEA R18, P2, R8, R36.reuse, 0x2 ;  /* 0x0000002408127211 */ /* 0x088fe200078410ff */
[----:B------:R-:W-:Y:S01]  /*b340*/  REDG.E.ADD.F32.FTZ.RN.STRONG.GPU desc[UR8][R42.64], R26 ;  /* 0x0000001a2a0079a6 */ /* 0x000fe2000c10f388 */
[-C--:B------:R-:W-:Y:S01]  /*b350*/  LEA.HI.X.SX32 R17, R7, R37.reuse, 0x2, P1 ;  /* 0x0000002507117211 */ /* 0x080fe200008f16ff */
[----:B------:R-:W-:Y:S01]  /*b360*/  IMAD.IADD R2, R0, 0x1, R4 ;  /* 0x0000000100027824 */ /* 0x000fe200078e0204 */
[-C--:B------:R-:W-:Y:S01]  /*b370*/  LEA.HI.X.SX32 R19, R8, R37.reuse, 0x2, P2 ;  /* 0x0000002508137211 */ /* 0x080fe200010f16ff */
[----:B------:R-:W-:Y:S01]  /*b380*/  REDG.E.ADD.F32.FTZ.RN.STRONG.GPU desc[UR8][R40.64], R27 ;  /* 0x0000001b280079a6 */ /* 0x000fe2000c10f388 */
[-C--:B------:R-:W-:Y:S01]  /*b390*/  LEA.HI.X.SX32 R15, R6, R37.reuse, 0x2, P0 ;  /* 0x00000025060f7211 */ /* 0x080fe200000f16ff */
[----:B------:R-:W-:Y:S01]  /*b3a0*/  IMAD.IADD R0, R0, 0x1, R2 ;  /* 0x0000000100007824 */ /* 0x000fe200078e0202 */
[CC--:B------:R-:W-:Y:S01]  /*b3b0*/  LEA R12, P3, R5.reuse, R36.reuse, 0x2 ;  /* 0x00000024050c7211 */ /* 0x0c0fe200078610ff */
[----:B------:R-:W-:Y:S01]  /*b3c0*/  REDG.E.ADD.F32.FTZ.RN.STRONG.GPU desc[UR8][R38.64], R32 ;  /* 0x00000020260079a6 */ /* 0x000fe2000c10f388 */
[-C--:B------:R-:W-:Y:S02]  /*b3d0*/  LEA R10, P2, R4, R36.reuse, 0x2 ;  /* 0x00000024040a7211 */ /* 0x080fe400078410ff */
[-C--:B------:R-:W-:Y:S01]  /*b3e0*/  LEA.HI.X.SX32 R13, R5, R37.reuse, 0x2, P3 ;  /* 0x00000025050d7211 */ /* 0x080fe200018f16ff */
[----:B------:R-:W-:Y:S01]  /*b3f0*/  REDG.E.ADD.F32.FTZ.RN.STRONG.GPU desc[UR8][R18.64], R33 ;  /* 0x00000021120079a6 */ /* 0x000fe2000c10f388 */
[-C--:B------:R-:W-:Y:S02]  /*b400*/  LEA R8, P1, R2, R36.reuse, 0x2 ;  /* 0x0000002402087211 */ /* 0x080fe400078210ff */
[-C--:B------:R-:W-:Y:S01]  /*b410*/  LEA.HI.X.SX32 R11, R4, R37.reuse, 0x2, P2 ;  /* 0x00000025040b7211 */ /* 0x080fe200010f16ff */
[----:B------:R-:W-:Y:S01]  /*b420*/  REDG.E.ADD.F32.FTZ.RN.STRONG.GPU desc[UR8][R16.64], R34 ;  /* 0x00000022100079a6 */ /* 0x000fe2000c10f388 */
[----:B------:R-:W-:Y:S02]  /*b430*/  LEA R6, P0, R0, R36, 0x2 ;  /* 0x0000002400067211 */ /* 0x000fe400078010ff */
[-C--:B------:R-:W-:Y:S01]  /*b440*/  LEA.HI.X.SX32 R9, R2, R37.reuse, 0x2, P1 ;  /* 0x0000002502097211 */ /* 0x080fe200008f16ff */
[----:B------:R-:W-:Y:S01]  /*b450*/  REDG.E.ADD.F32.FTZ.RN.STRONG.GPU desc[UR8][R14.64], R35 ;  /* 0x000000230e0079a6 */ /* 0x000fe2000c10f388 */
[----:B------:R-:W-:Y:S02]  /*b460*/  LEA.HI.X.SX32 R7, R0, R37, 0x2, P0 ;  /* 0x0000002500077211 */ /* 0x000fe400000f16ff */
[----:B------:R-:W-:Y:S01]  /*b470*/  PLOP3.LUT P1, PT, PT, PT, UP0, 0x80, 0x0 ;  /* 0x000000000000781c */ /* 0x000fe20003f2f008 */
[----:B------:R-:W-:Y:S01]  /*b480*/  REDG.E.ADD.F32.FTZ.RN.STRONG.GPU desc[UR8][R12.64], R28 ;  /* 0x0000001c0c0079a6 */ /* 0x000fe2000c10f388 */
[----:B------:R-:W-:Y:S01]  /*b490*/  PLOP3.LUT P0, PT, PT, PT, UP2, 0x80, 0x0 ;  /* 0x000000000000781c */ /* 0x000fe20003f0f028 */
[----:B------:R-:W-:Y:S02]  /*b4a0*/  @UP3 UIADD3 UR16, UP0, UR16, -0x200, URZ ;  /* 0xfffffe0010103890 */ /* 0x000fe4000ff1e03f */
[----:B------:R-:W-:Y:S02]  /*b4b0*/  REDG.E.ADD.F32.FTZ.RN.STRONG.GPU desc[UR8][R10.64], R29 ;  /* 0x0000001d0a0079a6 */ /* 0x000fe4000c10f388 */
[----:B------:R-:W-:Y:S02]  /*b4c0*/  @UP3 UIADD3.X UR15, UR15, -0x1, URZ, UP0, !UPT ;  /* 0xffffffff0f0f3890 */ /* 0x000fe400087fe43f */
[----:B------:R-:W-:Y:S04]  /*b4d0*/  REDG.E.ADD.F32.FTZ.RN.STRONG.GPU desc[UR8][R8.64], R30 ;  /* 0x0000001e080079a6 */ /* 0x000fe8000c10f388 */
[----:B------:R-:W-:Y:S04]  /*b4e0*/  REDG.E.ADD.F32.FTZ.RN.STRONG.GPU desc[UR8][R6.64], R31 ;  /* 0x0000001f060079a6 */ /* 0x000fe8000c10f388 */
[----:B------:R-:W-:Y:S04]  /*b4f0*/  LDSM.16.MT88.4 R4, [R3+0x14000] ;  /* 0x014000000304783b */ /* 0x000fe80000004200 */
[----:B------:R-:W1:Y:S04]  /*b500*/  LDSM.16.MT88.4 R8, [R184] ;  /* 0x00000000b808783b */ /* 0x000e680000004200 */
[----:B------:R-:W3:Y:S04]  /*b510*/  LDSM.16.MT88.4 R12, [R3+0x18000] ;  /* 0x01800000030c783b */ /* 0x000ee80000004200 */
[----:B------:R-:W-:Y:S04]  /*b520*/  LDSM.16.MT88.4 R20, [R3+0x14800] ;  /* 0x014800000314783b */ /* 0x000fe80000004200 */
[----:B------:R-:W-:Y:S04]  /*b530*/  LDSM.16.MT88.4 R24, [R184+0x800] ;  /* 0x00080000b818783b */ /* 0x000fe80000004200 */
[----:B------:R-:W-:Y:S04]  /*b540*/  LDSM.16.MT88.4 R32, [R3+0x18800] ;  /* 0x018800000320783b */ /* 0x000fe80000004200 */
[----:B------:R-:W-:Y:S04]  /*b550*/  LDSM.16.MT88.4 R36, [R184+0x1000] ;  /* 0x00100000b824783b */ /* 0x000fe80000004200 */
[----:B------:R-:W-:Y:S01]  /*b560*/  LDSM.16.MT88.4 R40, [R3+0x19000] ;  /* 0x019000000328783b */ /* 0x000fe20000004200 */
[-C--:B-1----:R-:W-:Y:S06]  /*b570*/  HMMA.16816.F32 R100, R4, R8.reuse, R100 ;  /* 0x000000080464723c */ /* 0x082fec0000001864 */
[C---:B---3--:R-:W-:Y:S06]  /*b580*/  HMMA.16816.F32 R104, R12.reuse, R8, R104 ;  /* 0x000000080c68723c */ /* 0x048fec0000001868 */
[-C--:B------:R-:W-:Y:S06]  /*b590*/  HMMA.16816.F32 R108, R12, R10.reuse, R108 ;  /* 0x0000000a0c6c723c */ /* 0x080fec000000186c */
[C---:B------:R-:W-:Y:S01]  /*b5a0*/  HMMA.16816.F32 R112, R4.reuse, R10, R112 ;  /* 0x0000000a0470723c */ /* 0x040fe20000001870 */
[----:B------:R-:W-:Y:S04]  /*b5b0*/  LDSM.16.MT88.4 R8, [R3+0x15000] ;  /* 0x015000000308783b */ /* 0x000fe80000004200 */
[----:B--2---:R-:W-:Y:S05]  /*b5c0*/  IMAD.IADD R0, R185, 0x1, R184 ;  /* 0x00000001b9007824 */ /* 0x004fea00078e02b8 */
[----:B------:R-:W1:Y:S04]  /*b5d0*/  LDSM.16.MT88.4 R16, [R0] ;  /* 0x000000000010783b */ /* 0x000e680000004200 */
[----:B------:R-:W2:Y:S01]  /*b5e0*/  LDSM.16.MT88.4 R28, [R0+0x800] ;  /* 0x00080000001c783b */ /* 0x000ea20000004200 */
[-C--:B-1----:R-:W-:Y:S06]  /*b5f0*/  HMMA.16816.F32 R116, R4, R16.reuse, R116 ;  /* 0x000000100474723c */ /* 0x082fec0000001874 */
[C---:B------:R-:W-:Y:S06]  /*b600*/  HMMA.16816.F32 R120, R12.reuse, R16, R120 ;  /* 0x000000100c78723c */ /* 0x040fec0000001878 */
[-C--:B------:R-:W-:Y:S01]  /*b610*/  HMMA.16816.F32 R124, R12, R18.reuse, R124 ;  /* 0x000000120c7c723c */ /* 0x080fe2000000187c */
[----:B------:R-:W1:Y:S05]  /*b620*/  LDSM.16.MT88.4 R12, [R0+0x1000] ;  /* 0x00100000000c783b */ /* 0x000e6a0000004200 */
[----:B------:R-:W-:Y:S01]  /*b630*/  HMMA.16816.F32 R128, R4, R18, R128 ;  /* 0x000000120480723c */ /* 0x000fe20000001880 */
[----:B------:R-:W-:Y:S04]  /*b640*/  LDSM.16.MT88.4 R4, [R3+0x15800] ;  /* 0x015800000304783b */ /* 0x000fe80000004200 */
[----:B------:R-:W3:Y:S01]  /*b650*/  LDSM.16.MT88.4 R16, [R184+0x1800] ;  /* 0x00180000b810783b */ /* 0x000ee20000004200 */
        /* <DEDUP_REMOVED lines=11> */
[----:B------:R-:W5:Y:S01]  /*b710*/  LDSM.16.MT88.4 R28, [R184+0x2000] ;  /* 0x00200000b81c783b */ /* 0x000f620000004200 */
[-C--:B------:R-:W-:Y:S06]  /*b720*/  HMMA.16816.F32 R100, R8, R36.reuse, R100 ;  /* 0x000000240864723c */ /* 0x080fec0000001864 */
[C---:B------:R-:W-:Y:S06]  /*b730*/  HMMA.16816.F32 R104, R40.reuse, R36, R104 ;  /* 0x000000242868723c */ /* 0x040fec0000001868 */
[-C--:B------:R-:W-:Y:S06]  /*b740*/  HMMA.16816.F32 R108, R40, R38.reuse, R108 ;  /* 0x00000026286c723c */ /* 0x080fec000000186c */
[C---:B------:R-:W-:Y:S01]  /*b750*/  HMMA.16816.F32 R112, R8.reuse, R38, R112 ;  /* 0x000000260870723c */ /* 0x040fe20000001870 */
[----:B------:R-:W5:Y:S05]  /*b760*/  LDSM.16.MT88.4 R36, [R3+0x1a000] ;  /* 0x01a000000324783b */ /* 0x000f6a0000004200 */
[-C--:B-1----:R-:W-:Y:S06]  /*b770*/  HMMA.16816.F32 R116, R8, R12.reuse, R116 ;  /* 0x0000000c0874723c */ /* 0x082fec0000001874 */
[C---:B------:R-:W-:Y:S06]  /*b780*/  HMMA.16816.F32 R120, R40.reuse, R12, R120 ;  /* 0x0000000c2878723c */ /* 0x040fec0000001878 */
[-C--:B------:R-:W-:Y:S01]  /*b790*/  HMMA.16816.F32 R124, R40, R14.reuse, R124 ;  /* 0x0000000e287c723c */ /* 0x080fe2000000187c */
[----:B------:R-:W1:Y:S05]  /*b7a0*/  LDSM.16.MT88.4 R40, [R0+0x2000] ;  /* 0x002000000028783b */ /* 0x000e6a0000004200 */
[----:B------:R-:W-:Y:S01]  /*b7b0*/  HMMA.16816.F32 R128, R8, R14, R128 ;  /* 0x0000000e0880723c */ /* 0x000fe20000001880 */
[----:B------:R-:W-:Y:S04]  /*b7c0*/  LDSM.16.MT88.4 R8, [R3+0x16800] ;  /* 0x016800000308783b */ /* 0x000fe80000004200 */
[----:B------:R-:W1:Y:S01]  /*b7d0*/  LDSM.16.MT88.4 R12, [R184+0x2800] ;  /* 0x00280000b80c783b */ /* 0x000e620000004200 */
[-C--:B---3--:R-:W-:Y:S06]  /*b7e0*/  HMMA.16816.F32 R100, R4, R16.reuse, R100 ;  /* 0x000000100464723c */ /* 0x088fec0000001864 */
[C---:B----4-:R-:W-:Y:S06]  /*b7f0*/  HMMA.16816.F32 R104, R24.reuse, R16, R104 ;  /* 0x000000101868723c */ /* 0x050fec0000001868 */
[-C--:B------:R-:W-:Y:S06]  /*b800*/  HMMA.16816.F32 R108, R24, R18.reuse, R108 ;  /* 0x00000012186c723c */ /* 0x080fec000000186c */
[C---:B------:R-:W-:Y:S01]  /*b810*/  HMMA.16816.F32 R112, R4.reuse, R18, R112 ;  /* 0x000000120470723c */ /* 0x040fe20000001870 */
[----:B------:R-:W3:Y:S05]  /*b820*/  LDSM.16.MT88.4 R16, [R3+0x1a800] ;  /* 0x01a800000310783b */ /* 0x000eea0000004200 */
[-C--:B--2---:R-:W-:Y:S06]  /*b830*/  HMMA.16816.F32 R116, R4, R32.reuse, R116 ;  /* 0x000000200474723c */ /* 0x084fec0000001874 */
[C---:B------:R-:W-:Y:S06]  /*b840*/  HMMA.16816.F32 R120, R24.reuse, R32, R120 ;  /* 0x000000201878723c */ /* 0x040fec0000001878 */
[-C--:B------:R-:W-:Y:S01]  /*b850*/  HMMA.16816.F32 R124, R24, R34.reuse, R124 ;  /* 0x00000022187c723c */ /* 0x080fe2000000187c */
[----:B------:R-:W2:Y:S05]  /*b860*/  LDSM.16.MT88.4 R24, [R0+0x2800] ;  /* 0x002800000018783b */ /* 0x000eaa0000004200 */
[----:B------:R-:W-:Y:S01]  /*b870*/  HMMA.16816.F32 R128, R4, R34, R128 ;  /* 0x000000220480723c */ /* 0x000fe20000001880 */
[----:B------:R-:W-:Y:S04]  /*b880*/  LDSM.16.MT88.4 R4, [R3+0x17000] ;  /* 0x017000000304783b */ /* 0x000fe80000004200 */
[----:B------:R-:W-:Y:S01]  /*b890*/  LDSM.16.MT88.4 R32, [R3+0x1b000] ;  /* 0x01b000000320783b */ /* 0x000fe20000004200 */
[-C--:B-----5:R-:W-:Y:S06]  /*b8a0*/  HMMA.16816.F32 R100, R20, R28.reuse, R100 ;  /* 0x0000001c1464723c */ /* 0x0a0fec0000001864 */
[C---:B------:R-:W-:Y:S06]  /*b8b0*/  HMMA.16816.F32 R104, R36.reuse, R28, R104 ;  /* 0x0000001c2468723c */ /* 0x040fec0000001868 */
[-C--:B------:R-:W-:Y:S06]  /*b8c0*/  HMMA.16816.F32 R108, R36, R30.reuse, R108 ;  /* 0x0000001e246c723c */ /* 0x080fec000000186c */
[C---:B------:R-:W-:Y:S01]  /*b8d0*/  HMMA.16816.F32 R112, R20.reuse, R30, R112 ;  /* 0x0000001e1470723c */ /* 0x040fe20000001870 */
[----:B------:R-:W4:Y:S05]  /*b8e0*/  LDSM.16.MT88.4 R28, [R184+0x3000] ;  /* 0x00300000b81c783b */ /* 0x000f2a0000004200 */
[-C--:B-1----:R-:W-:Y:S06]  /*b8f0*/  HMMA.16816.F32 R116, R20, R40.reuse, R116 ;  /* 0x000000281474723c */ /* 0x082fec0000001874 */
[C---:B------:R-:W-:Y:S06]  /*b900*/  HMMA.16816.F32 R120, R36.reuse, R40, R120 ;  /* 0x000000282478723c */ /* 0x040fec0000001878 */
[-C--:B------:R-:W-:Y:S01]  /*b910*/  HMMA.16816.F32 R124, R36, R42.reuse, R124 ;  /* 0x0000002a247c723c */ /* 0x080fe2000000187c */
[----:B------:R-:W1:Y:S05]  /*b920*/  LDSM.16.MT88.4 R36, [R0+0x3000] ;  /* 0x003000000024783b */ /* 0x000e6a0000004200 */
        /* <DEDUP_REMOVED lines=8> */
[-C--:B--2---:R-:W-:Y:S06]  /*b9b0*/  HMMA.16816.F32 R116, R8, R24.reuse, R116 ;  /* 0x000000180874723c */ /* 0x084fec0000001874 */
[C---:B------:R-:W-:Y:S06]  /*b9c0*/  HMMA.16816.F32 R120, R16.reuse, R24, R120 ;  /* 0x000000181078723c */ /* 0x040fec0000001878 */
[-C--:B------:R-:W-:Y:S01]  /*b9d0*/  HMMA.16816.F32 R124, R16, R26.reuse, R124 ;  /* 0x0000001a107c723c */ /* 0x080fe2000000187c */
[----:B------:R2:W5:Y:S05]  /*b9e0*/  LDSM.16.MT88.4 R16, [R0+0x3800] ;  /* 0x003800000010783b */ /* 0x00056a0000004200 */
[----:B------:R-:W-:Y:S06]  /*b9f0*/  HMMA.16816.F32 R128, R8, R26, R128 ;  /* 0x0000001a0880723c */ /* 0x000fec0000001880 */
[-C--:B----4-:R-:W-:Y:S06]  /*ba00*/  HMMA.16816.F32 R100, R4, R28.reuse, R100 ;  /* 0x0000001c0464723c */ /* 0x090fec0000001864 */
[C---:B------:R-:W-:Y:S06]  /*ba10*/  HMMA.16816.F32 R104, R32.reuse, R28, R104 ;  /* 0x0000001c2068723c */ /* 0x040fec0000001868 */
[-C--:B------:R-:W-:Y:S05]  /*ba20*/  HMMA.16816.F32 R108, R32, R30.reuse, R108 ;  /* 0x0000001e206c723c */ /* 0x080fea000000186c */
[C---:B--2---:R-:W-:Y:S01]  /*ba30*/  VIADD R0, R184.reuse, 0xffffc000 ;  /* 0xffffc000b8007836 */ /* 0x044fe20000000000 */
[C---:B------:R-:W-:Y:S05]  /*ba40*/  HMMA.16816.F32 R112, R4.reuse, R30, R112 ;  /* 0x0000001e0470723c */ /* 0x040fea0000001870 */
[----:B------:R-:W-:Y:S01]  /*ba50*/  @P1 VIADD R0, R184, 0x4000 ;  /* 0x00004000b8001836 */ /* 0x000fe20000000000 */
[-C--:B-1----:R-:W-:Y:S05]  /*ba60*/  HMMA.16816.F32 R116, R4, R36.reuse, R116 ;  /* 0x000000240474723c */ /* 0x082fea0000001874 */
        /* <DEDUP_REMOVED lines=8> */
[-C--:B-----5:R-:W-:Y:S06]  /*baf0*/  HMMA.16816.F32 R116, R12, R16.reuse, R116 ;  /* 0x000000100c74723c */ /* 0x0a0fec0000001874 */
        /* <DEDUP_REMOVED lines=10> */
[----:B------:R-:W5:Y:S04]  /*bba0*/  LDL R53, [R1+0x84] ;  /* 0x0000840001357983 */ /* 0x000f680000100800 */
        /* <DEDUP_REMOVED lines=8> */
[----:B------:R-:W5:Y:S01]  /*bc30*/  LDL R44, [R1+0xa0] ;  /* 0x0000a000012c7983 */ /* 0x000f620000100800 */
        /* <DEDUP_REMOVED lines=79> */
[----:B-----5:R-:W-:Y:S04]  /*c130*/  STS [R53], R11 ;  /* 0x0000000b35007388 */ /* 0x020fe80000000800 */
        /* <DEDUP_REMOVED lines=40> */
.L_x_961:
        /* <DEDUP_REMOVED lines=23> */
.L_x_962:
        /* <DEDUP_REMOVED lines=37> */
[----:B------:R-:W5:Y:S01]  /*c780*/  LDS.128 R12, [R145+0xc000] ;  /* 0x00c00000910c7984 */ /* 0x000f620000000c00 */
        /* <DEDUP_REMOVED lines=9> */
[----:B-----5:R1:W-:Y:S04]  /*c820*/  STG.E.128 desc[UR8][R8.64], R12 ;  /* 0x0000000c08007986 */ /* 0x0203e8000c101d08 */
.L_x_964:
[----:B------:R-:W-:Y:S05]  /*c830*/  BSYNC B0 ;  /* 0x0000000000007941 */ /* 0x000fea0003800000 */
.L_x_963:
        /* <DEDUP_REMOVED lines=13> */
[----:B--2---:R1:W-:Y:S02]  /*c910*/  STG.E.128 desc[UR8][R8.64], R16 ;  /* 0x0000001008007986 */ /* 0x0043e4000c101d08 */
.L_x_966:
[----:B------:R-:W-:Y:S05]  /*c920*/  BSYNC B0 ;  /* 0x0000000000007941 */ /* 0x000fea0003800000 */
.L_x_965:
[----:B-1----:R1:W1:Y:S01]  /*c930*/  LDS.128 R12, [R145+0xe000] ;  /* 0x00e00000910c7984 */ /* 0x0022620000000c00 */
        /* <DEDUP_REMOVED lines=14> */
.L_x_968:
[----:B------:R-:W-:Y:S05]  /*ca20*/  BSYNC B0 ;  /* 0x0000000000007941 */ /* 0x000fea0003800000 */
.L_x_967:
        /* <DEDUP_REMOVED lines=15> */
.L_x_970:
[----:B------:R-:W-:Y:S05]  /*cb20*/  BSYNC B0 ;  /* 0x0000000000007941 */ /* 0x000fea0003800000 */
.L_x_969:
        /* <DEDUP_REMOVED lines=27> */
.L_x_972:
[----:B------:R-:W-:Y:S05]  /*cce0*/  BSYNC B0 ;  /* 0x0000000000007941 */ /* 0x000fea0003800000 */
.L_x_971:
        /* <DEDUP_REMOVED lines=13> */
[----:B---3--:R1:W-:Y:S02]  /*cdc0*/  STG.E.128 desc[UR8][R8.64], R24 ;  /* 0x0000001808007986 */ /* 0x0083e4000c101d08 */
.L_x_974:
[----:B------:R-:W-:Y:S05]  /*cdd0*/  BSYNC B0 ;  /* 0x0000000000007941 */ /* 0x000fea0003800000 */
.L_x_973:
        /* <DEDUP_REMOVED lines=13> */
[----:B----4-:R1:W-:Y:S02]  /*ceb0*/  STG.E.128 desc[UR8][R8.64], R28 ;  /* 0x0000001c08007986 */ /* 0x0103e4000c101d08 */
.L_x_976:
[----:B------:R-:W-:Y:S05]  /*cec0*/  BSYNC B0 ;  /* 0x0000000000007941 */ /* 0x000fea0003800000 */
.L_x_975:
        /* <DEDUP_REMOVED lines=13> */
.L_x_925:
[----:B------:R-:W-:Y:S05]  /*cfa0*/  BSYNC B1 ;  /* 0x0000000000017941 */ /* 0x000fea0003800000 */
.L_x_903:
        /* <DEDUP_REMOVED lines=11> */
.L_x_977:
[----:B------:R-:W-:Y:S05]  /*d060*/  EXIT ;  /* 0x000000000000794d */ /* 0x000fea0003800000 */
.L_x_979:
        /* <DEDUP_REMOVED lines=9> */
.L_x_1276:


//--------------------- .text._ZN5flash44flash_bwd_dq_dk_dv_loop_seqk_parallel_kernelI23Flash_bwd_kernel_traitsILi64ELi128ELi128ELi8ELi4ELi4ELi4ELb0ELb0EN7cutlass6half_tE19Flash_kernel_traitsILi64ELi128ELi128ELi8ES3_EELb1ELb1ELb0ELb0ELb1ELb1ELb0EEEvNS_16Flash_bwd_paramsE --------------------------
	.section	.text._ZN5flash44flash_bwd_dq_dk_dv_loop_seqk_parallel_kernelI23Flash_bwd_kernel_traitsILi64ELi128ELi128ELi8ELi4ELi4ELi4ELb0ELb0EN7cutlass6half_tE19Flash_kernel_traitsILi64ELi128ELi128ELi8ES3_EELb1ELb1ELb0ELb0ELb1ELb1ELb0EEEvNS_16Flash_bwd_paramsE,"ax",@progbits
	.align	128
        .global         _ZN5flash44flash_bwd_dq_dk_dv_loop_seqk_parallel_kernelI23Flash_bwd_kernel_traitsILi64ELi128ELi128ELi8ELi4ELi4ELi4ELb0ELb0EN7cutlass6half_tE19Flash_kernel_traitsILi64ELi128ELi128ELi8ES3_EELb1ELb1ELb0ELb0ELb1ELb1ELb0EEEvNS_16Flash_bwd_paramsE
        .type           _ZN5flash44flash_bwd_dq_dk_dv_loop_seqk_parallel_kernelI23Flash_bwd_kernel_traitsILi64ELi128ELi128ELi8ELi4ELi4ELi4ELb0ELb0EN7cutlass6half_tE19Flash_kernel_traitsILi64ELi128ELi128ELi8ES3_EELb1ELb1ELb0ELb0ELb1ELb1ELb0EEEvNS_16Flash_bwd_paramsE,@function
        .size           _ZN5flash44flash_bwd_dq_dk_dv_loop_seqk_parallel_kernelI23Flash_bwd_kernel_traitsILi64ELi128ELi128ELi8ELi4ELi4ELi4ELb0ELb0EN7cutlass6half_tE19Flash_kernel_traitsILi64ELi128ELi128ELi8ES3_EELb1ELb1ELb0ELb0ELb1ELb1ELb0EEEvNS_16Flash_bwd_paramsE,(.L_x_1277 - _ZN5flash44flash_bwd_dq_dk_dv_loop_seqk_parallel_kernelI23Flash_bwd_kernel_traitsILi64ELi128ELi128ELi8ELi4ELi4ELi4ELb0ELb0EN7cutlass6half_tE19Flash_kernel_traitsILi64ELi128ELi128ELi8ES3_EELb1ELb1ELb0ELb0ELb1ELb1ELb0EEEvNS_16Flash_bwd_paramsE)
        .other          _ZN5flash44flash_bwd_dq_dk_dv_loop_seqk_parallel_kernelI23Flash_bwd_kernel_traitsILi64ELi128ELi128ELi8ELi4ELi4ELi4ELb0ELb0EN7cutlass6half_tE19Flash_kernel_traitsILi64ELi128ELi128ELi8ES3_EELb1ELb1ELb0ELb0ELb1ELb1ELb0EEEvNS_16Flash_bwd_paramsE,@"STO_CUDA_ENTRY STV_DEFAULT"
_ZN5flash44flash_bwd_dq_dk_dv_loop_seqk_parallel_kernelI23Flash_bwd_kernel_traitsILi64ELi128ELi128ELi8ELi4ELi4ELi4ELb0ELb0EN7cutlass6half_tE19Flash_kernel_traitsILi64ELi128ELi128ELi8ES3_EELb1ELb1ELb0ELb0ELb1ELb1ELb0EEEvNS_16Flash_bwd_paramsE:
.text._ZN5flash44flash_bwd_dq_dk_dv_loop_seqk_parallel_kernelI23Flash_bwd_kernel_traitsILi64ELi128ELi128ELi8ELi4ELi4ELi4ELb0ELb0EN7cutlass6half_tE19Flash_kernel_traitsILi64ELi128ELi128ELi8ES3_EELb1ELb1ELb0ELb0ELb1ELb1ELb0EEEvNS_16Flash_bwd_paramsE:
        /* <DEDUP_REMOVED lines=19> */
[----:B------:R-:W4:Y:S01]  /*0130*/  S2UR UR23, SR_CTAID.Z ;  /* 0x00000000001779c3 */ /* 0x000f220000002700 */
[----:B--2---:R-:W-:-:S07]  /*0140*/  ULEA UR5, UR5, UR4, 0x18 ;  /* 0x0000000405057291 */ /* 0x004fce000f8ec03f */
[----:B------:R-:W2:Y:S01]  /*0150*/  S2UR UR21, SR_CTAID.Z ;  /* 0x00000000001579c3 */ /* 0x000ea20000002700 */
[----:B------:R-:W-:Y:S01]  /*0160*/  UIADD3 UR4, UR5, 0xc000, URZ ;  /* 0x0000c00005047890 */ /* 0x000fe2000fffe03f */
[----:B-1----:R-:W-:Y:S01]  /*0170*/  SHF.R.S32.HI R6, RZ, 0x1f, R11 ;  /* 0x0000001fff067819 */ /* 0x002fe2000001140b */
[----:B---3--:R-:W-:-:S05]  /*0180*/  USHF.R.S32.HI UR28, URZ, 0x1f, UR22 ;  /* 0x0000001f3f1c7899 */ /* 0x008fca0008011416 */
[----:B------:R-:W1:Y:S01]  /*0190*/  S2UR UR20, SR_CTAID.Y ;  /* 0x00000000001479c3 */ /* 0x000e620000002600 */
[----:B------:R-:W-:Y:S01]  /*01a0*/  UIMAD.WIDE UR34, UR22, 0x80, URZ ;  /* 0x00000080162278a5 */ /* 0x000fe2000f8e023f */
[CC--:B------:R-:W-:Y:S02]  /*01b0*/  LEA.HI R7, R6.reuse, R11.reuse, RZ, 0x4 ;  /* 0x0000000b06077211 */ /* 0x0c0fe400078f20ff */
[----:B------:R-:W-:Y:S02]  /*01c0*/  LEA.HI R0, R6, R11, RZ, 0x5 ;  /* 0x0000000b06007211 */ /* 0x000fe400078f28ff */
[----:B------:R-:W-:Y:S01]  /*01d0*/  SHF.R.S32.HI R5, RZ, 0x4, R7 ;  /* 0x00000004ff057819 */ /* 0x000fe20000011407 */
[----:B----4-:R-:W-:Y:S01]  /*01e0*/  USHF.R.S32.HI UR27, URZ, 0x1f, UR23 ;  /* 0x0000001f3f1b7899 */ /* 0x010fe20008011417 */
[----:B------:R-:W-:Y:S02]  /*01f0*/  LOP3.LUT R2, R7, 0xfffffff0, RZ, 0xc0, !PT ;  /* 0xfffffff007027812 */ /* 0x000fe400078ec0ff */
[----:B------:R-:W-:-:S02]  /*0200*/  LOP3.LUT R3, R0, 0xffffffe0, RZ, 0xc0, !PT ;  /* 0xffffffe000037812 */ /* 0x000fc400078ec0ff */
[----:B------:R-:W-:Y:S01]  /*0210*/  SHF.R.S32.HI R8, RZ, 0x5, R0 ;  /* 0x00000005ff087819 */ /* 0x000fe20000011400 */
[C---:B------:R-:W-:Y:S01]  /*0220*/  IMAD.IADD R9, R11.reuse, 0x1, -R2 ;  /* 0x000000010b097824 */ /* 0x040fe200078e0a02 */
[----:B------:R-:W-:Y:S01]  /*0230*/  SHF.R.S32.HI R4, RZ, 0x1f, R0 ;  /* 0x0000001fff047819 */ /* 0x000fe20000011400 */
[----:B------:R-:W-:Y:S01]  /*0240*/  IMAD.IADD R3, R11, 0x1, -R3 ;  /* 0x000000010b037824 */ /* 0x000fe200078e0a03 */
[CC--:B------:R-:W-:Y:S01]  /*0250*/  LEA.HI R249, R6.reuse, R11.reuse, RZ, 0x7 ;  /* 0x0000000b06f97211 */ /* 0x0c0fe200078f38ff */
[----:B--2---:R-:W-:Y:S01]  /*0260*/  USHF.R.S32.HI UR26, URZ, 0x1f, UR21 ;  /* 0x0000001f3f1a7899 */ /* 0x004fe20008011415 */
[CC--:B------:R-:W-:Y:S02]  /*0270*/  LEA.HI R10, R6.reuse, R11.reuse, RZ, 0x3 ;  /* 0x0000000b060a7211 */ /* 0x0c0fe400078f18ff */
[----:B------:R-:W-:Y:S02]  /*0280*/  LEA.HI R13, R6, R11, RZ, 0x6 ;  /* 0x0000000b060d7211 */ /* 0x000fe400078f30ff */
[----:B------:R-:W-:-:S02]  /*0290*/  LEA.HI R0, R7, R5, RZ, 0x1 ;  /* 0x0000000507007211 */ /* 0x000fc400078f08ff */
[----:B------:R-:W-:Y:S01]  /*02a0*/  LEA.HI R6, R6, R11, RZ, 0x2 ;  /* 0x0000000b06067211 */ /* 0x000fe200078f10ff */
[----:B-1----:R-:W-:Y:S01]  /*02b0*/  USHF.R.S32.HI UR25, URZ, 0x1f, UR20 ;  /* 0x0000001f3f197899 */ /* 0x002fe20008011414 */
[----:B------:R-:W-:Y:S02]  /*02c0*/  LOP3.LUT R12, R10, 0xfffffff8, RZ, 0xc0, !PT ;  /* 0xfffffff80a0c7812 */ /* 0x000fe400078ec0ff */
[----:B------:R-:W-:Y:S02]  /*02d0*/  LOP3.LUT R2, R0, 0xfffffffe, RZ, 0xc0, !PT ;  /* 0xfffffffe00027812 */ /* 0x000fe400078ec0ff */
[----:B------:R-:W-:Y:S01]  /*02e0*/  LOP3.LUT R7, R6, 0x7ffffffc, RZ, 0xc0, !PT ;  /* 0x7ffffffc06077812 */ /* 0x000fe200078ec0ff */
[----:B------:R-:W-:Y:S01]  /*02f0*/  IMAD.IADD R0, R11, 0x1, -R12 ;  /* 0x000000010b007824 */ /* 0x000fe200078e0a0c */
[----:B------:R-:W-:Y:S01]  /*0300*/  LEA.HI R4, R4, R8, RZ, 0x2 ;  /* 0x0000000804047211 */ /* 0x000fe200078f10ff */
[----:B------:R-:W-:Y:S01]  /*0310*/  IMAD.IADD R185, R5, 0x1, -R2 ;  /* 0x0000000105b97824 */ /* 0x000fe200078e0a02 */
[----:B------:R-:W-:Y:S01]  /*0320*/  SHF.R.S32.HI R5, RZ, 0x1f, R3 ;  /* 0x0000001fff057819 */ /* 0x000fe20000011403 */
[----:B------:R-:W-:Y:S01]  /*0330*/  IMAD.IADD R12, R11, 0x1, -R7 ;  /* 0x000000010b0c7824 */ /* 0x000fe200078e0a07 */
[----:B------:R-:W-:Y:S01]  /*0340*/  LOP3.LUT R2, R4, 0xfffffffc, RZ, 0xc0, !PT ;  /* 0xfffffffc04027812 */ /* 0x000fe200078ec0ff */
[----:B------:R-:W-:Y:S01]  /*0350*/  IMAD.SHL.U32 R172, R185, 0x200, RZ ;  /* 0x00000200b9ac7824 */ /* 0x000fe200078e00ff */
[----:B------:R-:W-:-:S02]  /*0360*/  SHF.R.S32.HI R11, RZ, 0x3, R10 ;  /* 0x00000003ff0b7819 */ /* 0x000fc4000001140a */
[----:B------:R-:W-:Y:S01]  /*0370*/  SHF.R.S32.HI R7, RZ, 0x2, R6 ;  /* 0x00000002ff077819 */ /* 0x000fe20000011406 */
[----:B------:R-:W-:Y:S01]  /*0380*/  IMAD.IADD R14, R8, 0x1, -R2 ;  /* 0x00000001080e7824 */ /* 0x000fe200078e0a02 */
[----:B------:R-:W-:Y:S01]  /*0390*/  SHF.R.S32.HI R4, RZ, 0x1f, R6 ;  /* 0x0000001fff047819 */ /* 0x000fe20000011406 */
[----:B------:R-:W-:Y:S01]  /*03a0*/  IMAD.SHL.U32 R2, R11, 0x40, RZ ;  /* 0x000000400b027824 */ /* 0x000fe200078e00ff */
[----:B------:R-:W-:Y:S01]  /*03b0*/  LEA.HI R241, R5, R3, RZ, 0x2 ;  /* 0x0000000305f17211 */ /* 0x000fe200078f10ff */
[----:B------:R-:W-:Y:S01]  /*03c0*/  IMAD.SHL.U32 R5, R0, 0x8, RZ ;  /* 0x0000000800057824 */ /* 0x000fe200078e00ff */
[----:B------:R-:W-:Y:S01]  /*03d0*/  LEA.HI R3, R4, R7, RZ, 0x3 ;  /* 0x0000000704037211 */ /* 0x000fe200078f18ff */
[----:B------:R-:W-:Y:S01]  /*03e0*/  STL [R1], R14 ;  /* 0x0000000e01007387 */ /* 0x000fe20000100800 */
[----:B------:R-:W-:Y:S02]  /*03f0*/  SHF.R.S32.HI R4, RZ, 0x1f, R9 ;  /* 0x0000001fff047819 */ /* 0x000fe40000011409 */
[----:B------:R-:W-:-:S02]  /*0400*/  LOP3.LUT R2, R2, 0x1c0, RZ, 0xc0, !PT ;  /* 0x000001c002027812 */ /* 0x000fc400078ec0ff */
[----:B------:R-:W-:Y:S02]  /*0410*/  LEA.HI R11, R4, R9, RZ, 0x3 ;  /* 0x00000009040b7211 */ /* 0x000fe400078f18ff */
[----:B------:R-:W-:Y:S02]  /*0420*/  LOP3.LUT R3, R3, 0xfffffff8, RZ, 0xc0, !PT ;  /* 0xfffffff803037812 */ /* 0x000fe400078ec0ff */
[----:B------:R-:W-:Y:S02]  /*0430*/  LOP3.LUT R5, R2, 0x38, R5, 0xf8, !PT ;  /* 0x0000003802057812 */ /* 0x000fe400078ef805 */
[----:B------:R-:W-:Y:S01]  /*0440*/  SHF.R.U32.HI R4, RZ, 0x3, R2 ;  /* 0x00000003ff047819 */ /* 0x000fe20000011602 */
[----:B------:R-:W-:Y:S01]  /*0450*/  IMAD.IADD R3, R7, 0x1, -R3 ;  /* 0x0000000107037824 */ /* 0x000fe200078e0a03 */
[----:B------:R-:W-:Y:S02]  /*0460*/  LOP3.LUT R2, R11, 0xfffffff8, RZ, 0xc0, !PT ;  /* 0xfffffff80b027812 */ /* 0x000fe400078ec0ff */
[----:B------:R-:W-:-:S02]  /*0470*/  LOP3.LUT P4, RZ, R0, 0x2, RZ, 0xc0, !PT ;  /* 0x0000000200ff7812 */ /* 0x000fc4000788c0ff */
[C---:B------:R-:W-:Y:S01]  /*0480*/  LOP3.LUT P3, RZ, R0.reuse, 0x4, RZ, 0xc0, !PT ;  /* 0x0000000400ff7812 */ /* 0x040fe2000786c0ff */
[----:B------:R-:W-:Y:S01]  /*0490*/  IMAD.SHL.U32 R0, R0, 0x40, RZ ;  /* 0x0000004000007824 */ /* 0x000fe200078e00ff */
[----:B------:R-:W-:Y:S01]  /*04a0*/  LOP3.LUT R7, R5, R4, RZ, 0x3c, !PT ;  /* 0x0000000405077212 */ /* 0x000fe200078e3cff */
[----:B------:R-:W-:Y:S01]  /*04b0*/  IMAD.IADD R9, R9, 0x1, -R2 ;  /* 0x0000000109097824 */ /* 0x000fe200078e0a02 */
[----:B------:R-:W-:Y:S01]  /*04c0*/  LOP3.LUT R4, R3, 0x1, RZ, 0xc0, !PT ;  /* 0x0000000103047812 */ /* 0x000fe200078ec0ff */
[----:B------:R-:W-:Y:S01]  /*04d0*/  IMAD.SHL.U32 R2, R14, 0x10, RZ ;  /* 0x000000100e027824 */ /* 0x000fe200078e00ff */
[----:B------:R-:W-:Y:S01]  /*04e0*/  LOP3.LUT R0, R0, 0x1c0, RZ, 0xc0, !PT ;  /* 0x000001c000007812 */ /* 0x000fe200078ec0ff */
[----:B------:R-:W-:Y:S01]  /*04f0*/  IMAD.SHL.U32 R5, R13, 0x8, RZ ;  /* 0x000000080d057824 */ /* 0x000fe200078e00ff */
[----:B------:R-:W-:Y:S02]  /*0500*/  SHF.R.S32.HI R249, RZ, 0x7, R249 ;  /* 0x00000007fff97819 */ /* 0x000fe400000114f9 */
[----:B------:R-:W-:-:S02]  /*0510*/  LOP3.LUT R175, R0, 0x8, R10, 0xf8, !PT ;  /* 0x0000000800af7812 */ /* 0x000fc400078ef80a */
[----:B------:R-:W-:Y:S02]  /*0520*/  LOP3.LUT R6, R0, 0x30, R2, 0xf8, !PT ;  /* 0x0000003000067812 */ /* 0x000fe400078ef802 */
[----:B------:R-:W-:Y:S02]  /*0530*/  SHF.R.U32.HI R0, RZ, 0x3, R0 ;  /* 0x00000003ff007819 */ /* 0x000fe40000011600 */
[----:B------:R-:W-:Y:S02]  /*0540*/  ISETP.NE.U32.AND P0, PT, R4, 0x1, PT ;  /* 0x000000010400780c */ /* 0x000fe40003f05070 */
[----:B------:R-:W-:Y:S01]  /*0550*/  LEA.HI.SX32 R241, R241, R2, 0x1e ;  /* 0x00000002f1f17211 */ /* 0x000fe200078ff2ff */
[----:B------:R-:W-:Y:S01]  /*0560*/  IMAD R2, R249, 0x1000, R172 ;  /* 0x00001000f9027824 */ /* 0x000fe200078e02ac */
[----:B------:R-:W-:Y:S02]  /*0570*/  LOP3.LUT R175, R175, R0, RZ, 0x3c, !PT ;  /* 0x00000000afaf7212 */ /* 0x000fe400078e3cff */
        /* <DEDUP_REMOVED lines=10> */
[----:B------:R-:W-:Y:S01]  /*0620*/  LOP3.LUT R2, R2, 0x8, RZ, 0xc0, !PT ;  /* 0x0000000802027812 */ /* 0x000fe200078ec0ff */
[----:B------:R-:W-:Y:S01]  /*0630*/  IMAD.SHL.U32 R185, R185, 0x8, RZ ;  /* 0x00000008b9b97824 */ /* 0x000fe200078e00ff */
[----:B------:R-:W-:Y:S01]  /*0640*/  SHF.R.U32.HI R3, RZ, 0x3, R0 ;  /* 0x00000003ff037819 */ /* 0x000fe20000011600 */
[----:B------:R-:W-:Y:S01]  /*0650*/  IMAD.SHL.U32 R6, R11, 0x40, RZ ;  /* 0x000000400b067824 */ /* 0x000fe200078e00ff */
[----:B------:R-:W-:Y:S01]  /*0660*/  LOP3.LUT R8, R2, 0x10, R4, 0xf8, !PT ;  /* 0x0000001002087812 */ /* 0x000fe200078ef804 */
[--C-:B------:R-:W-:Y:S01]  /*0670*/  IMAD R4, R14, 0x400, R5.reuse ;  /* 0x000004000e047824 */ /* 0x100fe200078e0205 */
[-C--:B------:R-:W-:Y:S01]  /*0680*/  LOP3.LUT R7, R3, R0.reuse, R2, 0x1e, !PT ;  /* 0x0000000003077212 */ /* 0x080fe200078e1e02 */
[----:B------:R-:W-:Y:S01]  /*0690*/  IMAD.SHL.U32 R2, R9, 0x40, RZ ;  /* 0x0000004009027824 */ /* 0x000fe200078e00ff */
[----:B------:R-:W-:Y:S01]  /*06a0*/  LOP3.LUT R3, R3, R0, RZ, 0xfc, !PT ;  /* 0x0000000003037212 */ /* 0x000fe200078efcff */
[----:B------:R-:W-:Y:S01]  /*06b0*/  IMAD R0, R249, 0x2000, R5 ;  /* 0x00002000f9007824 */ /* 0x000fe200078e0205 */
[----:B------:R-:W-:Y:S01]  /*06c0*/  SEL R177, R232, 0xffffffe0, !P4 ;  /* 0xffffffe0e8b17807 */ /* 0x000fe20006000000 */
[----:B------:R-:W-:Y:S01]  /*06d0*/  IMAD.IADD R7, R4, 0x1, R7 ;  /* 0x0000000104077824 */ /* 0x000fe200078e0207 */
[----:B------:R-:W-:Y:S01]  /*06e0*/  LOP3.LUT R2, R2, 0x1c0, RZ, 0xc0, !PT ;  /* 0x000001c002027812 */ /* 0x000fe200078ec0ff */
[----:B------:R-:W-:Y:S01]  /*06f0*/  IMAD R0, R14, 0x400, R0 ;  /* 0x000004000e007824 */ /* 0x000fe200078e0200 */
[----:B------:R-:W-:-:S02]  /*0700*/  SEL R232, R232, 0xffffffe0, !P1 ;  /* 0xffffffe0e8e87807 */ /* 0x000fc40004800000 */
[----:B------:R-:W-:Y:S01]  /*0710*/  LOP3.LUT R185, R2, 0x8, R185, 0xf8, !PT ;  /* 0x0000000802b97812 */ /* 0x000fe200078ef8b9 */
[----:B------:R-:W-:Y:S01]  /*0720*/  IMAD.IADD R228, R3, 0x1, R0 ;  /* 0x0000000103e47824 */ /* 0x000fe200078e0200 */
[--C-:B------:R-:W-:Y:S02]  /*0730*/  SHF.R.U32.HI R3, RZ, 0x3, R2.reuse ;  /* 0x00000003ff037819 */ /* 0x100fe40000011602 */
[----:B------:R-:W-:Y:S02]  /*0740*/  LOP3.LUT R0, R6, 0xfffffe00, RZ, 0xc0, !PT ;  /* 0xfffffe0006007812 */ /* 0x000fe400078ec0ff */
[----:B------:R-:W-:Y:S02]  /*0750*/  LOP3.LUT R2, R3, R8, R2, 0x1e, !PT ;  /* 0x0000000803027212 */ /* 0x000fe400078e1e02 */
[----:B------:R-:W-:Y:S01]  /*0760*/  LOP3.LUT R185, R185, R3, RZ, 0x3c, !PT ;  /* 0x00000003b9b97212 */ /* 0x000fe200078e3cff */
[----:B------:R-:W-:Y:S01]  /*0770*/  IMAD.MOV.U32 R3, RZ, RZ, 0x440 ;  /* 0x00000440ff037424 */ /* 0x000fe200078e00ff */
[----:B------:R-:W-:Y:S01]  /*0780*/  LOP3.LUT R183, R2, R0, RZ, 0xfc, !PT ;  /* 0x0000000002b77212 */ /* 0x000fe200078efcff */
[----:B------:R-:W-:Y:S01]  /*0790*/  IMAD.MOV.U32 R2, RZ, RZ, 0x40 ;  /* 0x00000040ff027424 */ /* 0x000fe200078e00ff */
[----:B------:R-:W-:Y:S01]  /*07a0*/  LEA R7, R7, UR4, 0x1 ;  /* 0x0000000407077c11 */ /* 0x000fe2000f8e08ff */
[----:B------:R-:W-:Y:S01]  /*07b0*/  IMAD R4, R14, 0x400, R0 ;  /* 0x000004000e047824 */ /* 0x000fe200078e0200 */
[----:B------:R-:W-:-:S02]  /*07c0*/  SEL R3, R3, 0x3c0, !P2 ;  /* 0x000003c003037807 */ /* 0x000fc40005000000 */
[----:B------:R-:W-:Y:S01]  /*07d0*/  SEL R176, R2, 0xffffffc0, !P3 ;  /* 0xffffffc002b07807 */ /* 0x000fe20005800000 */
[----:B------:R-:W-:Y:S01]  /*07e0*/  IMAD.IADD R185, R4, 0x1, R185 ;  /* 0x0000000104b97824 */ /* 0x000fe200078e02b9 */
[----:B------:R-:W-:Y:S01]  /*07f0*/  SEL R2, R2, 0xffffffc0, !P2 ;  /* 0xffffffc002027807 */ /* 0x000fe20005000000 */
[--C-:B------:R-:W-:Y:S01]  /*0800*/  IMAD.IADD R4, R232, 0x1, R7.reuse ;  /* 0x00000001e8047824 */ /* 0x100fe200078e0207 */
[----:B------:R-:W-:Y:S01]  /*0810*/  STL [R1+0x4], R7 ;  /* 0x0000040701007387 */ /* 0x000fe20000100800 */
[C---:B------:R-:W-:Y:S01]  /*0820*/  VIADD R10, R7.reuse, 0x420 ;  /* 0x00000420070a7836 */ /* 0x040fe20000000000 */
[----:B------:R-:W-:Y:S01]  /*0830*/  LEA R228, R228, UR5, 0x1 ;  /* 0x00000005e4e47c11 */ /* 0x000fe2000f8e08ff */
[----:B------:R-:W-:Y:S01]  /*0840*/  IMAD.IADD R6, R2, 0x1, R7 ;  /* 0x0000000102067824 */ /* 0x000fe200078e0207 */
[----:B------:R-:W-:Y:S01]  /*0850*/  SEL R230, R230, 0x10, !P0 ;  /* 0x00000010e6e67807 */ /* 0x000fe20004000000 */
[----:B------:R-:W-:Y:S01]  /*0860*/  IMAD.IADD R0, R7, 0x1, R3 ;  /* 0x0000000107007824 */ /* 0x000fe200078e0203 */
[----:B------:R-:W-:Y:S01]  /*0870*/  LEA R175, R175, UR4, 0x1 ;  /* 0x00000004afaf7c11 */ /* 0x000fe2000f8e08ff */
[C---:B------:R-:W-:Y:S01]  /*0880*/  VIADD R5, R7.reuse, 0x2020 ;  /* 0x0000202007057836 */ /* 0x040fe20000000000 */
[----:B------:R-:W-:Y:S01]  /*0890*/  STL [R1+0x18], R6 ;  /* 0x0000180601007387 */ /* 0x000fe20000100800 */
[C---:B------:R-:W-:Y:S01]  /*08a0*/  @P1 VIADD R10, R7.reuse, 0x3e0 ;  /* 0x000003e0070a1836 */ /* 0x040fe20000000000 */
[----:B------:R-:W-:Y:S01]  /*08b0*/  LEA R172, R172, UR5, 0x1 ;  /* 0x00000005acac7c11 */ /* 0x000fe2000f8e08ff */
[C---:B------:R-:W-:Y:S01]  /*08c0*/  VIADD R9, R7.reuse, 0x2420 ;  /* 0x0000242007097836 */ /* 0x040fe20000000000 */
[----:B------:R1:W-:Y:S01]  /*08d0*/  STL [R1+0x34], R4 ;  /* 0x0000340401007387 */ /* 0x0003e20000100800 */
[----:B------:R-:W-:-:S02]  /*08e0*/  @P1 VIADD R5, R7, 0x1fe0 ;  /* 0x00001fe007051836 */ /* 0x000fc40000000000 */
[C---:B------:R-:W-:Y:S01]  /*08f0*/  VIADD R8, R7.reuse, 0x2040 ;  /* 0x0000204007087836 */ /* 0x040fe20000000000 */
[----:B------:R-:W-:Y:S01]  /*0900*/  STL [R1+0x14], R0 ;  /* 0x0000140001007387 */ /* 0x000fe20000100800 */
[C---:B------:R-:W-:Y:S02]  /*0910*/  @P1 VIADD R9, R7.reuse, 0x23e0 ;  /* 0x000023e007091836 */ /* 0x040fe40000000000 */
[----:B------:R-:W-:Y:S01]  /*0920*/  @P2 VIADD R8, R7, 0x1fc0 ;  /* 0x00001fc007082836 */ /* 0x000fe20000000000 */
[----:B------:R-:W-:Y:S01]  /*0930*/  STL [R1+0x20], R10 ;  /* 0x0000200a01007387 */ /* 0x000fe20000100800 */
[C---:B------:R-:W-:Y:S02]  /*0940*/  IMAD.IADD R229, R228.reuse, 0x1, R2 ;  /* 0x00000001e4e57824 */ /* 0x040fe400078e0202 */
[----:B------:R-:W-:Y:S01]  /*0950*/  IMAD.IADD R231, R228, 0x1, R230 ;  /* 0x00000001e4e77824 */ /* 0x000fe200078e02e6 */
        /* <DEDUP_REMOVED lines=14> */
[C---:B------:R-:W-:Y:S02]  /*0a40*/  IMAD.IADD R6, R232.reuse, 0x1, R0 ;  /* 0x00000001e8067824 */ /* 0x040fe400078e0200 */
[----:B------:R-:W-:Y:S01]  /*0a50*/  IMAD.SHL.U32 R0, R183, 0x2, RZ ;  /* 0x00000002b7007824 */ /* 0x000fe200078e00ff */
[----:B------:R1:W-:Y:S01]  /*0a60*/  STL [R1+0x30], R4 ;  /* 0x0000300401007387 */ /* 0x0003e20000100800 */
[----:B------:R-:W-:Y:S02]  /*0a70*/  IMAD.IADD R232, R232, 0x1, R230 ;  /* 0x00000001e8e87824 */ /* 0x000fe400078e02e6 */
[----:B------:R-:W-:Y:S01]  /*0a80*/  VIADD R184, R0, UR4 ;  /* 0x0000000400b87c36 */ /* 0x000fe20008000000 */
[----:B------:R2:W-:Y:S01]  /*0a90*/  STL [R1+0x2c], R6 ;  /* 0x00002c0601007387 */ /* 0x0005e20000100800 */
[----:B-1----:R-:W-:-:S02]  /*0aa0*/  IMAD.IADD R4, R2, 0x1, R5 ;  /* 0x0000000102047824 */ /* 0x002fc400078e0205 */
[----:B------:R-:W-:-:S03]  /*0ab0*/  IMAD.IADD R2, R3, 0x1, R5 ;  /* 0x0000000103027824 */ /* 0x000fc600078e0205 */
[----:B------:R2:W-:Y:S04]  /*0ac0*/  STL [R1+0x28], R4 ;  /* 0x0000280401007387 */ /* 0x0005e80000100800 */
[----:B------:R2:W-:Y:S02]  /*0ad0*/  STL [R1+0x24], R2 ;  /* 0x0000240201007387 */ /* 0x0005e40000100800 */
.L_x_988:
        /* <DEDUP_REMOVED lines=9> */
[----:B--23--:R-:W2:Y:S01]  /*0b70*/  @P1 LDC.64 R4, c[0x0][0x300] ;  /* 0x0000c000ff041b82 */ /* 0x00cea20000000a00 */
        /* <DEDUP_REMOVED lines=95> */
.L_x_981:
[----:B------:R-:W-:Y:S01]  /*1170*/  UIMAD UR32, UR22, UR30, UR23 ;  /* 0x0000001e162072a4 */ /* 0x000fe2000f8e0217 */
[----:B------:R-:W-:-:S03]  /*1180*/  ULDC UR50, c[0x0][0x2d4] ;  /* 0x0000b50000327ab9 */ /* 0x000fc60000000800 */
[----:B------:R-:W-:-:S12]  /*1190*/  UIMAD UR32, UR32, UR50, URZ ;  /* 0x00000032202072a4 */ /* 0x000fd8000f8e023f */
.L_x_982:
[----:B------:R-:W1:Y:S01]  /*11a0*/  S2R R27, SR_TID.X ;  /* 0x00000000001b7919 */ /* 0x000e620000002100 */
[----:B------:R-:W-:Y:S01]  /*11b0*/  UIMAD UR8, UR30, UR12, URZ ;  /* 0x0000000c1e0872a4 */ /* 0x000fe2000f8e023f */
[----:B------:R-:W-:Y:S01]  /*11c0*/  IMAD.U32 R10, RZ, RZ, UR9 ;  /* 0x00000009ff0a7e24 */ /* 0x000fe2000f8e00ff */
[----:B------:R-:W2:Y:S01]  /*11d0*/  LDC.64 R18, c[0x0][0x418] ;  /* 0x00010600ff127b82 */ /* 0x000ea20000000a00 */
[----:B------:R-:W-:Y:S01]  /*11e0*/  IMAD.U32 R4, RZ, RZ, UR6 ;  /* 0x00000006ff047e24 */ /* 0x000fe2000f8e00ff */
[----:B------:R-:W-:Y:S01]  /*11f0*/  USHF.L.U32 UR7, UR8, 0x7, URZ ;  /* 0x0000000708077899 */ /* 0x000fe2000800063f */
[----:B------:R-:W-:Y:S01]  /*1200*/  CS2R R126, SRZ ;  /* 0x00000000007e7805 */ /* 0x000fe2000001ff00 */
[----:B------:R-:W-:Y:S01]  /*1210*/  UIADD3 UR4, UP1, UR37, UR4, URZ ;  /* 0x0000000425047290 */ /* 0x000fe2000ff3e03f */
[----:B------:R-:W-:Y:S01]  /*1220*/  CS2R R124, SRZ ;  /* 0x00000000007c7805 */ /* 0x000fe2000001ff00 */
[----:B------:R-:W-:Y:S01]  /*1230*/  USHF.R.S32.HI UR6, URZ, 0x1f, UR7 ;  /* 0x0000001f3f067899 */ /* 0x000fe20008011407 */
[----:B------:R-:W-:Y:S01]  /*1240*/  CS2R R130, SRZ ;  /* 0x0000000000827805 */ /* 0x000fe2000001ff00 */
[----:B------:R-:W3:Y:S01]  /*1250*/  LDC.64 R20, c[0x0][0x228] ;  /* 0x00008a00ff147b82 */ /* 0x000ee20000000a00 */
[----:B------:R-:W-:Y:S01]  /*1260*/  UIMAD.WIDE UR50, UR22, UR50, UR42 ;  /* 0x00000032163272a5 */ /* 0x000fe2000f8e022a */
[----:B------:R-:W-:Y:S01]  /*1270*/  CS2R R128, SRZ ;  /* 0x0000000000807805 */ /* 0x000fe2000001ff00 */
[----:B------:R-:W-:Y:S01]  /*1280*/  UIMAD.WIDE.U32 UR48, UR12, UR30, URZ ;  /* 0x0000001e0c3072a5 */ /* 0x000fe2000f8e003f */
[----:B------:R-:W-:Y:S01]  /*1290*/  CS2R R122, SRZ ;  /* 0x00000000007a7805 */ /* 0x000fe2000001ff00 */
[----:B------:R-:W-:Y:S01]  /*12a0*/  ULDC.64 UR18, c[0x0][0x240] ;  /* 0x0000900000127ab9 */ /* 0x000fe20000000a00 */
[----:B------:R-:W-:Y:S01]  /*12b0*/  UIADD3 UR13, UP0, UR50, UR13, URZ ;  /* 0x0000000d320d7290 */ /* 0x000fe2000ff1e03f */
[----:B------:R-:W-:Y:S01]  /*12c0*/  CS2R R120, SRZ ;  /* 0x0000000000787805 */ /* 0x000fe2000001ff00 */
[----:B------:R-:W-:Y:S01]  /*12d0*/  ULDC.64 UR14, c[0x0][0x420] ;  /* 0x00010800000e7ab9 */ /* 0x000fe20000000a00 */
[----:B------:R-:W-:Y:S01]  /*12e0*/  IMAD.U32 R16, RZ, RZ, UR48 ;  /* 0x00000030ff107e24 */ /* 0x000fe2000f8e00ff */
[----:B------:R-:W-:Y:S01]  /*12f0*/  ULDC.64 UR10, c[0x0][0x428] ;  /* 0x00010a00000a7ab9 */ /* 0x000fe20000000a00 */
[----:B------:R-:W-:Y:S01]  /*1300*/  IMAD.U32 R17, RZ, RZ, UR49 ;  /* 0x00000031ff117e24 */ /* 0x000fe2000f8e00ff */
[----:B------:R-:W-:Y:S01]  /*1310*/  ULDC.64 UR16, c[0x0][0x258] ;  /* 0x0000960000107ab9 */ /* 0x000fe20000000a00 */
[----:B------:R-:W-:Y:S01]  /*1320*/  UIADD3.X UR39, UR44, UR39, URZ, UP1, !UPT ;  /* 0x000000272c277290 */ /* 0x000fe20008ffe43f */
[----:B------:R-:W-:Y:S01]  /*1330*/  CS2R R118, SRZ ;  /* 0x0000000000767805 */ /* 0x000fe2000001ff00 */
[----:B------:R-:W-:Y:S01]  /*1340*/  UIADD3 UR33, UR42, UR33, URZ ;  /* 0x000000212a217290 */ /* 0x000fe2000fffe03f */
[----:B------:R-:W-:Y:S01]  /*1350*/  CS2R R116, SRZ ;  /* 0x0000000000747805 */ /* 0x000fe2000001ff00 */
[----:B------:R-:W-:Y:S01]  /*1360*/  UIADD3 UR32, UR42, UR32, URZ ;  /* 0x000000202a207290 */ /* 0x000fe2000fffe03f */
[----:B------:R-:W-:-:S02]  /*1370*/  CS2R R110, SRZ ;  /* 0x00000000006e7805 */ /* 0x000fc4000001ff00 */
[----:B------:R-:W-:Y:S02]  /*1380*/  CS2R R108, SRZ ;  /* 0x00000000006c7805 */ /* 0x000fe4000001ff00 */
[----:B------:R-:W-:Y:S02]  /*1390*/  CS2R R114, SRZ ;  /* 0x0000000000727805 */ /* 0x000fe4000001ff00 */
[----:B-1----:R-:W-:Y:S02]  /*13a0*/  SHF.R.S32.HI R28, RZ, 0x1f, R27 ;  /* 0x0000001fff1c7819 */ /* 0x002fe4000001141b */
[----:B------:R-:W-:Y:S02]  /*13b0*/  CS2R R112, SRZ ;  /* 0x0000000000707805 */ /* 0x000fe4000001ff00 */
[----:B------:R-:W-:Y:S02]  /*13c0*/  CS2R R106, SRZ ;  /* 0x00000000006a7805 */ /* 0x000fe4000001ff00 */
[----:B------:R-:W-:-:S02]  /*13d0*/  CS2R R104, SRZ ;  /* 0x0000000000687805 */ /* 0x000fc4000001ff00 */
[CC--:B------:R-:W-:Y:S02]  /*13e0*/  LEA.HI R2, R28.reuse, R27.reuse, RZ, 0x5 ;  /* 0x0000001b1c027211 */ /* 0x0c0fe400078f28ff */
[----:B------:R-:W-:Y:S02]  /*13f0*/  CS2R R102, SRZ ;  /* 0x0000000000667805 */ /* 0x000fe4000001ff00 */
[----:B------:R-:W-:Y:S02]  /*1400*/  LEA.HI R8, R28, R27, RZ, 0x3 ;  /* 0x0000001b1c087211 */ /* 0x000fe400078f18ff */
[----:B------:R-:W-:Y:S02]  /*1410*/  CS2R R100, SRZ ;  /* 0x0000000000647805 */ /* 0x000fe4000001ff00 */
[----:B------:R-:W-:Y:S02]  /*1420*/  LOP3.LUT R0, R2, 0xffffffe0, RZ, 0xc0, !PT ;  /* 0xffffffe002007812 */ /* 0x000fe400078ec0ff */
[----:B------:R-:W-:-:S02]  /*1430*/  CS2R R94, SRZ ;  /* 0x00000000005e7805 */ /* 0x000fc4000001ff00 */
[----:B------:R-:W-:Y:S02]  /*1440*/  SHF.R.S32.HI R2, RZ, 0x5, R2 ;  /* 0x00000005ff027819 */ /* 0x000fe40000011402 */
[----:B------:R-:W-:Y:S02]  /*1450*/  CS2R R92, SRZ ;  /* 0x00000000005c7805 */ /* 0x000fe4000001ff00 */
[----:B------:R-:W-:Y:S01]  /*1460*/  CS2R R98, SRZ ;  /* 0x0000000000627805 */ /* 0x000fe2000001ff00 */
[----:B------:R-:W-:Y:S01]  /*1470*/  IMAD.IADD R242, R27, 0x1, -R0 ;  /* 0x000000011bf27824 */ /* 0x000fe200078e0a00 */
[----:B------:R-:W-:Y:S02]  /*1480*/  CS2R R96, SRZ ;  /* 0x0000000000607805 */ /* 0x000fe4000001ff00 */
[----:B------:R-:W-:Y:S02]  /*1490*/  CS2R R90, SRZ ;  /* 0x00000000005a7805 */ /* 0x000fe4000001ff00 */
[----:B------:R-:W-:Y:S01]  /*14a0*/  CS2R R88, SRZ ;  /* 0x0000000000587805 */ /* 0x000fe2000001ff00 */
[----:B------:R-:W-:Y:S01]  /*14b0*/  IMAD R0, R2, UR8, R242 ;  /* 0x0000000802007c24 */ /* 0x000fe2000f8e02f2 */
[----:B------:R-:W-:Y:S01]  /*14c0*/  SHF.R.S32.HI R2, RZ, 0x3, R8 ;  /* 0x00000003ff027819 */ /* 0x000fe20000011408 */
[----:B------:R-:W-:Y:S01]  /*14d0*/  ULDC.64 UR8, c[0x0][0x248] ;  /* 0x0000920000087ab9 */ /* 0x000fe20000000a00 */
[----:B------:R-:W-:Y:S01]  /*14e0*/  LOP3.LUT R8, R8, 0xfffffff8, RZ, 0xc0, !PT ;  /* 0xfffffff808087812 */ /* 0x000fe200078ec0ff */
[----:B------:R-:W-:Y:S01]  /*14f0*/  IMAD.U32 R22, RZ, RZ, UR8 ;  /* 0x00000008ff167e24 */ /* 0x000fe2000f8e00ff */
[----:B------:R-:W-:Y:S01]  /*1500*/  IADD3 R10, P2, P0, R0, UR7, R10 ;  /* 0x00000007000a7c10 */ /* 0x000fe2000f85e00a */
[----:B------:R-:W-:Y:S01]  /*1510*/  IMAD.WIDE.U32 R6, R2, UR8, RZ ;  /* 0x0000000802067c25 */ /* 0x000fe2000f8e00ff */
[----:B------:R-:W-:-:S02]  /*1520*/  SHF.R.S32.HI R0, RZ, 0x1f, R0 ;  /* 0x0000001fff007819 */ /* 0x000fc40000011400 */
[----:B------:R-:W-:Y:S02]  /*1530*/  CS2R R86, SRZ ;  /* 0x0000000000567805 */ /* 0x000fe4000001ff00 */
[----:B------:R-:W-:Y:S02]  /*1540*/  SHF.R.S32.HI R12, RZ, 0x1f, R2 ;  /* 0x0000001fff0c7819 */ /* 0x000fe40000011402 */
[----:B------:R-:W-:Y:S02]  /*1550*/  CS2R R84, SRZ ;  /* 0x0000000000547805 */ /* 0x000fe4000001ff00 */
[----:B------:R-:W-:Y:S01]  /*1560*/  IADD3.X R0, R0, UR6, R4, P2, P0 ;  /* 0x0000000600007c10 */ /* 0x000fe200097e0404 */
[----:B------:R-:W-:Y:S01]  /*1570*/  ULDC.64 UR6, c[0x0][0x250] ;  /* 0x0000940000067ab9 */ /* 0x000fe20000000a00 */
[----:B------:R-:W-:Y:S01]  /*1580*/  IADD3 R10, P0, R10, R11, RZ ;  /* 0x0000000b0a0a7210 */ /* 0x000fe20007f1e0ff */
[----:B------:R-:W-:Y:S01]  /*1590*/  IMAD.WIDE.U32 R4, R2, UR6, RZ ;  /* 0x0000000602047c25 */ /* 0x000fe2000f8e00ff */
[----:B------:R-:W-:-:S02]  /*15a0*/  CS2R R78, SRZ ;  /* 0x00000000004e7805 */ /* 0x000fc4000001ff00 */
[----:B------:R-:W-:Y:S02]  /*15b0*/  CS2R R76, SRZ ;  /* 0x00000000004c7805 */ /* 0x000fe4000001ff00 */
[----:B------:R-:W-:Y:S01]  /*15c0*/  CS2R R82, SRZ ;  /* 0x0000000000527805 */ /* 0x000fe2000001ff00 */
[----:B------:R-:W-:Y:S01]  /*15d0*/  IMAD.X R11, R0, 0x1, R3, P0 ;  /* 0x00000001000b7824 */ /* 0x000fe200000e0603 */
[----:B------:R-:W-:Y:S01]  /*15e0*/  CS2R R80, SRZ ;  /* 0x0000000000507805 */ /* 0x000fe2000001ff00 */
[C---:B------:R-:W-:Y:S01]  /*15f0*/  IMAD R3, R12.reuse, UR6, RZ ;  /* 0x000000060c037c24 */ /* 0x040fe2000f8e02ff */
[----:B------:R-:W-:Y:S01]  /*1600*/  CS2R R74, SRZ ;  /* 0x00000000004a7805 */ /* 0x000fe2000001ff00 */
[----:B------:R-:W-:Y:S01]  /*1610*/  IMAD R0, R12, UR8, RZ ;  /* 0x000000080c007c24 */ /* 0x000fe2000f8e02ff */
[----:B------:R-:W-:Y:S01]  /*1620*/  CS2R R72, SRZ ;  /* 0x0000000000487805 */ /* 0x000fe2000001ff00 */
[C---:B------:R-:W-:Y:S01]  /*1630*/  IMAD R3, R2.reuse, UR7, R3 ;  /* 0x0000000702037c24 */ /* 0x040fe2000f8e0203 */
[----:B------:R-:W-:Y:S01]  /*1640*/  CS2R R70, SRZ ;  /* 0x0000000000467805 */ /* 0x000fe2000001ff00 */
[----:B------:R-:W-:Y:S01]  /*1650*/  IMAD R0, R2, UR9, R0 ;  /* 0x0000000902007c24 */ /* 0x000fe2000f8e0200 */
[----:B------:R-:W-:Y:S01]  /*1660*/  CS2R R68, SRZ ;  /* 0x0000000000447805 */ /* 0x000fe2000001ff00 */
[----:B------:R-:W-:-:S02]  /*1670*/  IMAD.IADD R5, R5, 0x1, R3 ;  /* 0x0000000105057824 */ /* 0x000fc400078e0203 */
[----:B------:R-:W-:Y:S01]  /*1680*/  IMAD.IADD R7, R7, 0x1, R0 ;  /* 0x0000000107077824 */ /* 0x000fe200078e0200 */
[----:B------:R-:W-:Y:S01]  /*1690*/  @P1 BAR.SYNC.DEFER_BLOCKING 0x0 ;  /* 0x0000000000001b1d */ /* 0x000fe20000010000 */
[----:B------:R-:W-:Y:S01]  /*16a0*/  IMAD.IADD R3, R27, 0x1, -R8 ;  /* 0x000000011b037824 */ /* 0x000fe200078e0a08 */
[----:B------:R-:W-:Y:S01]  /*16b0*/  IADD3 R0, P0, R2, UR42, RZ ;  /* 0x0000002a02007c10 */ /* 0x000fe2000ff1e0ff */
[----:B------:R-:W-:Y:S02]  /*16c0*/  IMAD.U32 R24, RZ, RZ, UR6 ;  /* 0x00000006ff187e24 */ /* 0x000fe4000f8e00ff */
[----:B------:R-:W-:Y:S01]  /*16d0*/  IMAD.SHL.U32 R2, R3, 0x8, RZ ;  /* 0x0000000803027824 */ /* 0x000fe200078e00ff */
[----:B------:R-:W-:Y:S01]  /*16e0*/  IADD3.X R12, R12, UR43, RZ, P0, !PT ;  /* 0x0000002b0c0c7c10 */ /* 0x000fe200087fe4ff */
[----:B------:R-:W-:Y:S01]  /*16f0*/  IMAD.WIDE.U32 R22, R22, UR4, R6 ;  /* 0x0000000416167c25 */ /* 0x000fe2000f8e0006 */
[----:B------:R-:W-:Y:S02]  /*1700*/  USHF.R.S32.HI UR43, URZ, 0x1f, UR12 ;  /* 0x0000001f3f2b7899 */ /* 0x000fe4000801140c */
[----:B------:R-:W-:Y:S01]  /*1710*/  SHF.R.S32.HI R3, RZ, 0x1f, R2 ;  /* 0x0000001fff037819 */ /* 0x000fe20000011402 */
[----:B------:R-:W-:Y:S01]  /*1720*/  IMAD R6, R12, UR18, RZ ;  /* 0x000000120c067c24 */ /* 0x000fe2000f8e02ff */
[----:B------:R-:W-:Y:S01]  /*1730*/  UIMAD UR43, UR43, UR30, URZ ;  /* 0x0000001e2b2b72a4 */ /* 0x000fe2000f8e023f */
[----:B------:R-:W-:-:S03]  /*1740*/  IMAD.WIDE.U32 R24, R24, UR4, R4 ;  /* 0x0000000418187c25 */ /* 0x000fc6000f8e0004 */
[----:B------:R-:W-:Y:S01]  /*1750*/  UIMAD UR45, UR45, UR12, UR43 ;  /* 0x0000000c2d2d72a4 */ /* 0x000fe2000f8e022b */
[----:B--2---:R-:W-:Y:S01]  /*1760*/  IMAD R4, R18, UR28, RZ ;  /* 0x0000001c12047c24 */ /* 0x004fe2000f8e02ff */
[----:B------:R-:W-:Y:S01]  /*1770*/  UIMAD UR12, UR27, UR10, URZ ;  /* 0x0000000a1b0c72a4 */ /* 0x000fe2000f8e023f */
[C---:B------:R-:W-:Y:S01]  /*1780*/  IMAD R6, R0.reuse, UR19, R6 ;  /* 0x0000001300067c24 */ /* 0x040fe2000f8e0206 */
[----:B------:R-:W-:Y:S01]  /*1790*/  UIADD3 UR45, UR49, UR45, URZ ;  /* 0x0000002d312d7290 */ /* 0x000fe2000fffe03f */
[----:B------:R-:W-:Y:S01]  /*17a0*/  IMAD.WIDE.U32 R8, R0, UR18, R2 ;  /* 0x0000001200087c25 */ /* 0x000fe2000f8e0002 */
[----:B------:R-:W-:Y:S02]  /*17b0*/  UIADD3.X UR43, UR51, UR46, URZ, UP0, !UPT ;  /* 0x0000002e332b7290 */ /* 0x000fe400087fe43f */
[----:B------:R-:W-:Y:S01]  /*17c0*/  UIMAD UR45, UR45, UR13, URZ ;  /* 0x0000000d2d2d72a4 */ /* 0x000fe2000f8e023f */
[----:B------:R-:W-:Y:S01]  /*17d0*/  IMAD.WIDE.U32 R16, R16, UR13, R10 ;  /* 0x0000000d10107c25 */ /* 0x000fe2000f8e000a */
[----:B------:R-:W-:-:S02]  /*17e0*/  UIMAD UR46, UR23, UR11, UR12 ;  /* 0x0000000b172e72a4 */ /* 0x000fc4000f8e020c */
[----:B------:R-:W-:Y:S01]  /*17f0*/  UIMAD UR43, UR43, UR48, UR45 ;  /* 0x000000302b2b72a4 */ /* 0x000fe2000f8e022d */
[----:B------:R-:W-:Y:S01]  /*1800*/  IMAD R10, R19, UR22, R4 ;  /* 0x00000016130a7c24 */ /* 0x000fe2000f8e0204 */
[----:B------:R-:W-:Y:S01]  /*1810*/  ULDC.64 UR12, c[0x0][0x3e0] ;  /* 0x0000f800000c7ab9 */ /* 0x000fe20000000a00 */
[----:B------:R-:W-:Y:S01]  /*1820*/  IMAD.IADD R5, R9, 0x1, R6 ;  /* 0x0000000109057824 */ /* 0x000fe200078e0206 */
[----:B------:R-:W-:Y:S01]  /*1830*/  USHF.L.U64.HI UR19, UR18, 0x6, UR19 ;  /* 0x0000000612137899 */ /* 0x000fe20008010213 */
[----:B------:R-:W-:Y:S01]  /*1840*/  IMAD.MOV.U32 R4, RZ, RZ, R8 ;  /* 0x000000ffff047224 */ /* 0x000fe200078e0008 */
[----:B------:R-:W-:Y:S01]  /*1850*/  USHF.L.U32 UR18, UR18, 0x6, URZ ;  /* 0x0000000612127899 */ /* 0x000fe2000800063f */
[----:B------:R-:W-:-:S04]  /*1860*/  IMAD.WIDE.U32 R6, R18, UR22, R2 ;  /* 0x0000001612067c25 */ /* 0x000fc8000f8e0002 */
[----:B---3--:R-:W-:-:S04]  /*1870*/  IMAD.WIDE.U32 R8, R20, UR22, R4 ;  /* 0x0000001614087c25 */ /* 0x008fc8000f8e0004 */
        /* <DEDUP_REMOVED lines=30> */
[----:B------:R-:W2:Y:S01]  /*1a60*/  LDC.64 R16, c[0x0][0x238] ;  /* 0x00008e00ff107b82 */ /* 0x000ea20000000a00 */
        /* <DEDUP_REMOVED lines=25> */
[----:B---3--:R-:W-:Y:S02]  /*1c00*/  IMAD.IADD R5, R7, 0x1, R10 ;  /* 0x0000000107057824 */ /* 0x008fe400078e020a */
[----:B------:R-:W-:Y:S02]  /*1c10*/  IMAD.MOV.U32 R4, RZ, RZ, R6 ;  /* 0x000000ffff047224 */ /* 0x000fe400078e0006 */
[----:B------:R-:W-:Y:S02]  /*1c20*/  IMAD R6, R26, UR10, RZ ;  /* 0x0000000a1a067c24 */ /* 0x000fe4000f8e02ff */
[----:B----4-:R-:W-:Y:S01]  /*1c30*/  IMAD.WIDE.U32 R8, R14, UR10, R4 ;  /* 0x0000000a0e087c25 */ /* 0x010fe2000f8e0004 */
[----:B------:R-:W-:Y:S01]  /*1c40*/  UIMAD UR10, UR39, UR8, URZ ;  /* 0x00000008270a72a4 */ /* 0x000fe2000f8e023f */
[----:B------:R-:W-:Y:S02]  /*1c50*/  IADD3 R4, P0, R236, UR18, RZ ;  /* 0x00000012ec047c10 */ /* 0x000fe4000ff1e0ff */
[----:B------:R-:W-:Y:S01]  /*1c60*/  VIADD R5, R251, 0x2000 ;  /* 0x00002000fb057836 */ /* 0x000fe20000000000 */
[----:B------:R-:W-:Y:S01]  /*1c70*/  UIMAD UR10, UR4, UR9, UR10 ;  /* 0x00000009040a72a4 */ /* 0x000fe2000f8e020a */
[----:B--2---:R-:W-:-:S02]  /*1c80*/  IMAD R7, R16, UR28, RZ ;  /* 0x0000001c10077c24 */ /* 0x004fc4000f8e02ff */
        /* <DEDUP_REMOVED lines=11> */
[----:B------:R-:W-:Y:S01]  /*1d40*/  ULDC.64 UR10, c[0x0][0x268] ;  /* 0x00009a00000a7ab9 */ /* 0x000fe20000000a00 */
[----:B------:R1:W-:Y:S01]  /*1d50*/  LDGSTS.E.BYPASS.LTC128B.128 [R15+0x1000], desc[UR40][R4.64] ;  /* 0x01000000040f7fae */ /* 0x0003e2000b901d68 */
[----:B------:R-:W-:Y:S01]  /*1d60*/  IADD3 R2, P0, R4, UR18, RZ ;  /* 0x0000001204027c10 */ /* 0x000fe2000ff1e0ff */
[----:B------:R-:W-:-:S03]  /*1d70*/  IMAD.WIDE.U32 R6, R14, UR10, R6 ;  /* 0x0000000a0e067c25 */ /* 0x000fc6000f8e0006 */
[----:B------:R-:W-:Y:S02]  /*1d80*/  IADD3.X R3, R5, UR19, RZ, P0, !PT ;  /* 0x0000001305037c10 */ /* 0x000fe400087fe4ff */
[C---:B------:R-:W-:Y:S01]  /*1d90*/  LEA R12, P0, R8.reuse, UR12, 0x1 ;  /* 0x0000000c080c7c11 */ /* 0x040fe2000f8008ff */
[----:B------:R-:W-:Y:S02]  /*1da0*/  USHF.L.U32 UR12, UR8, 0x6, URZ ;  /* 0x00000006080c7899 */ /* 0x000fe4000800063f */
[----:B------:R2:W-:Y:S01]  /*1db0*/  LDGSTS.E.BYPASS.LTC128B.128 [R15+0x2000], desc[UR40][R2.64] ;  /* 0x02000000020f7fae */ /* 0x0005e2000b901d68 */
[----:B------:R-:W-:Y:S01]  /*1dc0*/  LEA.HI.X R13, R8, UR13, R9, 0x1, P0 ;  /* 0x0000000d080d7c11 */ /* 0x000fe200080f0c09 */
[----:B-1----:R-:W-:Y:S01]  /*1dd0*/  IMAD R4, R26, UR10, RZ ;  /* 0x0000000a1a047c24 */ /* 0x002fe2000f8e02ff */
[----:B------:R-:W-:-:S03]  /*1de0*/  UIMAD UR10, UR39, UR6, URZ ;  /* 0x00000006270a72a4 */ /* 0x000fc6000f8e023f */
[----:B------:R-:W-:Y:S01]  /*1df0*/  IMAD R4, R14, UR11, R4 ;  /* 0x0000000b0e047c24 */ /* 0x000fe2000f8e0204 */
[----:B------:R-:W-:Y:S02]  /*1e00*/  UIMAD UR10, UR4, UR7, UR10 ;  /* 0x00000007040a72a4 */ /* 0x000fe4000f8e020a */
[----:B------:R-:W-:Y:S01]  /*1e10*/  USHF.L.U64.HI UR11, UR8, 0x6, UR9 ;  /* 0x00000006080b7899 */ /* 0x000fe20008010209 */
[----:B------:R-:W-:Y:S01]  /*1e20*/  IMAD.IADD R4, R7, 0x1, R4 ;  /* 0x0000000107047824 */ /* 0x000fe200078e0204 */
[----:B------:R-:W-:Y:S01]  /*1e30*/  IADD3 R7, P0, R6, R24, RZ ;  /* 0x0000001806077210 */ /* 0x000fe20007f1e0ff */
[----:B------:R-:W-:Y:S01]  /*1e40*/  ULDC.64 UR8, c[0x0][0x220] ;  /* 0x0000880000087ab9 */ /* 0x000fe20000000a00 */
[----:B--2---:R-:W-:Y:S02]  /*1e50*/  IADD3 R2, P2, R2, UR18, RZ ;  /* 0x0000001202027c10 */ /* 0x004fe4000ff5e0ff */
[----:B------:R-:W-:Y:S01]  /*1e60*/  IADD3.X R4, R4, UR10, R25, P0, !PT ;  /* 0x0000000a04047c10 */ /* 0x000fe200087fe419 */
[----:B------:R-:W-:Y:S01]  /*1e70*/  USHF.L.U32 UR10, UR6, 0x6, URZ ;  /* 0x00000006060a7899 */ /* 0x000fe2000800063f */
[----:B------:R-:W-:Y:S01]  /*1e80*/  IADD3.X R3, R3, UR19, RZ, P2, !PT ;  /* 0x0000001303037c10 */ /* 0x000fe200097fe4ff */
[----:B------:R-:W-:Y:S01]  /*1e90*/  USHF.L.U64.HI UR6, UR6, 0x6, UR7 ;  /* 0x0000000606067899 */ /* 0x000fe20008010207 */
[----:B------:R-:W-:-:S02]  /*1ea0*/  LEA R6, P0, R7, UR8, 0x1 ;  /* 0x0000000807067c11 */ /* 0x000fc4000f8008ff */
[----:B------:R-:W-:Y:S01]  /*1eb0*/  IADD3 R10, P2, R12, UR12, RZ ;  /* 0x0000000c0c0a7c10 */ /* 0x000fe2000ff5e0ff */
[----:B------:R1:W-:Y:S01]  /*1ec0*/  LDGSTS.E.BYPASS.LTC128B.128 [R15+0x3000], desc[UR40][R2.64] ;  /* 0x03000000020f7fae */ /* 0x0003e2000b901d68 */
[----:B------:R-:W-:Y:S01]  /*1ed0*/  LEA.HI.X R7, R7, UR9, R4, 0x1, P0 ;  /* 0x0000000907077c11 */ /* 0x000fe200080f0c04 */
[----:B------:R-:W-:Y:S01]  /*1ee0*/  ULDC UR7, c[0x0][0x398] ;  /* 0x0000e60000077ab9 */ /* 0x000fe20000000800 */
[----:B------:R-:W-:Y:S01]  /*1ef0*/  IADD3.X R11, R13, UR11, RZ, P2, !PT ;  /* 0x0000000b0d0b7c10 */ /* 0x000fe200097fe4ff */
[----:B------:R2:W-:Y:S01]  /*1f00*/  LDGSTS.E.BYPASS.LTC128B.128 [R0+0xc000], desc[UR40][R12.64] ;  /* 0x0c0000000c007fae */ /* 0x0005e2000b901d68 */
[----:B------:R-:W-:Y:S01]  /*1f10*/  IADD3 R8, P2, R10, UR12, RZ ;  /* 0x0000000c0a087c10 */ /* 0x000fe2000ff5e0ff */
[----:B------:R-:W-:Y:S01]  /*1f20*/  ULDC.64 UR8, c[0x0][0x478] ;  /* 0x00011e0000087ab9 */ /* 0x000fe20000000a00 */
[----:B------:R-:W-:Y:S01]  /*1f30*/  IADD3 R4, P0, R6, UR10, RZ ;  /* 0x0000000a06047c10 */ /* 0x000fe2000ff1e0ff */
[----:B------:R-:W-:Y:S01]  /*1f40*/  LDGSTS.E.BYPASS.LTC128B.128 [R0+0xd000], desc[UR40][R10.64] ;  /* 0x0d0000000a007fae */ /* 0x000fe2000b901d68 */
[----:B------:R-:W-:-:S02]  /*1f50*/  IADD3.X R9, R11, UR11, RZ, P2, !PT ;  /* 0x0000000b0b097c10 */ /* 0x000fc400097fe4ff */
[----:B------:R-:W-:-:S03]  /*1f60*/  IADD3.X R5, R7, UR6, RZ, P0, !PT ;  /* 0x0000000607057c10 */ /* 0x000fc600087fe4ff */
[----:B------:R3:W-:Y:S01]  /*1f70*/  LDGSTS.E.BYPASS.LTC128B.128 [R0+0xe000], desc[UR40][R8.64] ;  /* 0x0e00000008007fae */ /* 0x0007e2000b901d68 */
[----:B-1----:R-:W-:Y:S02]  /*1f80*/  IADD3 R2, P0, R4, UR10, RZ ;  /* 0x0000000a04027c10 */ /* 0x002fe4000ff1e0ff */
[----:B--2---:R-:W-:Y:S02]  /*1f90*/  IADD3 R12, P2, R8, UR12, RZ ;  /* 0x0000000c080c7c10 */ /* 0x004fe4000ff5e0ff */
[----:B------:R-:W-:Y:S02]  /*1fa0*/  IADD3.X R3, R5, UR6, RZ, P0, !PT ;  /* 0x0000000605037c10 */ /* 0x000fe400087fe4ff */
[----:B------:R-:W-:-:S05]  /*1fb0*/  IADD3.X R13, R9, UR11, RZ, P2, !PT ;  /* 0x0000000b090d7c10 */ /* 0x000fca00097fe4ff */
[----:B------:R1:W-:Y:S01]  /*1fc0*/  LDGSTS.E.BYPASS.LTC128B.128 [R0+0xf000], desc[UR40][R12.64] ;  /* 0x0f0000000c007fae */ /* 0x0003e2000b901d68 */
[----:B---3--:R-:W-:Y:S01]  /*1fd0*/  IADD3 R8, P0, R2, UR10, RZ ;  /* 0x0000000a02087c10 */ /* 0x008fe2000ff1e0ff */
[----:B------:R-:W-:Y:S02]  /*1fe0*/  ULDC.64 UR10, c[0x0][0x2b0] ;  /* 0x0000ac00000a7ab9 */ /* 0x000fe40000000a00 */
[----:B------:R1:W-:Y:S01]  /*1ff0*/  LDGSTS.E.BYPASS.LTC128B.128 [R0+0x10000], desc[UR40][R6.64] ;  /* 0x1000000006007fae */ /* 0x0003e2000b901d68 */
[----:B------:R-:W-:Y:S01]  /*2000*/  IADD3.X R9, R3, UR6, RZ, P0, !PT ;  /* 0x0000000603097c10 */ /* 0x000fe200087fe4ff */
[----:B------:R-:W-:Y:S02]  /*2010*/  UIADD3 UR6, -UR38, UR31, UR37 ;  /* 0x0000001f26067290 */ /* 0x000fe4000fffe125 */
[----:B------:R1:W-:Y:S01]  /*2020*/  LDGSTS.E.BYPASS.LTC128B.128 [R0+0x11000], desc[UR40][R4.64] ;  /* 0x1100000004007fae */ /* 0x0003e2000b901d68 */
[----:B------:R-:W-:Y:S02]  /*2030*/  UIMAD.WIDE UR46, UR33, 0x4, UR10 ;  /* 0x00000004212e78a5 */ /* 0x000fe4000f8e020a */
[----:B------:R-:W-:Y:S01]  /*2040*/  UIADD3 UR7, UR6, -UR7, URZ ;  /* 0x8000000706077290 */ /* 0x000fe2000fffe03f */
[----:B------:R1:W-:Y:S01]  /*2050*/  LDGSTS.E.BYPASS.LTC128B.128 [R0+0x12000], desc[UR40][R2.64] ;  /* 0x1200000002007fae */ /* 0x0003e2000b901d68 */
[----:B------:R-:W-:-:S02]  /*2060*/  UIMAD.WIDE UR32, UR32, 0x4, UR8 ;  /* 0x00000004202078a5 */ /* 0x000fc4000f8e0208 */
[----:B------:R-:W-:Y:S01]  /*2070*/  USHF.R.S32.HI UR6, URZ, 0x1f, UR7 ;  /* 0x0000001f3f067899 */ /* 0x000fe20008011407 */
[----:B------:R1:W-:Y:S03]  /*2080*/  LDGSTS.E.BYPASS.LTC128B.128 [R0+0x13000], desc[UR40][R8.64] ;  /* 0x1300000008007fae */ /* 0x0003e6000b901d68 */
[----:B------:R-:W-:Y:S01]  /*2090*/  ULEA.HI UR6, UR6, UR7, URZ, 0x7 ;  /* 0x0000000706067291 */ /* 0x000fe2000f8f383f */
[----:B------:R-:W0:Y:S03]  /*20a0*/  LDGDEPBAR ;  /* 0x00000000000079af */ /* 0x000e260000000000 */
[----:B------:R-:W-:-:S04]  /*20b0*/  USHF.R.S32.HI UR6, URZ, 0x7, UR6 ;  /* 0x000000073f067899 */ /* 0x000fc80008011406 */
[----:B------:R-:W-:-:S04]  /*20c0*/  UISETP.LT.AND UP0, UPT, URZ, UR6, UPT ;  /* 0x000000063f00728c */ /* 0x000fc8000bf01270 */
[----:B------:R-:W-:-:S04]  /*20d0*/  USEL UR6, URZ, UR6, !UP0 ;  /* 0x000000063f067287 */ /* 0x000fc8000c000000 */
[----:B------:R-:W-:-:S06]  /*20e0*/  UISETP.GT.AND UP0, UPT, UR36, UR6, UPT ;  /* 0x000000062400728c */ /* 0x000fcc000bf04270 */
[----:B------:R-:W-:-:S13]  /*20f0*/  PLOP3.LUT P0, PT, PT, PT, UP0, 0x80, 0x0 ;  /* 0x000000000000781c */ /* 0x000fda0003f0f008 */
[----:B-1----:R-:W-:Y:S05]  /*2100*/  @!P0 BRA `(.L_x_983) ;  /* 0x0000006c00f88947 */ /* 0x002fea0003800000 */
[----:B------:R-:W1:Y:S01]  /*2110*/  LDC.64 R6, c[0x0][0x3b8] ;  /* 0x0000ee00ff067b82 */ /* 0x000e620000000a00 */
[----:B------:R-:W-:Y:S01]  /*2120*/  LEA.HI R0, R28, R27, RZ, 0x4 ;  /* 0x0000001b1c007211 */ /* 0x000fe200078f20ff */
[----:B------:R-:W-:Y:S01]  /*2130*/  IMAD.MOV.U32 R2, RZ, RZ, 0x4 ;  /* 0x00000004ff027424 */ /* 0x000fe200078e00ff */
[----:B------:R-:W-:Y:S01]  /*2140*/  UIMAD UR8, UR22, UR30, UR23 ;  /* 0x0000001e160872a4 */ /* 0x000fe2000f8e0217 */
[----:B------:R-:W-:Y:S01]  /*2150*/  IMAD.MOV.U32 R240, RZ, RZ, R15 ;  /* 0x000000fffff07224 */ /* 0x000fe200078e000f */
[----:B------:R-:W-:Y:S01]  /*2160*/  UIADD3 UR13, UR37, UR31, URZ ;  /* 0x0000001f250d7290 */ /* 0x000fe2000fffe03f */
[----:B------:R-:W-:Y:S02]  /*2170*/  ULDC UR10, c[0x0][0x270] ;  /* 0x00009c00000a7ab9 */ /* 0x000fe40000000800 */
[----:B------:R-:W2:Y:S01]  /*2180*/  LDC R250, c[0x0][0x2dc] ;  /* 0x0000b700fffa7b82 */ /* 0x000ea20000000800 */
[----:B-1----:R-:W3:Y:S04]  /*2190*/  LDG.E.64 R4, desc[UR40][R6.64+0x8] ;  /* 0x0000082806047981 */ /* 0x002ee8000c1e1b00 */
[----:B------:R-:W4:Y:S01]  /*21a0*/  LDG.E.64 R6, desc[UR40][R6.64] ;  /* 0x0000002806067981 */ /* 0x000f22000c1e1b00 */
[----:B------:R-:W-:Y:S01]  /*21b0*/  LOP3.LUT R0, R0, 0xfffffff0, RZ, 0xc0, !PT ;  /* 0xfffffff000007812 */ /* 0x000fe200078ec0ff */
[----:B------:R-:W-:-:S04]  /*21c0*/  IMAD.WIDE R2, R241, R2, UR46 ;  /* 0x0000002ef1027e25 */ /* 0x000fc8000f8e0202 */
[----:B------:R-:W-:Y:S01]  /*21d0*/  IMAD.IADD R0, R27, 0x1, -R0 ;  /* 0x000000011b007824 */ /* 0x000fe200078e0a00 */
[----:B------:R-:W5:Y:S04]  /*21e0*/  LDG.E R247, desc[UR40][R2.64] ;  /* 0x0000002802f77981 */ /* 0x000f68000c1e1900 */
[----:B------:R-:W5:Y:S04]  /*21f0*/  LDG.E R246, desc[UR40][R2.64+0x20] ;  /* 0x0000202802f67981 */ /* 0x000f68000c1e1900 */
[----:B------:R-:W5:Y:S04]  /*2200*/  LDG.E R245, desc[UR40][R2.64+0x100] ;  /* 0x0001002802f57981 */ /* 0x000f68000c1e1900 */
[----:B------:R1:W5:Y:S01]  /*2210*/  LDG.E R244, desc[UR40][R2.64+0x120] ;  /* 0x0001202802f47981 */ /* 0x000362000c1e1900 */
[----:B------:R-:W-:Y:S01]  /*2220*/  USHF.L.U32 UR8, UR8, 0x5, URZ ;  /* 0x0000000508087899 */ /* 0x000fe2000800063f */
[----:B------:R-:W-:Y:S01]  /*2230*/  IMAD.MOV.U32 R181, RZ, RZ, 0x20 ;  /* 0x00000020ffb57424 */ /* 0x000fe200078e00ff */
[----:B------:R-:W-:Y:S01]  /*2240*/  UIADD3 UR13, -UR38, 0x80, UR13 ;  /* 0x00000080260d7890 */ /* 0x000fe2000fffe10d */
[----:B------:R-:W-:Y:S01]  /*2250*/  IMAD.MOV.U32 R174, RZ, RZ, 0x40 ;  /* 0x00000040ffae7424 */ /* 0x000fe200078e00ff */
[----:B------:R-:W-:Y:S01]  /*2260*/  USHF.R.S32.HI UR7, URZ, 0x1f, UR8 ;  /* 0x0000001f3f077899 */ /* 0x000fe20008011408 */
[----:B------:R-:W-:-:S02]  /*2270*/  IMAD.MOV.U32 R252, RZ, RZ, 0x40 ;  /* 0x00000040fffc7424 */ /* 0x000fc400078e00ff */
[C---:B------:R-:W-:Y:S02]  /*2280*/  IMAD.SHL.U32 R182, R185.reuse, 0x2, RZ ;  /* 0x00000002b9b67824 */ /* 0x040fe400078e00ff */
[----:B------:R-:W-:Y:S02]  /*2290*/  IMAD.SHL.U32 R180, R185, 0x2, RZ ;  /* 0x00000002b9b47824 */ /* 0x000fe400078e00ff */
[----:B------:R-:W-:Y:S01]  /*22a0*/  IMAD.MOV.U32 R127, RZ, RZ, RZ ;  /* 0x000000ffff7f7224 */ /* 0x000fe200078e00ff */
[----:B-1----:R-:W-:-:S04]  /*22b0*/  SHF.R.S32.HI R2, RZ, 0x1f, R0 ;  /* 0x0000001fff027819 */ /* 0x002fc80000011400 */
[----:B------:R-:W-:-:S04]  /*22c0*/  LEA.HI R2, R2, R0, RZ, 0x3 ;  /* 0x0000000002027211 */ /* 0x000fc800078f18ff */
[----:B------:R-:W-:-:S05]  /*22d0*/  LOP3.LUT R2, R2, 0xfffffff8, RZ, 0xc0, !PT ;  /* 0xfffffff802027812 */ /* 0x000fca00078ec0ff */
[----:B------:R-:W-:Y:S01]  /*22e0*/  IMAD.IADD R0, R0, 0x1, -R2 ;  /* 0x0000000100007824 */ /* 0x000fe200078e0a02 */
[----:B------:R-:W-:-:S04]  /*22f0*/  SHF.R.S32.HI R2, RZ, 0x1f, R242 ;  /* 0x0000001fff027819 */ /* 0x000fc800000114f2 */
[C---:B------:R-:W-:Y:S02]  /*2300*/  LOP3.LUT P0, RZ, R0.reuse, 0x2, RZ, 0xc0, !PT ;  /* 0x0000000200ff7812 */ /* 0x040fe4000780c0ff */
[----:B------:R-:W-:Y:S01]  /*2310*/  LOP3.LUT P4, RZ, R0, 0x4, RZ, 0xc0, !PT ;  /* 0x0000000400ff7812 */ /* 0x000fe2000788c0ff */
[----:B------:R-:W-:-:S05]  /*2320*/  VIADD R0, R183, 0x2000 ;  /* 0x00002000b7007836 */ /* 0x000fca0000000000 */
[----:B------:R-:W-:Y:S02]  /*2330*/  SEL R0, R0, R183, !P1 ;  /* 0x000000b700007207 */ /* 0x000fe40004800000 */
[----:B---3--:R-:W-:Y:S01]  /*2340*/  IADD3 R242, P3, P2, R4, UR8, R242 ;  /* 0x0000000804f27c10 */ /* 0x008fe2000fa7e0f2 */
[----:B------:R-:W-:-:S03]  /*2350*/  UMOV UR8, UR32 ;  /* 0x0000002000087c82 */ /* 0x000fc60008000000 */
[----:B------:R-:W-:Y:S01]  /*2360*/  IADD3.X R4, R5, UR7, R2, P3, P2 ;  /* 0x0000000705047c10 */ /* 0x000fe20009fe4402 */
[----:B------:R-:W-:Y:S01]  /*2370*/  VIADD R2, R185, 0x2000 ;  /* 0x00002000b9027836 */ /* 0x000fe20000000000 */
[----:B------:R-:W-:-:S04]  /*2380*/  UMOV UR7, UR33 ;  /* 0x0000002100077c82 */ /* 0x000fc80008000000 */
[----:B------:R-:W-:Y:S02]  /*2390*/  SEL R2, R2, R185, !P1 ;  /* 0x000000b902027207 */ /* 0x000fe40004800000 */
[----:B----4-:R-:W-:Y:S02]  /*23a0*/  R2UR UR9, R7 ;  /* 0x00000000070972ca */ /* 0x010fe400000e0000 */
[----:B------:R-:W-:-:S11]  /*23b0*/  R2UR UR11, R6 ;  /* 0x00000000060b72ca */ /* 0x000fd600000e0000 */
[----:B------:R-:W-:Y:S02]  /*23c0*/  UIADD3 UR43, UR9, -0x4498517b, URZ ;  /* 0xbb67ae85092b7890 */ /* 0x000fe4000fffe03f */
[----:B------:R-:W-:Y:S02]  /*23d0*/  UIADD3 UR44, UR11, -0x61c88647, URZ ;  /* 0x9e3779b90b2c7890 */ /* 0x000fe4000fffe03f */
[----:B------:R-:W-:Y:S02]  /*23e0*/  UIADD3 UR42, UR11, 0x3c6ef372, URZ ;  /* 0x3c6ef3720b2a7890 */ /* 0x000fe4000fffe03f */
[----:B------:R-:W-:Y:S02]  /*23f0*/  UIADD3 UR37, UR9, 0x76cf5d0a, URZ ;  /* 0x76cf5d0a09257890 */ /* 0x000fe4000fffe03f */
[----:B------:R-:W-:Y:S02]  /*2400*/  UIADD3 UR36, UR11, -0x255992d5, URZ ;  /* 0xdaa66d2b0b247890 */ /* 0x000fe4000fffe03f */
[----:B------:R-:W-:-:S02]  /*2410*/  UIADD3 UR33, UR9, 0x32370b8f, URZ ;  /* 0x32370b8f09217890 */ /* 0x000fc4000fffe03f */
[----:B------:R-:W-:Y:S02]  /*2420*/  UIADD3 UR32, UR11, 0x78dde6e4, URZ ;  /* 0x78dde6e40b207890 */ /* 0x000fe4000fffe03f */
[----:B------:R-:W-:Y:S02]  /*2430*/  UIADD3 UR31, UR9, -0x126145ec, URZ ;  /* 0xed9eba14091f7890 */ /* 0x000fe4000fffe03f */
[----:B------:R-:W-:Y:S01]  /*2440*/  UIADD3 UR30, UR11, 0x1715609d, URZ ;  /* 0x1715609d0b1e7890 */ /* 0x000fe2000fffe03f */
[----:B------:R-:W-:Y:S01]  /*2450*/  LEA R173, R0, UR5, 0x1 ;  /* 0x0000000500ad7c11 */ /* 0x000fe2000f8e08ff */
[----:B------:R-:W-:Y:S01]  /*2460*/  IMAD.WIDE.U32 R242, R242, -0x2daee0ad, RZ ;  /* 0xd2511f53f2f27825 */ /* 0x000fe200078e00ff */
[----:B------:R-:W-:Y:S01]  /*2470*/  LEA R179, R2, UR5, 0x1 ;  /* 0x0000000502b37c11 */ /* 0x000fe2000f8e08ff */
[----:B------:R-:W-:Y:S01]  /*2480*/  UIADD3 UR19, UR9, -0x56f99767, URZ ;  /* 0xa906689909137890 */ /* 0x000fe2000fffe03f */
[----:B------:R-:W-:Y:S01]  /*2490*/  LOP3.LUT R248, R4, UR11, RZ, 0x3c, !PT ;  /* 0x0000000b04f87c12 */ /* 0x000fe2000f8e3cff */
[----:B------:R-:W-:Y:S01]  /*24a0*/  UIADD3 UR18, UR11, -0x4ab325aa, URZ ;  /* 0xb54cda560b127890 */ /* 0x000fe2000fffe03f */
[----:B------:R-:W-:Y:S01]  /*24b0*/  SEL R181, R181, 0xffffffe0, !P0 ;  /* 0xffffffe0b5b57807 */ /* 0x000fe20004000000 */
[----:B------:R-:W-:Y:S01]  /*24c0*/  UIADD3 UR17, UR9, 0x646e171e, URZ ;  /* 0x646e171e09117890 */ /* 0x000fe2000fffe03f */
[----:B------:R-:W-:Y:S01]  /*24d0*/  SEL R174, R174, 0xffffffc0, !P4 ;  /* 0xffffffc0aeae7807 */ /* 0x000fe20006000000 */
[----:B------:R-:W-:Y:S01]  /*24e0*/  ULDC.U8 UR16, c[0x0][0x388] ;  /* 0x0000e20000107ab9 */ /* 0x000fe20000000000 */
[----:B------:R-:W-:Y:S01]  /*24f0*/  SEL R252, R252, 0xffffffc0, !P4 ;  /* 0xffffffc0fcfc7807 */ /* 0x000fe20006000000 */
[----:B--2---:R-:W-:-:S08]  /*2500*/  ULDC UR15, c[0x0][0x2ec] ;  /* 0x0000bb00000f7ab9 */ /* 0x004fd00000000800 */
.L_x_986:
[----:B-----5:R-:W-:Y:S01]  /*2510*/  FSETP.NEU.FTZ.AND P0, PT, R247, -INF , PT ;  /* 0xff800000f700780b */ /* 0x020fe20003f1d000 */
[----:B------:R-:W0:Y:S01]  /*2520*/  LDGDEPBAR ;  /* 0x00000000000079af */ /* 0x000e220000000000 */
[----:B------:R-:W-:Y:S01]  /*2530*/  FSETP.NEU.FTZ.AND P2, PT, R246, -INF , PT ;  /* 0xff800000f600780b */ /* 0x000fe20003f5d000 */
[C---:B------:R-:W-:Y:S01]  /*2540*/  IMAD.IADD R0, R179.reuse, 0x1, R181 ;  /* 0x00000001b3007824 */ /* 0x040fe200078e02b5 */
[----:B------:R-:W-:Y:S05]  /*2550*/  USHF.L.U32 UR12, UR14, 0x7, URZ ;  /* 0x000000070e0c7899 */ /* 0x000fea000800063f */
[----:B------:R-:W2:Y:S01]  /*2560*/  LDL R188, [R1] ;  /* 0x0000000001bc7983 */ /* 0x000ea20000100800 */
[----:B------:R-:W-:Y:S01]  /*2570*/  IMAD.IADD R168, R179, 0x1, R174 ;  /* 0x00000001b3a87824 */ /* 0x000fe200078e02ae */
[----:B------:R-:W-:Y:S01]  /*2580*/  UISETP.GT.AND UP3, UPT, UR14, UR6, UPT ;  /* 0x000000060e00728c */ /* 0x000fe2000bf64270 */
[----:B------:R-:W-:Y:S01]  /*2590*/  IMAD.U32 R3, RZ, RZ, UR24 ;  /* 0x00000018ff037e24 */ /* 0x000fe2000f8e00ff */
[----:B------:R-:W-:Y:S01]  /*25a0*/  UISETP.GE.AND UP0, UPT, UR12, UR13, UPT ;  /* 0x0000000d0c00728c */ /* 0x000fe2000bf06270 */
[----:B------:R-:W-:Y:S02]  /*25b0*/  IMAD.MOV.U32 R194, RZ, RZ, 0x8 ;  /* 0x00000008ffc27424 */ /* 0x000fe400078e00ff */
[----:B------:R-:W-:Y:S03]  /*25c0*/  IMAD.MOV.U32 R195, RZ, RZ, 0x40 ;  /* 0x00000040ffc37424 */ /* 0x000fe600078e00ff */
[----:B------:R-:W-:Y:S05]  /*25d0*/  PLOP3.LUT P3, PT, PT, PT, UP0, 0x80, 0x0 ;  /* 0x000000000000781c */ /* 0x000fea0003f6f008 */
[----:B------:R-:W-:Y:S02]  /*25e0*/  @!UP0 ULDC UR11, c[0x0][0x2c4] ;  /* 0x0000b100000b8ab9 */ /* 0x000fe40000000800 */
[----:B------:R-:W-:Y:S06]  /*25f0*/  IMAD.U32 R2, RZ, RZ, UR11 ;  /* 0x0000000bff027e24 */ /* 0x000fec000f8e00ff */
[----:B------:R-:W-:Y:S01]  /*2600*/  @!P3 IADD3 R2, R241, 0x1, -R2 ;  /* 0x00000001f102b810 */ /* 0x000fe20007ffe802 */
[----:B------:R-:W-:Y:S04]  /*2610*/  DEPBAR.LE SB0, 0x0 ;  /* 0x000080000000791a */ /* 0x000fe80000000000 */
[----:B------:R-:W-:Y:S06]  /*2620*/  BAR.SYNC.DEFER_BLOCKING 0x0 ;  /* 0x0000000000007b1d */ /* 0x000fec0000010000 */
[----:B------:R-:W-:Y:S08]  /*2630*/  LDSM.16.M88.4 R64, [R179] ;  /* 0x00000000b340783b */ /* 0x000ff00000000200 */
[----:B------:R-:W1:Y:S08]  /*2640*/  LDSM.16.M88.4 R16, [R175] ;  /* 0x00000000af10783b */ /* 0x000e700000000200 */
[----:B------:R-:W3:Y:S08]  /*2650*/  LDSM.16.M88.4 R60, [R179+0x2000] ;  /* 0x00200000b33c783b */ /* 0x000ef00000000200 */
[----:B------:R-:W4:Y:S08]  /*2660*/  LDSM.16.M88.4 R32, [R175+0x800] ;  /* 0x00080000af20783b */ /* 0x000f300000000200 */
[----:B------:R-:W4:Y:S08]  /*2670*/  LDSM.16.M88.4 R48, [R175+0x1000] ;  /* 0x00100000af30783b */ /* 0x000f300000000200 */
[----:B------:R-:W4:Y:S01]  /*2680*/  LDSM.16.M88.4 R132, [R175+0x1800] ;  /* 0x00180000af84783b */ /* 0x000f220000000200 */
[-C--:B-1----:R-:W-:Y:S07]  /*2690*/  HMMA.16816.F32 R4, R64, R16.reuse, RZ ;  /* 0x000000104004723c */ /* 0x082fee00000018ff */
[----:B------:R-:W-:Y:S01]  /*26a0*/  LDSM.16.M88.4 R136, [R0] ;  /* 0x000000000088783b */ /* 0x000fe20000000200 */
[C---:B---3--:R-:W-:Y:S07]  /*26b0*/  HMMA.16816.F32 R8, R60.reuse, R16, RZ ;  /* 0x000000103c08723c */ /* 0x048fee00000018ff */
[----:B------:R-:W1:Y:S01]  /*26c0*/  LDSM.16.M88.4 R140, [R178] ;  /* 0x00000000b28c783b */ /* 0x000e620000000200 */
[-C--:B------:R-:W-:Y:S07]  /*26d0*/  HMMA.16816.F32 R12, R60, R18.reuse, RZ ;  /* 0x000000123c0c723c */ /* 0x080fee00000018ff */
[----:B------:R-:W3:Y:S01]  /*26e0*/  LDSM.16.M88.4 R144, [R0+0x2000] ;  /* 0x002000000090783b */ /* 0x000ee20000000200 */
[C---:B------:R-:W-:Y:S07]  /*26f0*/  HMMA.16816.F32 R16, R64.reuse, R18, RZ ;  /* 0x000000124010723c */ /* 0x040fee00000018ff */
[----:B------:R-:W3:Y:S01]  /*2700*/  LDSM.16.M88.4 R148, [R178+0x800] ;  /* 0x00080000b294783b */ /* 0x000ee20000000200 */
[-C--:B----4-:R-:W-:Y:S06]  /*2710*/  HMMA.16816.F32 R20, R64, R32.reuse, RZ ;  /* 0x000000204014723c */ /* 0x090fec00000018ff */
        /* <DEDUP_REMOVED lines=11> */
[C---:B------:R-:W-:Y:S06]  /*27d0*/  HMMA.16816.F32 R48, R64.reuse, R50, RZ ;  /* 0x000000324030723c */ /* 0x040fec00000018ff */
[-C--:B------:R-:W-:Y:S06]  /*27e0*/  HMMA.16816.F32 R52, R64, R132.reuse, RZ ;  /* 0x000000844034723c */ /* 0x080fec00000018ff */
[C---:B------:R-:W-:Y:S06]  /*27f0*/  HMMA.16816.F32 R56, R60.reuse, R132, RZ ;  /* 0x000000843c38723c */ /* 0x040fec00000018ff */
[-C--:B------:R-:W-:Y:S06]  /*2800*/  HMMA.16816.F32 R60, R60, R134.reuse, RZ ;  /* 0x000000863c3c723c */ /* 0x080fec00000018ff */
[----:B------:R-:W-:Y:S01]  /*2810*/  HMMA.16816.F32 R64, R64, R134, RZ ;  /* 0x000000864040723c */ /* 0x000fe200000018ff */
[----:B------:R-:W4:Y:S05]  /*2820*/  LDSM.16.M88.4 R132, [R176+0x800] ;  /* 0x00080000b084783b */ /* 0x000f2a0000000200 */
[-C--:B-1----:R-:W-:Y:S06]  /*2830*/  HMMA.16816.F32 R4, R136, R140.reuse, R4 ;  /* 0x0000008c8804723c */ /* 0x082fec0000001804 */
[C---:B---3--:R-:W-:Y:S06]  /*2840*/  HMMA.16816.F32 R8, R144.reuse, R140, R8 ;  /* 0x0000008c9008723c */ /* 0x048fec0000001808 */
[-C--:B------:R-:W-:Y:S06]  /*2850*/  HMMA.16816.F32 R12, R144, R142.reuse, R12 ;  /* 0x0000008e900c723c */ /* 0x080fec000000180c */
[C---:B------:R-:W-:Y:S01]  /*2860*/  HMMA.16816.F32 R16, R136.reuse, R142, R16 ;  /* 0x0000008e8810723c */ /* 0x040fe20000001810 */
[----:B------:R-:W1:Y:S05]  /*2870*/  LDSM.16.M88.4 R140, [R176+0x1000] ;  /* 0x00100000b08c783b */ /* 0x000e6a0000000200 */
[-C--:B------:R-:W-:Y:S06]  /*2880*/  HMMA.16816.F32 R20, R136, R148.reuse, R20 ;  /* 0x000000948814723c */ /* 0x080fec0000001814 */
[C---:B------:R-:W-:Y:S06]  /*2890*/  HMMA.16816.F32 R24, R144.reuse, R148, R24 ;  /* 0x000000949018723c */ /* 0x040fec0000001818 */
[-C--:B------:R-:W-:Y:S06]  /*28a0*/  HMMA.16816.F32 R28, R144, R150.reuse, R28 ;  /* 0x00000096901c723c */ /* 0x080fec000000181c */
[C---:B------:R-:W-:Y:S01]  /*28b0*/  HMMA.16816.F32 R32, R136.reuse, R150, R32 ;  /* 0x000000968820723c */ /* 0x040fe20000001820 */
[----:B------:R-:W3:Y:S05]  /*28c0*/  @!P3 S2R R151, SR_TID.X ;  /* 0x000000000097b919 */ /* 0x000eea0000002100 */
[-C--:B----4-:R-:W-:Y:S01]  /*28d0*/  HMMA.16816.F32 R36, R136, R152.reuse, R36 ;  /* 0x000000988824723c */ /* 0x090fe20000001824 */
[----:B------:R-:W-:Y:S05]  /*28e0*/  IMAD.U32 R150, RZ, RZ, UR12 ;  /* 0x0000000cff967e24 */ /* 0x000fea000f8e00ff */
[----:B------:R-:W-:Y:S01]  /*28f0*/  @!P3 IADD3 R150, R150, UR38, R2 ;  /* 0x000000269696bc10 */ /* 0x000fe2000fffe002 */
[C---:B------:R-:W-:Y:S04]  /*2900*/  HMMA.16816.F32 R40, R144.reuse, R152, R40 ;  /* 0x000000989028723c */ /* 0x040fe80000001828 */
[----:B------:R-:W-:Y:S02]  /*2910*/  IMAD R2, R3, 0x2, R249 ;  /* 0x0000000203027824 */ /* 0x000fe400078e02f9 */
[-C--:B------:R-:W-:Y:S01]  /*2920*/  HMMA.16816.F32 R44, R144, R154.reuse, R44 ;  /* 0x0000009a902c723c */ /* 0x080fe2000000182c */
[----:B------:R-:W-:Y:S04]  /*2930*/  IMAD.U32 R152, RZ, RZ, UR14 ;  /* 0x0000000eff987e24 */ /* 0x000fe8000f8e00ff */
[----:B------:R-:W-:Y:S01]  /*2940*/  IMAD.SHL.U32 R2, R2, 0x2, RZ ;  /* 0x0000000202027824 */ /* 0x000fe200078e00ff */
[C---:B------:R-:W-:Y:S06]  /*2950*/  HMMA.16816.F32 R48, R136.reuse, R154, R48 ;  /* 0x0000009a8830723c */ /* 0x040fec0000001830 */
[-C--:B------:R-:W-:Y:S05]  /*2960*/  HMMA.16816.F32 R52, R136, R156.reuse, R52 ;  /* 0x0000009c8834723c */ /* 0x080fea0000001834 */
[----:B---3--:R-:W-:Y:S01]  /*2970*/  @!P3 IMAD.SHL.U32 R151, R151, 0x2, RZ ;  /* 0x000000029797b824 */ /* 0x008fe200078e00ff */
[C---:B------:R-:W-:Y:S05]  /*2980*/  HMMA.16816.F32 R56, R144.reuse, R156, R56 ;  /* 0x0000009c9038723c */ /* 0x040fea0000001838 */
[----:B------:R-:W-:Y:S01]  /*2990*/  @!P3 LOP3.LUT R151, R151, 0x6, RZ, 0xc0, !PT ;  /* 0x000000069797b812 */ /* 0x000fe200078ec0ff */
[-C--:B------:R-:W-:Y:S06]  /*29a0*/  HMMA.16816.F32 R60, R144, R158.reuse, R60 ;  /* 0x0000009e903c723c */ /* 0x080fec000000183c */
[----:B------:R-:W-:Y:S05]  /*29b0*/  HMMA.16816.F32 R64, R136, R158, R64 ;  /* 0x0000009e8840723c */ /* 0x000fea0000001840 */
[----:B------:R-:W-:Y:S01]  /*29c0*/  IMAD.IADD R144, R0, 0x1, R174 ;  /* 0x0000000100907824 */ /* 0x000fe200078e02ae */
[-C--:B------:R-:W-:Y:S04]  /*29d0*/  HMMA.16816.F32 R4, R160, R164.reuse, R4 ;  /* 0x000000a4a004723c */ /* 0x080fe80000001804 */
[----:B------:R-:W-:Y:S01]  /*29e0*/  LDSM.16.M88.4 R136, [R144] ;  /* 0x000000009088783b */ /* 0x000fe20000000200 */
[----:B------:R-:W-:Y:S01]  /*29f0*/  VIADD R0, R2, 0x1 ;  /* 0x0000000102007836 */ /* 0x000fe20000000000 */
[C---:B------:R-:W-:Y:S01]  /*2a00*/  LOP3.LUT R2, R243.reuse, UR9, R2, 0x96, !PT ;  /* 0x00000009f3027c12 */ /* 0x040fe2000f8e9602 */
[C---:B------:R-:W-:Y:S04]  /*2a10*/  HMMA.16816.F32 R8, R168.reuse, R164, R8 ;  /* 0x000000a4a808723c */ /* 0x040fe80000001808 */
[----:B------:R-:W-:Y:S01]  /*2a20*/  LOP3.LUT R0, R243, UR9, R0, 0x96, !PT ;  /* 0x00000009f3007c12 */ /* 0x000fe2000f8e9600 */
[----:B------:R-:W-:Y:S01]  /*2a30*/  LDSM.16.M88.4 R144, [R144+0x2000] ;  /* 0x002000009090783b */ /* 0x000fe20000000200 */
[-C--:B------:R-:W-:Y:S05]  /*2a40*/  HMMA.16816.F32 R12, R168, R166.reuse, R12 ;  /* 0x000000a6a80c723c */ /* 0x080fea000000180c */
[----:B------:R-:W-:Y:S01]  /*2a50*/  LOP3.LUT R164, R242, UR43, RZ, 0x3c, !PT ;  /* 0x0000002bf2a47c12 */ /* 0x000fe2000f8e3cff */
[C---:B------:R-:W-:Y:S05]  /*2a60*/  HMMA.16816.F32 R16, R160.reuse, R166, R16 ;  /* 0x000000a6a010723c */ /* 0x040fea0000001810 */
[----:B------:R-:W-:Y:S01]  /*2a70*/  IMAD.WIDE.U32 R148, R0, -0x326172a9, RZ ;  /* 0xcd9e8d5700947825 */ /* 0x000fe200078e00ff */
[-C--:B------:R-:W-:Y:S05]  /*2a80*/  HMMA.16816.F32 R20, R160, R132.reuse, R20 ;  /* 0x00000084a014723c */ /* 0x080fea0000001814 */
[----:B------:R-:W-:Y:S01]  /*2a90*/  IMAD.U32 R0, RZ, RZ, UR24 ;  /* 0x00000018ff007e24 */ /* 0x000fe2000f8e00ff */
[C---:B------:R-:W-:Y:S05]  /*2aa0*/  HMMA.16816.F32 R24, R168.reuse, R132, R24 ;  /* 0x00000084a818723c */ /* 0x040fea0000001818 */
[----:B--2---:R-:W-:Y:S01]  /*2ab0*/  IMAD R152, R152, 0x8, R188 ;  /* 0x0000000898987824 */ /* 0x004fe200078e02bc */
[-C--:B------:R-:W-:Y:S05]  /*2ac0*/  HMMA.16816.F32 R28, R168, R134.reuse, R28 ;  /* 0x00000086a81c723c */ /* 0x080fea000000181c */
[C---:B------:R-:W-:Y:S01]  /*2ad0*/  VIADD R154, R152.reuse, 0x4 ;  /* 0x00000004989a7836 */ /* 0x040fe20000000000 */
[C---:B------:R-:W-:Y:S01]  /*2ae0*/  HMMA.16816.F32 R32, R160.reuse, R134, R32 ;  /* 0x00000086a020723c */ /* 0x040fe20000001820 */
[----:B------:R-:W2:Y:S04]  /*2af0*/  LDSM.16.M88.4 R132, [R176+0x1800] ;  /* 0x00180000b084783b */ /* 0x000ea80000000200 */
[----:B------:R-:W-:Y:S01]  /*2b00*/  IMAD.WIDE.U32 R152, R152, -0x326172a9, RZ ;  /* 0xcd9e8d5798987825 */ /* 0x000fe200078e00ff */
[-C--:B-1----:R-:W-:Y:S05]  /*2b10*/  HMMA.16816.F32 R36, R160, R140.reuse, R36 ;  /* 0x0000008ca024723c */ /* 0x082fea0000001824 */
[-C--:B------:R-:W-:Y:S01]  /*2b20*/  LOP3.LUT R156, R153, R248.reuse, RZ, 0x3c, !PT ;  /* 0x000000f8999c7212 */ /* 0x080fe200078e3cff */
[C---:B------:R-:W-:Y:S05]  /*2b30*/  HMMA.16816.F32 R40, R168.reuse, R140, R40 ;  /* 0x0000008ca828723c */ /* 0x040fea0000001828 */
[--C-:B------:R-:W-:Y:S01]  /*2b40*/  LOP3.LUT R190, R149, UR44, R152.reuse, 0x96, !PT ;  /* 0x0000002c95be7c12 */ /* 0x100fe2000f8e9698 */
[-C--:B------:R-:W-:Y:S05]  /*2b50*/  HMMA.16816.F32 R44, R168, R142.reuse, R44 ;  /* 0x0000008ea82c723c */ /* 0x080fea000000182c */
[----:B------:R-:W-:Y:S01]  /*2b60*/  IMAD.WIDE.U32 R154, R154, -0x326172a9, RZ ;  /* 0xcd9e8d579a9a7825 */ /* 0x000fe200078e00ff */
[C---:B------:R-:W-:Y:S01]  /*2b70*/  HMMA.16816.F32 R48, R160.reuse, R142, R48 ;  /* 0x0000008ea030723c */ /* 0x040fe20000001830 */
[----:B------:R-:W1:Y:S04]  /*2b80*/  LDSM.16.M88.4 R140, [R177] ;  /* 0x00000000b18c783b */ /* 0x000e680000000200 */
[----:B------:R-:W-:Y:S01]  /*2b90*/  LOP3.LUT R158, R155, R248, RZ, 0x3c, !PT ;  /* 0x000000f89b9e7212 */ /* 0x000fe200078e3cff */
[----:B------:R-:W-:Y:S05]  /*2ba0*/  IMAD.WIDE.U32 R156, R156, -0x2daee0ad, RZ ;  /* 0xd2511f539c9c7825 */ /* 0x000fea00078e00ff */
[----:B------:R-:W-:Y:S01]  /*2bb0*/  LOP3.LUT R166, R164, R157, RZ, 0x3c, !PT ;  /* 0x0000009da4a67212 */ /* 0x000fe200078e3cff */
[----:B------:R-:W-:Y:S04]  /*2bc0*/  IMAD.WIDE.U32 R158, R158, -0x2daee0ad, RZ ;  /* 0xd2511f539e9e7825 */ /* 0x000fe800078e00ff */
[----:B------:R-:W-:Y:S01]  /*2bd0*/  IMAD.WIDE.U32 R2, R2, -0x326172a9, RZ ;  /* 0xcd9e8d5702027825 */ /* 0x000fe200078e00ff */
[----:B------:R-:W-:Y:S01]  /*2be0*/  LOP3.LUT R164, R164, R159, RZ, 0x3c, !PT ;  /* 0x0000009fa4a47212 */ /* 0x000fe200078e3cff */
[-C--:B--2---:R-:W-:Y:S03]  /*2bf0*/  HMMA.16816.F32 R52, R160, R132.reuse, R52 ;  /* 0x00000084a034723c */ /* 0x084fe60000001834 */
[C---:B------:R-:W-:Y:S01]  /*2c00*/  LOP3.LUT R153, R3.reuse, UR44, R152, 0x96, !PT ;  /* 0x0000002c03997c12 */ /* 0x040fe2000f8e9698 */
[----:B------:R-:W-:Y:S01]  /*2c10*/  IMAD.WIDE.U32 R190, R190, -0x2daee0ad, RZ ;  /* 0xd2511f53bebe7825 */ /* 0x000fe200078e00ff */
[--C-:B------:R-:W-:Y:S01]  /*2c20*/  LOP3.LUT R3, R3, UR44, R154.reuse, 0x96, !PT ;  /* 0x0000002c03037c12 */ /* 0x100fe2000f8e969a */
[C---:B------:R-:W-:Y:S05]  /*2c30*/  HMMA.16816.F32 R56, R168.reuse, R132, R56 ;  /* 0x00000084a838723c */ /* 0x040fea0000001838 */
[----:B------:R-:W-:Y:S01]  /*2c40*/  LOP3.LUT R154, R149, UR44, R154, 0x96, !PT ;  /* 0x0000002c959a7c12 */ /* 0x000fe2000f8e969a */
[-C--:B------:R-:W-:Y:S05]  /*2c50*/  HMMA.16816.F32 R60, R168, R134.reuse, R60 ;  /* 0x00000086a83c723c */ /* 0x080fea000000183c */
[C---:B------:R-:W-:Y:S01]  /*2c60*/  @!P3 VIADDMNMX R152, R150.reuse, R194, UR38, PT ;  /* 0x000000269698be46 */ /* 0x040fe2000b8001c2 */
[----:B------:R-:W-:Y:S01]  /*2c70*/  @!P3 IMAD R132, R249, 0x40, R151 ;  /* 0x00000040f984b824 */ /* 0x000fe200078e0297 */
[----:B------:R-:W-:Y:S01]  /*2c80*/  @!P3 VIADDMNMX R151, R150, R195, UR38, PT ;  /* 0x000000269697be46 */ /* 0x000fe2000b8001c3 */
[----:B------:R-:W-:Y:S03]  /*2c90*/  HMMA.16816.F32 R64, R160, R134, R64 ;  /* 0x00000086a040723c */ /* 0x000fe60000001840 */
[----:B------:R-:W-:Y:S02]  /*2ca0*/  IMAD.MOV.U32 R194, RZ, RZ, 0x48 ;  /* 0x00000048ffc27424 */ /* 0x000fe400078e00ff */
[----:B------:R-:W-:Y:S01]  /*2cb0*/  FMUL.FTZ R149, R247, 1.4426950216293334961 ;  /* 0x3fb8aa3bf7957820 */ /* 0x000fe20000410000 */
[----:B------:R-:W-:Y:S01]  /*2cc0*/  @!P3 IMAD R0, R0, 0x80, R132 ;  /* 0x000000800000b824 */ /* 0x000fe200078e0284 */
[-C--:B-1----:R-:W-:Y:S01]  /*2cd0*/  HMMA.16816.F32 R4, R136, R140.reuse, R4 ;  /* 0x0000008c8804723c */ /* 0x082fe20000001804 */
[----:B------:R-:W1:Y:S04]  /*2ce0*/  LDSM.16.M88.4 R132, [R177+0x800] ;  /* 0x00080000b184783b */ /* 0x000e680000000200 */
[----:B------:R-:W-:Y:S01]  /*2cf0*/  FSEL R149, R149, RZ, P0 ;  /* 0x000000ff95957208 */ /* 0x000fe20000000000 */
[C---:B------:R-:W-:Y:S04]  /*2d00*/  HMMA.16816.F32 R8, R144.reuse, R140, R8 ;  /* 0x0000008c9008723c */ /* 0x040fe80000001808 */
[----:B------:R-:W-:Y:S01]  /*2d10*/  FSETP.NEU.FTZ.AND P0, PT, R245, -INF , PT ;  /* 0xff800000f500780b */ /* 0x000fe20003f1d000 */
[----:B------:R-:W-:Y:S01]  /*2d20*/  IMAD.WIDE.U32 R166, R166, -0x326172a9, RZ ;  /* 0xcd9e8d57a6a67825 */ /* 0x000fe200078e00ff */
[-C--:B------:R-:W-:Y:S05]  /*2d30*/  HMMA.16816.F32 R12, R144, R142.reuse, R12 ;  /* 0x0000008e900c723c */ /* 0x080fea000000180c */
[C---:B------:R-:W-:Y:S01]  /*2d40*/  LOP3.LUT R192, R167.reuse, UR42, R2, 0x96, !PT ;  /* 0x0000002aa7c07c12 */ /* 0x040fe2000f8e9602 */
[----:B------:R-:W-:Y:S01]  /*2d50*/  IMAD.WIDE.U32 R164, R164, -0x326172a9, RZ ;  /* 0xcd9e8d57a4a47825 */ /* 0x000fe200078e00ff */
[----:B------:R-:W-:Y:S01]  /*2d60*/  LOP3.LUT R157, R167, UR42, R148, 0x96, !PT ;  /* 0x0000002aa79d7c12 */ /* 0x000fe2000f8e9694 */
[C---:B------:R-:W-:Y:S04]  /*2d70*/  HMMA.16816.F32 R16, R136.reuse, R142, R16 ;  /* 0x0000008e8810723c */ /* 0x040fe80000001810 */
[----:B------:R-:W-:Y:S01]  /*2d80*/  LOP3.LUT R193, R165, UR42, R2, 0x96, !PT ;  /* 0x0000002aa5c17c12 */ /* 0x000fe2000f8e9602 */
[----:B------:R-:W-:Y:S01]  /*2d90*/  IMAD.WIDE.U32 R168, R153, -0x2daee0ad, RZ ;  /* 0xd2511f5399a87825 */ /* 0x000fe200078e00ff */
[----:B------:R-:W-:Y:S02]  /*2da0*/  LOP3.LUT R159, R165, UR42, R148, 0x96, !PT ;  /* 0x0000002aa59f7c12 */ /* 0x000fe4000f8e9694 */
[C---:B------:R-:W-:Y:S03]  /*2db0*/  @!P3 VIMNMX R153, R150.reuse, UR38, PT ;  /* 0x000000269699bc48 */ /* 0x040fe6000bfe0100 */
[----:B------:R-:W-:Y:S01]  /*2dc0*/  @!P3 VIADDMNMX R150, R150, R194, UR38, PT ;  /* 0x000000269696be46 */ /* 0x000fe2000b8001c2 */
[----:B------:R-:W-:Y:S01]  /*2dd0*/  IMAD.WIDE.U32 R188, R3, -0x2daee0ad, RZ ;  /* 0xd2511f5303bc7825 */ /* 0x000fe200078e00ff */
[--C-:B------:R-:W-:Y:S02]  /*2de0*/  LOP3.LUT R165, R169, UR37, R156.reuse, 0x96, !PT ;  /* 0x00000025a9a57c12 */ /* 0x100fe4000f8e969c */
[----:B------:R-:W-:Y:S01]  /*2df0*/  LOP3.LUT R156, R191, UR37, R156, 0x96, !PT ;  /* 0x00000025bf9c7c12 */ /* 0x000fe2000f8e969c */
[----:B------:R-:W-:Y:S01]  /*2e00*/  @!P3 VIADD R2, R0, 0x1 ;  /* 0x000000010002b836 */ /* 0x000fe20000000000 */
[----:B------:R-:W-:Y:S01]  /*2e10*/  LOP3.LUT R155, R189, UR37, R158, 0x96, !PT ;  /* 0x00000025bd9b7c12 */ /* 0x000fe2000f8e969e */
[----:B------:R-:W-:Y:S01]  /*2e20*/  FMUL.FTZ R148, R246, 1.4426950216293334961 ;  /* 0x3fb8aa3bf6947820 */ /* 0x000fe20000410000 */
[----:B------:R-:W-:Y:S01]  /*2e30*/  FMUL.FTZ R3, R245, 1.4426950216293334961 ;  /* 0x3fb8aa3bf5037820 */ /* 0x000fe20000410000 */
[----:B------:R-:W-:Y:S01]  /*2e40*/  @!P3 VIADD R140, R0, 0x8 ;  /* 0x00000008008cb836 */ /* 0x000fe20000000000 */
[C---:B------:R-:W-:Y:S01]  /*2e50*/  @!P3 ISETP.GE.AND P4, PT, R2.reuse, R153, PT ;  /* 0x000000990200b20c */ /* 0x040fe20003f86270 */
[-C--:B-1----:R-:W-:Y:S03]  /*2e60*/  HMMA.16816.F32 R20, R136, R132.reuse, R20 ;  /* 0x000000848814723c */ /* 0x082fe60000001814 */
[----:B------:R-:W-:Y:S01]  /*2e70*/  @!P3 ISETP.GE.AND P1, PT, R2, R152, PT ;  /* 0x000000980200b20c */ /* 0x000fe20003f26270 */
[----:B------:R-:W-:Y:S01]  /*2e80*/  IMAD.WIDE.U32 R170, R154, -0x2daee0ad, RZ ;  /* 0xd2511f539aaa7825 */ /* 0x000fe200078e00ff */
[C---:B------:R-:W-:Y:S01]  /*2e90*/  @!P3 ISETP.GE.AND P5, PT, R2.reuse, R151, PT ;  /* 0x000000970200b20c */ /* 0x040fe20003fa6270 */
[C---:B------:R-:W-:Y:S04]  /*2ea0*/  HMMA.16816.F32 R24, R144.reuse, R132, R24 ;  /* 0x000000849018723c */ /* 0x040fe80000001818 */
[----:B------:R-:W-:Y:S01]  /*2eb0*/  @!P3 ISETP.GE.AND P6, PT, R2, R150, PT ;  /* 0x000000960200b20c */ /* 0x000fe20003fc6270 */
[----:B------:R-:W-:Y:S01]  /*2ec0*/  FMUL.FTZ R2, R244, 1.4426950216293334961 ;  /* 0x3fb8aa3bf4027820 */ /* 0x000fe20000410000 */
[----:B------:R-:W-:Y:S01]  /*2ed0*/  FSEL R148, R148, RZ, P2 ;  /* 0x000000ff94947208 */ /* 0x000fe20001000000 */
[-C--:B------:R-:W-:Y:S03]  /*2ee0*/  HMMA.16816.F32 R28, R144, R134.reuse, R28 ;  /* 0x00000086901c723c */ /* 0x080fe6000000181c */
[----:B------:R-:W-:Y:S01]  /*2ef0*/  FSETP.NEU.FTZ.AND P2, PT, R244, -INF , PT ;  /* 0xff800000f400780b */ /* 0x000fe20003f5d000 */
[C---:B------:R-:W-:Y:S01]  /*2f00*/  @!P3 VIADD R133, R0.reuse, 0x18 ;  /* 0x000000180085b836 */ /* 0x040fe20000000000 */
[----:B------:R-:W-:Y:S01]  /*2f10*/  FSEL R3, R3, RZ, P0 ;  /* 0x000000ff03037208 */ /* 0x000fe20000000000 */
[C---:B------:R-:W-:Y:S04]  /*2f20*/  HMMA.16816.F32 R32, R136.reuse, R134, R32 ;  /* 0x000000868820723c */ /* 0x040fe80000001820 */
[C---:B------:R-:W-:Y:S01]  /*2f30*/  @!P3 ISETP.GE.AND P0, PT, R0.reuse, R153, PT ;  /* 0x000000990000b20c */ /* 0x040fe20003f06270 */
[----:B------:R-:W-:Y:S01]  /*2f40*/  @!P3 VIADD R132, R0, 0x11 ;  /* 0x000000110084b836 */ /* 0x000fe20000000000 */
[----:B------:R-:W-:Y:S01]  /*2f50*/  FSEL R2, R2, RZ, P2 ;  /* 0x000000ff02027208 */ /* 0x000fe20001000000 */
[----:B------:R-:W-:Y:S01]  /*2f60*/  @!P3 VIADD R154, R0, 0x9 ;  /* 0x00000009009ab836 */ /* 0x000fe20000000000 */
[----:B------:R-:W-:Y:S02]  /*2f70*/  @!P3 FSEL R4, R4, -INF , !P0 ;  /* 0xff8000000404b808 */ /* 0x000fe40004000000 */
[C---:B------:R-:W-:Y:S02]  /*2f80*/  @!P3 ISETP.GE.AND P2, PT, R0.reuse, R152, PT ;  /* 0x000000980000b20c */ /* 0x040fe40003f46270 */
[CC--:B------:R-:W-:Y:S02]  /*2f90*/  @!P3 ISETP.GE.AND P0, PT, R0.reuse, R151.reuse, PT ;  /* 0x000000970000b20c */ /* 0x0c0fe40003f06270 */
        /* <DEDUP_REMOVED lines=15> */
[----:B------:R-:W-:Y:S02]  /*3090*/  @!P3 ISETP.GE.AND P5, PT, R140, R152, PT ;  /* 0x000000988c00b20c */ /* 0x000fe40003fa6270 */
[----:B------:R-:W-:Y:S01]  /*30a0*/  @!P3 FSEL R10, R10, -INF , !P4 ;  /* 0xff8000000a0ab808 */ /* 0x000fe20006000000 */
[----:B------:R-:W1:Y:S01]  /*30b0*/  LDSM.16.M88.4 R140, [R177+0x1000] ;  /* 0x00100000b18c783b */ /* 0x000e620000000200 */
        /* <DEDUP_REMOVED lines=14> */
[----:B------:R2:W-:Y:S01]  /*31a0*/  MUFU.EX2 R222, R9 ;  /* 0x0000000900de7308 */ /* 0x0005e20000000800 */
[----:B------:R-:W-:Y:S02]  /*31b0*/  @!P3 FSEL R18, R18, -INF , !P5 ;  /* 0xff8000001212b808 */ /* 0x000fe40006800000 */
[-C--:B------:R-:W-:Y:S01]  /*31c0*/  @!P3 ISETP.GE.AND P1, PT, R154, R153.reuse, PT ;  /* 0x000000999a00b20c */ /* 0x080fe20003f26270 */
[----:B------:R-:W-:Y:S01]  /*31d0*/  FFMA.FTZ R14, R14, UR15, -R2 ;  /* 0x0000000f0e0e7c23 */ /* 0x000fe20008010802 */
[----:B------:R-:W-:Y:S01]  /*31e0*/  @!P3 ISETP.GE.AND P5, PT, R132, R153, PT ;  /* 0x000000998400b20c */ /* 0x000fe20003fa6270 */
[--C-:B------:R-:W-:Y:S01]  /*31f0*/  FFMA.FTZ R18, R18, UR15, -R148.reuse ;  /* 0x0000000f12127c23 */ /* 0x100fe20008010894 */
[----:B------:R-:W-:Y:S03]  /*3200*/  @!P3 FSEL R19, R19, -INF , !P4 ;  /* 0xff8000001313b808 */ /* 0x000fe60006000000 */
[----:B------:R-:W-:Y:S01]  /*3210*/  MUFU.EX2 R227, R10 ;  /* 0x0000000a00e37308 */ /* 0x000fe20000000800 */
[----:B------:R-:W-:Y:S02]  /*3220*/  @!P3 FSEL R20, R20, -INF , !P1 ;  /* 0xff8000001414b808 */ /* 0x000fe40004800000 */
[----:B------:R-:W-:Y:S01]  /*3230*/  @!P3 FSEL R21, R21, -INF , !P5 ;  /* 0xff8000001515b808 */ /* 0x000fe20006800000 */
[--C-:B------:R-:W-:Y:S01]  /*3240*/  FFMA.FTZ R19, R19, UR15, -R148.reuse ;  /* 0x0000000f13137c23 */ /* 0x100fe20008010894 */
[----:B------:R-:W-:Y:S01]  /*3250*/  @!P3 FSEL R15, R15, -INF , !P6 ;  /* 0xff8000000f0fb808 */ /* 0x000fe20007000000 */
[--C-:B------:R-:W-:Y:S01]  /*3260*/  FFMA.FTZ R20, R20, UR15, -R149.reuse ;  /* 0x0000000f14147c23 */ /* 0x100fe20008010895 */
[----:B------:R-:W-:Y:S01]  /*3270*/  @!P3 FSEL R17, R17, -INF , !P2 ;  /* 0xff8000001111b808 */ /* 0x000fe20005000000 */
[--C-:B------:R-:W-:Y:S01]  /*3280*/  FFMA.FTZ R21, R21, UR15, -R149.reuse ;  /* 0x0000000f15157c23 */ /* 0x100fe20008010895 */
[C---:B------:R-:W-:Y:S01]  /*3290*/  @!P3 ISETP.GE.AND P4, PT, R132.reuse, R152, PT ;  /* 0x000000988400b20c */ /* 0x040fe20003f86270 */
[----:B--2---:R-:W-:Y:S01]  /*32a0*/  IMAD.WIDE.U32 R8, R165, -0x326172a9, RZ ;  /* 0xcd9e8d57a5087825 */ /* 0x004fe200078e00ff */
[CC--:B------:R-:W-:Y:S01]  /*32b0*/  @!P3 ISETP.GE.AND P1, PT, R132.reuse, R151.reuse, PT ;  /* 0x000000978400b20c */ /* 0x0c0fe20003f26270 */
[----:B------:R2:W-:Y:S01]  /*32c0*/  MUFU.EX2 R226, R11 ;  /* 0x0000000b00e27308 */ /* 0x0005e20000000800 */
[----:B------:R-:W-:Y:S01]  /*32d0*/  @!P3 ISETP.GE.AND P5, PT, R132, R150, PT ;  /* 0x000000968400b20c */ /* 0x000fe20003fa6270 */
[----:B------:R-:W-:Y:S01]  /*32e0*/  @!P3 VIADD R132, R0, 0x19 ;  /* 0x000000190084b836 */ /* 0x000fe20000000000 */
[C---:B------:R-:W-:Y:S01]  /*32f0*/  @!P3 ISETP.GE.AND P6, PT, R154.reuse, R152, PT ;  /* 0x000000989a00b20c */ /* 0x040fe20003fc6270 */
[-C--:B-1----:R-:W-:Y:S03]  /*3300*/  HMMA.16816.F32 R36, R136, R140.reuse, R36 ;  /* 0x0000008c8824723c */ /* 0x082fe60000001824 */
[-C--:B------:R-:W-:Y:S01]  /*3310*/  @!P3 ISETP.GE.AND P2, PT, R154, R150.reuse, PT ;  /* 0x000000969a00b20c */ /* 0x080fe20003f46270 */
[--C-:B------:R-:W-:Y:S01]  /*3320*/  FFMA.FTZ R17, R17, UR15, -R149.reuse ;  /* 0x0000000f11117c23 */ /* 0x100fe20008010895 */
[----:B------:R-:W-:Y:S01]  /*3330*/  @!P3 FSEL R16, R16, -INF , !P0 ;  /* 0xff8000001010b808 */ /* 0x000fe20004000000 */
[C---:B------:R-:W-:Y:S01]  /*3340*/  HMMA.16816.F32 R40, R144.reuse, R140, R40 ;  /* 0x0000008c9028723c */ /* 0x040fe20000001828 */
[----:B------:R1:W-:Y:S03]  /*3350*/  MUFU.EX2 R221, R12 ;  /* 0x0000000c00dd7308 */ /* 0x0003e60000000800 */
[-C--:B------:R-:W-:Y:S01]  /*3360*/  @!P3 ISETP.GE.AND P0, PT, R154, R151.reuse, PT ;  /* 0x000000979a00b20c */ /* 0x080fe20003f06270 */
[----:B------:R-:W-:Y:S01]  /*3370*/  FFMA.FTZ R16, R16, UR15, -R149 ;  /* 0x0000000f10107c23 */ /* 0x000fe20008010895 */
[----:B------:R-:W-:Y:S01]  /*3380*/  @!P3 FSEL R22, R22, -INF , !P6 ;  /* 0xff8000001616b808 */ /* 0x000fe20007000000 */
[-C--:B------:R-:W-:Y:S04]  /*3390*/  HMMA.16816.F32 R44, R144, R142.reuse, R44 ;  /* 0x0000008e902c723c */ /* 0x080fe8000000182c */
[----:B------:R-:W-:Y:S01]  /*33a0*/  MUFU.EX2 R202, R16 ;  /* 0x0000001000ca7308 */ /* 0x000fe20000000800 */
[-C--:B------:R-:W-:Y:S01]  /*33b0*/  @!P3 ISETP.GE.AND P6, PT, R133, R151.reuse, PT ;  /* 0x000000978500b20c */ /* 0x080fe20003fc6270 */
[----:B------:R-:W-:Y:S01]  /*33c0*/  FFMA.FTZ R22, R22, UR15, -R148 ;  /* 0x0000000f16167c23 */ /* 0x000fe20008010894 */
[----:B------:R-:W-:Y:S01]  /*33d0*/  @!P3 FSEL R26, R26, -INF , !P2 ;  /* 0xff8000001a1ab808 */ /* 0x000fe20005000000 */
[C---:B------:R-:W-:Y:S04]  /*33e0*/  HMMA.16816.F32 R48, R136.reuse, R142, R48 ;  /* 0x0000008e8830723c */ /* 0x040fe80000001830 */
[----:B------:R-:W-:Y:S01]  /*33f0*/  @!P3 ISETP.GE.AND P2, PT, R132, R151, PT ;  /* 0x000000978400b20c */ /* 0x000fe20003f46270 */
[----:B------:R-:W-:Y:S01]  /*3400*/  FFMA.FTZ R26, R26, UR15, -R2 ;  /* 0x0000000f1a1a7c23 */ /* 0x000fe20008010802 */
[----:B------:R-:W-:Y:S01]  /*3410*/  @!P3 FSEL R23, R23, -INF , !P4 ;  /* 0xff8000001717b808 */ /* 0x000fe20006000000 */
[----:B------:R3:W-:Y:S01]  /*3420*/  MUFU.EX2 R225, R14 ;  /* 0x0000000e00e17308 */ /* 0x0007e20000000800 */
[----:B------:R-:W-:Y:S02]  /*3430*/  @!P3 FSEL R24, R24, -INF , !P0 ;  /* 0xff8000001818b808 */ /* 0x000fe40004000000 */
[----:B------:R-:W-:Y:S01]  /*3440*/  @!P3 ISETP.GE.AND P4, PT, R133, R150, PT ;  /* 0x000000968500b20c */ /* 0x000fe20003f86270 */
[----:B------:R-:W-:Y:S01]  /*3450*/  FFMA.FTZ R23, R23, UR15, -R148 ;  /* 0x0000000f17177c23 */ /* 0x000fe20008010894 */
[----:B------:R-:W-:Y:S01]  /*3460*/  @!P3 FSEL R25, R25, -INF , !P1 ;  /* 0xff8000001919b808 */ /* 0x000fe20004800000 */
[--C-:B------:R-:W-:Y:S01]  /*3470*/  FFMA.FTZ R24, R24, UR15, -R3.reuse ;  /* 0x0000000f18187c23 */ /* 0x100fe20008010803 */
[----:B------:R-:W-:Y:S01]  /*3480*/  @!P3 FSEL R27, R27, -INF , !P5 ;  /* 0xff8000001b1bb808 */ /* 0x000fe20006800000 */
[----:B------:R-:W-:Y:S01]  /*3490*/  @!P3 VIADD R141, R0, 0x21 ;  /* 0x00000021008db836 */ /* 0x000fe20000000000 */
[----:B------:R-:W-:Y:S01]  /*34a0*/  @!P3 FSEL R28, R28, -INF , !P6 ;  /* 0xff8000001c1cb808 */ /* 0x000fe20007000000 */
[--C-:B------:R-:W-:Y:S01]  /*34b0*/  FFMA.FTZ R25, R25, UR15, -R3.reuse ;  /* 0x0000000f19197c23 */ /* 0x100fe20008010803 */
[----:B------:R-:W-:Y:S01]  /*34c0*/  @!P3 FSEL R29, R29, -INF , !P2 ;  /* 0xff8000001d1db808 */ /* 0x000fe20005000000 */
[--C-:B------:R-:W-:Y:S01]  /*34d0*/  FFMA.FTZ R27, R27, UR15, -R2.reuse ;  /* 0x0000000f1b1b7c23 */ /* 0x100fe20008010802 */
[CC--:B------:R-:W-:Y:S01]  /*34e0*/  @!P3 ISETP.GE.AND P0, PT, R133.reuse, R153.reuse, PT ;  /* 0x000000998500b20c */ /* 0x0c0fe20003f06270 */
[--C-:B------:R-:W-:Y:S01]  /*34f0*/  FFMA.FTZ R28, R28, UR15, -R3.reuse ;  /* 0x0000000f1c1c7c23 */ /* 0x100fe20008010803 */
[----:B------:R-:W-:Y:S01]  /*3500*/  @!P3 ISETP.GE.AND P1, PT, R133, R152, PT ;  /* 0x000000988500b20c */ /* 0x000fe20003f26270 */
[----:B------:R-:W-:Y:S01]  /*3510*/  FFMA.FTZ R29, R29, UR15, -R3 ;  /* 0x0000000f1d1d7c23 */ /* 0x000fe20008010803 */
[C---:B------:R-:W-:Y:S01]  /*3520*/  @!P3 ISETP.GE.AND P5, PT, R132.reuse, R150, PT ;  /* 0x000000968400b20c */ /* 0x040fe20003fa6270 */
[----:B------:R-:W-:Y:S01]  /*3530*/  MUFU.EX2 R219, R6 ;  /* 0x0000000600db7308 */ /* 0x000fe20000000800 */
[CC--:B------:R-:W-:Y:S01]  /*3540*/  @!P3 ISETP.GE.AND P6, PT, R132.reuse, R153.reuse, PT ;  /* 0x000000998400b20c */ /* 0x0c0fe20003fc6270 */
[----:B--2---:R-:W-:Y:S01]  /*3550*/  IMAD.WIDE.U32 R10, R193, -0x2daee0ad, RZ ;  /* 0xd2511f53c10a7825 */ /* 0x004fe200078e00ff */
[-C--:B------:R-:W-:Y:S02]  /*3560*/  @!P3 ISETP.GE.AND P2, PT, R132, R152.reuse, PT ;  /* 0x000000988400b20c */ /* 0x080fe40003f46270 */
[----:B------:R-:W-:Y:S01]  /*3570*/  @!P3 FSEL R30, R30, -INF , !P4 ;  /* 0xff8000001e1eb808 */ /* 0x000fe20006000000 */
[----:B------:R-:W2:Y:S01]  /*3580*/  LDSM.16.M88.4 R132, [R177+0x1800] ;  /* 0x00180000b184783b */ /* 0x000ea20000000200 */
[----:B------:R-:W-:Y:S01]  /*3590*/  @!P3 FSEL R34, R34, -INF , !P1 ;  /* 0xff8000002222b808 */ /* 0x000fe20004800000 */
[----:B------:R-:W-:Y:S01]  /*35a0*/  @!P3 VIADD R140, R0, 0x20 ;  /* 0x00000020008cb836 */ /* 0x000fe20000000000 */
[-C--:B------:R-:W-:Y:S01]  /*35b0*/  @!P3 ISETP.GE.AND P1, PT, R141, R153.reuse, PT ;  /* 0x000000998d00b20c */ /* 0x080fe20003f26270 */
[----:B------:R-:W-:Y:S01]  /*35c0*/  FFMA.FTZ R30, R30, UR15, -R2 ;  /* 0x0000000f1e1e7c23 */ /* 0x000fe20008010802 */
[----:B------:R-:W-:Y:S01]  /*35d0*/  @!P3 FSEL R35, R35, -INF , !P2 ;  /* 0xff8000002323b808 */ /* 0x000fe20005000000 */
[--C-:B------:R-:W-:Y:S01]  /*35e0*/  FFMA.FTZ R34, R34, UR15, -R148.reuse ;  /* 0x0000000f22227c23 */ /* 0x100fe20008010894 */
[----:B------:R-:W-:Y:S01]  /*35f0*/  @!P3 ISETP.GE.AND P4, PT, R140, R153, PT ;  /* 0x000000998c00b20c */ /* 0x000fe20003f86270 */
[----:B------:R4:W-:Y:S01]  /*3600*/  MUFU.EX2 R218, R7 ;  /* 0x0000000700da7308 */ /* 0x0009e20000000800 */
[----:B------:R-:W-:Y:S01]  /*3610*/  @!P3 FSEL R37, R37, -INF , !P1 ;  /* 0xff8000002525b808 */ /* 0x000fe20004800000 */
[----:B------:R-:W-:Y:S01]  /*3620*/  FFMA.FTZ R35, R35, UR15, -R148 ;  /* 0x0000000f23237c23 */ /* 0x000fe20008010894 */
[----:B------:R-:W-:Y:S02]  /*3630*/  @!P3 FSEL R36, R36, -INF , !P4 ;  /* 0xff8000002424b808 */ /* 0x000fe40006000000 */
[----:B------:R-:W-:Y:S01]  /*3640*/  @!P3 FSEL R31, R31, -INF , !P5 ;  /* 0xff8000001f1fb808 */ /* 0x000fe20006800000 */
[--C-:B------:R-:W-:Y:S01]  /*3650*/  FFMA.FTZ R37, R37, UR15, -R149.reuse ;  /* 0x0000000f25257c23 */ /* 0x100fe20008010895 */
[----:B------:R-:W-:Y:S03]  /*3660*/  @!P3 FSEL R32, R32, -INF , !P0 ;  /* 0xff8000002020b808 */ /* 0x000fe60004000000 */
[----:B------:R-:W-:Y:S01]  /*3670*/  MUFU.EX2 R189, R35 ;  /* 0x0000002300bd7308 */ /* 0x000fe20000000800 */
[----:B------:R-:W-:Y:S01]  /*3680*/  @!P3 FSEL R33, R33, -INF , !P6 ;  /* 0xff8000002121b808 */ /* 0x000fe20007000000 */
[----:B------:R-:W-:Y:S01]  /*3690*/  FFMA.FTZ R31, R31, UR15, -R2 ;  /* 0x0000000f1f1f7c23 */ /* 0x000fe20008010802 */
[C---:B------:R-:W-:Y:S01]  /*36a0*/  @!P3 ISETP.GE.AND P2, PT, R141.reuse, R152, PT ;  /* 0x000000988d00b20c */ /* 0x040fe20003f46270 */
[--C-:B------:R-:W-:Y:S01]  /*36b0*/  FFMA.FTZ R32, R32, UR15, -R149.reuse ;  /* 0x0000000f20207c23 */ /* 0x100fe20008010895 */
[-C--:B------:R-:W-:Y:S01]  /*36c0*/  @!P3 ISETP.GE.AND P4, PT, R141, R151.reuse, PT ;  /* 0x000000978d00b20c */ /* 0x080fe20003f86270 */
[--C-:B------:R-:W-:Y:S01]  /*36d0*/  FFMA.FTZ R33, R33, UR15, -R149.reuse ;  /* 0x0000000f21217c23 */ /* 0x100fe20008010895 */
[----:B------:R-:W-:Y:S01]  /*36e0*/  @!P3 ISETP.GE.AND P1, PT, R141, R150, PT ;  /* 0x000000968d00b20c */ /* 0x000fe20003f26270 */
[--C-:B------:R-:W-:Y:S01]  /*36f0*/  FFMA.FTZ R141, R4, UR15, -R149.reuse ;  /* 0x0000000f048d7c23 */ /* 0x100fe20008010895 */
[C---:B------:R-:W-:Y:S01]  /*3700*/  @!P3 ISETP.GE.AND P5, PT, R140.reuse, R152, PT ;  /* 0x000000988c00b20c */ /* 0x040fe20003fa6270 */
[----:B------:R-:W-:Y:S01]  /*3710*/  MUFU.EX2 R165, R33 ;  /* 0x0000002100a57308 */ /* 0x000fe20000000800 */
[-C--:B------:R-:W-:Y:S01]  /*3720*/  @!P3 ISETP.GE.AND P0, PT, R140, R151.reuse, PT ;  /* 0x000000978c00b20c */ /* 0x080fe20003f06270 */
[----:B------:R-:W-:Y:S01]  /*3730*/  FFMA.FTZ R36, R36, UR15, -R149 ;  /* 0x0000000f24247c23 */ /* 0x000fe20008010895 */
[-C--:B------:R-:W-:Y:S01]  /*3740*/  @!P3 ISETP.GE.AND P6, PT, R140, R150.reuse, PT ;  /* 0x000000968c00b20c */ /* 0x080fe20003fc6270 */
[----:B------:R-:W-:Y:S01]  /*3750*/  @!P3 VIADD R140, R0, 0x28 ;  /* 0x00000028008cb836 */ /* 0x000fe20000000000 */
[----:B------:R-:W-:Y:S01]  /*3760*/  @!P3 FSEL R38, R38, -INF , !P5 ;  /* 0xff8000002626b808 */ /* 0x000fe20006800000 */
[----:B------:R-:W-:Y:S01]  /*3770*/  @!P3 VIADD R4, R0, 0x29 ;  /* 0x000000290004b836 */ /* 0x000fe20000000000 */
[----:B------:R-:W-:Y:S03]  /*3780*/  @!P3 FSEL R42, R42, -INF , !P6 ;  /* 0xff8000002a2ab808 */ /* 0x000fe60007000000 */
[----:B------:R4:W-:Y:S01]  /*3790*/  MUFU.EX2 R220, R13 ;  /* 0x0000000d00dc7308 */ /* 0x0009e20000000800 */
[-C--:B------:R-:W-:Y:S01]  /*37a0*/  @!P3 ISETP.GE.AND P5, PT, R140, R151.reuse, PT ;  /* 0x000000978c00b20c */ /* 0x080fe20003fa6270 */
[----:B------:R-:W-:Y:S01]  /*37b0*/  FFMA.FTZ R38, R38, UR15, -R148 ;  /* 0x0000000f26267c23 */ /* 0x000fe20008010894 */
[----:B------:R-:W-:Y:S01]  /*37c0*/  @!P3 ISETP.GE.AND P6, PT, R4, R151, PT ;  /* 0x000000970400b20c */ /* 0x000fe20003fc6270 */
[--C-:B------:R-:W-:Y:S01]  /*37d0*/  FFMA.FTZ R42, R42, UR15, -R2.reuse ;  /* 0x0000000f2a2a7c23 */ /* 0x100fe20008010802 */
[----:B------:R-:W-:Y:S01]  /*37e0*/  @!P3 FSEL R43, R43, -INF , !P1 ;  /* 0xff8000002b2bb808 */ /* 0x000fe20004800000 */
[-C--:B--2---:R-:W-:Y:S04]  /*37f0*/  HMMA.16816.F32 R52, R136, R132.reuse, R52 ;  /* 0x000000848834723c */ /* 0x084fe80000001834 */
[----:B------:R2:W2:Y:S01]  /*3800*/  MUFU.EX2 R198, R141 ;  /* 0x0000008d00c67308 */ /* 0x0004a20000000800 */
[----:B------:R-:W-:Y:S01]  /*3810*/  @!P3 FSEL R44, R44, -INF , !P5 ;  /* 0xff8000002c2cb808 */ /* 0x000fe20006800000 */
[----:B------:R-:W-:Y:S01]  /*3820*/  FFMA.FTZ R43, R43, UR15, -R2 ;  /* 0x0000000f2b2b7c23 */ /* 0x000fe20008010802 */
[----:B------:R-:W-:Y:S01]  /*3830*/  @!P3 FSEL R45, R45, -INF , !P6 ;  /* 0xff8000002d2db808 */ /* 0x000fe20007000000 */
[C---:B------:R-:W-:Y:S04]  /*3840*/  HMMA.16816.F32 R56, R144.reuse, R132, R56 ;  /* 0x000000849038723c */ /* 0x040fe80000001838 */
[----:B------:R-:W-:Y:S01]  /*3850*/  @!P3 ISETP.GE.AND P1, PT, R4, R150, PT ;  /* 0x000000960400b20c */ /* 0x000fe20003f26270 */
[--C-:B------:R-:W-:Y:S01]  /*3860*/  FFMA.FTZ R44, R44, UR15, -R3.reuse ;  /* 0x0000000f2c2c7c23 */ /* 0x100fe20008010803 */
[----:B------:R-:W-:Y:S01]  /*3870*/  @!P3 FSEL R39, R39, -INF , !P2 ;  /* 0xff8000002727b808 */ /* 0x000fe20005000000 */
[-C--:B------:R-:W-:Y:S01]  /*3880*/  HMMA.16816.F32 R60, R144, R134.reuse, R60 ;  /* 0x00000086903c723c */ /* 0x080fe2000000183c */
[----:B------:R-:W-:Y:S02]  /*3890*/  MUFU.EX2 R213, R18 ;  /* 0x0000001200d57308 */ /* 0x000fe40000000800 */
[-C--:B------:R-:W-:Y:S01]  /*38a0*/  @!P3 ISETP.GE.AND P5, PT, R4, R153.reuse, PT ;  /* 0x000000990400b20c */ /* 0x080fe20003fa6270 */
[----:B------:R-:W-:Y:S01]  /*38b0*/  FFMA.FTZ R39, R39, UR15, -R148 ;  /* 0x0000000f27277c23 */ /* 0x000fe20008010894 */
[----:B------:R-:W-:Y:S01]  /*38c0*/  @!P3 FSEL R40, R40, -INF , !P0 ;  /* 0xff8000002828b808 */ /* 0x000fe20004000000 */
[----:B------:R-:W-:Y:S05]  /*38d0*/  HMMA.16816.F32 R64, R136, R134, R64 ;  /* 0x000000868840723c */ /* 0x000fea0000001840 */
[----:B------:R-:W-:Y:S01]  /*38e0*/  MUFU.EX2 R209, R19 ;  /* 0x0000001300d17308 */ /* 0x000fe20000000800 */
[----:B------:R-:W-:Y:S05]  /*38f0*/  @!P3 ISETP.GE.AND P6, PT, R4, R152, PT ;  /* 0x000000980400b20c */ /* 0x000fea0003fc6270 */
[----:B------:R-:W-:Y:S01]  /*3900*/  IMAD.WIDE.U32 R144, R159, -0x2daee0ad, RZ ;  /* 0xd2511f539f907825 */ /* 0x000fe200078e00ff */
[C---:B------:R-:W-:Y:S02]  /*3910*/  @!P3 ISETP.GE.AND P2, PT, R140.reuse, R150, PT ;  /* 0x000000968c00b20c */ /* 0x040fe40003f46270 */
[-C--:B------:R-:W-:Y:S02]  /*3920*/  @!P3 ISETP.GE.AND P0, PT, R140, R153.reuse, PT ;  /* 0x000000998c00b20c */ /* 0x080fe40003f06270 */
[----:B------:R-:W-:Y:S01]  /*3930*/  @!P3 FSEL R46, R46, -INF , !P2 ;  /* 0xff8000002e2eb808 */ /* 0x000fe20005000000 */
[----:B------:R-:W-:Y:S01]  /*3940*/  @!P3 VIADD R4, R0, 0x30 ;  /* 0x000000300004b836 */ /* 0x000fe20000000000 */
[----:B------:R-:W-:Y:S01]  /*3950*/  @!P3 FSEL R47, R47, -INF , !P1 ;  /* 0xff8000002f2fb808 */ /* 0x000fe20004800000 */
[----:B------:R-:W-:Y:S01]  /*3960*/  FFMA.FTZ R40, R40, UR15, -R3 ;  /* 0x0000000f28287c23 */ /* 0x000fe20008010803 */
[----:B------:R-:W-:Y:S01]  /*3970*/  @!P3 FSEL R48, R48, -INF , !P0 ;  /* 0xff8000003030b808 */ /* 0x000fe20004000000 */
[--C-:B------:R-:W-:Y:S01]  /*3980*/  FFMA.FTZ R46, R46, UR15, -R2.reuse ;  /* 0x0000000f2e2e7c23 */ /* 0x100fe20008010802 */
[----:B------:R-:W-:Y:S01]  /*3990*/  @!P3 FSEL R49, R49, -INF , !P5 ;  /* 0xff8000003131b808 */ /* 0x000fe20006800000 */
[----:B------:R-:W-:Y:S01]  /*39a0*/  FFMA.FTZ R47, R47, UR15, -R2 ;  /* 0x0000000f2f2f7c23 */ /* 0x000fe20008010802 */
[----:B------:R-:W-:Y:S01]  /*39b0*/  @!P3 FSEL R41, R41, -INF , !P4 ;  /* 0xff8000002929b808 */ /* 0x000fe20006000000 */
[--C-:B------:R-:W-:Y:S01]  /*39c0*/  FFMA.FTZ R48, R48, UR15, -R149.reuse ;  /* 0x0000000f30307c23 */ /* 0x100fe20008010895 */
[C---:B------:R-:W-:Y:S01]  /*39d0*/  @!P3 ISETP.GE.AND P2, PT, R4.reuse, R153, PT ;  /* 0x000000990400b20c */ /* 0x040fe20003f46270 */
[----:B------:R-:W-:Y:S01]  /*39e0*/  FFMA.FTZ R49, R49, UR15, -R149 ;  /* 0x0000000f31317c23 */ /* 0x000fe20008010895 */
[C---:B------:R-:W-:Y:S01]  /*39f0*/  @!P3 ISETP.GE.AND P1, PT, R4.reuse, R152, PT ;  /* 0x000000980400b20c */ /* 0x040fe20003f26270 */
[--C-:B------:R-:W-:Y:S01]  /*3a00*/  FFMA.FTZ R41, R41, UR15, -R3.reuse ;  /* 0x0000000f29297c23 */ /* 0x100fe20008010803 */
[C---:B------:R-:W-:Y:S01]  /*3a10*/  @!P3 ISETP.GE.AND P0, PT, R4.reuse, R151, PT ;  /* 0x000000970400b20c */ /* 0x040fe20003f06270 */
[----:B------:R-:W-:Y:S01]  /*3a20*/  FFMA.FTZ R45, R45, UR15, -R3 ;  /* 0x0000000f2d2d7c23 */ /* 0x000fe20008010803 */
[----:B------:R-:W-:Y:S01]  /*3a30*/  @!P3 ISETP.GE.AND P5, PT, R4, R150, PT ;  /* 0x000000960400b20c */ /* 0x000fe20003fa6270 */
[----:B------:R-:W-:Y:S01]  /*3a40*/  IMAD.WIDE.U32 R146, R157, -0x2daee0ad, RZ ;  /* 0xd2511f539d927825 */ /* 0x000fe200078e00ff */
[-C--:B------:R-:W-:Y:S01]  /*3a50*/  @!P3 ISETP.GE.AND P4, PT, R140, R152.reuse, PT ;  /* 0x000000988c00b20c */ /* 0x080fe20003f86270 */
[----:B------:R-:W-:Y:S01]  /*3a60*/  MUFU.EX2 R199, R17 ;  /* 0x0000001100c77308 */ /* 0x000fe20000000800 */
[----:B------:R-:W-:Y:S01]  /*3a70*/  @!P3 FSEL R51, R51, -INF , !P6 ;  /* 0xff8000003333b808 */ /* 0x000fe20007000000 */
[----:B------:R-:W-:Y:S01]  /*3a80*/  @!P3 VIADD R4, R0, 0x31 ;  /* 0x000000310004b836 */ /* 0x000fe20000000000 */
[----:B------:R-:W-:Y:S01]  /*3a90*/  @!P3 FSEL R50, R50, -INF , !P4 ;  /* 0xff8000003232b808 */ /* 0x000fe20006000000 */
[----:B------:R-:W-:Y:S01]  /*3aa0*/  IMAD.WIDE.U32 R132, R192, -0x2daee0ad, RZ ;  /* 0xd2511f53c0847825 */ /* 0x000fe200078e00ff */
[----:B------:R-:W-:Y:S02]  /*3ab0*/  @!P3 FSEL R52, R52, -INF , !P2 ;  /* 0xff8000003434b808 */ /* 0x000fe40005000000 */
[----:B------:R-:W-:Y:S01]  /*3ac0*/  @!P3 ISETP.GE.AND P4, PT, R4, R153, PT ;  /* 0x000000990400b20c */ /* 0x000fe20003f86270 */
[--C-:B------:R-:W-:Y:S01]  /*3ad0*/  FFMA.FTZ R50, R50, UR15, -R148.reuse ;  /* 0x0000000f32327c23 */ /* 0x100fe20008010894 */
[C---:B------:R-:W-:Y:S01]  /*3ae0*/  @!P3 ISETP.GE.AND P6, PT, R4.reuse, R152, PT ;  /* 0x000000980400b20c */ /* 0x040fe20003fc6270 */
[--C-:B------:R-:W-:Y:S01]  /*3af0*/  FFMA.FTZ R51, R51, UR15, -R148.reuse ;  /* 0x0000000f33337c23 */ /* 0x100fe20008010894 */
[----:B------:R-:W-:Y:S01]  /*3b00*/  @!P3 FSEL R53, R53, -INF , !P4 ;  /* 0xff8000003535b808 */ /* 0x000fe20006000000 */
[----:B------:R-:W-:Y:S01]  /*3b10*/  MUFU.EX2 R163, R50 ;  /* 0x0000003200a37308 */ /* 0x000fe20000000800 */
[-C--:B------:R-:W-:Y:S01]  /*3b20*/  @!P3 ISETP.GE.AND P2, PT, R4, R151.reuse, PT ;  /* 0x000000970400b20c */ /* 0x080fe20003f46270 */
[--C-:B------:R-:W-:Y:S01]  /*3b30*/  FFMA.FTZ R52, R52, UR15, -R149.reuse ;  /* 0x0000000f34347c23 */ /* 0x100fe20008010895 */
[-C--:B------:R-:W-:Y:S01]  /*3b40*/  @!P3 ISETP.GE.AND P4, PT, R4, R150.reuse, PT ;  /* 0x000000960400b20c */ /* 0x080fe20003f86270 */
[----:B------:R-:W-:Y:S01]  /*3b50*/  @!P3 VIADD R4, R0, 0x38 ;  /* 0x000000380004b836 */ /* 0x000fe20000000000 */
[----:B------:R-:W-:Y:S01]  /*3b60*/  @!P3 FSEL R54, R54, -INF , !P1 ;  /* 0xff8000003636b808 */ /* 0x000fe20004800000 */
[----:B------:R-:W-:Y:S01]  /*3b70*/  @!P3 VIADD R0, R0, 0x39 ;  /* 0x000000390000b836 */ /* 0x000fe20000000000 */
[----:B------:R-:W-:Y:S03]  /*3b80*/  @!P3 FSEL R55, R55, -INF , !P6 ;  /* 0xff8000003737b808 */ /* 0x000fe60007000000 */
[----:B------:R-:W-:Y:S01]  /*3b90*/  MUFU.EX2 R162, R51 ;  /* 0x0000003300a27308 */ /* 0x000fe20000000800 */
[-C--:B------:R-:W-:Y:S01]  /*3ba0*/  @!P3 ISETP.GE.AND P1, PT, R4, R151.reuse, PT ;  /* 0x000000970400b20c */ /* 0x080fe20003f26270 */
[----:B------:R-:W-:Y:S01]  /*3bb0*/  FFMA.FTZ R53, R53, UR15, -R149 ;  /* 0x0000000f35357c23 */ /* 0x000fe20008010895 */
        /* <DEDUP_REMOVED lines=8> */
[----:B------:R-:W-:Y:S01]  /*3c40*/  @!P3 FSEL R59, R59, -INF , !P4 ;  /* 0xff8000003b3bb808 */ /* 0x000fe20006000000 */
[--C-:B------:R-:W-:Y:S01]  /*3c50*/  FFMA.FTZ R57, R57, UR15, -R3.reuse ;  /* 0x0000000f39397c23 */ /* 0x100fe20008010803 */
[----:B------:R-:W-:Y:S01]  /*3c60*/  @!P3 FSEL R60, R60, -INF , !P1 ;  /* 0xff8000003c3cb808 */ /* 0x000fe20004800000 */
[--C-:B------:R-:W-:Y:S01]  /*3c70*/  FFMA.FTZ R58, R58, UR15, -R2.reuse ;  /* 0x0000000f3a3a7c23 */ /* 0x100fe20008010802 */
[----:B------:R-:W-:Y:S03]  /*3c80*/  @!P3 FSEL R61, R61, -INF , !P6 ;  /* 0xff8000003d3db808 */ /* 0x000fe60007000000 */
[----:B------:R-:W-:Y:S01]  /*3c90*/  MUFU.EX2 R167, R57 ;  /* 0x0000003900a77308 */ /* 0x000fe20000000800 */
[-C--:B------:R-:W-:Y:S01]  /*3ca0*/  @!P3 ISETP.GE.AND P0, PT, R4, R150.reuse, PT ;  /* 0x000000960400b20c */ /* 0x080fe20003f06270 */
[--C-:B------:R-:W-:Y:S01]  /*3cb0*/  FFMA.FTZ R60, R60, UR15, -R3.reuse ;  /* 0x0000000f3c3c7c23 */ /* 0x100fe20008010803 */
[----:B------:R-:W-:Y:S01]  /*3cc0*/  @!P3 ISETP.GE.AND P2, PT, R0, R150, PT ;  /* 0x000000960000b20c */ /* 0x000fe20003f46270 */
[----:B------:R-:W-:Y:S01]  /*3cd0*/  FFMA.FTZ R3, R61, UR15, -R3 ;  /* 0x0000000f3d037c23 */ /* 0x000fe20008010803 */
[-C--:B------:R-:W-:Y:S01]  /*3ce0*/  @!P3 ISETP.GE.AND P5, PT, R4, R153.reuse, PT ;  /* 0x000000990400b20c */ /* 0x080fe20003fa6270 */
[----:B------:R-:W-:Y:S01]  /*3cf0*/  FFMA.FTZ R59, R59, UR15, -R2 ;  /* 0x0000000f3b3b7c23 */ /* 0x000fe20008010802 */
[----:B------:R-:W-:Y:S03]  /*3d00*/  @!P3 ISETP.GE.AND P4, PT, R0, R153, PT ;  /* 0x000000990000b20c */ /* 0x000fe60003f86270 */
[----:B------:R-:W-:Y:S01]  /*3d10*/  MUFU.EX2 R159, R60 ;  /* 0x0000003c009f7308 */ /* 0x000fe20000000800 */
[-C--:B------:R-:W-:Y:S01]  /*3d20*/  @!P3 ISETP.GE.AND P1, PT, R4, R152.reuse, PT ;  /* 0x000000980400b20c */ /* 0x080fe20003f26270 */
[----:B------:R-:W-:Y:S01]  /*3d30*/  IMAD.WIDE.U32 R4, R155, -0x326172a9, RZ ;  /* 0xcd9e8d579b047825 */ /* 0x000fe200078e00ff */
[----:B------:R-:W-:Y:S02]  /*3d40*/  @!P3 ISETP.GE.AND P6, PT, R0, R152, PT ;  /* 0x000000980000b20c */ /* 0x000fe40003fc6270 */
[----:B------:R-:W-:Y:S01]  /*3d50*/  LOP3.LUT R158, R171, UR37, R158, 0x96, !PT ;  /* 0x00000025ab9e7c12 */ /* 0x000fe2000f8e969e */
[----:B------:R-:W-:Y:S01]  /*3d60*/  FFMA.FTZ R0, R15, UR15, -R2 ;  /* 0x0000000f0f007c23 */ /* 0x000fe20008010802 */
[----:B------:R-:W-:Y:S03]  /*3d70*/  LOP3.LUT R150, R133, UR33, R168, 0x96, !PT ;  /* 0x0000002185967c12 */ /* 0x000fe6000f8e96a8 */
[----:B------:R-:W-:Y:S01]  /*3d80*/  MUFU.EX2 R155, R48 ;  /* 0x00000030009b7308 */ /* 0x000fe20000000800 */
[----:B-1----:R-:W-:Y:S01]  /*3d90*/  LOP3.LUT R12, R9, UR36, R166, 0x96, !PT ;  /* 0x00000024090c7c12 */ /* 0x002fe2000f8e96a6 */
[----:B---3--:R-:W-:Y:S01]  /*3da0*/  IMAD.WIDE.U32 R14, R158, -0x326172a9, RZ ;  /* 0xcd9e8d579e0e7825 */ /* 0x008fe200078e00ff */
[----:B------:R-:W-:Y:S02]  /*3db0*/  LOP3.LUT R142, R5, UR36, R164, 0x96, !PT ;  /* 0x00000024058e7c12 */ /* 0x000fe4000f8e96a4 */
[----:B------:R-:W-:Y:S01]  /*3dc0*/  LOP3.LUT R140, R11, UR33, R188, 0x96, !PT ;  /* 0x000000210b8c7c12 */ /* 0x000fe2000f8e96bc */
[----:B------:R-:W-:Y:S01]  /*3dd0*/  IMAD.WIDE.U32 R150, R150, -0x326172a9, RZ ;  /* 0xcd9e8d5796967825 */ /* 0x000fe200078e00ff */
[----:B------:R-:W-:Y:S03]  /*3de0*/  LOP3.LUT R11, R15, UR36, R164, 0x96, !PT ;  /* 0x000000240f0b7c12 */ /* 0x000fe6000f8e96a4 */
[----:B------:R1:W3:Y:S01]  /*3df0*/  MUFU.EX2 R224, R0 ;  /* 0x0000000000e07308 */ /* 0x0002e20000000800 */
[----:B------:R-:W-:Y:S01]  /*3e00*/  LOP3.LUT R152, R147, UR33, R190, 0x96, !PT ;  /* 0x0000002193987c12 */ /* 0x000fe2000f8e96be */
[----:B------:R-:W-:Y:S01]  /*3e10*/  IMAD.WIDE.U32 R142, R142, -0x2daee0ad, RZ ;  /* 0xd2511f538e8e7825 */ /* 0x000fe200078e00ff */
[----:B------:R-:W-:Y:S02]  /*3e20*/  LOP3.LUT R133, R151, UR32, R8, 0x96, !PT ;  /* 0x0000002097857c12 */ /* 0x000fe4000f8e9608 */
[----:B------:R-:W-:Y:S01]  /*3e30*/  LOP3.LUT R154, R145, UR33, R170, 0x96, !PT ;  /* 0x00000021919a7c12 */ /* 0x000fe2000f8e96aa */
[----:B----4-:R-:W-:Y:S01]  /*3e40*/  IMAD.WIDE.U32 R6, R156, -0x326172a9, RZ ;  /* 0xcd9e8d579c067825 */ /* 0x010fe200078e00ff */
[----:B------:R-:W-:Y:S03]  /*3e50*/  LOP3.LUT R145, R143, UR31, R10, 0x96, !PT ;  /* 0x0000001f8f917c12 */ /* 0x000fe6000f8e960a */
[----:B------:R-:W-:Y:S01]  /*3e60*/  MUFU.EX2 R190, R34 ;  /* 0x0000002200be7308 */ /* 0x000fe20000000800 */
[----:B------:R-:W-:Y:S01]  /*3e70*/  @!P3 FSEL R65, R65, -INF , !P4 ;  /* 0xff8000004141b808 */ /* 0x000fe20006000000 */
[----:B------:R-:W-:Y:S01]  /*3e80*/  IMAD.WIDE.U32 R12, R12, -0x2daee0ad, RZ ;  /* 0xd2511f530c0c7825 */ /* 0x000fe200078e00ff */
[----:B------:R-:W-:Y:S02]  /*3e90*/  LOP3.LUT R166, R7, UR36, R166, 0x96, !PT ;  /* 0x0000002407a67c12 */ /* 0x000fe4000f8e96a6 */
[----:B------:R-:W-:Y:S01]  /*3ea0*/  @!P3 FSEL R66, R66, -INF , !P1 ;  /* 0xff8000004242b808 */ /* 0x000fe20004800000 */
[----:B--2---:R-:W-:Y:S01]  /*3eb0*/  IMAD.WIDE.U32 R140, R140, -0x326172a9, RZ ;  /* 0xcd9e8d578c8c7825 */ /* 0x004fe200078e00ff */
        /* <DEDUP_REMOVED lines=14> */
[----:B-1----:R-:W-:Y:S03]  /*3fa0*/  LOP3.LUT R0, R11, UR31, R144, 0x96, !PT ;  /* 0x0000001f0b007c12 */ /* 0x002fe6000f8e9690 */
[----:B------:R-:W-:Y:S01]  /*3fb0*/  MUFU.EX2 R194, R21 ;  /* 0x0000001500c27308 */ /* 0x000fe20000000800 */
[--C-:B------:R-:W-:Y:S01]  /*3fc0*/  FFMA.FTZ R64, R64, UR15, -R149.reuse ;  /* 0x0000000f40407c23 */ /* 0x100fe20008010895 */
[----:B------:R-:W-:Y:S01]  /*3fd0*/  IMAD.WIDE.U32 R4, R166, -0x2daee0ad, RZ ;  /* 0xd2511f53a6047825 */ /* 0x000fe200078e00ff */
[----:B------:R-:W-:Y:S03]  /*3fe0*/  LOP3.LUT R141, R9, UR32, R14, 0x96, !PT ;  /* 0x00000020098d7c12 */ /* 0x000fe6000f8e960e */
[----:B------:R-:W-:Y:S01]  /*3ff0*/  FFMA.FTZ R149, R65, UR15, -R149 ;  /* 0x0000000f41957c23 */ /* 0x000fe20008010895 */
[----:B------:R-:W-:Y:S01]  /*4000*/  IMAD.WIDE.U32 R144, R145, -0x326172a9, RZ ;  /* 0xcd9e8d5791907825 */ /* 0x000fe200078e00ff */
[----:B------:R-:W-:Y:S02]  /*4010*/  LOP3.LUT R16, R5, UR31, R146, 0x96, !PT ;  /* 0x0000001f05107c12 */ /* 0x000fe4000f8e9692 */
[----:B------:R1:W-:Y:S01]  /*4020*/  MUFU.EX2 R196, R20 ;  /* 0x0000001400c47308 */ /* 0x0003e20000000800 */
[----:B------:R-:W-:Y:S01]  /*4030*/  FFMA.FTZ R62, R62, UR15, -R2 ;  /* 0x0000000f3e3e7c23 */ /* 0x000fe20008010802 */
[----:B------:R-:W-:Y:S01]  /*4040*/  IMAD.WIDE.U32 R12, R13, -0x326172a9, RZ ;  /* 0xcd9e8d570d0c7825 */ /* 0x000fe200078e00ff */
[----:B------:R-:W-:Y:S03]  /*4050*/  LOP3.LUT R5, R145, UR30, R140, 0x96, !PT ;  /* 0x0000001e91057c12 */ /* 0x000fe6000f8e968c */
[----:B------:R-:W-:Y:S01]  /*4060*/  FFMA.FTZ R2, R63, UR15, -R2 ;  /* 0x0000000f3f027c23 */ /* 0x000fe20008010802 */
[----:B------:R-:W-:Y:S01]  /*4070*/  IMAD.WIDE.U32 R146, R147, -0x2daee0ad, RZ ;  /* 0xd2511f5393927825 */ /* 0x000fe200078e00ff */
[----:B------:R-:W-:Y:S02]  /*4080*/  LOP3.LUT R9, R13, UR30, R150, 0x96, !PT ;  /* 0x0000001e0d097c12 */ /* 0x000fe4000f8e9696 */
[----:B------:R-:W-:Y:S01]  /*4090*/  MUFU.EX2 R206, R22 ;  /* 0x0000001600ce7308 */ /* 0x000fe20000000800 */
[----:B------:R-:W-:Y:S01]  /*40a0*/  FFMA.FTZ R66, R66, UR15, -R148 ;  /* 0x0000000f42427c23 */ /* 0x000fe20008010894 */
[----:B------:R-:W-:Y:S01]  /*40b0*/  IMAD.WIDE.U32 R18, R0, -0x326172a9, RZ ;  /* 0xcd9e8d5700127825 */ /* 0x000fe200078e00ff */
[----:B------:R-:W-:Y:S03]  /*40c0*/  LOP3.LUT R133, R147, UR19, R4, 0x96, !PT ;  /* 0x0000001393857c12 */ /* 0x000fe6000f8e9604 */
[----:B------:R-:W-:Y:S01]  /*40d0*/  FFMA.FTZ R148, R67, UR15, -R148 ;  /* 0x0000000f43947c23 */ /* 0x000fe20008010894 */
[----:B------:R-:W-:Y:S01]  /*40e0*/  IMAD.WIDE.U32 R14, R15, -0x2daee0ad, RZ ;  /* 0xd2511f530f0e7825 */ /* 0x000fe200078e00ff */
[----:B------:R-:W-:Y:S02]  /*40f0*/  LOP3.LUT R150, R19, UR30, R8, 0x96, !PT ;  /* 0x0000001e13967c12 */ /* 0x000fe4000f8e9608 */
[----:B------:R2:W-:Y:S01]  /*4100*/  MUFU.EX2 R203, R23 ;  /* 0x0000001700cb7308 */ /* 0x0005e20000000800 */
[----:B------:R-:W-:Y:S01]  /*4110*/  IMAD.WIDE.U32 R140, R141, -0x2daee0ad, RZ ;  /* 0xd2511f538d8c7825 */ /* 0x000fe200078e00ff */
[----:B------:R-:W-:Y:S03]  /*4120*/  LOP3.LUT R142, R15, UR19, R142, 0x96, !PT ;  /* 0x000000130f8e7c12 */ /* 0x000fe6000f8e968e */
[----:B------:R-:W-:Y:S01]  /*4130*/  IMAD.WIDE.U32 R16, R16, -0x326172a9, RZ ;  /* 0xcd9e8d5710107825 */ /* 0x000fe200078e00ff */
[----:B------:R-:W-:Y:S04]  /*4140*/  LOP3.LUT R145, R141, UR19, R10, 0x96, !PT ;  /* 0x000000138d917c12 */ /* 0x000fe8000f8e960a */
[----:B------:R4:W-:Y:S01]  /*4150*/  MUFU.EX2 R210, R24 ;  /* 0x0000001800d27308 */ /* 0x0009e20000000800 */
[----:B------:R-:W-:Y:S01]  /*4160*/  IMAD.WIDE.U32 R6, R6, -0x326172a9, RZ ;  /* 0xcd9e8d5706067825 */ /* 0x000fe200078e00ff */
[----:B------:R-:W-:Y:S03]  /*4170*/  LOP3.LUT R152, R17, UR30, R152, 0x96, !PT ;  /* 0x0000001e11987c12 */ /* 0x000fe6000f8e9698 */
[----:B------:R-:W-:Y:S01]  /*4180*/  IMAD.WIDE.U32 R8, R9, -0x2daee0ad, RZ ;  /* 0xd2511f5309087825 */ /* 0x000fe200078e00ff */
[----:B------:R-:W-:Y:S04]  /*4190*/  LOP3.LUT R12, R7, UR18, R12, 0x96, !PT ;  /* 0x00000012070c7c12 */ /* 0x000fe8000f8e960c */
[----:B------:R-:W-:Y:S01]  /*41a0*/  MUFU.EX2 R166, R32 ;  /* 0x0000002000a67308 */ /* 0x000fe20000000800 */
[C---:B------:R-:W-:Y:S01]  /*41b0*/  LOP3.LUT R17, R6.reuse, 0xff, RZ, 0xc0, !PT ;  /* 0x000000ff06117812 */ /* 0x040fe200078ec0ff */
[----:B------:R-:W-:Y:S01]  /*41c0*/  IMAD.WIDE.U32 R4, R5, -0x2daee0ad, RZ ;  /* 0xd2511f5305047825 */ /* 0x000fe200078e00ff */
[----:B-1----:R-:W-:Y:S02]  /*41d0*/  SHF.R.U32.HI R20, RZ, 0x18, R8 ;  /* 0x00000018ff147819 */ /* 0x002fe40000011608 */
[----:B------:R-:W-:Y:S02]  /*41e0*/  SHF.R.U32.HI R15, RZ, 0x18, R6 ;  /* 0x00000018ff0f7819 */ /* 0x000fe40000011606 */
[----:B------:R-:W-:Y:S03]  /*41f0*/  SHF.R.U32.HI R147, RZ, 0x10, R4 ;  /* 0x00000010ff937819 */ /* 0x000fe60000011604 */
[----:B------:R-:W-:Y:S01]  /*4200*/  MUFU.EX2 R154, R49 ;  /* 0x00000031009a7308 */ /* 0x000fe20000000800 */
[----:B------:R-:W-:Y:S02]  /*4210*/  LOP3.LUT R141, R6, 0xffff, RZ, 0xc0, !PT ;  /* 0x0000ffff068d7812 */ /* 0x000fe400078ec0ff */
[----:B------:R-:W-:Y:S01]  /*4220*/  SHF.R.U32.HI R143, RZ, 0x10, R6 ;  /* 0x00000010ff8f7819 */ /* 0x000fe20000011606 */
[----:B------:R-:W-:Y:S01]  /*4230*/  IMAD.WIDE.U32 R6, R133, -0x326172a9, RZ ;  /* 0xcd9e8d5785067825 */ /* 0x000fe200078e00ff */
[----:B------:R-:W-:Y:S02]  /*4240*/  LOP3.LUT R11, R9, UR17, R132, 0x96, !PT ;  /* 0x00000011090b7c12 */ /* 0x000fe4000f8e9684 */
[----:B------:R-:W-:Y:S03]  /*4250*/  LOP3.LUT R13, R5, UR17, R14, 0x96, !PT ;  /* 0x00000011050d7c12 */ /* 0x000fe6000f8e960e */
[----:B------:R-:W-:Y:S01]  /*4260*/  MUFU.EX2 R151, R66 ;  /* 0x0000004200977308 */ /* 0x000fe20000000800 */
[C---:B------:R-:W-:Y:S02]  /*4270*/  LOP3.LUT R14, R4.reuse, 0xff, RZ, 0xc0, !PT ;  /* 0x000000ff040e7812 */ /* 0x040fe400078ec0ff */
[----:B------:R-:W-:Y:S02]  /*4280*/  SHF.R.U32.HI R21, RZ, 0x18, R4 ;  /* 0x00000018ff157819 */ /* 0x000fe40000011604 */
[----:B------:R-:W-:Y:S01]  /*4290*/  LOP3.LUT R132, R4, 0xffff, RZ, 0xc0, !PT ;  /* 0x0000ffff04847812 */ /* 0x000fe200078ec0ff */
[----:B------:R-:W-:Y:S01]  /*42a0*/  IMAD.WIDE.U32 R4, R142, -0x326172a9, RZ ;  /* 0xcd9e8d578e047825 */ /* 0x000fe200078e00ff */
[----:B------:R-:W-:Y:S03]  /*42b0*/  LOP3.LUT R10, R7, UR18, R16, 0x96, !PT ;  /* 0x00000012070a7c12 */ /* 0x000fe6000f8e9610 */
[----:B------:R-:W-:Y:S01]  /*42c0*/  MUFU.EX2 R168, R62 ;  /* 0x0000003e00a87308 */ /* 0x000fe20000000800 */
[C---:B------:R-:W-:Y:S02]  /*42d0*/  LOP3.LUT R19, R8.reuse, 0xff, RZ, 0xc0, !PT ;  /* 0x000000ff08137812 */ /* 0x040fe400078ec0ff */
[----:B------:R-:W-:Y:S01]  /*42e0*/  LOP3.LUT R0, R5, UR18, R144, 0x96, !PT ;  /* 0x0000001205007c12 */ /* 0x000fe2000f8e9690 */
[----:B------:R-:W-:Y:S01]  /*42f0*/  IMAD.U32 R144, RZ, RZ, UR8 ;  /* 0x00000008ff907e24 */ /* 0x000fe2000f8e00ff */
[----:B--2---:R-:W-:Y:S02]  /*4300*/  LOP3.LUT R23, R8, 0xffff, RZ, 0xc0, !PT ;  /* 0x0000ffff08177812 */ /* 0x004fe400078ec0ff */
[----:B------:R-:W-:Y:S03]  /*4310*/  SHF.R.U32.HI R133, RZ, 0x10, R8 ;  /* 0x00000010ff857819 */ /* 0x000fe60000011608 */
[----:B------:R-:W-:Y:S01]  /*4320*/  MUFU.EX2 R164, R2 ;  /* 0x0000000200a47308 */ /* 0x000fe20000000800 */
[----:B------:R-:W-:Y:S02]  /*4330*/  LOP3.LUT R8, R4, 0xff, RZ, 0xc0, !PT ;  /* 0x000000ff04087812 */ /* 0x000fe400078ec0ff */
[C---:B------:R-:W-:Y:S02]  /*4340*/  LOP3.LUT R16, R6.reuse, 0xff, RZ, 0xc0, !PT ;  /* 0x000000ff06107812 */ /* 0x040fe400078ec0ff */
[--C-:B------:R-:W-:Y:S02]  /*4350*/  SHF.R.U32.HI R22, RZ, 0x18, R6.reuse ;  /* 0x00000018ff167819 */ /* 0x100fe40000011606 */
[----:B----4-:R-:W-:Y:S03]  /*4360*/  SHF.R.U32.HI R24, RZ, 0x10, R6 ;  /* 0x00000010ff187819 */ /* 0x010fe60000011606 */
[----:B------:R-:W-:Y:S01]  /*4370*/  MUFU.EX2 R153, R52 ;  /* 0x0000003400997308 */ /* 0x000fe20000000800 */
[----:B------:R-:W-:Y:S02]  /*4380*/  LOP3.LUT R134, R6, 0xffff, RZ, 0xc0, !PT ;  /* 0x0000ffff06867812 */ /* 0x000fe400078ec0ff */
[----:B------:R-:W-:Y:S02]  /*4390*/  LOP3.LUT R6, R4, 0xffff, RZ, 0xc0, !PT ;  /* 0x0000ffff04067812 */ /* 0x000fe400078ec0ff */
[C---:B------:R-:W-:Y:S02]  /*43a0*/  LOP3.LUT R5, R12.reuse, 0xff, RZ, 0xc0, !PT ;  /* 0x000000ff0c057812 */ /* 0x040fe400078ec0ff */
[--C-:B------:R-:W-:Y:S03]  /*43b0*/  SHF.R.U32.HI R9, RZ, 0x10, R4.reuse ;  /* 0x00000010ff097819 */ /* 0x100fe60000011604 */
[----:B------:R-:W-:Y:S01]  /*43c0*/  MUFU.EX2 R158, R54 ;  /* 0x00000036009e7308 */ /* 0x000fe20000000800 */
[----:B------:R-:W-:Y:S02]  /*43d0*/  ISETP.LE.U32.AND P4, PT, R5, UR16, PT ;  /* 0x0000001005007c0c */ /* 0x000fe4000bf83070 */
[----:B------:R-:W-:Y:S02]  /*43e0*/  SHF.R.U32.HI R7, RZ, 0x18, R4 ;  /* 0x00000018ff077819 */ /* 0x000fe40000011604 */
[----:B------:R-:W-:Y:S02]  /*43f0*/  LOP3.LUT R4, R12, 0xffff, RZ, 0xc0, !PT ;  /* 0x0000ffff0c047812 */ /* 0x000fe400078ec0ff */
[----:B------:R-:W-:Y:S03]  /*4400*/  SHF.R.U32.HI R5, RZ, 0x10, R12 ;  /* 0x00000010ff057819 */ /* 0x000fe6000001160c */
[----:B------:R-:W-:Y:S01]  /*4410*/  MUFU.EX2 R169, R56 ;  /* 0x0000003800a97308 */ /* 0x000fe20000000800 */
[----:B------:R-:W-:Y:S02]  /*4420*/  SHF.R.U32.HI R4, RZ, 0x8, R4 ;  /* 0x00000008ff047819 */ /* 0x000fe40000011604 */
[----:B------:R-:W-:Y:S02]  /*4430*/  LOP3.LUT R5, R5, 0xff, RZ, 0xc0, !PT ;  /* 0x000000ff05057812 */ /* 0x000fe400078ec0ff */
[----:B------:R-:W-:Y:S01]  /*4440*/  LOP3.LUT R4, R4, 0xffff, RZ, 0xc0, !PT ;  /* 0x0000ffff04047812 */ /* 0x000fe200078ec0ff */
[----:B------:R-:W-:Y:S01]  /*4450*/  @!P4 FADD.FTZ R198, -R198, -RZ ;  /* 0x800000ffc6c6c221 */ /* 0x000fe20000010100 */
[----:B------:R-:W-:Y:S03]  /*4460*/  SHF.R.U32.HI R12, RZ, 0x18, R12 ;  /* 0x00000018ff0c7819 */ /* 0x000fe6000001160c */
[----:B------:R-:W-:Y:S01]  /*4470*/  MUFU.EX2 R170, R59 ;  /* 0x0000003b00aa7308 */ /* 0x000fe20000000800 */
[----:B------:R-:W-:Y:S02]  /*4480*/  ISETP.LE.U32.AND P1, PT, R4, UR16, PT ;  /* 0x0000001004007c0c */ /* 0x000fe4000bf23070 */
[----:B------:R-:W-:Y:S02]  /*4490*/  ISETP.LE.U32.AND P3, PT, R5, UR16, PT ;  /* 0x0000001005007c0c */ /* 0x000fe4000bf63070 */
[C---:B------:R-:W-:Y:S02]  /*44a0*/  LOP3.LUT R5, R0.reuse, 0xff, RZ, 0xc0, !PT ;  /* 0x000000ff00057812 */ /* 0x040fe400078ec0ff */
[----:B------:R-:W-:Y:S03]  /*44b0*/  LOP3.LUT R4, R0, 0xffff, RZ, 0xc0, !PT ;  /* 0x0000ffff00047812 */ /* 0x000fe600078ec0ff */
[----:B------:R-:W-:Y:S01]  /*44c0*/  MUFU.EX2 R216, R27 ;  /* 0x0000001b00d87308 */ /* 0x000fe20000000800 */
[----:B------:R-:W-:Y:S02]  /*44d0*/  ISETP.LE.U32.AND P4, PT, R5, UR16, PT ;  /* 0x0000001005007c0c */ /* 0x000fe4000bf83070 */
[----:B------:R-:W-:Y:S02]  /*44e0*/  ISETP.LE.U32.AND P6, PT, R12, UR16, PT ;  /* 0x000000100c007c0c */ /* 0x000fe4000bfc3070 */
[----:B------:R-:W-:Y:S01]  /*44f0*/  SHF.R.U32.HI R4, RZ, 0x8, R4 ;  /* 0x00000008ff047819 */ /* 0x000fe20000011604 */
[----:B------:R-:W-:Y:S01]  /*4500*/  @!P1 FADD.FTZ R212, -R212, -RZ ;  /* 0x800000ffd4d49221 */ /* 0x000fe20000010100 */
[--C-:B------:R-:W-:Y:S01]  /*4510*/  SHF.R.U32.HI R5, RZ, 0x10, R0.reuse ;  /* 0x00000010ff057819 */ /* 0x100fe20000011600 */
[----:B------:R-:W-:Y:S01]  /*4520*/  @!P3 FADD.FTZ R219, -R219, -RZ ;  /* 0x800000ffdbdbb221 */ /* 0x000fe20000010100 */
[----:B------:R-:W-:Y:S01]  /*4530*/  LOP3.LUT R4, R4, 0xffff, RZ, 0xc0, !PT ;  /* 0x0000ffff04047812 */ /* 0x000fe200078ec0ff */
[----:B------:R-:W1:Y:S01]  /*4540*/  MUFU.EX2 R208, R28 ;  /* 0x0000001c00d07308 */ /* 0x000e620000000800 */
[----:B------:R-:W-:Y:S02]  /*4550*/  LOP3.LUT R5, R5, 0xff, RZ, 0xc0, !PT ;  /* 0x000000ff05057812 */ /* 0x000fe400078ec0ff */
[----:B------:R-:W-:Y:S01]  /*4560*/  ISETP.LE.U32.AND P1, PT, R4, UR16, PT ;  /* 0x0000001004007c0c */ /* 0x000fe2000bf23070 */
[----:B------:R-:W-:Y:S01]  /*4570*/  @!P4 FADD.FTZ R223, -R223, -RZ ;  /* 0x800000ffdfdfc221 */ /* 0x000fe20000010100 */
[----:B------:R-:W-:Y:S01]  /*4580*/  ISETP.LE.U32.AND P4, PT, R8, UR16, PT ;  /* 0x0000001008007c0c */ /* 0x000fe2000bf83070 */
[----:B------:R-:W-:Y:S01]  /*4590*/  @!P6 FADD.FTZ R218, -R218, -RZ ;  /* 0x800000ffdadae221 */ /* 0x000fe20000010100 */
[----:B------:R-:W-:Y:S03]  /*45a0*/  SHF.R.U32.HI R0, RZ, 0x18, R0 ;  /* 0x00000018ff007819 */ /* 0x000fe60000011600 */
[----:B------:R-:W-:Y:S01]  /*45b0*/  MUFU.EX2 R211, R25 ;  /* 0x0000001900d37308 */ /* 0x000fe20000000800 */
[----:B------:R-:W-:Y:S02]  /*45c0*/  ISETP.LE.U32.AND P3, PT, R5, UR16, PT ;  /* 0x0000001005007c0c */ /* 0x000fe4000bf63070 */
[----:B------:R-:W-:Y:S02]  /*45d0*/  ISETP.LE.U32.AND P6, PT, R0, UR16, PT ;  /* 0x0000001000007c0c */ /* 0x000fe4000bfc3070 */
[----:B------:R-:W-:Y:S02]  /*45e0*/  SHF.R.U32.HI R0, RZ, 0x8, R6 ;  /* 0x00000008ff007819 */ /* 0x000fe40000011606 */
[----:B------:R-:W-:Y:S01]  /*45f0*/  LOP3.LUT R4, R9, 0xff, RZ, 0xc0, !PT ;  /* 0x000000ff09047812 */ /* 0x000fe200078ec0ff */
[----:B------:R-:W-:Y:S01]  /*4600*/  @!P1 FADD.FTZ R222, -R222, -RZ ;  /* 0x800000ffdede9221 */ /* 0x000fe20000010100 */
[----:B------:R-:W-:Y:S01]  /*4610*/  LOP3.LUT R0, R0, 0xffff, RZ, 0xc0, !PT ;  /* 0x0000ffff00007812 */ /* 0x000fe200078ec0ff */
[----:B------:R-:W-:Y:S01]  /*4620*/  @!P4 FADD.FTZ R221, -R221, -RZ ;  /* 0x800000ffddddc221 */ /* 0x000fe20000010100 */
[----:B------:R-:W-:Y:S01]  /*4630*/  ISETP.LE.U32.AND P0, PT, R17, UR16, PT ;  /* 0x0000001011007c0c */ /* 0x000fe2000bf03070 */
[----:B------:R-:W-:Y:S01]  /*4640*/  MUFU.EX2 R207, R29 ;  /* 0x0000001d00cf7308 */ /* 0x000fe20000000800 */
[----:B------:R-:W-:Y:S01]  /*4650*/  ISETP.LE.U32.AND P1, PT, R0, UR16, PT ;  /* 0x0000001000007c0c */ /* 0x000fe2000bf23070 */
[----:B------:R-:W-:Y:S01]  /*4660*/  @!P3 FADD.FTZ R227, -R227, -RZ ;  /* 0x800000ffe3e3b221 */ /* 0x000fe20000010100 */
[----:B------:R-:W-:Y:S01]  /*4670*/  ISETP.LE.U32.AND P3, PT, R4, UR16, PT ;  /* 0x0000001004007c0c */ /* 0x000fe2000bf63070 */
[----:B------:R-:W-:Y:S01]  /*4680*/  @!P6 FADD.FTZ R226, -R226, -RZ ;  /* 0x800000ffe2e2e221 */ /* 0x000fe20000010100 */
[----:B------:R-:W-:Y:S02]  /*4690*/  SHF.R.U32.HI R0, RZ, 0x8, R141 ;  /* 0x00000008ff007819 */ /* 0x000fe4000001168d */
[----:B------:R-:W-:Y:S03]  /*46a0*/  LOP3.LUT R4, R143, 0xff, RZ, 0xc0, !PT ;  /* 0x000000ff8f047812 */ /* 0x000fe600078ec0ff */
[----:B------:R-:W-:Y:S01]  /*46b0*/  MUFU.EX2 R215, R30 ;  /* 0x0000001e00d77308 */ /* 0x000fe20000000800 */
        /* <DEDUP_REMOVED lines=10> */
[----:B------:R-:W2:Y:S01]  /*4760*/  MUFU.EX2 R214, R31 ;  /* 0x0000001f00d67308 */ /* 0x000ea20000000800 */
[----:B------:R-:W-:Y:S01]  /*4770*/  ISETP.LE.U32.AND P5, PT, R14, UR16, PT ;  /* 0x000000100e007c0c */ /* 0x000fe2000bfa3070 */
[----:B------:R-:W-:Y:S01]  /*4780*/  IMAD.U32 R145, RZ, RZ, UR7 ;  /* 0x00000007ff917e24 */ /* 0x000fe2000f8e00ff */
[----:B------:R-:W-:Y:S01]  /*4790*/  SHF.R.U32.HI R0, RZ, 0x8, R0 ;  /* 0x00000008ff007819 */ /* 0x000fe20000011600 */
[----:B---3--:R-:W-:Y:S01]  /*47a0*/  @!P6 FADD.FTZ R224, -R224, -RZ ;  /* 0x800000ffe0e0e221 */ /* 0x008fe20000010100 */
        /* <DEDUP_REMOVED lines=8> */
[----:B------:R-:W-:Y:S01]  /*4830*/  ISETP.LE.U32.AND P0, PT, R20, UR16, PT ;  /* 0x0000001014007c0c */ /* 0x000fe2000bf03070 */
[----:B-1----:R-:W-:Y:S01]  /*4840*/  @!P5 FADD.FTZ R208, -R208, -RZ ;  /* 0x800000ffd0d0d221 */ /* 0x002fe20000010100 */
[C---:B------:R-:W-:Y:S02]  /*4850*/  LOP3.LUT R14, R4.reuse, 0xff, RZ, 0xc0, !PT ;  /* 0x000000ff040e7812 */ /* 0x040fe400078ec0ff */
[----:B------:R-:W-:Y:S01]  /*4860*/  LOP3.LUT R19, R4, 0xffff, RZ, 0xc0, !PT ;  /* 0x0000ffff04137812 */ /* 0x000fe200078ec0ff */
[----:B--2---:R-:W-:Y:S01]  /*4870*/  @!P4 FADD.FTZ R214, -R214, -RZ ;  /* 0x800000ffd6d6c221 */ /* 0x004fe20000010100 */
[--C-:B------:R-:W-:Y:S03]  /*4880*/  SHF.R.U32.HI R21, RZ, 0x18, R4.reuse ;  /* 0x00000018ff157819 */ /* 0x100fe60000011604 */
[----:B------:R-:W-:Y:S01]  /*4890*/  MUFU.EX2 R160, R37 ;  /* 0x0000002500a07308 */ /* 0x000fe20000000800 */
[----:B------:R-:W-:Y:S01]  /*48a0*/  SHF.R.U32.HI R20, RZ, 0x10, R4 ;  /* 0x00000010ff147819 */ /* 0x000fe20000011604 */
[----:B------:R-:W-:Y:S01]  /*48b0*/  @!P6 FADD.FTZ R166, -R166, -RZ ;  /* 0x800000ffa6a6e221 */ /* 0x000fe20000010100 */
[----:B------:R-:W-:Y:S01]  /*48c0*/  LOP3.LUT R4, R13, 0xff, RZ, 0xc0, !PT ;  /* 0x000000ff0d047812 */ /* 0x000fe200078ec0ff */
[----:B------:R-:W-:Y:S01]  /*48d0*/  @!P1 FADD.FTZ R194, -R194, -RZ ;  /* 0x800000ffc2c29221 */ /* 0x000fe20000010100 */
[----:B------:R-:W-:Y:S01]  /*48e0*/  SHF.R.U32.HI R0, RZ, 0x10, R11 ;  /* 0x00000010ff007819 */ /* 0x000fe2000001160b */
[----:B------:R-:W-:Y:S01]  /*48f0*/  @!P0 FADD.FTZ R189, -R189, -RZ ;  /* 0x800000ffbdbd8221 */ /* 0x000fe20000010100 */
[----:B------:R-:W-:Y:S03]  /*4900*/  ISETP.LE.U32.AND P1, PT, R4, UR16, PT ;  /* 0x0000001004007c0c */ /* 0x000fe6000bf23070 */
[----:B------:R-:W-:Y:S01]  /*4910*/  MUFU.EX2 R188, R38 ;  /* 0x0000002600bc7308 */ /* 0x000fe20000000800 */
[----:B------:R-:W-:Y:S02]  /*4920*/  LOP3.LUT R6, R11, 0xff, RZ, 0xc0, !PT ;  /* 0x000000ff0b067812 */ /* 0x000fe400078ec0ff */
[----:B------:R-:W-:Y:S02]  /*4930*/  LOP3.LUT R0, R0, 0xff, RZ, 0xc0, !PT ;  /* 0x000000ff00007812 */ /* 0x000fe400078ec0ff */
[----:B------:R-:W-:Y:S01]  /*4940*/  ISETP.LE.U32.AND P3, PT, R6, UR16, PT ;  /* 0x0000001006007c0c */ /* 0x000fe2000bf63070 */
[----:B------:R-:W-:Y:S01]  /*4950*/  IMAD.WIDE.U32 R6, R152, -0x2daee0ad, RZ ;  /* 0xd2511f5398067825 */ /* 0x000fe200078e00ff */
[----:B------:R-:W-:Y:S03]  /*4960*/  ISETP.LE.U32.AND P2, PT, R0, UR16, PT ;  /* 0x0000001000007c0c */ /* 0x000fe6000bf43070 */
[----:B------:R-:W-:Y:S01]  /*4970*/  MUFU.EX2 R171, R39 ;  /* 0x0000002700ab7308 */ /* 0x000fe20000000800 */
[--C-:B------:R-:W-:Y:S02]  /*4980*/  SHF.R.U32.HI R4, RZ, 0x10, R13.reuse ;  /* 0x00000010ff047819 */ /* 0x100fe4000001160d */
[----:B------:R-:W-:Y:S01]  /*4990*/  LOP3.LUT R0, R13, 0xffff, RZ, 0xc0, !PT ;  /* 0x0000ffff0d007812 */ /* 0x000fe200078ec0ff */
[----:B------:R-:W-:Y:S01]  /*49a0*/  @!P1 FADD.FTZ R210, -R210, -RZ ;  /* 0x800000ffd2d29221 */ /* 0x000fe20000010100 */
[----:B------:R-:W-:Y:S02]  /*49b0*/  SHF.R.U32.HI R13, RZ, 0x18, R13 ;  /* 0x00000018ff0d7819 */ /* 0x000fe4000001160d */
[----:B------:R-:W-:Y:S03]  /*49c0*/  SHF.R.U32.HI R11, RZ, 0x18, R11 ;  /* 0x00000018ff0b7819 */ /* 0x000fe6000001160b */
[----:B------:R-:W-:Y:S01]  /*49d0*/  MUFU.EX2 R195, R41 ;  /* 0x0000002900c37308 */ /* 0x000fe20000000800 */
[----:B------:R-:W-:Y:S01]  /*49e0*/  ISETP.LE.U32.AND P1, PT, R13, UR16, PT ;  /* 0x000000100d007c0c */ /* 0x000fe2000bf23070 */
[----:B------:R-:W-:Y:S01]  /*49f0*/  @!P3 FADD.FTZ R196, -R196, -RZ ;  /* 0x800000ffc4c4b221 */ /* 0x000fe20000010100 */
[----:B------:R-:W-:Y:S01]  /*4a00*/  SHF.R.U32.HI R0, RZ, 0x8, R0 ;  /* 0x00000008ff007819 */ /* 0x000fe20000011600 */
[----:B------:R-:W-:Y:S01]  /*4a10*/  @!P2 FADD.FTZ R206, -R206, -RZ ;  /* 0x800000ffcecea221 */ /* 0x000fe20000010100 */
[----:B------:R-:W-:Y:S02]  /*4a20*/  ISETP.LE.U32.AND P3, PT, R11, UR16, PT ;  /* 0x000000100b007c0c */ /* 0x000fe4000bf63070 */
[----:B------:R-:W-:Y:S03]  /*4a30*/  SHF.R.U32.HI R11, RZ, 0x8, R132 ;  /* 0x00000008ff0b7819 */ /* 0x000fe60000011684 */
[----:B------:R-:W-:Y:S01]  /*4a40*/  MUFU.EX2 R205, R42 ;  /* 0x0000002a00cd7308 */ /* 0x000fe20000000800 */
[----:B------:R-:W-:Y:S02]  /*4a50*/  LOP3.LUT R0, R0, 0xffff, RZ, 0xc0, !PT ;  /* 0x0000ffff00007812 */ /* 0x000fe400078ec0ff */
[----:B------:R-:W-:Y:S02]  /*4a60*/  LOP3.LUT R11, R11, 0xffff, RZ, 0xc0, !PT ;  /* 0x0000ffff0b0b7812 */ /* 0x000fe400078ec0ff */
[----:B------:R-:W-:Y:S01]  /*4a70*/  ISETP.LE.U32.AND P2, PT, R0, UR16, PT ;  /* 0x0000001000007c0c */ /* 0x000fe2000bf43070 */
[----:B------:R-:W-:Y:S01]  /*4a80*/  @!P1 FADD.FTZ R216, -R216, -RZ ;  /* 0x800000ffd8d89221 */ /* 0x000fe20000010100 */
[----:B------:R-:W-:Y:S03]  /*4a90*/  ISETP.LE.U32.AND P1, PT, R11, UR16, PT ;  /* 0x000000100b007c0c */ /* 0x000fe6000bf23070 */
[----:B------:R-:W-:Y:S01]  /*4aa0*/  MUFU.EX2 R197, R40 ;  /* 0x0000002800c57308 */ /* 0x000fe20000000800 */
[----:B------:R-:W-:Y:S01]  /*4ab0*/  LOP3.LUT R11, R147, 0xff, RZ, 0xc0, !PT ;  /* 0x000000ff930b7812 */ /* 0x000fe200078ec0ff */
[----:B------:R-:W-:Y:S01]  /*4ac0*/  @!P3 FADD.FTZ R203, -R203, -RZ ;  /* 0x800000ffcbcbb221 */ /* 0x000fe20000010100 */
[----:B------:R-:W-:Y:S02]  /*4ad0*/  LOP3.LUT R9, R5, UR18, R18, 0x96, !PT ;  /* 0x0000001205097c12 */ /* 0x000fe4000f8e9612 */
[----:B------:R-:W-:Y:S02]  /*4ae0*/  ISETP.LE.U32.AND P5, PT, R11, UR16, PT ;  /* 0x000000100b007c0c */ /* 0x000fe4000bfa3070 */
[----:B------:R-:W-:Y:S01]  /*4af0*/  LOP3.LUT R0, R4, 0xff, RZ, 0xc0, !PT ;  /* 0x000000ff04007812 */ /* 0x000fe200078ec0ff */
[----:B------:R-:W-:Y:S01]  /*4b00*/  IMAD.WIDE.U32 R4, R150, -0x2daee0ad, RZ ;  /* 0xd2511f5396047825 */ /* 0x000fe200078e00ff */
[C---:B------:R-:W-:Y:S01]  /*4b10*/  LOP3.LUT R17, R6.reuse, 0xffff, RZ, 0xc0, !PT ;  /* 0x0000ffff06117812 */ /* 0x040fe200078ec0ff */
[----:B------:R-:W-:Y:S01]  /*4b20*/  MUFU.EX2 R204, R43 ;  /* 0x0000002b00cc7308 */ /* 0x000fe20000000800 */
[--C-:B------:R-:W-:Y:S01]  /*4b30*/  SHF.R.U32.HI R18, RZ, 0x10, R6.reuse ;  /* 0x00000010ff127819 */ /* 0x100fe20000011606 */
[----:B------:R-:W-:Y:S01]  /*4b40*/  @!P2 FADD.FTZ R211, -R211, -RZ ;  /* 0x800000ffd3d3a221 */ /* 0x000fe20000010100 */
[----:B------:R-:W-:Y:S01]  /*4b50*/  LOP3.LUT R13, R6, 0xff, RZ, 0xc0, !PT ;  /* 0x000000ff060d7812 */ /* 0x000fe200078ec0ff */
[----:B------:R-:W-:Y:S01]  /*4b60*/  @!P1 FADD.FTZ R207, -R207, -RZ ;  /* 0x800000ffcfcf9221 */ /* 0x000fe20000010100 */
[----:B------:R-:W-:Y:S02]  /*4b70*/  SHF.R.U32.HI R12, RZ, 0x18, R6 ;  /* 0x00000018ff0c7819 */ /* 0x000fe40000011606 */
[----:B------:R-:W-:Y:S01]  /*4b80*/  SHF.R.U32.HI R6, RZ, 0x8, R23 ;  /* 0x00000008ff067819 */ /* 0x000fe20000011617 */
[----:B------:R-:W-:Y:S01]  /*4b90*/  @!P5 FADD.FTZ R215, -R215, -RZ ;  /* 0x800000ffd7d7d221 */ /* 0x000fe20000010100 */
[----:B------:R-:W-:Y:S01]  /*4ba0*/  ISETP.LE.U32.AND P3, PT, R0, UR16, PT ;  /* 0x0000001000007c0c */ /* 0x000fe2000bf63070 */
[----:B------:R-:W-:Y:S01]  /*4bb0*/  MUFU.EX2 R201, R46 ;  /* 0x0000002e00c97308 */ /* 0x000fe20000000800 */
[----:B------:R-:W-:Y:S02]  /*4bc0*/  ISETP.LE.U32.AND P2, PT, R16, UR16, PT ;  /* 0x0000001010007c0c */ /* 0x000fe4000bf43070 */
[----:B------:R-:W-:Y:S02]  /*4bd0*/  LOP3.LUT R0, R5, UR17, R140, 0x96, !PT ;  /* 0x0000001105007c12 */ /* 0x000fe4000f8e968c */
[C---:B------:R-:W-:Y:S02]  /*4be0*/  LOP3.LUT R16, R4.reuse, 0xffff, RZ, 0xc0, !PT ;  /* 0x0000ffff04107812 */ /* 0x040fe400078ec0ff */
[----:B------:R-:W-:Y:S03]  /*4bf0*/  LOP3.LUT R8, R7, UR17, R146, 0x96, !PT ;  /* 0x0000001107087c12 */ /* 0x000fe6000f8e9692 */
[----:B------:R-:W-:Y:S01]  /*4c00*/  MUFU.EX2 R200, R47 ;  /* 0x0000002f00c87308 */ /* 0x000fe20000000800 */
[----:B------:R-:W-:Y:S02]  /*4c10*/  LOP3.LUT R11, R4, 0xff, RZ, 0xc0, !PT ;  /* 0x000000ff040b7812 */ /* 0x000fe400078ec0ff */
[--C-:B------:R-:W-:Y:S02]  /*4c20*/  SHF.R.U32.HI R15, RZ, 0x18, R4.reuse ;  /* 0x00000018ff0f7819 */ /* 0x100fe40000011604 */
[----:B------:R-:W-:Y:S01]  /*4c30*/  SHF.R.U32.HI R7, RZ, 0x10, R4 ;  /* 0x00000010ff077819 */ /* 0x000fe20000011604 */
[----:B------:R-:W-:Y:S01]  /*4c40*/  @!P2 FADD.FTZ R155, -R155, -RZ ;  /* 0x800000ff9b9ba221 */ /* 0x000fe20000010100 */
[----:B------:R-:W-:Y:S03]  /*4c50*/  LOP3.LUT R5, R6, 0xffff, RZ, 0xc0, !PT ;  /* 0x0000ffff06057812 */ /* 0x000fe600078ec0ff */
[----:B------:R-:W1:Y:S01]  /*4c60*/  MUFU.EX2 R217, R26 ;  /* 0x0000001a00d97308 */ /* 0x000e620000000800 */
[----:B------:R-:W-:Y:S02]  /*4c70*/  LOP3.LUT R4, R133, 0xff, RZ, 0xc0, !PT ;  /* 0x000000ff85047812 */ /* 0x000fe400078ec0ff */
[----:B------:R-:W-:Y:S02]  /*4c80*/  ISETP.LE.U32.AND P1, PT, R5, UR16, PT ;  /* 0x0000001005007c0c */ /* 0x000fe4000bf23070 */
[----:B------:R-:W-:Y:S02]  /*4c90*/  LOP3.LUT R5, R10, 0xff, RZ, 0xc0, !PT ;  /* 0x000000ff0a057812 */ /* 0x000fe400078ec0ff */
[----:B------:R-:W-:Y:S03]  /*4ca0*/  ISETP.LE.U32.AND P5, PT, R4, UR16, PT ;  /* 0x0000001004007c0c */ /* 0x000fe6000bfa3070 */
[----:B------:R-:W-:Y:S01]  /*4cb0*/  MUFU.EX2 R152, R53 ;  /* 0x0000003500987308 */ /* 0x000fe20000000800 */
[----:B------:R-:W-:Y:S02]  /*4cc0*/  LOP3.LUT R4, R10, 0xffff, RZ, 0xc0, !PT ;  /* 0x0000ffff0a047812 */ /* 0x000fe400078ec0ff */
[----:B------:R-:W-:Y:S02]  /*4cd0*/  ISETP.LE.U32.AND P4, PT, R5, UR16, PT ;  /* 0x0000001005007c0c */ /* 0x000fe4000bf83070 */
[----:B------:R-:W-:Y:S02]  /*4ce0*/  SHF.R.U32.HI R5, RZ, 0x18, R10 ;  /* 0x00000018ff057819 */ /* 0x000fe4000001160a */
[----:B------:R-:W-:Y:S03]  /*4cf0*/  SHF.R.U32.HI R4, RZ, 0x8, R4 ;  /* 0x00000008ff047819 */ /* 0x000fe60000011604 */
[----:B------:R-:W-:Y:S01]  /*4d00*/  MUFU.EX2 R193, R44 ;  /* 0x0000002c00c17308 */ /* 0x000fe20000000800 */
[----:B------:R-:W-:Y:S01]  /*4d10*/  ISETP.LE.U32.AND P6, PT, R5, UR16, PT ;  /* 0x0000001005007c0c */ /* 0x000fe2000bfc3070 */
[----:B-1----:R-:W-:Y:S01]  /*4d20*/  @!P3 FADD.FTZ R217, -R217, -RZ ;  /* 0x800000ffd9d9b221 */ /* 0x002fe20000010100 */
[----:B------:R-:W-:Y:S01]  /*4d30*/  SHF.R.U32.HI R5, RZ, 0x10, R10 ;  /* 0x00000010ff057819 */ /* 0x000fe2000001160a */
[----:B------:R-:W-:Y:S01]  /*4d40*/  @!P5 FADD.FTZ R190, -R190, -RZ ;  /* 0x800000ffbebed221 */ /* 0x000fe20000010100 */
[----:B------:R-:W-:Y:S01]  /*4d50*/  LOP3.LUT R4, R4, 0xffff, RZ, 0xc0, !PT ;  /* 0x0000ffff04047812 */ /* 0x000fe200078ec0ff */
[----:B------:R-:W-:Y:S01]  /*4d60*/  @!P1 FADD.FTZ R165, -R165, -RZ ;  /* 0x800000ffa5a59221 */ /* 0x000fe20000010100 */
[----:B------:R-:W-:Y:S01]  /*4d70*/  LOP3.LUT R5, R5, 0xff, RZ, 0xc0, !PT ;  /* 0x000000ff05057812 */ /* 0x000fe200078ec0ff */
[----:B------:R-:W-:Y:S01]  /*4d80*/  @!P4 FADD.FTZ R161, -R161, -RZ ;  /* 0x800000ffa1a1c221 */ /* 0x000fe20000010100 */
[----:B------:R-:W-:Y:S01]  /*4d90*/  ISETP.LE.U32.AND P5, PT, R4, UR16, PT ;  /* 0x0000001004007c0c */ /* 0x000fe2000bfa3070 */
[----:B------:R-:W-:Y:S01]  /*4da0*/  MUFU.EX2 R150, R64 ;  /* 0x0000004000967308 */ /* 0x000fe20000000800 */
[----:B------:R-:W-:Y:S02]  /*4db0*/  LOP3.LUT R4, R9, 0xffff, RZ, 0xc0, !PT ;  /* 0x0000ffff09047812 */ /* 0x000fe400078ec0ff */
[----:B------:R-:W-:Y:S01]  /*4dc0*/  ISETP.LE.U32.AND P0, PT, R5, UR16, PT ;  /* 0x0000001005007c0c */ /* 0x000fe2000bf03070 */
[----:B------:R-:W-:Y:S01]  /*4dd0*/  @!P6 FADD.FTZ R171, -R171, -RZ ;  /* 0x800000ffababe221 */ /* 0x000fe20000010100 */
[----:B------:R-:W-:Y:S02]  /*4de0*/  LOP3.LUT R5, R9, 0xff, RZ, 0xc0, !PT ;  /* 0x000000ff09057812 */ /* 0x000fe400078ec0ff */
[----:B------:R-:W-:Y:S03]  /*4df0*/  SHF.R.U32.HI R4, RZ, 0x8, R4 ;  /* 0x00000008ff047819 */ /* 0x000fe60000011604 */
[----:B------:R-:W-:Y:S01]  /*4e00*/  MUFU.EX2 R149, R149 ;  /* 0x0000009500957308 */ /* 0x000fe20000000800 */
[----:B------:R-:W-:Y:S02]  /*4e10*/  ISETP.LE.U32.AND P4, PT, R5, UR16, PT ;  /* 0x0000001005007c0c */ /* 0x000fe4000bf83070 */
[----:B------:R-:W-:Y:S01]  /*4e20*/  LOP3.LUT R5, R4, 0xffff, RZ, 0xc0, !PT ;  /* 0x0000ffff04057812 */ /* 0x000fe200078ec0ff */
[----:B------:R-:W-:Y:S01]  /*4e30*/  @!P5 FADD.FTZ R160, -R160, -RZ ;  /* 0x800000ffa0a0d221 */ /* 0x000fe20000010100 */
[--C-:B------:R-:W-:Y:S02]  /*4e40*/  SHF.R.U32.HI R6, RZ, 0x10, R9.reuse ;  /* 0x00000010ff067819 */ /* 0x100fe40000011609 */
[----:B------:R-:W-:Y:S01]  /*4e50*/  ISETP.LE.U32.AND P5, PT, R5, UR16, PT ;  /* 0x0000001005007c0c */ /* 0x000fe2000bfa3070 */
[----:B------:R-:W-:Y:S01]  /*4e60*/  @!P0 FADD.FTZ R188, -R188, -RZ ;  /* 0x800000ffbcbc8221 */ /* 0x000fe20000010100 */
[----:B------:R-:W-:Y:S01]  /*4e70*/  LOP3.LUT R4, R6, 0xff, RZ, 0xc0, !PT ;  /* 0x000000ff06047812 */ /* 0x000fe200078ec0ff */
[----:B------:R-:W1:Y:S01]  /*4e80*/  MUFU.EX2 R192, R45 ;  /* 0x0000002d00c07308 */ /* 0x000e620000000800 */
[----:B------:R-:W-:Y:S02]  /*4e90*/  SHF.R.U32.HI R9, RZ, 0x18, R9 ;  /* 0x00000018ff097819 */ /* 0x000fe40000011609 */
[----:B------:R-:W-:Y:S01]  /*4ea0*/  ISETP.LE.U32.AND P0, PT, R4, UR16, PT ;  /* 0x0000001004007c0c */ /* 0x000fe2000bf03070 */
[----:B------:R-:W-:Y:S01]  /*4eb0*/  @!P4 FADD.FTZ R197, -R197, -RZ ;  /* 0x800000ffc5c5c221 */ /* 0x000fe20000010100 */
[----:B------:R-:W-:Y:S02]  /*4ec0*/  SHF.R.U32.HI R4, RZ, 0x8, R19 ;  /* 0x00000008ff047819 */ /* 0x000fe40000011613 */
[----:B------:R-:W-:Y:S03]  /*4ed0*/  ISETP.LE.U32.AND P6, PT, R9, UR16, PT ;  /* 0x0000001009007c0c */ /* 0x000fe6000bfc3070 */
[----:B------:R-:W2:Y:S01]  /*4ee0*/  MUFU.EX2 R148, R148 ;  /* 0x0000009400947308 */ /* 0x000ea20000000800 */
[----:B------:R-:W-:Y:S01]  /*4ef0*/  LOP3.LUT R4, R4, 0xffff, RZ, 0xc0, !PT ;  /* 0x0000ffff04047812 */ /* 0x000fe200078ec0ff */
[----:B------:R-:W-:Y:S01]  /*4f00*/  @!P5 FADD.FTZ R195, -R195, -RZ ;  /* 0x800000ffc3c3d221 */ /* 0x000fe20000010100 */
[----:B------:R-:W-:Y:S02]  /*4f10*/  ISETP.LE.U32.AND P4, PT, R21, UR16, PT ;  /* 0x0000001015007c0c */ /* 0x000fe4000bf83070 */
[----:B------:R-:W-:Y:S02]  /*4f20*/  ISETP.LE.U32.AND P5, PT, R4, UR16, PT ;  /* 0x0000001004007c0c */ /* 0x000fe4000bfa3070 */
[----:B------:R-:W-:Y:S01]  /*4f30*/  LOP3.LUT R4, R20, 0xff, RZ, 0xc0, !PT ;  /* 0x000000ff14047812 */ /* 0x000fe200078ec0ff */
[----:B------:R-:W-:Y:S01]  /*4f40*/  @!P0 FADD.FTZ R205, -R205, -RZ ;  /* 0x800000ffcdcd8221 */ /* 0x000fe20000010100 */
[----:B------:R-:W-:Y:S02]  /*4f50*/  LOP3.LUT R5, R24, 0xff, RZ, 0xc0, !PT ;  /* 0x000000ff18057812 */ /* 0x000fe400078ec0ff */
[----:B------:R-:W-:Y:S01]  /*4f60*/  ISETP.LE.U32.AND P0, PT, R4, UR16, PT ;  /* 0x0000001004007c0c */ /* 0x000fe2000bf03070 */
[----:B------:R-:W-:Y:S01]  /*4f70*/  @!P6 FADD.FTZ R204, -R204, -RZ ;  /* 0x800000ffcccce221 */ /* 0x000fe20000010100 */
[----:B------:R-:W-:Y:S02]  /*4f80*/  SHF.R.U32.HI R4, RZ, 0x8, R134 ;  /* 0x00000008ff047819 */ /* 0x000fe40000011686 */
[----:B------:R-:W-:Y:S01]  /*4f90*/  ISETP.LE.U32.AND P6, PT, R5, UR16, PT ;  /* 0x0000001005007c0c */ /* 0x000fe2000bfc3070 */
[----:B------:R-:W-:Y:S01]  /*4fa0*/  @!P4 FADD.FTZ R200, -R200, -RZ ;  /* 0x800000ffc8c8c221 */ /* 0x000fe20000010100 */
[----:B------:R-:W-:Y:S01]  /*4fb0*/  LOP3.LUT R5, R4, 0xffff, RZ, 0xc0, !PT ;  /* 0x0000ffff04057812 */ /* 0x000fe200078ec0ff */
[----:B-1----:R-:W-:Y:S01]  /*4fc0*/  @!P5 FADD.FTZ R192, -R192, -RZ ;  /* 0x800000ffc0c0d221 */ /* 0x002fe20000010100 */
[----:B------:R-:W-:Y:S02]  /*4fd0*/  LOP3.LUT R4, R8, 0xff, RZ, 0xc0, !PT ;  /* 0x000000ff08047812 */ /* 0x000fe400078ec0ff */
[----:B------:R-:W-:Y:S02]  /*4fe0*/  ISETP.LE.U32.AND P3, PT, R22, UR16, PT ;  /* 0x0000001016007c0c */ /* 0x000fe4000bf63070 */
[----:B------:R-:W-:Y:S01]  /*4ff0*/  ISETP.LE.U32.AND P4, PT, R4, UR16, PT ;  /* 0x0000001004007c0c */ /* 0x000fe2000bf83070 */
[----:B------:R-:W-:Y:S01]  /*5000*/  @!P0 FADD.FTZ R201, -R201, -RZ ;  /* 0x800000ffc9c98221 */ /* 0x000fe20000010100 */
[----:B------:R-:W-:Y:S02]  /*5010*/  ISETP.LE.U32.AND P0, PT, R5, UR16, PT ;  /* 0x0000001005007c0c */ /* 0x000fe4000bf03070 */
        /* <DEDUP_REMOVED lines=10> */
[----:B------:R-:W-:Y:S02]  /*50c0*/  ISETP.LE.U32.AND P0, PT, R4, UR16, PT ;  /* 0x0000001004007c0c */ /* 0x000fe4000bf03070 */
[----:B------:R-:W-:Y:S02]  /*50d0*/  LOP3.LUT R4, R6, 0xffff, RZ, 0xc0, !PT ;  /* 0x0000ffff06047812 */ /* 0x000fe400078ec0ff */
[----:B------:R-:W-:Y:S01]  /*50e0*/  LOP3.LUT R6, R0, 0xffff, RZ, 0xc0, !PT ;  /* 0x0000ffff00067812 */ /* 0x000fe200078ec0ff */
[----:B------:R-:W-:Y:S01]  /*50f0*/  @!P2 FADD.FTZ R157, -R157, -RZ ;  /* 0x800000ff9d9da221 */ /* 0x000fe20000010100 */
[----:B------:R-:W-:Y:S02]  /*5100*/  ISETP.LE.U32.AND P6, PT, R4, UR16, PT ;  /* 0x0000001004007c0c */ /* 0x000fe4000bfc3070 */
        /* <DEDUP_REMOVED lines=35> */
[----:B------:R-:W-:Y:S02]  /*5340*/  F2FP.RELU.F16.F32.PACK_AB R2, R157, R158 ;  /* 0x0000009e9d02723e */ /* 0x000fe400000008ff */
[----:B------:R-:W-:Y:S01]  /*5350*/  ISETP.LE.U32.AND P5, PT, R12, UR16, PT ;  /* 0x000000100c007c0c */ /* 0x000fe2000bfa3070 */
[----:B------:R-:W-:Y:S01]  /*5360*/  @!P2 FADD.FTZ R156, -R156, -RZ ;  /* 0x800000ff9c9ca221 */ /* 0x000fe20000010100 */
[----:B------:R-:W-:Y:S02]  /*5370*/  ISETP.LE.U32.AND P0, PT, R15, UR16, PT ;  /* 0x000000100f007c0c */ /* 0x000fe4000bf03070 */
[----:B------:R-:W-:Y:S01]  /*5380*/  ISETP.LE.U32.AND P3, PT, R11, UR16, PT ;  /* 0x000000100b007c0c */ /* 0x000fe2000bf63070 */
[----:B------:R-:W-:Y:S01]  /*5390*/  @!P1 FADD.FTZ R150, -R150, -RZ ;  /* 0x800000ff96969221 */ /* 0x000fe20000010100 */
[----:B------:R-:W-:Y:S02]  /*53a0*/  ISETP.LE.U32.AND P1, PT, R5, UR16, PT ;  /* 0x0000001005007c0c */ /* 0x000fe4000bf23070 */
[----:B------:R-:W-:Y:S02]  /*53b0*/  F2FP.RELU.F16.F32.PACK_AB R5, R218, R219 ;  /* 0x000000dbda05723e */ /* 0x000fe400000008ff */
[----:B------:R-:W-:Y:S02]  /*53c0*/  FSETP.GE.FTZ.AND P2, PT, R199, RZ, PT ;  /* 0x000000ffc700720b */ /* 0x000fe40003f56000 */
[----:B------:R-:W-:Y:S01]  /*53d0*/  FSETP.GE.FTZ.AND P4, PT, R155, RZ, PT ;  /* 0x000000ff9b00720b */ /* 0x000fe20003f96000 */
[----:B------:R3:W-:Y:S01]  /*53e0*/  STS [R228+0x1c400], R5 ;  /* 0x01c40005e4007388 */ /* 0x0007e20000000800 */
[----:B-1----:R-:W-:Y:S01]  /*53f0*/  F2FP.RELU.F16.F32.PACK_AB R0, R209, R213 ;  /* 0x000000d5d100723e */ /* 0x002fe200000008ff */
[----:B--2---:R-:W-:Y:S01]  /*5400*/  @!P5 FADD.FTZ R148, -R148, -RZ ;  /* 0x800000ff9494d221 */ /* 0x004fe20000010100 */
[----:B------:R-:W-:Y:S01]  /*5410*/  @!P0 FADD.FTZ R164, -R164, -RZ ;  /* 0x800000ffa4a48221 */ /* 0x000fe20000010100 */
[----:B------:R1:W-:Y:S01]  /*5420*/  STS [R231+0x1c000], R4 ;  /* 0x01c00004e7007388 */ /* 0x0003e20000000800 */
[----:B------:R-:W-:Y:S01]  /*5430*/  @!P3 FADD.FTZ R159, -R159, -RZ ;  /* 0x800000ff9f9fb221 */ /* 0x000fe20000010100 */
[----:B------:R-:W-:Y:S01]  /*5440*/  @!P1 FADD.FTZ R168, -R168, -RZ ;  /* 0x800000ffa8a89221 */ /* 0x000fe20000010100 */
[C---:B------:R-:W-:Y:S01]  /*5450*/  LEA R146, P0, R241.reuse, R144, 0x2 ;  /* 0x00000090f1927211 */ /* 0x040fe200078010ff */
[----:B------:R2:W-:Y:S01]  /*5460*/  STS [R231+0x1c400], R0 ;  /* 0x01c40000e7007388 */ /* 0x0005e20000000800 */
[----:B------:R-:W-:Y:S02]  /*5470*/  FSETP.GE.FTZ.AND P3, PT, R202, RZ, PT ;  /* 0x000000ffca00720b */ /* 0x000fe40003f76000 */
[----:B------:R-:W-:Y:S01]  /*5480*/  LEA.HI.X.SX32 R147, R241, R145, 0x2, P0 ;  /* 0x00000091f1937211 */ /* 0x000fe200000f16ff */
[----:B------:R4:W-:Y:S01]  /*5490*/  STS [R228+0x1e000], R6 ;  /* 0x01e00006e4007388 */ /* 0x0009e20000000800 */
[----:B------:R-:W-:Y:S02]  /*54a0*/  FSETP.GE.FTZ.AND P0, PT, R198, RZ, PT ;  /* 0x000000ffc600720b */ /* 0x000fe40003f16000 */
[----:B------:R-:W-:Y:S01]  /*54b0*/  FSETP.GE.FTZ.AND P1, PT, R196, RZ, PT ;  /* 0x000000ffc400720b */ /* 0x000fe20003f36000 */
[----:B------:R-:W4:Y:S01]  /*54c0*/  LDG.E R144, desc[UR40][R146.64] ;  /* 0x0000002892907981 */ /* 0x000f22000c1e1900 */
[----:B---3--:R-:W-:Y:S02]  /*54d0*/  F2FP.RELU.F16.F32.PACK_AB R5, R226, R227 ;  /* 0x000000e3e205723e */ /* 0x008fe400000008ff */
[----:B-1----:R-:W-:Y:S03]  /*54e0*/  F2FP.RELU.F16.F32.PACK_AB R4, R220, R221 ;  /* 0x000000dddc04723e */ /* 0x002fe600000008ff */
[----:B------:R1:W-:Y:S01]  /*54f0*/  STS [R228+0x1e400], R5 ;  /* 0x01e40005e4007388 */ /* 0x0003e20000000800 */
[----:B--2---:R-:W-:Y:S03]  /*5500*/  F2FP.RELU.F16.F32.PACK_AB R0, R224, R225 ;  /* 0x000000e1e000723e */ /* 0x004fe600000008ff */
        /* <DEDUP_REMOVED lines=42> */
[----:B------:R1:W-:Y:S01]  /*57b0*/  STS [R232+0x1c400], R3 ;  /* 0x01c40003e8007388 */ /* 0x0003e20000000800 */
[----:B------:R-:W-:Y:S03]  /*57c0*/  F2FP.RELU.F16.F32.PACK_AB R0, R164, R168 ;  /* 0x000000a8a400723e */ /* 0x000fe600000008ff */
[----:B------:R-:W-:Y:S04]  /*57d0*/  STS [R233+0x1e000], R5 ;  /* 0x01e00005e9007388 */ /* 0x000fe80000000800 */
[----:B------:R-:W-:Y:S04]  /*57e0*/  STS [R233+0x1e400], R4 ;  /* 0x01e40004e9007388 */ /* 0x000fe80000000800 */
[----:B------:R2:W-:Y:S04]  /*57f0*/  STS [R232+0x1e000], R2 ;  /* 0x01e00002e8007388 */ /* 0x0005e80000000800 */
[----:B------:R3:W-:Y:S04]  /*5800*/  STS [R232+0x1e400], R0 ;  /* 0x01e40000e8007388 */ /* 0x0007e80000000800 */
[----:B------:R-:W-:Y:S01]  /*5810*/  LDSM.16.M88.4 R64, [R182+UR5+0x8000] ;  /* 0x00800005b640783b */ /* 0x000fe20008000200 */
[----:B-1----:R-:W-:Y:S07]  /*5820*/  IMAD.SHL.U32 R3, R183, 0x2, RZ ;  /* 0x00000002b7037824 */ /* 0x002fee00078e00ff */
[----:B------:R-:W1:Y:S08]  /*5830*/  LDSM.16.M88.4 R16, [R175+0x4000] ;  /* 0x00400000af10783b */ /* 0x000e700000000200 */
[----:B------:R-:W4:Y:S01]  /*5840*/  LDSM.16.M88.4 R60, [R182+UR5+0xa000] ;  /* 0x00a00005b63c783b */ /* 0x000f220008000200 */
[----:B--2---:R-:W-:Y:S05]  /*5850*/  IMAD.U32 R2, RZ, RZ, UR5 ;  /* 0x00000005ff027e24 */ /* 0x004fea000f8e00ff */
[--C-:B---3--:R-:W-:Y:S02]  /*5860*/  IADD3 R0, R182, 0x8000, R2.reuse ;  /* 0x00008000b6007810 */ /* 0x108fe40007ffe002 */
[----:B------:R-:W2:Y:S01]  /*5870*/  LDSM.16.M88.4 R32, [R175+0x4800] ;  /* 0x00480000af20783b */ /* 0x000ea20000000200 */
[----:B------:R-:W-:Y:S07]  /*5880*/  IADD3 R3, R3, 0x8000, R2 ;  /* 0x0000800003037810 */ /* 0x000fee0007ffe002 */
[----:B------:R-:W3:Y:S08]  /*5890*/  LDSM.16.M88.4 R48, [R175+0x5000] ;  /* 0x00500000af30783b */ /* 0x000ef00000000200 */
[----:B------:R-:W3:Y:S01]  /*58a0*/  LDSM.16.M88.4 R132, [R175+0x5800] ;  /* 0x00580000af84783b */ /* 0x000ee20000000200 */
[-C--:B-1----:R-:W-:Y:S07]  /*58b0*/  HMMA.16816.F32 R4, R64, R16.reuse, RZ ;  /* 0x000000104004723c */ /* 0x082fee00000018ff */
[----:B------:R-:W-:Y:S01]  /*58c0*/  LDSM.16.M88.4 R140, [R178+0x4000] ;  /* 0x00400000b28c783b */ /* 0x000fe20000000200 */
[C---:B----4-:R-:W-:Y:S06]  /*58d0*/  HMMA.16816.F32 R8, R60.reuse, R16, RZ ;  /* 0x000000103c08723c */ /* 0x050fec00000018ff */
[-C--:B------:R-:W-:Y:S06]  /*58e0*/  HMMA.16816.F32 R12, R60, R18.reuse, RZ ;  /* 0x000000123c0c723c */ /* 0x080fec00000018ff */
[C---:B------:R-:W-:Y:S06]  /*58f0*/  HMMA.16816.F32 R16, R64.reuse, R18, RZ ;  /* 0x000000124010723c */ /* 0x040fec00000018ff */
[-C--:B--2---:R-:W-:Y:S06]  /*5900*/  HMMA.16816.F32 R20, R64, R32.reuse, RZ ;  /* 0x000000204014723c */ /* 0x084fec00000018ff */
        /* <DEDUP_REMOVED lines=66> */
[----:B------:R2:W5:Y:S02]  /*5d30*/  LDG.E R4, desc[UR40][R146.64+0x100] ;  /* 0x0001002892047981 */ /* 0x000564000c1e1900 */
[----:B------:R-:W-:Y:S02]  /*5d40*/  FSEL R0, R0, R144, P0 ;  /* 0x0000009000007208 */ /* 0x000fe40000000000 */
[----:B------:R-:W-:Y:S03]  /*5d50*/  FSETP.GE.FTZ.AND P0, PT, R212, RZ, PT ;  /* 0x000000ffd400720b */ /* 0x000fe60003f16000 */
[----:B------:R-:W-:Y:S01]  /*5d60*/  FMUL.FTZ R198, R198, R0 ;  /* 0x00000000c6c67220 */ /* 0x000fe20000410000 */
[----:B------:R-:W-:Y:S02]  /*5d70*/  FADD.FTZ R0, -R144, R5 ;  /* 0x0000000590007221 */ /* 0x000fe40000010100 */
[----:B------:R-:W3:Y:S03]  /*5d80*/  LDG.E R5, desc[UR40][R146.64+0x20] ;  /* 0x0000202892057981 */ /* 0x000ee6000c1e1900 */
[----:B------:R-:W-:Y:S02]  /*5d90*/  FSEL R0, R0, R144, P0 ;  /* 0x0000009000007208 */ /* 0x000fe40000000000 */
[C---:B------:R-:W-:Y:S01]  /*5da0*/  FADD.FTZ R16, -R144.reuse, R16 ;  /* 0x0000001090107221 */ /* 0x040fe20000010100 */
[----:B------:R-:W-:Y:S01]  /*5db0*/  FADD.FTZ R17, -R144, R17 ;  /* 0x0000001190117221 */ /* 0x000fe20000010100 */
[----:B------:R-:W-:Y:S01]  /*5dc0*/  FSETP.GE.FTZ.AND P0, PT, R194, RZ, PT ;  /* 0x000000ffc200720b */ /* 0x000fe20003f16000 */
[----:B------:R-:W-:Y:S02]  /*5dd0*/  FMUL.FTZ R145, R212, R0 ;  /* 0x00000000d4917220 */ /* 0x000fe40000410000 */
[----:B------:R2:W5:Y:S01]  /*5de0*/  LDG.E R0, desc[UR40][R146.64+0x120] ;  /* 0x0001202892007981 */ /* 0x000562000c1e1900 */
        /* <DEDUP_REMOVED lines=11> */
[----:B------:R-:W-:Y:S01]  /*5ea0*/  FMUL.FTZ R21, R194, R21 ;  /* 0x00000015c2157220 */ /* 0x000fe20000410000 */
        /* <DEDUP_REMOVED lines=8> */
[----:B------:R-:W-:Y:S01]  /*5f30*/  FSEL R132, R16, R144, P3 ;  /* 0x0000009010847208 */ /* 0x000fe20001800000 */
[----:B------:R-:W-:Y:S04]  /*5f40*/  HMMA.16816.F32 R64, R140, R134, R64 ;  /* 0x000000868c40723c */ /* 0x000fe80000001840 */
[----:B------:R-:W-:Y:S01]  /*5f50*/  FSETP.GE.FTZ.AND P3, PT, R166, RZ, PT ;  /* 0x000000ffa600720b */ /* 0x000fe20003f76000 */
[----:B------:R-:W-:Y:S01]  /*5f60*/  FMUL.FTZ R2, R202, R132 ;  /* 0x00000084ca027220 */ /* 0x000fe20000410000 */
[----:B------:R-:W-:Y:S01]  /*5f70*/  FSEL R16, R17, R144, P2 ;  /* 0x0000009011107208 */ /* 0x000fe20001000000 */
[----:B------:R-:W-:Y:S01]  /*5f80*/  FMUL.FTZ R133, R196, R20 ;  /* 0x00000014c4857220 */ /* 0x000fe20000410000 */
[----:B------:R-:W-:Y:S03]  /*5f90*/  FSETP.GE.FTZ.AND P2, PT, R165, RZ, PT ;  /* 0x000000ffa500720b */ /* 0x000fe60003f56000 */
[----:B------:R-:W-:Y:S01]  /*5fa0*/  F2FP.F16.F32.PACK_AB R132, R145, R198 ;  /* 0x000000c69184723e */ /* 0x000fe200000000ff */
[----:B------:R-:W-:Y:S01]  /*5fb0*/  FMUL.FTZ R16, R199, R16 ;  /* 0x00000010c7107220 */ /* 0x000fe20000410000 */
[----:B------:R-:W-:Y:S01]  /*5fc0*/  F2FP.F16.F32.PACK_AB R133, R21, R133 ;  /* 0x000000851585723e */ /* 0x000fe200000000ff */
[C---:B------:R-:W-:Y:S01]  /*5fd0*/  FADD.FTZ R20, -R144.reuse, R32 ;  /* 0x0000002090147221 */ /* 0x040fe20000010100 */
[----:B------:R-:W-:Y:S02]  /*5fe0*/  FADD.FTZ R17, -R144, R33 ;  /* 0x0000002190117221 */ /* 0x000fe40000010100 */
[----:B------:R-:W-:Y:S01]  /*5ff0*/  F2FP.F16.F32.PACK_AB R134, R16, R2 ;  /* 0x000000021086723e */ /* 0x000fe200000000ff */
[----:B------:R-:W-:Y:S01]  /*6000*/  FADD.FTZ R2, -R144, R37 ;  /* 0x0000002590027221 */ /* 0x000fe20000010100 */
[-C--:B------:R-:W-:Y:S01]  /*6010*/  FSEL R20, R20, R144.reuse, P3 ;  /* 0x0000009014147208 */ /* 0x080fe20001800000 */
[----:B------:R-:W-:Y:S01]  /*6020*/  FADD.FTZ R16, -R144, R36 ;  /* 0x0000002490107221 */ /* 0x000fe20000010100 */
[-C--:B------:R-:W-:Y:S02]  /*6030*/  FSEL R17, R17, R144.reuse, P2 ;  /* 0x0000009011117208 */ /* 0x080fe40001000000 */
[----:B------:R-:W-:Y:S01]  /*6040*/  FSEL R2, R2, R144, P0 ;  /* 0x0000009002027208 */ /* 0x000fe20000000000 */
[----:B------:R-:W-:Y:S01]  /*6050*/  FMUL.FTZ R32, R166, R20 ;  /* 0x00000014a6207220 */ /* 0x000fe20000410000 */
[----:B------:R-:W-:Y:S01]  /*6060*/  FSETP.GE.FTZ.AND P0, PT, R149, RZ, PT ;  /* 0x000000ff9500720b */ /* 0x000fe20003f16000 */
[----:B------:R-:W-:Y:S01]  /*6070*/  FMUL.FTZ R21, R165, R17 ;  /* 0x00000011a5157220 */ /* 0x000fe20000410000 */
[----:B------:R-:W-:Y:S01]  /*6080*/  FSEL R16, R16, R144, P1 ;  /* 0x0000009010107208 */ /* 0x000fe20000800000 */
[----:B------:R-:W-:Y:S01]  /*6090*/  FMUL.FTZ R33, R160, R2 ;  /* 0x00000002a0217220 */ /* 0x000fe20000410000 */
[----:B------:R-:W-:Y:S01]  /*60a0*/  FSETP.GE.FTZ.AND P1, PT, R152, RZ, PT ;  /* 0x000000ff9800720b */ /* 0x000fe20003f36000 */
[----:B------:R-:W-:Y:S01]  /*60b0*/  FADD.FTZ R2, -R144, R53 ;  /* 0x0000003590027221 */ /* 0x000fe20000010100 */
[----:B------:R-:W-:Y:S01]  /*60c0*/  FSETP.GE.FTZ.AND P3, PT, R154, RZ, PT ;  /* 0x000000ff9a00720b */ /* 0x000fe20003f76000 */
[----:B------:R-:W-:Y:S01]  /*60d0*/  FMUL.FTZ R36, R161, R16 ;  /* 0x00000010a1247220 */ /* 0x000fe20000410000 */
[----:B------:R-:W-:Y:S01]  /*60e0*/  FSETP.GE.FTZ.AND P2, PT, R153, RZ, PT ;  /* 0x000000ff9900720b */ /* 0x000fe20003f56000 */
[----:B------:R-:W-:Y:S01]  /*60f0*/  FADD.FTZ R20, -R144, R48 ;  /* 0x0000003090147221 */ /* 0x000fe20000010100 */
[-C--:B------:R-:W-:Y:S01]  /*6100*/  FSEL R2, R2, R144.reuse, P1 ;  /* 0x0000009002027208 */ /* 0x080fe20000800000 */
[----:B------:R-:W-:Y:S01]  /*6110*/  FADD.FTZ R17, -R144, R49 ;  /* 0x0000003190117221 */ /* 0x000fe20000010100 */
[----:B------:R-:W-:Y:S01]  /*6120*/  FSETP.GE.FTZ.AND P1, PT, R150, RZ, PT ;  /* 0x000000ff9600720b */ /* 0x000fe20003f36000 */
[----:B------:R-:W-:Y:S01]  /*6130*/  FADD.FTZ R16, -R144, R52 ;  /* 0x0000003490107221 */ /* 0x000fe20000010100 */
[-C--:B------:R-:W-:Y:S01]  /*6140*/  FSEL R20, R20, R144.reuse, P4 ;  /* 0x0000009014147208 */ /* 0x080fe20002000000 */
[----:B------:R-:W-:Y:S01]  /*6150*/  FADD.FTZ R64, -R144, R64 ;  /* 0x0000004090407221 */ /* 0x000fe20000010100 */
[----:B------:R-:W-:Y:S01]  /*6160*/  FSEL R17, R17, R144, P3 ;  /* 0x0000009011117208 */ /* 0x000fe20001800000 */
        /* <DEDUP_REMOVED lines=14> */
[----:B------:R-:W-:Y:S02]  /*6250*/  F2FP.F16.F32.PACK_AB R49, R17, R20 ;  /* 0x000000141131723e */ /* 0x000fe400000000ff */
[----:B------:R-:W-:Y:S01]  /*6260*/  F2FP.F16.F32.PACK_AB R48, R2, R16 ;  /* 0x000000100230723e */ /* 0x000fe200000000ff */
[C---:B---3--:R-:W-:Y:S01]  /*6270*/  FADD.FTZ R6, -R5.reuse, R6 ;  /* 0x0000000605067221 */ /* 0x048fe20000010100 */
[----:B------:R-:W-:Y:S04]  /*6280*/  FADD.FTZ R7, -R5, R7 ;  /* 0x0000000705077221 */ /* 0x000fe80000010100 */
[-C--:B------:R-:W-:Y:S02]  /*6290*/  FSEL R37, R6, R5.reuse, P2 ;  /* 0x0000000506257208 */ /* 0x080fe40001000000 */
[----:B------:R-:W-:Y:S01]  /*62a0*/  FSEL R36, R7, R5, P1 ;  /* 0x0000000507247208 */ /* 0x000fe20000800000 */
[----:B--2---:R-:W-:Y:S06]  /*62b0*/  @!P0 BRA `(.L_x_984) ;  /* 0x00000000006c8947 */ /* 0x004fec0003800000 */
        /* <DEDUP_REMOVED lines=27> */
.L_x_984:
[----:B------:R-:W-:Y:S01]  /*6470*/  FMUL.FTZ R2, R219, R37 ;  /* 0x00000025db027220 */ /* 0x000fe20000410000 */
[----:B-1----:R-:W-:Y:S01]  /*6480*/  FMUL.FTZ R6, R218, R36 ;  /* 0x00000024da067220 */ /* 0x002fe20000410000 */
[C---:B------:R-:W-:Y:S01]  /*6490*/  FADD.FTZ R22, -R5.reuse, R22 ;  /* 0x0000001605167221 */ /* 0x040fe20000010100 */
[C---:B------:R-:W-:Y:S01]  /*64a0*/  FADD.FTZ R19, -R5.reuse, R19 ;  /* 0x0000001305137221 */ /* 0x040fe20000010100 */
[----:B------:R-:W-:Y:S01]  /*64b0*/  FSETP.GE.FTZ.AND P1, PT, R206, RZ, PT ;  /* 0x000000ffce00720b */ /* 0x000fe20003f36000 */
[----:B------:R-:W-:Y:S01]  /*64c0*/  FADD.FTZ R18, -R5, R18 ;  /* 0x0000001205127221 */ /* 0x000fe20000010100 */
[----:B------:R-:W-:Y:S01]  /*64d0*/  FSETP.GE.FTZ.AND P2, PT, R209, RZ, PT ;  /* 0x000000ffd100720b */ /* 0x000fe20003f56000 */
[----:B------:R-:W-:Y:S01]  /*64e0*/  FADD.FTZ R7, -R5, R23 ;  /* 0x0000001705077221 */ /* 0x000fe20000010100 */
[----:B------:R-:W-:Y:S01]  /*64f0*/  FSETP.GE.FTZ.AND P3, PT, R213, RZ, PT ;  /* 0x000000ffd500720b */ /* 0x000fe20003f76000 */
[C---:B------:R-:W-:Y:S01]  /*6500*/  FADD.FTZ R35, -R5.reuse, R35 ;  /* 0x0000002305237221 */ /* 0x040fe20000010100 */
[----:B------:R-:W-:Y:S01]  /*6510*/  F2FP.F16.F32.PACK_AB R6, R6, R2 ;  /* 0x000000020606723e */ /* 0x000fe200000000ff */
[C---:B------:R-:W-:Y:S01]  /*6520*/  FADD.FTZ R2, -R5.reuse, R34 ;  /* 0x0000002205027221 */ /* 0x040fe20000010100 */
[-C--:B------:R-:W-:Y:S01]  /*6530*/  FSEL R22, R22, R5.reuse, P1 ;  /* 0x0000000516167208 */ /* 0x080fe20000800000 */
[----:B------:R-:W-:Y:S01]  /*6540*/  FADD.FTZ R17, -R5, R39 ;  /* 0x0000002705117221 */ /* 0x000fe20000010100 */
[-C--:B------:R-:W-:Y:S01]  /*6550*/  FSEL R19, R19, R5.reuse, P2 ;  /* 0x0000000513137208 */ /* 0x080fe20001000000 */
        /* <DEDUP_REMOVED lines=10> */
[----:B------:R-:W-:Y:S01]  /*6600*/  FADD.FTZ R18, -R5, R38 ;  /* 0x0000002605127221 */ /* 0x000fe20000010100 */
[-C--:B------:R-:W-:Y:S01]  /*6610*/  FSEL R7, R7, R5.reuse, P2 ;  /* 0x0000000507077208 */ /* 0x080fe20001000000 */
        /* <DEDUP_REMOVED lines=10> */
[----:B------:R-:W-:Y:S01]  /*66c0*/  FADD.FTZ R54, -R5, R54 ;  /* 0x0000003605367221 */ /* 0x000fe20000010100 */
[----:B------:R-:W-:Y:S01]  /*66d0*/  F2FP.F16.F32.PACK_AB R2, R20, R21 ;  /* 0x000000151402723e */ /* 0x000fe200000000ff */
[----:B-----5:R-:W-:Y:S01]  /*66e0*/  FADD.FTZ R9, -R4, R9 ;  /* 0x0000000904097221 */ /* 0x020fe20000010100 */
[----:B------:R-:W-:Y:S01]  /*66f0*/  F2FP.F16.F32.PACK_AB R33, R7, R16 ;  /* 0x000000100721723e */ /* 0x000fe200000000ff */
[C---:B------:R-:W-:Y:S01]  /*6700*/  FADD.FTZ R16, -R5.reuse, R55 ;  /* 0x0000003705107221 */ /* 0x040fe20000010100 */
[----:B------:R-:W-:Y:S01]  /*6710*/  FSEL R18, R18, R5, P2 ;  /* 0x0000000512127208 */ /* 0x000fe20001000000 */
[----:B------:R-:W-:Y:S01]  /*6720*/  FADD.FTZ R7, -R5, R66 ;  /* 0x0000004205077221 */ /* 0x000fe20000010100 */
[----:B------:R2:W-:Y:S01]  /*6730*/  STS [R231+0x14400], R2 ;  /* 0x01440002e7007388 */ /* 0x0005e20000000800 */
[----:B------:R-:W-:Y:S01]  /*6740*/  FSETP.GE.FTZ.AND P5, PT, R162, RZ, PT ;  /* 0x000000ffa200720b */ /* 0x000fe20003fb6000 */
[----:B------:R-:W-:Y:S01]  /*6750*/  FADD.FTZ R8, -R4, R8 ;  /* 0x0000000804087221 */ /* 0x000fe20000010100 */
[----:B------:R-:W-:Y:S01]  /*6760*/  FSETP.GE.FTZ.AND P6, PT, R163, RZ, PT ;  /* 0x000000ffa300720b */ /* 0x000fe20003fd6000 */
[----:B------:R-:W-:Y:S01]  /*6770*/  FMUL.FTZ R20, R188, R18 ;  /* 0x00000012bc147220 */ /* 0x000fe20000410000 */
[----:B------:R-:W-:Y:S01]  /*6780*/  FSETP.GE.FTZ.AND P4, PT, R158, RZ, PT ;  /* 0x000000ff9e00720b */ /* 0x000fe20003f96000 */
[C---:B------:R-:W-:Y:S01]  /*6790*/  FADD.FTZ R13, -R4.reuse, R13 ;  /* 0x0000000d040d7221 */ /* 0x040fe20000010100 */
[----:B------:R-:W-:Y:S01]  /*67a0*/  FSETP.GE.FTZ.AND P3, PT, R157, RZ, PT ;  /* 0x000000ff9d00720b */ /* 0x000fe20003f76000 */
[C---:B------:R-:W-:Y:S01]  /*67b0*/  FADD.FTZ R24, -R4.reuse, R24 ;  /* 0x0000001804187221 */ /* 0x040fe20000010100 */
[----:B------:R-:W-:Y:S01]  /*67c0*/  FSETP.GE.FTZ.AND P2, PT, R151, RZ, PT ;  /* 0x000000ff9700720b */ /* 0x000fe20003f56000 */
[----:B------:R-:W-:Y:S01]  /*67d0*/  FADD.FTZ R12, -R4, R12 ;  /* 0x0000000c040c7221 */ /* 0x000fe20000010100 */
[----:B------:R-:W-:Y:S01]  /*67e0*/  F2FP.F16.F32.PACK_AB R34, R19, R22 ;  /* 0x000000161322723e */ /* 0x000fe200000000ff */
[----:B------:R-:W-:Y:S01]  /*67f0*/  FMUL.FTZ R19, R171, R17 ;  /* 0x00000011ab137220 */ /* 0x000fe20000410000 */
[-C--:B------:R-:W-:Y:S01]  /*6800*/  FSEL R18, R50, R5.reuse, P6 ;  /* 0x0000000532127208 */ /* 0x080fe20003000000 */
[C---:B------:R-:W-:Y:S01]  /*6810*/  FADD.FTZ R25, -R4.reuse, R25 ;  /* 0x0000001904197221 */ /* 0x040fe20000010100 */
[-C--:B------:R-:W-:Y:S01]  /*6820*/  FSEL R17, R51, R5.reuse, P5 ;  /* 0x0000000533117208 */ /* 0x080fe20002800000 */
[----:B-1----:R-:W-:Y:S01]  /*6830*/  FADD.FTZ R6, -R4, R40 ;  /* 0x0000002804067221 */ /* 0x002fe20000010100 */
[-C--:B------:R-:W-:Y:S01]  /*6840*/  FSEL R54, R54, R5.reuse, P4 ;  /* 0x0000000536367208 */ /* 0x080fe20002000000 */
[----:B------:R-:W-:Y:S01]  /*6850*/  FADD.FTZ R29, -R4, R29 ;  /* 0x0000001d041d7221 */ /* 0x000fe20000010100 */
[-C--:B------:R-:W-:Y:S01]  /*6860*/  FSEL R16, R16, R5.reuse, P3 ;  /* 0x0000000510107208 */ /* 0x080fe20001800000 */
[----:B------:R-:W-:Y:S01]  /*6870*/  FADD.FTZ R44, -R4, R44 ;  /* 0x0000002c042c7221 */ /* 0x000fe20000010100 */
[----:B------:R-:W-:Y:S01]  /*6880*/  FSEL R7, R7, R5, P2 ;  /* 0x0000000507077208 */ /* 0x000fe20001000000 */
[----:B------:R-:W-:Y:S01]  /*6890*/  @P1 FADD.FTZ R5, -R5, R67 ;  /* 0x0000004305051221 */ /* 0x000fe20000010100 */
[----:B------:R-:W-:Y:S01]  /*68a0*/  FSETP.GE.FTZ.AND P3, PT, R222, RZ, PT ;  /* 0x000000ffde00720b */ /* 0x000fe20003f76000 */
[----:B------:R-:W-:Y:S01]  /*68b0*/  FMUL.FTZ R54, R158, R54 ;  /* 0x000000369e367220 */ /* 0x000fe20000410000 */
[----:B------:R-:W-:Y:S01]  /*68c0*/  FSETP.GE.FTZ.AND P1, PT, R223, RZ, PT ;  /* 0x000000ffdf00720b */ /* 0x000fe20003f36000 */
[----:B------:R-:W-:Y:S01]  /*68d0*/  FMUL.FTZ R7, R151, R7 ;  /* 0x0000000797077220 */ /* 0x000fe20000410000 */
[----:B------:R-:W-:Y:S01]  /*68e0*/  FMUL.FTZ R5, R148, R5 ;  /* 0x0000000594057220 */ /* 0x000fe20000410000 */
[----:B------:R-:W-:Y:S01]  /*68f0*/  FSETP.GE.FTZ.AND P2, PT, R221, RZ, PT ;  /* 0x000000ffdd00720b */ /* 0x000fe20003f56000 */
[----:B------:R-:W-:Y:S01]  /*6900*/  FMUL.FTZ R16, R157, R16 ;  /* 0x000000109d107220 */ /* 0x000fe20000410000 */
[----:B------:R-:W-:Y:S01]  /*6910*/  FSEL R8, R8, R4, P1 ;  /* 0x0000000408087208 */ /* 0x000fe20000800000 */
[----:B------:R-:W-:Y:S01]  /*6920*/  FMUL.FTZ R18, R163, R18 ;  /* 0x00000012a3127220 */ /* 0x000fe20000410000 */
[----:B------:R-:W-:Y:S01]  /*6930*/  F2FP.F16.F32.PACK_AB R22, R5, R7 ;  /* 0x000000070516723e */ /* 0x000fe200000000ff */
[----:B------:R-:W-:Y:S01]  /*6940*/  FMUL.FTZ R17, R162, R17 ;  /* 0x00000011a2117220 */ /* 0x000fe20000410000 */
[----:B------:R-:W-:Y:S01]  /*6950*/  FSEL R5, R9, R4, P3 ;  /* 0x0000000409057208 */ /* 0x000fe20001800000 */
[----:B------:R-:W-:Y:S01]  /*6960*/  FMUL.FTZ R8, R223, R8 ;  /* 0x00000008df087220 */ /* 0x000fe20000410000 */
[----:B------:R-:W-:Y:S01]  /*6970*/  FSETP.GE.FTZ.AND P1, PT, R220, RZ, PT ;  /* 0x000000ffdc00720b */ /* 0x000fe20003f36000 */
[----:B------:R-:W-:Y:S01]  /*6980*/  FADD.FTZ R26, -R0, R26 ;  /* 0x0000001a001a7221 */ /* 0x000fe20000010100 */
[----:B------:R-:W-:Y:S01]  /*6990*/  FSETP.GE.FTZ.AND P5, PT, R211, RZ, PT ;  /* 0x000000ffd300720b */ /* 0x000fe20003fb6000 */
[----:B------:R-:W-:Y:S01]  /*69a0*/  FMUL.FTZ R5, R222, R5 ;  /* 0x00000005de057220 */ /* 0x000fe20000410000 */
[----:B------:R-:W-:Y:S01]  /*69b0*/  FSEL R13, R13, R4, P1 ;  /* 0x000000040d0d7208 */ /* 0x000fe20000800000 */
[----:B------:R-:W-:Y:S01]  /*69c0*/  FADD.FTZ R30, -R0, R30 ;  /* 0x0000001e001e7221 */ /* 0x000fe20000010100 */
[----:B------:R-:W-:Y:S01]  /*69d0*/  FSETP.GE.FTZ.AND P1, PT, R210, RZ, PT ;  /* 0x000000ffd200720b */ /* 0x000fe20003f36000 */
[----:B------:R-:W-:Y:S01]  /*69e0*/  STS [R231+0x14000], R134 ;  /* 0x01400086e7007388 */ /* 0x000fe20000000800 */
[----:B--2---:R-:W-:Y:S01]  /*69f0*/  F2FP.F16.F32.PACK_AB R2, R5, R8 ;  /* 0x000000080502723e */ /* 0x004fe200000000ff */
[----:B------:R-:W-:Y:S01]  /*6a00*/  FADD.FTZ R5, -R4, R41 ;  /* 0x0000002904057221 */ /* 0x000fe20000010100 */
[-C--:B------:R-:W-:Y:S01]  /*6a10*/  FSEL R24, R24, R4.reuse, P1 ;  /* 0x0000000418187208 */ /* 0x080fe20000800000 */
[----:B------:R-:W-:Y:S01]  /*6a20*/  FADD.FTZ R8, -R4, R28 ;  /* 0x0000001c04087221 */ /* 0x000fe20000010100 */
[-C--:B------:R-:W-:Y:S01]  /*6a30*/  FSEL R12, R12, R4.reuse, P2 ;  /* 0x000000040c0c7208 */ /* 0x080fe20001000000 */
[----:B------:R-:W-:Y:S01]  /*6a40*/  FMUL.FTZ R13, R220, R13 ;  /* 0x0000000ddc0d7220 */ /* 0x000fe20000410000 */
[----:B------:R-:W-:Y:S01]  /*6a50*/  FSETP.GE.FTZ.AND P1, PT, R195, RZ, PT ;  /* 0x000000ffc300720b */ /* 0x000fe20003f36000 */
[----:B------:R-:W-:Y:S01]  /*6a60*/  FADD.FTZ R42, -R0, R42 ;  /* 0x0000002a002a7221 */ /* 0x000fe20000010100 */
[----:B------:R-:W-:Y:S01]  /*6a70*/  FSEL R7, R25, R4, P5 ;  /* 0x0000000419077208 */ /* 0x000fe20002800000 */
[----:B------:R-:W-:Y:S01]  /*6a80*/  FMUL.FTZ R12, R221, R12 ;  /* 0x0000000cdd0c7220 */ /* 0x000fe20000410000 */
[----:B------:R-:W-:Y:S01]  /*6a90*/  FSETP.GE.FTZ.AND P4, PT, R208, RZ, PT ;  /* 0x000000ffd000720b */ /* 0x000fe20003f96000 */
[----:B------:R1:W-:Y:S01]  /*6aa0*/  STS [R228+0x16000], R2 ;  /* 0x01600002e4007388 */ /* 0x0003e20000000800 */
[----:B------:R-:W-:Y:S01]  /*6ab0*/  FSETP.GE.FTZ.AND P2, PT, R197, RZ, PT ;  /* 0x000000ffc500720b */ /* 0x000fe20003f56000 */
[----:B------:R-:W-:Y:S01]  /*6ac0*/  FMUL.FTZ R7, R211, R7 ;  /* 0x00000007d3077220 */ /* 0x000fe20000410000 */
[----:B------:R-:W-:Y:S01]  /*6ad0*/  FSEL R5, R5, R4, P1 ;  /* 0x0000000405057208 */ /* 0x000fe20000800000 */
        /* <DEDUP_REMOVED lines=10> */
[----:B------:R-:W-:Y:S01]  /*6b80*/  IMAD R146, R250, UR10, RZ ;  /* 0x0000000afa927c24 */ /* 0x000fe2000f8e02ff */
        /* <DEDUP_REMOVED lines=13> */
[----:B------:R-:W-:Y:S02]  /*6c60*/  FSETP.GE.FTZ.AND P5, PT, R192, RZ, PT ;  /* 0x000000ffc000720b */ /* 0x000fe40003fb6000 */
[----:B------:R-:W-:Y:S02]  /*6c70*/  FSETP.GE.FTZ.AND P4, PT, R169, RZ, PT ;  /* 0x000000ffa900720b */ /* 0x000fe40003f96000 */
[----:B------:R-:W-:Y:S02]  /*6c80*/  FSETP.GE.FTZ.AND P3, PT, R167, RZ, PT ;  /* 0x000000ffa700720b */ /* 0x000fe40003f76000 */
[----:B------:R-:W-:Y:S02]  /*6c90*/  FSETP.GE.FTZ.AND P2, PT, R159, RZ, PT ;  /* 0x000000ff9f00720b */ /* 0x000fe40003f56000 */
[-C--:B------:R-:W-:Y:S02]  /*6ca0*/  FSEL R44, R44, R4.reuse, P6 ;  /* 0x000000042c2c7208 */ /* 0x080fe40003000000 */
[-C--:B------:R-:W-:Y:S02]  /*6cb0*/  FSEL R8, R8, R4.reuse, P5 ;  /* 0x0000000408087208 */ /* 0x080fe40002800000 */
[----:B------:R-:W-:Y:S01]  /*6cc0*/  FSEL R7, R7, R4, P4 ;  /* 0x0000000407077208 */ /* 0x000fe20002000000 */
[----:B------:R-:W-:Y:S01]  /*6cd0*/  FMUL.FTZ R13, R193, R44 ;  /* 0x0000002cc10d7220 */ /* 0x000fe20000410000 */
[----:B------:R-:W-:Y:S01]  /*6ce0*/  FSEL R6, R6, R4, P3 ;  /* 0x0000000406067208 */ /* 0x000fe20001800000 */
        /* <DEDUP_REMOVED lines=38> */
[----:B------:R-:W-:Y:S01]  /*6f50*/  FADD.FTZ R6, -R0, R47 ;  /* 0x0000002f00067221 */ /* 0x000fe20000010100 */
[----:B------:R-:W-:Y:S01]  /*6f60*/  FSETP.GE.FTZ.AND P1, PT, R216, RZ, PT ;  /* 0x000000ffd800720b */ /* 0x000fe20003f36000 */
[----:B------:R-:W-:Y:S01]  /*6f70*/  STS [R228+0x16400], R9 ;  /* 0x01640009e4007388 */ /* 0x000fe20000000800 */
[----:B------:R-:W-:Y:S01]  /*6f80*/  F2FP.F16.F32.PACK_AB R8, R4, R5 ;  /* 0x000000050408723e */ /* 0x000fe200000000ff */
[----:B------:R-:W-:Y:S01]  /*6f90*/  FADD.FTZ R5, -R0, R46 ;  /* 0x0000002e00057221 */ /* 0x000fe20000010100 */
[-C--:B------:R-:W-:Y:S02]  /*6fa0*/  FSEL R42, R42, R0.reuse, P2 ;  /* 0x000000002a2a7208 */ /* 0x080fe40001000000 */
[----:B------:R-:W-:Y:S01]  /*6fb0*/  STS [R231+0x16000], R21 ;  /* 0x01600015e7007388 */ /* 0x000fe20000000800 */
[----:B------:R-:W-:Y:S01]  /*6fc0*/  FSETP.GE.FTZ.AND P2, PT, R201, RZ, PT ;  /* 0x000000ffc900720b */ /* 0x000fe20003f56000 */
[----:B------:R-:W-:Y:S01]  /*6fd0*/  FADD.FTZ R4, -R0, R59 ;  /* 0x0000003b00047221 */ /* 0x000fe20000010100 */
[----:B------:R-:W-:Y:S02]  /*6fe0*/  FSEL R27, R27, R0, P1 ;  /* 0x000000001b1b7208 */ /* 0x000fe40000800000 */
[----:B------:R-:W-:Y:S01]  /*6ff0*/  STS [R231+0x16400], R8 ;  /* 0x01640008e7007388 */ /* 0x000fe20000000800 */
[----:B------:R-:W-:Y:S01]  /*7000*/  FSETP.GE.FTZ.AND P1, PT, R214, RZ, PT ;  /* 0x000000ffd600720b */ /* 0x000fe20003f36000 */
[----:B------:R-:W-:Y:S01]  /*7010*/  FMUL.FTZ R42, R205, R42 ;  /* 0x0000002acd2a7220 */ /* 0x000fe20000410000 */
[-C--:B------:R-:W-:Y:S01]  /*7020*/  FSEL R5, R5, R0.reuse, P2 ;  /* 0x0000000005057208 */ /* 0x080fe20001000000 */
[----:B------:R-:W-:Y:S01]  /*7030*/  FMUL.FTZ R7, R216, R27 ;  /* 0x0000001bd8077220 */ /* 0x000fe20000410000 */
[----:B------:R-:W-:Y:S01]  /*7040*/  FSEL R31, R31, R0, P1 ;  /* 0x000000001f1f7208 */ /* 0x000fe20000800000 */
[----:B------:R-:W-:Y:S01]  /*7050*/  STS [R235+0x14000], R133 ;  /* 0x01400085eb007388 */ /* 0x000fe20000000800 */
[----:B------:R-:W-:Y:S01]  /*7060*/  FSETP.GE.FTZ.AND P4, PT, R191, RZ, PT ;  /* 0x000000ffbf00720b */ /* 0x000fe20003f96000 */
[----:B------:R-:W-:Y:S01]  /*7070*/  FMUL.FTZ R19, R201, R5 ;  /* 0x00000005c9137220 */ /* 0x000fe20000410000 */
[----:B------:R-:W-:Y:S02]  /*7080*/  F2FP.F16.F32.PACK_AB R7, R7, R26 ;  /* 0x0000001a0707723e */ /* 0x000fe400000000ff */
[----:B------:R-:W-:Y:S01]  /*7090*/  STS [R235+0x14400], R34 ;  /* 0x01440022eb007388 */ /* 0x000fe20000000800 */
[----:B------:R-:W-:Y:S01]  /*70a0*/  FSEL R5, R58, R0, P4 ;  /* 0x000000003a057208 */ /* 0x000fe20002000000 */
[----:B------:R-:W-:Y:S01]  /*70b0*/  FMUL.FTZ R31, R214, R31 ;  /* 0x0000001fd61f7220 */ /* 0x000fe20000410000 */
[----:B------:R-:W-:Y:S02]  /*70c0*/  FSETP.GE.FTZ.AND P1, PT, R204, RZ, PT ;  /* 0x000000ffcc00720b */ /* 0x000fe40003f36000 */
[----:B------:R-:W-:Y:S01]  /*70d0*/  STS [R234+0x14000], R53 ;  /* 0x01400035ea007388 */ /* 0x000fe20000000800 */
[----:B------:R-:W-:Y:S01]  /*70e0*/  FSETP.GE.FTZ.AND P5, PT, R200, RZ, PT ;  /* 0x000000ffc800720b */ /* 0x000fe20003fb6000 */
[----:B------:R-:W-:Y:S01]  /*70f0*/  FMUL.FTZ R14, R191, R5 ;  /* 0x00000005bf0e7220 */ /* 0x000fe20000410000 */
[----:B------:R-:W-:Y:S02]  /*7100*/  F2FP.F16.F32.PACK_AB R5, R31, R30 ;  /* 0x0000001e1f05723e */ /* 0x000fe400000000ff */
[----:B------:R-:W-:Y:S01]  /*7110*/  STS [R234+0x14400], R33 ;  /* 0x01440021ea007388 */ /* 0x000fe20000000800 */
[-C--:B------:R-:W-:Y:S02]  /*7120*/  FSEL R43, R43, R0.reuse, P1 ;  /* 0x000000002b2b7208 */ /* 0x080fe40000800000 */
[----:B------:R-:W-:Y:S02]  /*7130*/  FSETP.GE.FTZ.AND P3, PT, R170, RZ, PT ;  /* 0x000000ffaa00720b */ /* 0x000fe40003f76000 */
[----:B------:R-:W-:Y:S01]  /*7140*/  STS [R235+0x16000], R20 ;  /* 0x01600014eb007388 */ /* 0x000fe20000000800 */
[-C--:B------:R-:W-:Y:S01]  /*7150*/  FSEL R6, R6, R0.reuse, P5 ;  /* 0x0000000006067208 */ /* 0x080fe20002800000 */
[----:B------:R-:W-:Y:S01]  /*7160*/  FMUL.FTZ R43, R204, R43 ;  /* 0x0000002bcc2b7220 */ /* 0x000fe20000410000 */
[----:B------:R-:W-:Y:S02]  /*7170*/  FSEL R4, R4, R0, P3 ;  /* 0x0000000004047208 */ /* 0x000fe40001800000 */
[----:B------:R-:W-:Y:S01]  /*7180*/  STS [R235+0x16400], R7 ;  /* 0x01640007eb007388 */ /* 0x000fe20000000800 */
[----:B------:R-:W-:Y:S01]  /*7190*/  FSETP.GE.FTZ.AND P2, PT, R168, RZ, PT ;  /* 0x000000ffa800720b */ /* 0x000fe20003f56000 */
[----:B------:R-:W-:Y:S01]  /*71a0*/  FMUL.FTZ R15, R200, R6 ;  /* 0x00000006c80f7220 */ /* 0x000fe20000410000 */
[----:B------:R-:W-:Y:S02]  /*71b0*/  FSETP.GE.FTZ.AND P1, PT, R164, RZ, PT ;  /* 0x000000ffa400720b */ /* 0x000fe40003f36000 */
[----:B------:R-:W-:Y:S01]  /*71c0*/  STS [R234+0x16000], R17 ;  /* 0x01600011ea007388 */ /* 0x000fe20000000800 */
[----:B------:R-:W-:Y:S01]  /*71d0*/  FSEL R2, R2, R0, P2 ;  /* 0x0000000002027208 */ /* 0x000fe20001000000 */
[----:B------:R-:W-:Y:S01]  /*71e0*/  FMUL.FTZ R11, R170, R4 ;  /* 0x00000004aa0b7220 */ /* 0x000fe20000410000 */
[----:B------:R-:W-:Y:S02]  /*71f0*/  F2FP.F16.F32.PACK_AB R4, R43, R42 ;  /* 0x0000002a2b04723e */ /* 0x000fe400000000ff */
[----:B------:R-:W-:Y:S01]  /*7200*/  STS [R234+0x16400], R5 ;  /* 0x01640005ea007388 */ /* 0x000fe20000000800 */
[----:B------:R-:W-:Y:S01]  /*7210*/  F2FP.F16.F32.PACK_AB R64, R144, R64 ;  /* 0x000000409040723e */ /* 0x000fe200000000ff */
[----:B------:R-:W-:Y:S01]  /*7220*/  FMUL.FTZ R10, R168, R2 ;  /* 0x00000002a80a7220 */ /* 0x000fe20000410000 */
[----:B------:R-:W-:Y:S02]  /*7230*/  F2FP.F16.F32.PACK_AB R2, R15, R19 ;  /* 0x000000130f02723e */ /* 0x000fe400000000ff */
[----:B------:R-:W-:Y:S05]  /*7240*/  STS [R229+0x14000], R52 ;  /* 0x01400034e5007388 */ /* 0x000fea0000000800 */
[----:B------:R-:W-:Y:S01]  /*7250*/  STS [R229+0x14400], R32 ;  /* 0x01440020e5007388 */ /* 0x000fe20000000800 */
[----:B------:R-:W-:Y:S04]  /*7260*/  @P1 FADD.FTZ R0, -R0, R63 ;  /* 0x0000003f00001221 */ /* 0x000fe80000010100 */
[----:B------:R-:W-:Y:S01]  /*7270*/  STS [R230+0x14000], R49 ;  /* 0x01400031e6007388 */ /* 0x000fe20000000800 */
[----:B------:R-:W-:Y:S01]  /*7280*/  FMUL.FTZ R6, R164, R0 ;  /* 0x00000000a4067220 */ /* 0x000fe20000410000 */
[----:B------:R-:W-:Y:S03]  /*7290*/  F2FP.F16.F32.PACK_AB R0, R11, R14 ;  /* 0x0000000e0b00723e */ /* 0x000fe600000000ff */
[----:B------:R-:W-:Y:S01]  /*72a0*/  STS [R230+0x14400], R23 ;  /* 0x01440017e6007388 */ /* 0x000fe20000000800 */
[----:B------:R-:W-:Y:S04]  /*72b0*/  F2FP.F16.F32.PACK_AB R6, R6, R10 ;  /* 0x0000000a0606723e */ /* 0x000fe800000000ff */
[----:B------:R-:W-:Y:S05]  /*72c0*/  STS [R229+0x16000], R16 ;  /* 0x01600010e5007388 */ /* 0x000fea0000000800 */
        /* <DEDUP_REMOVED lines=8> */
[----:B------:R1:W-:Y:S05]  /*7350*/  STS [R233+0x16400], R0 ;  /* 0x01640000e9007388 */ /* 0x0003ea0000000800 */
[----:B------:R-:W-:Y:S05]  /*7360*/  STS [R232+0x16000], R18 ;  /* 0x01600012e8007388 */ /* 0x000fea0000000800 */
[----:B------:R-:W-:Y:S01]  /*7370*/  STS [R232+0x16400], R6 ;  /* 0x01640006e8007388 */ /* 0x000fe20000000800 */
[----:B------:R-:W-:Y:S01]  /*7380*/  BAR.SYNC.DEFER_BLOCKING 0x0 ;  /* 0x0000000000007b1d */ /* 0x000fe20000010000 */
[----:B-1----:R-:W-:Y:S05]  /*7390*/  IMAD.IADD R0, R3, 0x1, R174 ;  /* 0x0000000103007824 */ /* 0x002fea00078e02ae */
[----:B------:R-:W-:Y:S05]  /*73a0*/  LDSM.16.MT88.4 R4, [R172+0x1c000] ;  /* 0x01c00000ac04783b */ /* 0x000fea0000004200 */
[----:B------:R-:W1:Y:S05]  /*73b0*/  LDSM.16.MT88.4 R8, [R3] ;  /* 0x000000000308783b */ /* 0x000e6a0000004200 */
[----:B------:R-:W2:Y:S05]  /*73c0*/  LDSM.16.MT88.4 R12, [R172+0x20000] ;  /* 0x02000000ac0c783b */ /* 0x000eaa0000004200 */
[----:B------:R-:W3:Y:S05]  /*73d0*/  LDSM.16.MT88.4 R16, [R0] ;  /* 0x000000000010783b */ /* 0x000eea0000004200 */
[----:B------:R-:W-:Y:S05]  /*73e0*/  LDSM.16.MT88.4 R20, [R172+0x1c800] ;  /* 0x01c80000ac14783b */ /* 0x000fea0000004200 */
[----:B------:R-:W4:Y:S05]  /*73f0*/  LDSM.16.MT88.4 R24, [R3+0x800] ;  /* 0x000800000318783b */ /* 0x000f2a0000004200 */
[----:B------:R-:W4:Y:S05]  /*7400*/  LDSM.16.MT88.4 R28, [R172+0x20800] ;  /* 0x02080000ac1c783b */ /* 0x000f2a0000004200 */
        /* <DEDUP_REMOVED lines=11> */
[----:B------:R-:W1:Y:S05]  /*74c0*/  LDSM.16.MT88.4 R4, [R172+0x1d000] ;  /* 0x01d00000ac04783b */ /* 0x000e6a0000004200 */
[-C--:B----4-:R-:W-:Y:S01]  /*74d0*/  HMMA.16816.F32 R68, R20, R24.reuse, R68 ;  /* 0x000000181444723c */ /* 0x090fe20000001844 */
[----:B------:R-:W2:Y:S05]  /*74e0*/  LDSM.16.MT88.4 R16, [R0+0x1000] ;  /* 0x001000000010783b */ /* 0x000eaa0000004200 */
        /* <DEDUP_REMOVED lines=9> */
[----:B------:R-:W3:Y:S05]  /*7580*/  LDSM.16.MT88.4 R20, [R172+0x1d800] ;  /* 0x01d80000ac14783b */ /* 0x000eea0000004200 */
[-C--:B-1----:R-:W-:Y:S01]  /*7590*/  HMMA.16816.F32 R68, R4, R8.reuse, R68 ;  /* 0x000000080444723c */ /* 0x082fe20000001844 */
[----:B------:R-:W1:Y:S05]  /*75a0*/  LDSM.16.MT88.4 R32, [R0+0x1800] ;  /* 0x001800000020783b */ /* 0x000e6a0000004200 */
        /* <DEDUP_REMOVED lines=9> */
[----:B------:R-:W2:Y:S05]  /*7640*/  LDSM.16.MT88.4 R4, [R172+0x1e000] ;  /* 0x01e00000ac04783b */ /* 0x000eaa0000004200 */
[-C--:B---3--:R-:W-:Y:S01]  /*7650*/  HMMA.16816.F32 R68, R20, R24.reuse, R68 ;  /* 0x000000181444723c */ /* 0x088fe20000001844 */
[----:B------:R-:W3:Y:S05]  /*7660*/  LDSM.16.MT88.4 R16, [R0+0x2000] ;  /* 0x002000000010783b */ /* 0x000eea0000004200 */
[C---:B------:R-:W-:Y:S06]  /*7670*/  HMMA.16816.F32 R72, R28.reuse, R24, R72 ;  /* 0x000000181c48723c */ /* 0x040fec0000001848 */
[-C--:B------:R-:W-:Y:S06]  /*7680*/  HMMA.16816.F32 R76, R28, R26.reuse, R76 ;  /* 0x0000001a1c4c723c */ /* 0x080fec000000184c */
[C---:B------:R-:W-:Y:S01]  /*7690*/  HMMA.16816.F32 R80, R20.reuse, R26, R80 ;  /* 0x0000001a1450723c */ /* 0x040fe20000001850 */
[----:B------:R-:W-:Y:S05]  /*76a0*/  LDSM.16.MT88.4 R24, [R3+0x2800] ;  /* 0x002800000318783b */ /* 0x000fea0000004200 */
[-C--:B-1----:R-:W-:Y:S06]  /*76b0*/  HMMA.16816.F32 R84, R20, R32.reuse, R84 ;  /* 0x000000201454723c */ /* 0x082fec0000001854 */
[C---:B------:R-:W-:Y:S06]  /*76c0*/  HMMA.16816.F32 R88, R28.reuse, R32, R88 ;  /* 0x000000201c58723c */ /* 0x040fec0000001858 */
[-C--:B------:R-:W-:Y:S01]  /*76d0*/  HMMA.16816.F32 R92, R28, R34.reuse, R92 ;  /* 0x000000221c5c723c */ /* 0x080fe2000000185c */
[----:B------:R-:W-:Y:S05]  /*76e0*/  LDSM.16.MT88.4 R28, [R172+0x22800] ;  /* 0x02280000ac1c783b */ /* 0x000fea0000004200 */
[----:B------:R-:W-:Y:S01]  /*76f0*/  HMMA.16816.F32 R96, R20, R34, R96 ;  /* 0x000000221460723c */ /* 0x000fe20000001860 */
[----:B------:R-:W1:Y:S05]  /*7700*/  LDSM.16.MT88.4 R20, [R172+0x1e800] ;  /* 0x01e80000ac14783b */ /* 0x000e6a0000004200 */
[-C--:B--2---:R-:W-:Y:S01]  /*7710*/  HMMA.16816.F32 R68, R4, R8.reuse, R68 ;  /* 0x000000080444723c */ /* 0x084fe20000001844 */
[----:B------:R-:W2:Y:S05]  /*7720*/  LDSM.16.MT88.4 R32, [R0+0x2800] ;  /* 0x002800000020783b */ /* 0x000eaa0000004200 */
[C---:B------:R-:W-:Y:S06]  /*7730*/  HMMA.16816.F32 R72, R12.reuse, R8, R72 ;  /* 0x000000080c48723c */ /* 0x040fec0000001848 */
        /* <DEDUP_REMOVED lines=22> */
[----:B------:R3:W4:Y:S05]  /*78a0*/  LDSM.16.MT88.4 R32, [R0+0x3800] ;  /* 0x003800000020783b */ /* 0x00072a0000004200 */
[C---:B------:R-:W-:Y:S01]  /*78b0*/  HMMA.16816.F32 R72, R12.reuse, R8, R72 ;  /* 0x000000080c48723c */ /* 0x040fe20000001848 */
[----:B------:R-:W-:Y:S05]  /*78c0*/  BAR.SYNC.DEFER_BLOCKING 0x0 ;  /* 0x0000000000007b1d */ /* 0x000fea0000010000 */
[-C--:B------:R-:W-:Y:S06]  /*78d0*/  HMMA.16816.F32 R76, R12, R10.reuse, R76 ;  /* 0x0000000a0c4c723c */ /* 0x080fec000000184c */
[C---:B------:R-:W-:Y:S06]  /*78e0*/  HMMA.16816.F32 R80, R4.reuse, R10, R80 ;  /* 0x0000000a0450723c */ /* 0x040fec0000001850 */
[-C--:B-1----:R-:W-:Y:S05]  /*78f0*/  HMMA.16816.F32 R84, R4, R16.reuse, R84 ;  /* 0x000000100454723c */ /* 0x082fea0000001854 */
[----:B---3--:R-:W-:Y:S01]  /*7900*/  IMAD.U32 R0, R146, -0x80, RZ ;  /* 0xffffff8092007824 */ /* 0x008fe200078e00ff */
[C---:B------:R-:W-:Y:S05]  /*7910*/  HMMA.16816.F32 R88, R12.reuse, R16, R88 ;  /* 0x000000100c58723c */ /* 0x040fea0000001858 */
[C---:B------:R-:W-:Y:S01]  /*7920*/  LEA R186, P1, R0.reuse, R186, 0x2 ;  /* 0x000000ba00ba7211 */ /* 0x040fe200078210ff */
[-C--:B------:R-:W-:Y:S05]  /*7930*/  HMMA.16816.F32 R92, R12, R18.reuse, R92 ;  /* 0x000000120c5c723c */ /* 0x080fea000000185c */
[----:B------:R-:W-:Y:S01]  /*7940*/  LEA.HI.X.SX32 R187, R0, R187, 0x2, P1 ;  /* 0x000000bb00bb7211 */ /* 0x000fe200008f16ff */
[----:B------:R-:W-:Y:S06]  /*7950*/  HMMA.16816.F32 R96, R4, R18, R96 ;  /* 0x000000120460723c */ /* 0x000fec0000001860 */
[-C--:B--2---:R-:W-:Y:S06]  /*7960*/  HMMA.16816.F32 R68, R20, R24.reuse, R68 ;  /* 0x000000181444723c */ /* 0x084fec0000001844 */
        /* <DEDUP_REMOVED lines=33> */
.L_x_985:
[----:B------:R-:W-:Y:S01]  /*7b80*/  LDSM.16.M88.4 R32, [R180+UR5+0x14000] ;  /* 0x01400005b420783b */ /* 0x000fe20008000200 */
[----:B------:R-:W-:Y:S01]  /*7b90*/  IMAD.IADD R2, R184, 0x1, R174 ;  /* 0x00000001b8027824 */ /* 0x000fe200078e02ae */
[----:B------:R-:W-:Y:S01]  /*7ba0*/  ULOP3.LUT UR11, UR14, 0x1, URZ, 0xc0, !UPT ;  /* 0x000000010e0b7892 */ /* 0x000fe2000f8ec03f */
[----:B-1----:R-:W-:Y:S01]  /*7bb0*/  VIADD R0, R180, UR5 ;  /* 0x00000005b4007c36 */ /* 0x002fe20008000000 */
[----:B------:R-:W1:Y:S01]  /*7bc0*/  LDSM.16.MT88.4 R16, [R3+0x4000] ;  /* 0x004000000310783b */ /* 0x000e620000004200 */
[----:B------:R-:W-:Y:S01]  /*7bd0*/  IMAD.MOV.U32 R147, RZ, RZ, 0x4 ;  /* 0x00000004ff937424 */ /* 0x000fe200078e00ff */
[----:B------:R-:W-:Y:S01]  /*7be0*/  UISETP.NE.U32.AND UP0, UPT, UR11, 0x1, UPT ;  /* 0x000000010b00788c */ /* 0x000fe2000bf05070 */
[--C-:B------:R-:W-:Y:S01]  /*7bf0*/  IMAD.IADD R144, R181, 0x1, R0.reuse ;  /* 0x00000001b5907824 */ /* 0x100fe200078e0200 */
[----:B------:R-:W2:Y:S01]  /*7c00*/  LDSM.16.M88.4 R28, [R180+UR5+0x16000] ;  /* 0x01600005b41c783b */ /* 0x000ea20008000200 */
[C---:B------:R-:W-:Y:S01]  /*7c10*/  IMAD.IADD R0, R174.reuse, 0x1, R0 ;  /* 0x00000001ae007824 */ /* 0x040fe200078e0200 */
[----:B------:R-:W-:Y:S01]  /*7c20*/  UISETP.GT.AND UP2, UPT, UR14, UR6, UPT ;  /* 0x000000060e00728c */ /* 0x000fe2000bf44270 */
[----:B------:R-:W-:Y:S01]  /*7c30*/  IMAD.IADD R145, R174, 0x1, R144 ;  /* 0x00000001ae917824 */ /* 0x000fe200078e0290 */
[----:B------:R-:W3:Y:S01]  /*7c40*/  LDSM.16.MT88.4 R36, [R2] ;  /* 0x000000000224783b */ /* 0x000ee20000004200 */
[----:B------:R-:W-:Y:S01]  /*7c50*/  IMAD.MOV.U32 R174, RZ, RZ, R252 ;  /* 0x000000ffffae7224 */ /* 0x000fe200078e00fc */
[----:B------:R-:W-:Y:S02]  /*7c60*/  @UP3 UIADD3 UR12, UP1, UR46, -0x200, URZ ;  /* 0xfffffe002e0c3890 */ /* 0x000fe4000ff3e03f */
[----:B------:R-:W-:Y:S01]  /*7c70*/  LDSM.16.MT88.4 R44, [R3+0x4800] ;  /* 0x00480000032c783b */ /* 0x000fe20000004200 */
[----:B------:R-:W-:Y:S02]  /*7c80*/  UIADD3 UR14, UR14, -0x1, URZ ;  /* 0xffffffff0e0e7890 */ /* 0x000fe4000fffe03f */
[----:B------:R-:W-:Y:S01]  /*7c90*/  @UP3 UIADD3.X UR11, UR47, -0x1, URZ, UP1, !UPT ;  /* 0xffffffff2f0b3890 */ /* 0x000fe20008ffe43f */
[----:B------:R-:W4:Y:S04]  /*7ca0*/  LDSM.16.M88.4 R40, [R144+0x14000] ;  /* 0x014000009028783b */ /* 0x000f280000000200 */
[----:B------:R-:W4:Y:S04]  /*7cb0*/  LDSM.16.M88.4 R48, [R144+0x16000] ;  /* 0x016000009030783b */ /* 0x000f280000000200 */
[----:B------:R-:W4:Y:S04]  /*7cc0*/  LDSM.16.MT88.4 R52, [R2+0x800] ;  /* 0x000800000234783b */ /* 0x000f280000004200 */
[----:B------:R-:W-:Y:S04]  /*7cd0*/  LDSM.16.MT88.4 R60, [R3+0x5000] ;  /* 0x00500000033c783b */ /* 0x000fe80000004200 */
[----:B------:R-:W4:Y:S04]  /*7ce0*/  LDSM.16.M88.4 R56, [R0+0x14000] ;  /* 0x014000000038783b */ /* 0x000f280000000200 */
        /* <DEDUP_REMOVED lines=23> */
[----:B------:R-:W3:Y:S04]  /*7e60*/  LDSM.16.M88.4 R40, [R180+UR5+0x18000] ;  /* 0x01800005b428783b */ /* 0x000ee80008000200 */
[----:B------:R-:W4:Y:S01]  /*7e70*/  LDSM.16.M88.4 R52, [R180+UR5+0x1a000] ;  /* 0x01a00005b434783b */ /* 0x000f220008000200 */
        /* <DEDUP_REMOVED lines=22> */
[----:B------:R2:W-:Y:S05]  /*7fe0*/  LDSM.16.M88.4 R36, [R0+0x18000] ;  /* 0x018000000024783b */ /* 0x0005ea0000000200 */
[-C--:B---3--:R-:W-:Y:S06]  /*7ff0*/  HMMA.16816.F32 R4, R40, R48.reuse, R4 ;  /* 0x000000302804723c */ /* 0x088fec0000001804 */
[C---:B----4-:R-:W-:Y:S06]  /*8000*/  HMMA.16816.F32 R8, R52.reuse, R48, R8 ;  /* 0x000000303408723c */ /* 0x050fec0000001808 */
[-C--:B------:R-:W-:Y:S06]  /*8010*/  HMMA.16816.F32 R12, R52, R50.reuse, R12 ;  /* 0x00000032340c723c */ /* 0x080fec000000180c */
[C---:B------:R-:W-:Y:S01]  /*8020*/  HMMA.16816.F32 R16, R40.reuse, R50, R16 ;  /* 0x000000322810723c */ /* 0x040fe20000001810 */
[----:B------:R-:W3:Y:S04]  /*8030*/  LDSM.16.MT88.4 R48, [R3+0x7000] ;  /* 0x007000000330783b */ /* 0x000ee80000004200 */
[C---:B--2---:R-:W-:Y:S01]  /*8040*/  IMAD R0, R146.reuse, 0x18, RZ ;  /* 0x0000001892007824 */ /* 0x044fe200078e02ff */
        /* <DEDUP_REMOVED lines=15> */
[----:B------:R4:W1:Y:S05]  /*8140*/  LDSM.16.MT88.4 R64, [R2+0x3800] ;  /* 0x003800000240783b */ /* 0x00086a0000004200 */
[----:B------:R-:W-:Y:S06]  /*8150*/  HMMA.16816.F32 R32, R44, R134, R32 ;  /* 0x000000862c20723c */ /* 0x000fec0000001820 */
[-C--:B---3--:R-:W-:Y:S05]  /*8160*/  HMMA.16816.F32 R4, R36, R48.reuse, R4 ;  /* 0x000000302404723c */ /* 0x088fea0000001804 */
[C---:B------:R-:W-:Y:S01]  /*8170*/  IMAD.SHL.U32 R44, R146.reuse, 0x8, RZ ;  /* 0x00000008922c7824 */ /* 0x040fe200078e00ff */
[C---:B------:R-:W-:Y:S05]  /*8180*/  HMMA.16816.F32 R8, R136.reuse, R48, R8 ;  /* 0x000000308808723c */ /* 0x040fea0000001808 */
[----:B------:R-:W-:Y:S01]  /*8190*/  IMAD.SHL.U32 R45, R146, 0x10, RZ ;  /* 0x00000010922d7824 */ /* 0x000fe200078e00ff */
[-C--:B------:R-:W-:Y:S05]  /*81a0*/  HMMA.16816.F32 R12, R136, R50.reuse, R12 ;  /* 0x00000032880c723c */ /* 0x080fea000000180c */
[----:B----4-:R-:W-:Y:S01]  /*81b0*/  @P0 VIADD R2, R241, 0xffffff80 ;  /* 0xffffff80f1020836 */ /* 0x010fe20000000000 */
[C---:B------:R-:W-:Y:S05]  /*81c0*/  HMMA.16816.F32 R16, R36.reuse, R50, R16 ;  /* 0x000000322410723c */ /* 0x040fea0000001810 */
[----:B------:R-:W-:Y:S01]  /*81d0*/  @P0 IMAD.WIDE R2, R2, R147, UR46 ;  /* 0x0000002e02020e25 */ /* 0x000fe2000f8e0293 */
[-C--:B--2---:R-:W-:Y:S01]  /*81e0*/  HMMA.16816.F32 R20, R36, R52.reuse, R20 ;  /* 0x000000342414723c */ /* 0x084fe20000001814 */
[----:B------:R-:W-:Y:S01]  /*81f0*/  @UP3 UMOV UR46, UR12 ;  /* 0x0000000c002e3c82 */ /* 0x000fe20008000000 */
[----:B------:R-:W-:Y:S02]  /*8200*/  @UP3 UMOV UR47, UR11 ;  /* 0x0000000b002f3c82 */ /* 0x000fe40008000000 */
[----:B------:R-:W5:Y:S02]  /*8210*/  @P0 LDG.E R247, desc[UR40][R2.64] ;  /* 0x0000002802f70981 */ /* 0x000f64000c1e1900 */
[C---:B------:R-:W-:Y:S02]  /*8220*/  HMMA.16816.F32 R24, R136.reuse, R52, R24 ;  /* 0x000000348818723c */ /* 0x040fe40000001818 */
[----:B------:R-:W5:Y:S04]  /*8230*/  @P0 LDG.E R246, desc[UR40][R2.64+0x20] ;  /* 0x0000202802f60981 */ /* 0x000f68000c1e1900 */
[-C--:B------:R-:W-:Y:S01]  /*8240*/  HMMA.16816.F32 R28, R136, R54.reuse, R28 ;  /* 0x00000036881c723c */ /* 0x080fe2000000181c */
[----:B------:R-:W5:Y:S04]  /*8250*/  @P0 LDG.E R245, desc[UR40][R2.64+0x100] ;  /* 0x0001002802f50981 */ /* 0x000f68000c1e1900 */
[----:B------:R2:W5:Y:S01]  /*8260*/  @P0 LDG.E R244, desc[UR40][R2.64+0x120] ;  /* 0x0001202802f40981 */ /* 0x000562000c1e1900 */
[----:B------:R-:W-:Y:S06]  /*8270*/  HMMA.16816.F32 R32, R36, R54, R32 ;  /* 0x000000362420723c */ /* 0x000fec0000001820 */
[-C--:B-1----:R-:W-:Y:S05]  /*8280*/  HMMA.16816.F32 R4, R40, R56.reuse, R4 ;  /* 0x000000382804723c */ /* 0x082fea0000001804 */
[CC--:B------:R-:W-:Y:S01]  /*8290*/  LEA R36, P0, R44.reuse, R186.reuse, 0x2 ;  /* 0x000000ba2c247211 */ /* 0x0c0fe200078010ff */
[C---:B------:R-:W-:Y:S05]  /*82a0*/  HMMA.16816.F32 R8, R60.reuse, R56, R8 ;  /* 0x000000383c08723c */ /* 0x040fea0000001808 */
[-C--:B------:R-:W-:Y:S01]  /*82b0*/  LEA.HI.X.SX32 R37, R44, R187.reuse, 0x2, P0 ;  /* 0x000000bb2c257211 */ /* 0x080fe200000f16ff */
[-C--:B------:R-:W-:Y:S05]  /*82c0*/  HMMA.16816.F32 R12, R60, R58.reuse, R12 ;  /* 0x0000003a3c0c723c */ /* 0x080fea000000180c */
[CC--:B------:R-:W-:Y:S01]  /*82d0*/  LEA R38, P0, R0.reuse, R186.reuse, 0x2 ;  /* 0x000000ba00267211 */ /* 0x0c0fe200078010ff */
[C---:B------:R-:W-:Y:S05]  /*82e0*/  HMMA.16816.F32 R16, R40.reuse, R58, R16 ;  /* 0x0000003a2810723c */ /* 0x040fea0000001810 */
[CC--:B--2---:R-:W-:Y:S01]  /*82f0*/  LEA R2, P1, R45.reuse, R186.reuse, 0x2 ;  /* 0x000000ba2d027211 */ /* 0x0c4fe200078210ff */
[-C--:B------:R-:W-:Y:S01]  /*8300*/  HMMA.16816.F32 R20, R40, R64.reuse, R20 ;  /* 0x000000402814723c */ /* 0x080fe20000001814 */
[----:B------:R1:W-:Y:S04]  /*8310*/  REDG.E.ADD.F32.FTZ.RN.STRONG.GPU desc[UR40][R186.64], R4 ;  /* 0x00000004ba0079a6 */ /* 0x0003e8000c10f3a8 */
[-C--:B------:R-:W-:Y:S01]  /*8320*/  LEA.HI.X.SX32 R3, R45, R187.reuse, 0x2, P1 ;  /* 0x000000bb2d037211 */ /* 0x080fe200008f16ff */
[C---:B------:R-:W-:Y:S01]  /*8330*/  HMMA.16816.F32 R24, R60.reuse, R64, R24 ;  /* 0x000000403c18723c */ /* 0x040fe20000001818 */
[----:B------:R2:W-:Y:S04]  /*8340*/  REDG.E.ADD.F32.FTZ.RN.STRONG.GPU desc[UR40][R36.64], R5 ;  /* 0x00000005240079a6 */ /* 0x0005e8000c10f3a8 */
[----:B------:R3:W-:Y:S01]  /*8350*/  REDG.E.ADD.F32.FTZ.RN.STRONG.GPU desc[UR40][R2.64], R6 ;  /* 0x00000006020079a6 */ /* 0x0007e2000c10f3a8 */
[-C--:B------:R-:W-:Y:S05]  /*8360*/  HMMA.16816.F32 R28, R60, R66.reuse, R28 ;  /* 0x000000423c1c723c */ /* 0x080fea000000181c */
[-C--:B------:R-:W-:Y:S01]  /*8370*/  LEA.HI.X.SX32 R39, R0, R187.reuse, 0x2, P0 ;  /* 0x000000bb00277211 */ /* 0x080fe200000f16ff */
[----:B------:R-:W-:Y:S04]  /*8380*/  HMMA.16816.F32 R32, R40, R66, R32 ;  /* 0x000000422820723c */ /* 0x000fe80000001820 */
[----:B------:R4:W-:Y:S01]  /*8390*/  REDG.E.ADD.F32.FTZ.RN.STRONG.GPU desc[UR40][R38.64], R7 ;  /* 0x00000007260079a6 */ /* 0x0009e2000c10f3a8 */
[C---:B------:R-:W-:Y:S02]  /*83a0*/  IMAD.SHL.U32 R0, R146.reuse, 0x40, RZ ;  /* 0x0000004092007824 */ /* 0x040fe400078e00ff */
[C---:B------:R-:W-:Y:S04]  /*83b0*/  IMAD.SHL.U32 R40, R146.reuse, 0x20, RZ ;  /* 0x0000002092287824 */ /* 0x040fe800078e00ff */
[----:B------:R-:W-:Y:S01]  /*83c0*/  IMAD R42, R146, 0x28, RZ ;  /* 0x00000028922a7824 */ /* 0x000fe200078e02ff */
[-C--:B-1----:R-:W-:Y:S01]  /*83d0*/  LEA R4, P1, R40, R186.reuse, 0x2 ;  /* 0x000000ba28047211 */ /* 0x082fe200078210ff */
        /* <DEDUP_REMOVED lines=8> */
[----:B------:R-:W-:Y:S02]  /*8460*/  IMAD R38, R146, 0x38, RZ ;  /* 0x0000003892267824 */ /* 0x000fe400078e02ff */
[----:B------:R-:W-:Y:S04]  /*8470*/  LDSM.16.MT88.4 R40, [R172+0x19000] ;  /* 0x01900000ac28783b */ /* 0x000fe80000004200 */
[----:B------:R3:W-:Y:S01]  /*8480*/  REDG.E.ADD.F32.FTZ.RN.STRONG.GPU desc[UR40][R6.64], R10 ;  /* 0x0000000a060079a6 */ /* 0x0007e2000c10f3a8 */
[-C--:B-1----:R-:W-:Y:S01]  /*8490*/  LEA R4, P0, R38, R186.reuse, 0x2 ;  /* 0x000000ba26047211 */ /* 0x082fe200078010ff */
[----:B------:R-:W-:Y:S03]  /*84a0*/  IMAD R8, R146, 0x50, RZ ;  /* 0x0000005092087824 */ /* 0x000fe600078e02ff */
[-C--:B------:R-:W-:Y:S02]  /*84b0*/  LEA.HI.X.SX32 R5, R38, R187.reuse, 0x2, P0 ;  /* 0x000000bb26057211 */ /* 0x080fe400000f16ff */
[-C--:B--2---:R-:W-:Y:S01]  /*84c0*/  LEA R2, P1, R0, R186.reuse, 0x2 ;  /* 0x000000ba00027211 */ /* 0x084fe200078210ff */
[----:B------:R-:W-:Y:S02]  /*84d0*/  IMAD R9, R146, 0x48, RZ ;  /* 0x0000004892097824 */ /* 0x000fe400078e02ff */
[----:B------:R1:W-:Y:S01]  /*84e0*/  REDG.E.ADD.F32.FTZ.RN.STRONG.GPU desc[UR40][R4.64], R11 ;  /* 0x0000000b040079a6 */ /* 0x0003e2000c10f3a8 */
[-C--:B------:R-:W-:Y:S01]  /*84f0*/  LEA.HI.X.SX32 R3, R0, R187.reuse, 0x2, P1 ;  /* 0x000000bb00037211 */ /* 0x080fe200008f16ff */
[C---:B------:R-:W-:Y:S01]  /*8500*/  IMAD R0, R146.reuse, 0x58, RZ ;  /* 0x0000005892007824 */ /* 0x040fe200078e02ff */
[CC--:B---3--:R-:W-:Y:S03]  /*8510*/  LEA R6, P0, R9.reuse, R186.reuse, 0x2 ;  /* 0x000000ba09067211 */ /* 0x0c8fe600078010ff */
[----:B------:R2:W-:Y:S01]  /*8520*/  REDG.E.ADD.F32.FTZ.RN.STRONG.GPU desc[UR40][R2.64], R16 ;  /* 0x00000010020079a6 */ /* 0x0005e2000c10f3a8 */
[-C--:B------:R-:W-:Y:S01]  /*8530*/  LEA.HI.X.SX32 R7, R9, R187.reuse, 0x2, P0 ;  /* 0x000000bb09077211 */ /* 0x080fe200000f16ff */
[----:B------:R-:W-:Y:S04]  /*8540*/  IMAD R9, R146, 0x60, RZ ;  /* 0x0000006092097824 */ /* 0x000fe800078e02ff */
[----:B------:R3:W-:Y:S01]  /*8550*/  REDG.E.ADD.F32.FTZ.RN.STRONG.GPU desc[UR40][R6.64], R17 ;  /* 0x00000011060079a6 */ /* 0x0007e2000c10f3a8 */
[CC--:B-1----:R-:W-:Y:S04]  /*8560*/  LEA R4, P1, R8.reuse, R186.reuse, 0x2 ;  /* 0x000000ba08047211 */ /* 0x0c2fe800078210ff */
[-C--:B------:R-:W-:Y:S01]  /*8570*/  LEA.HI.X.SX32 R5, R8, R187.reuse, 0x2, P1 ;  /* 0x000000bb08057211 */ /* 0x080fe200008f16ff */
[----:B------:R-:W-:Y:S01]  /*8580*/  IMAD R8, R146, 0x68, RZ ;  /* 0x0000006892087824 */ /* 0x000fe200078e02ff */
        /* <DEDUP_REMOVED lines=182> */
.L_x_983:
        /* <DEDUP_REMOVED lines=41> */
[----:B------:R-:W-:Y:S01]  /*9380*/  ULDC.64 UR10, c[0x0][0x450] ;  /* 0x00011400000a7ab9 */ /* 0x000fe20000000a00 */
[----:B-1----:R-:W-:-:S04]  /*9390*/  SHF.R.S32.HI R9, RZ, 0x1f, R31 ;  /* 0x0000001fff097819 */ /* 0x002fc8000001141f */
[----:B------:R-:W-:Y:S01]  /*93a0*/  LEA.HI R9, R9, R31, RZ, 0x3 ;  /* 0x0000001f09097211 */ /* 0x000fe200078f18ff */
[----:B------:R-:W-:Y:S01]  /*93b0*/  FMUL.FTZ R128, R128, UR6 ;  /* 0x0000000680807c20 */ /* 0x000fe20008410000 */
[----:B------:R-:W-:Y:S01]  /*93c0*/  F2FP.F16.F32.PACK_AB R8, R8, R104 ;  /* 0x000000680808723e */ /* 0x000fe200000000ff */
[----:B------:R-:W-:Y:S01]  /*93d0*/  FMUL.FTZ R129, R129, UR6 ;  /* 0x0000000681817c20 */ /* 0x000fe20008410000 */
[----:B------:R-:W-:Y:S01]  /*93e0*/  F2FP.F16.F32.PACK_AB R7, R7, R106 ;  /* 0x0000006a0707723e */ /* 0x000fe200000000ff */
[----:B------:R-:W-:Y:S01]  /*93f0*/  FMUL.FTZ R130, R130, UR6 ;  /* 0x0000000682827c20 */ /* 0x000fe20008410000 */
[----:B------:R-:W-:Y:S01]  /*9400*/  SHF.R.S32.HI R0, RZ, 0x3, R9 ;  /* 0x00000003ff007819 */ /* 0x000fe20000011409 */
        /* <DEDUP_REMOVED lines=48> */
[----:B------:R-:W-:Y:S01]  /*9710*/  ULDC.64 UR6, c[0x0][0x458] ;  /* 0x0001160000067ab9 */ /* 0x000fe20000000a00 */
        /* <DEDUP_REMOVED lines=19> */
[----:B------:R-:W-:-:S04]  /*9850*/  UIMAD UR8, UR39, UR10, URZ ;  /* 0x0000000a270872a4 */ /* 0x000fc8000f8e023f */
[----:B------:R-:W-:Y:S02]  /*9860*/  UIMAD UR8, UR4, UR11, UR8 ;  /* 0x0000000b040872a4 */ /* 0x000fe4000f8e0208 */
[----:B------:R-:W-:Y:S02]  /*9870*/  UIMAD UR39, UR39, UR6, URZ ;  /* 0x00000006272772a4 */ /* 0x000fe4000f8e023f */
[----:B------:R-:W-:Y:S01]  /*9880*/  USHF.L.U32 UR12, UR10, 0x6, URZ ;  /* 0x000000060a0c7899 */ /* 0x000fe2000800063f */
[----:B--2---:R1:W-:Y:S04]  /*9890*/  STS [R42], R5 ;  /* 0x000000052a007388 */ /* 0x0043e80000000800 */
[----:B------:R2:W-:Y:S04]  /*98a0*/  STS [R42+0x400], R4 ;  /* 0x000400042a007388 */ /* 0x0005e80000000800 */
[----:B---3--:R-:W-:Y:S04]  /*98b0*/  STS [R44], R3 ;  /* 0x000000032c007388 */ /* 0x008fe80000000800 */
[----:B----4-:R-:W-:Y:S04]  /*98c0*/  STS [R43], R2 ;  /* 0x000000022b007388 */ /* 0x010fe80000000800 */
[----:B------:R-:W-:Y:S04]  /*98d0*/  STS [R42+0x2000], R8 ;  /* 0x002000082a007388 */ /* 0x000fe80000000800 */
[----:B------:R3:W-:Y:S01]  /*98e0*/  STS [R42+0x2400], R7 ;  /* 0x002400072a007388 */ /* 0x0007e20000000800 */
[----:B-1----:R-:W-:-:S03]  /*98f0*/  LOP3.LUT R5, R9, 0xfffffff8, RZ, 0xc0, !PT ;  /* 0xfffffff809057812 */ /* 0x002fc600078ec0ff */
[----:B------:R-:W-:Y:S01]  /*9900*/  STS [R41], R6 ;  /* 0x0000000629007388 */ /* 0x000fe20000000800 */
[----:B--2---:R-:W-:-:S03]  /*9910*/  SHF.R.S32.HI R4, RZ, 0x1f, R0 ;  /* 0x0000001fff047819 */ /* 0x004fc60000011400 */
[----:B------:R-:W-:Y:S01]  /*9920*/  STS [R40], R26 ;  /* 0x0000001a28007388 */ /* 0x000fe20000000800 */
[----:B------:R-:W-:-:S03]  /*9930*/  IADD3 R31, -R5, R31, RZ ;  /* 0x0000001f051f7210 */ /* 0x000fc60007ffe1ff */
[----:B------:R-:W-:Y:S01]  /*9940*/  STS [R39], R25 ;  /* 0x0000001927007388 */ /* 0x000fe20000000800 */
[C---:B------:R-:W-:Y:S02]  /*9950*/  IMAD R5, R4.reuse, UR10, RZ ;  /* 0x0000000a04057c24 */ /* 0x040fe4000f8e02ff */
[----:B------:R-:W-:Y:S01]  /*9960*/  IMAD R4, R4, UR6, RZ ;  /* 0x0000000604047c24 */ /* 0x000fe2000f8e02ff */
[----:B------:R-:W-:Y:S04]  /*9970*/  STS [R38], R27 ;  /* 0x0000001b26007388 */ /* 0x000fe80000000800 */
[----:B------:R-:W-:Y:S01]  /*9980*/  STS [R37], R128 ;  /* 0x0000008025007388 */ /* 0x000fe20000000800 */
[----:B------:R-:W-:-:S03]  /*9990*/  IMAD R9, R0, UR11, R5 ;  /* 0x0000000b00097c24 */ /* 0x000fc6000f8e0205 */
[----:B------:R-:W-:Y:S01]  /*99a0*/  STS [R36], R130 ;  /* 0x0000008224007388 */ /* 0x000fe20000000800 */
[----:B------:R-:W-:-:S03]  /*99b0*/  IMAD R12, R0, UR7, R4 ;  /* 0x00000007000c7c24 */ /* 0x000fc6000f8e0204 */
[----:B------:R-:W-:Y:S01]  /*99c0*/  STS [R35], R121 ;  /* 0x0000007923007388 */ /* 0x000fe20000000800 */
[----:B------:R-:W-:-:S03]  /*99d0*/  IMAD.WIDE.U32 R4, R0, UR6, RZ ;  /* 0x0000000600047c25 */ /* 0x000fc6000f8e00ff */
[----:B------:R-:W-:Y:S04]  /*99e0*/  STS [R34], R122 ;  /* 0x0000007a22007388 */ /* 0x000fe80000000800 */
[----:B------:R-:W-:Y:S04]  /*99f0*/  STS [R33], R124 ;  /* 0x0000007c21007388 */ /* 0x000fe80000000800 */
[----:B------:R-:W-:Y:S04]  /*9a00*/  STS [R32], R126 ;  /* 0x0000007e20007388 */ /* 0x000fe80000000800 */
[----:B------:R-:W-:Y:S01]  /*9a10*/  STS [R42+0x4000], R15 ;  /* 0x0040000f2a007388 */ /* 0x000fe20000000800 */
[----:B---3--:R-:W-:-:S02]  /*9a20*/  IADD3 R7, R5, R12, RZ ;  /* 0x0000000c05077210 */ /* 0x008fc40007ffe0ff */
[----:B------:R-:W1:Y:S01]  /*9a30*/  LDC.64 R12, c[0x0][0x438] ;  /* 0x00010e00ff0c7b82 */ /* 0x000e620000000a00 */
[----:B------:R2:W-:Y:S04]  /*9a40*/  STS [R42+0x4400], R14 ;  /* 0x0044000e2a007388 */ /* 0x0005e80000000800 */
[----:B------:R-:W-:Y:S04]  /*9a50*/  STS [R44+0x4000], R11 ;  /* 0x0040000b2c007388 */ /* 0x000fe80000000800 */
[----:B------:R3:W-:Y:S04]  /*9a60*/  STS [R43+0x4000], R10 ;  /* 0x0040000a2b007388 */ /* 0x0007e80000000800 */
[----:B------:R-:W-:Y:S04]  /*9a70*/  STS [R42+0x6000], R16 ;  /* 0x006000102a007388 */ /* 0x000fe80000000800 */
[----:B------:R-:W-:Y:S04]  /*9a80*/  STS [R42+0x6400], R21 ;  /* 0x006400152a007388 */ /* 0x000fe80000000800 */
[----:B------:R-:W-:Y:S04]  /*9a90*/  STS [R41+0x4000], R20 ;  /* 0x0040001429007388 */ /* 0x000fe80000000800 */
[----:B------:R-:W-:Y:S01]  /*9aa0*/  STS [R40+0x4000], R19 ;  /* 0x0040001328007388 */ /* 0x000fe20000000800 */
[----:B------:R-:W-:Y:S01]  /*9ab0*/  IMAD.WIDE.U32 R2, R0, UR10, RZ ;  /* 0x0000000a00027c25 */ /* 0x000fe2000f8e00ff */
[----:B--2---:R-:W2:Y:S02]  /*9ac0*/  LDC.64 R14, c[0x0][0x440] ;  /* 0x00011000ff0e7b82 */ /* 0x004ea40000000a00 */
[----:B------:R-:W-:Y:S04]  /*9ad0*/  STS [R39+0x4000], R18 ;  /* 0x0040001227007388 */ /* 0x000fe80000000800 */
[----:B------:R4:W-:Y:S02]  /*9ae0*/  STS [R38+0x4000], R17 ;  /* 0x0040001126007388 */ /* 0x0009e40000000800 */
[----:B---3--:R-:W3:Y:S02]  /*9af0*/  LDC.64 R10, c[0x0][0x468] ;  /* 0x00011a00ff0a7b82 */ /* 0x008ee40000000a00 */
[----:B------:R-:W-:Y:S04]  /*9b00*/  STS [R37+0x4000], R23 ;  /* 0x0040001725007388 */ /* 0x000fe80000000800 */
[----:B------:R-:W-:Y:S04]  /*9b10*/  STS [R36+0x4000], R22 ;  /* 0x0040001624007388 */ /* 0x000fe80000000800 */
[----:B------:R-:W-:Y:S04]  /*9b20*/  STS [R35+0x4000], R24 ;  /* 0x0040001823007388 */ /* 0x000fe80000000800 */
[----:B------:R-:W-:Y:S04]  /*9b30*/  STS [R34+0x4000], R29 ;  /* 0x0040001d22007388 */ /* 0x000fe80000000800 */
[----:B------:R-:W-:Y:S01]  /*9b40*/  STS [R33+0x4000], R28 ;  /* 0x0040001c21007388 */ /* 0x000fe20000000800 */
[----:B------:R-:W-:-:S03]  /*9b50*/  IADD3 R3, R3, R9, RZ ;  /* 0x0000000903037210 */ /* 0x000fc60007ffe0ff */
[----:B------:R-:W-:Y:S01]  /*9b60*/  STS [R32+0x4000], R30 ;  /* 0x0040001e20007388 */ /* 0x000fe20000000800 */
[----:B------:R-:W-:Y:S01]  /*9b70*/  MOV R8, UR10 ;  /* 0x0000000a00087c02 */ /* 0x000fe20008000f00 */
[----:B----4-:R-:W4:Y:S04]  /*9b80*/  LDC.64 R16, c[0x0][0x470] ;  /* 0x00011c00ff107b82 */ /* 0x010f280000000a00 */
[----:B------:R-:W-:Y:S01]  /*9b90*/  IMAD.WIDE.U32 R8, R8, UR4, R2 ;  /* 0x0000000408087c25 */ /* 0x000fe2000f8e0002 */
[----:B------:R-:W-:-:S03]  /*9ba0*/  SHF.L.U32 R2, R31, 0x3, RZ ;  /* 0x000000031f027819 */ /* 0x000fc600000006ff */
[C---:B-1----:R-:W-:Y:S01]  /*9bb0*/  IMAD R0, R12.reuse, UR25, RZ ;  /* 0x000000190c007c24 */ /* 0x042fe2000f8e02ff */
[----:B------:R-:W-:Y:S02]  /*9bc0*/  SHF.R.S32.HI R3, RZ, 0x1f, R2 ;  /* 0x0000001fff037819 */ /* 0x000fe40000011402 */
[----:B------:R-:W-:Y:S01]  /*9bd0*/  MOV R6, R4 ;  /* 0x0000000400067202 */ /* 0x000fe20000000f00 */
[----:B------:R-:W-:Y:S02]  /*9be0*/  IMAD R13, R13, UR20, R0 ;  /* 0x000000140d0d7c24 */ /* 0x000fe4000f8e0200 */
[----:B------:R-:W-:Y:S01]  /*9bf0*/  IMAD.WIDE.U32 R4, R12, UR20, R2 ;  /* 0x000000140c047c25 */ /* 0x000fe2000f8e0002 */
[----:B------:R-:W-:Y:S01]  /*9c00*/  LEA R0, R251, UR5, 0x1 ;  /* 0x00000005fb007c11 */ /* 0x000fe2000f8e08ff */
[----:B------:R-:W-:Y:S02]  /*9c10*/  BAR.SYNC.DEFER_BLOCKING 0x0 ;  /* 0x0000000000007b1d */ /* 0x000fe40000010000 */
[----:B---3--:R-:W-:Y:S01]  /*9c20*/  IMAD R12, R10, UR26, RZ ;  /* 0x0000001a0a0c7c24 */ /* 0x008fe2000f8e02ff */
[----:B------:R-:W-:Y:S01]  /*9c30*/  IADD3 R5, R5, R13, RZ ;  /* 0x0000000d05057210 */ /* 0x000fe20007ffe0ff */
[----:B--2---:R-:W-:-:S02]  /*9c40*/  IMAD R13, R14, UR25, RZ ;  /* 0x000000190e0d7c24 */ /* 0x004fc4000f8e02ff */
[----:B------:R-:W-:Y:S02]  /*9c50*/  IMAD R11, R11, UR21, R12 ;  /* 0x000000150b0b7c24 */ /* 0x000fe4000f8e020c */
[----:B------:R-:W-:-:S04]  /*9c60*/  IMAD.WIDE.U32 R4, R10, UR21, R4 ;  /* 0x000000150a047c25 */ /* 0x000fc8000f8e0004 */
[----:B------:R-:W-:Y:S02]  /*9c70*/  IMAD R10, R15, UR20, R13 ;  /* 0x000000140f0a7c24 */ /* 0x000fe4000f8e020d */
[----:B------:R-:W-:Y:S01]  /*9c80*/  IMAD.WIDE.U32 R2, R14, UR20, R2 ;  /* 0x000000140e027c25 */ /* 0x000fe2000f8e0002 */
[----:B------:R-:W-:Y:S01]  /*9c90*/  IADD3 R5, R5, R11, RZ ;  /* 0x0000000b05057210 */ /* 0x000fe20007ffe0ff */
[----:B------:R-:W1:Y:S04]  /*9ca0*/  LDS.128 R44, [R0+0xc000] ;  /* 0x00c00000002c7984 */ /* 0x000e680000000c00 */
[----:B------:R-:W2:Y:S01]  /*9cb0*/  LDS.128 R40, [R0+0xd000] ;  /* 0x00d0000000287984 */ /* 0x000ea20000000c00 */
[----:B------:R-:W-:-:S03]  /*9cc0*/  IADD3 R8, P0, R4, R8, RZ ;  /* 0x0000000804087210 */ /* 0x000fc60007f1e0ff */
[----:B------:R-:W3:Y:S01]  /*9cd0*/  LDS.128 R36, [R0+0xe000] ;  /* 0x00e0000000247984 */ /* 0x000ee20000000c00 */
[----:B------:R-:W-:Y:S01]  /*9ce0*/  IADD3 R3, R3, R10, RZ ;  /* 0x0000000a03037210 */ /* 0x000fe20007ffe0ff */
[C---:B----4-:R-:W-:Y:S01]  /*9cf0*/  IMAD R4, R16.reuse, UR26, RZ ;  /* 0x0000001a10047c24 */ /* 0x050fe2000f8e02ff */
[----:B------:R-:W-:Y:S01]  /*9d00*/  IADD3.X R10, R5, UR8, R9, P0, !PT ;  /* 0x00000008050a7c10 */ /* 0x000fe200087fe409 */
[----:B------:R-:W4:Y:S01]  /*9d10*/  LDS.128 R32, [R0+0xf000] ;  /* 0x00f0000000207984 */ /* 0x000f220000000c00 */
[----:B------:R-:W-:Y:S01]  /*9d20*/  MOV R12, UR6 ;  /* 0x00000006000c7c02 */ /* 0x000fe20008000f00 */
[----:B------:R-:W-:Y:S01]  /*9d30*/  IMAD R9, R17, UR21, R4 ;  /* 0x0000001511097c24 */ /* 0x000fe2000f8e0204 */
[----:B------:R-:W-:Y:S01]  /*9d40*/  ULDC.64 UR8, c[0x0][0x3f0] ;  /* 0x0000fc0000087ab9 */ /* 0x000fe20000000a00 */
[----:B------:R-:W4:Y:S01]  /*9d50*/  LDS.128 R28, [R0+0x10000] ;  /* 0x01000000001c7984 */ /* 0x000f220000000c00 */
[----:B------:R-:W-:-:S03]  /*9d60*/  IMAD.WIDE.U32 R4, R16, UR21, R2 ;  /* 0x0000001510047c25 */ /* 0x000fc6000f8e0002 */
[----:B------:R-:W4:Y:S04]  /*9d70*/  LDS.128 R24, [R0+0x11000] ;  /* 0x0110000000187984 */ /* 0x000f280000000c00 */
[----:B------:R-:W4:Y:S04]  /*9d80*/  LDS.128 R20, [R0+0x12000] ;  /* 0x0120000000147984 */ /* 0x000f280000000c00 */
[----:B------:R1:W4:Y:S01]  /*9d90*/  LDS.128 R16, [R0+0x13000] ;  /* 0x0130000000107984 */ /* 0x0003220000000c00 */
[----:B------:R-:W-:Y:S01]  /*9da0*/  IMAD.WIDE.U32 R6, R12, UR4, R6 ;  /* 0x000000040c067c25 */ /* 0x000fe2000f8e0006 */
[----:B------:R-:W-:Y:S01]  /*9db0*/  UIMAD UR4, UR4, UR7, UR39 ;  /* 0x00000007040472a4 */ /* 0x000fe2000f8e0227 */
[----:B------:R-:W-:-:S02]  /*9dc0*/  LEA R2, P1, R8, UR8, 0x1 ;  /* 0x0000000808027c11 */ /* 0x000fc4000f8208ff */
[----:B------:R-:W-:Y:S01]  /*9dd0*/  IADD3 R5, R5, R9, RZ ;  /* 0x0000000905057210 */ /* 0x000fe20007ffe0ff */
[----:B------:R-:W-:Y:S01]  /*9de0*/  USHF.L.U64.HI UR10, UR10, 0x6, UR11 ;  /* 0x000000060a0a7899 */ /* 0x000fe2000801020b */
[----:B------:R-:W-:Y:S01]  /*9df0*/  LEA.HI.X R3, R8, UR9, R10, 0x1, P1 ;  /* 0x0000000908037c11 */ /* 0x000fe200088f0c0a */
[----:B------:R-:W-:Y:S01]  /*9e00*/  ULDC.64 UR8, c[0x0][0x3f8] ;  /* 0x0000fe0000087ab9 */ /* 0x000fe20000000a00 */
[----:B------:R-:W-:-:S04]  /*9e10*/  IADD3 R8, P1, R2, UR12, RZ ;  /* 0x0000000c02087c10 */ /* 0x000fc8000ff3e0ff */
[----:B------:R-:W-:Y:S02]  /*9e20*/  IADD3.X R9, R3, UR10, RZ, P1, !PT ;  /* 0x0000000a03097c10 */ /* 0x000fe40008ffe4ff */
[----:B-1----:R-:W-:-:S04]  /*9e30*/  IADD3 R0, P0, R4, R6, RZ ;  /* 0x0000000604007210 */ /* 0x002fc80007f1e0ff */
[----:B------:R-:W-:Y:S01]  /*9e40*/  IADD3.X R6, R5, UR4, R7, P0, !PT ;  /* 0x0000000405067c10 */ /* 0x000fe200087fe407 */
[----:B------:R-:W-:Y:S01]  /*9e50*/  USHF.L.U32 UR4, UR6, 0x6, URZ ;  /* 0x0000000606047899 */ /* 0x000fe2000800063f */
[----:B------:R-:W-:Y:S01]  /*9e60*/  LEA R10, P0, R0, UR8, 0x1 ;  /* 0x00000008000a7c11 */ /* 0x000fe2000f8008ff */
[----:B------:R-:W-:-:S03]  /*9e70*/  USHF.L.U64.HI UR6, UR6, 0x6, UR7 ;  /* 0x0000000606067899 */ /* 0x000fc60008010207 */
[----:B------:R-:W-:Y:S02]  /*9e80*/  LEA.HI.X R11, R0, UR9, R6, 0x1, P0 ;  /* 0x00000009000b7c11 */ /* 0x000fe400080f0c06 */
[----:B------:R-:W-:Y:S02]  /*9e90*/  IADD3 R6, P1, R8, UR12, RZ ;  /* 0x0000000c08067c10 */ /* 0x000fe4000ff3e0ff */
[----:B------:R-:W-:Y:S01]  /*9ea0*/  IADD3 R4, P0, R10, UR4, RZ ;  /* 0x000000040a047c10 */ /* 0x000fe2000ff1e0ff */
[----:B------:R1:W-:Y:S01]  /*9eb0*/  STG.E.128 desc[UR40][R2.64], R44 ;  /* 0x0000002c02007986 */ /* 0x0003e2000c101d28 */
[----:B------:R-:W-:Y:S02]  /*9ec0*/  IADD3.X R7, R9, UR10, RZ, P1, !PT ;  /* 0x0000000a09077c10 */ /* 0x000fe40008ffe4ff */
[----:B------:R-:W-:Y:S02]  /*9ed0*/  IADD3.X R5, R11, UR6, RZ, P0, !PT ;  /* 0x000000060b057c10 */ /* 0x000fe400087fe4ff */
[----:B------:R-:W-:Y:S01]  /*9ee0*/  IADD3 R12, P1, R6, UR12, RZ ;  /* 0x0000000c060c7c10 */ /* 0x000fe2000ff3e0ff */
[----:B--2---:R-:W-:Y:S03]  /*9ef0*/  STG.E.128 desc[UR40][R8.64], R40 ;  /* 0x0000002808007986 */ /* 0x004fe6000c101d28 */
[----:B------:R-:W-:Y:S01]  /*9f00*/  IADD3.X R13, R7, UR10, RZ, P1, !PT ;  /* 0x0000000a070d7c10 */ /* 0x000fe20008ffe4ff */
[----:B---3--:R2:W-:Y:S04]  /*9f10*/  STG.E.128 desc[UR40][R6.64], R36 ;  /* 0x0000002406007986 */ /* 0x0085e8000c101d28 */
[----:B----4-:R3:W-:Y:S04]  /*9f20*/  STG.E.128 desc[UR40][R12.64], R32 ;  /* 0x000000200c007986 */ /* 0x0107e8000c101d28 */
[----:B------:R3:W-:Y:S01]  /*9f30*/  STG.E.128 desc[UR40][R10.64], R28 ;  /* 0x0000001c0a007986 */ /* 0x0007e2000c101d28 */
[----:B-1----:R-:W-:-:S04]  /*9f40*/  IADD3 R2, P0, R4, UR4, RZ ;  /* 0x0000000404027c10 */ /* 0x002fc8000ff1e0ff */
[----:B------:R-:W-:Y:S02]  /*9f50*/  IADD3.X R3, R5, UR6, RZ, P0, !PT ;  /* 0x0000000605037c10 */ /* 0x000fe400087fe4ff */
[----:B--2---:R-:W-:Y:S01]  /*9f60*/  IADD3 R6, P0, R2, UR4, RZ ;  /* 0x0000000402067c10 */ /* 0x004fe2000ff1e0ff */
[----:B------:R3:W-:Y:S03]  /*9f70*/  STG.E.128 desc[UR40][R4.64], R24 ;  /* 0x0000001804007986 */ /* 0x0007e6000c101d28 */
[----:B------:R-:W-:Y:S01]  /*9f80*/  IADD3.X R7, R3, UR6, RZ, P0, !PT ;  /* 0x0000000603077c10 */ /* 0x000fe200087fe4ff */
[----:B------:R3:W-:Y:S04]  /*9f90*/  STG.E.128 desc[UR40][R2.64], R20 ;  /* 0x0000001402007986 */ /* 0x0007e8000c101d28 */
[----:B------:R3:W-:Y:S04]  /*9fa0*/  STG.E.128 desc[UR40][R6.64], R16 ;  /* 0x0000001006007986 */ /* 0x0007e8000c101d28 */
.L_x_980:
        /* <DEDUP_REMOVED lines=11> */
.L_x_987:
[----:B------:R-:W-:Y:S05]  /*a060*/  EXIT ;  /* 0x000000000000794d */ /* 0x000fea0003800000 */
.L_x_989:
        /* <DEDUP_REMOVED lines=9> */
.L_x_1277:


//--------------------- .text._ZN5flash44flash_bwd_dq_dk_dv_loop_seqk_parallel_kernelI23Flash_bwd_kernel_traitsILi64ELi128ELi128ELi8ELi4ELi4ELi4ELb0ELb0EN7cutlass6half_tE19Flash_kernel_traitsILi64ELi128ELi128ELi8ES3_EELb0ELb1ELb0ELb0ELb1ELb1ELb1EEEvNS_16Flash_bwd_paramsE --------------------------
	.section	.text._ZN5flash44flash_bwd_dq_dk_dv_loop_seqk_parallel_kernelI23Flash_bwd_kernel_traitsILi64ELi128ELi128ELi8ELi4ELi4ELi4ELb0ELb0EN7cutlass6half_tE19Flash_kernel_traitsILi64ELi128ELi128ELi8ES3_EELb0ELb1ELb0ELb0ELb1ELb1ELb1EEEvNS_16Flash_bwd_paramsE,"ax",@progbits
	.align	128
        .global         _ZN5flash44flash_bwd_dq_dk_dv_loop_seqk_parallel_kernelI23Flash_bwd_kernel_traitsILi64ELi128ELi128ELi8ELi4ELi4ELi4ELb0ELb0EN7cutlass6half_tE19Flash_kernel_traitsILi64ELi128ELi128ELi8ES3_EELb0ELb1ELb0ELb0ELb1ELb1ELb1EEEvNS_16Flash_bwd_paramsE
        .type           _ZN5flash44flash_bwd_dq_dk_dv_loop_seqk_parallel_kernelI23Flash_bwd_kernel_traitsILi64ELi128ELi128ELi8ELi4ELi4ELi4ELb0ELb0EN7cutlass6half_tE19Flash_kernel_traitsILi64ELi128ELi128ELi8ES3_EELb0ELb1ELb0ELb0ELb1ELb1ELb1EEEvNS_16Flash_bwd_paramsE,@function
        .size           _ZN5flash44flash_bwd_dq_dk_dv_loop_seqk_parallel_kernelI23Flash_bwd_kernel_traitsILi64ELi128ELi128ELi8ELi4ELi4ELi4ELb0ELb0EN7cutlass6half_tE19Flash_kernel_traitsILi64ELi128ELi128ELi8ES3_EELb0ELb1ELb0ELb0ELb1ELb1ELb1EEEvNS_16Flash_bwd_paramsE,(.L_x_1278 - _ZN5flash44flash_bwd_dq_dk_dv_loop_seqk_parallel_kernelI23Flash_bwd_kernel_traitsILi64ELi128ELi128ELi8ELi4ELi4ELi4ELb0ELb0EN7cutlass6half_tE19Flash_kernel_traitsILi64ELi128ELi128ELi8ES3_EELb0ELb1ELb0ELb0ELb1ELb1ELb1EEEvNS_16Flash_bwd_paramsE)
        .other          _ZN5flash44flash_bwd_dq_dk_dv_loop_seqk_parallel_kernelI23Flash_bwd_kernel_traitsILi64ELi128ELi128ELi8ELi4ELi4ELi4ELb0ELb0EN7cutlass6half_tE19Flash_kernel_traitsILi64ELi128ELi128ELi8ES3_EELb0ELb1ELb0ELb0ELb1ELb1ELb1EEEvNS_16Flash_bwd_paramsE,@"STO_CUDA_ENTRY STV_DEFAULT"
_ZN5flash44flash_bwd_dq_dk_dv_loop_seqk_parallel_kernelI23Flash_bwd_kernel_traitsILi64ELi128ELi128ELi8ELi4ELi4ELi4ELb0ELb0EN7cutlass6half_tE19Flash_kernel_traitsILi64ELi128ELi128ELi8ES3_EELb0ELb1ELb0ELb0ELb1ELb1ELb1EEEvNS_16Flash_bwd_paramsE:
.text._ZN5flash44flash_bwd_dq_dk_dv_loop_seqk_parallel_kernelI23Flash_bwd_kernel_traitsILi64ELi128ELi128ELi8ELi4ELi4ELi4ELb0ELb0EN7cutlass6half_tE19Flash_kernel_traitsILi64ELi128ELi128ELi8ES3_EELb0ELb1ELb0ELb0ELb1ELb1ELb1EEEvNS_16Flash_bwd_paramsE:
        /* <DEDUP_REMOVED lines=14> */
[----:B------:R-:W-:Y:S01]  /*00e0*/  UMOV UR5, 0x400 ;  /* 0x0000040000057882 */ /* 0x000fe20000000000 */
[----:B------:R-:W-:Y:S01]  /*00f0*/  UMOV UR7, 0x400 ;  /* 0x0000040000077882 */ /* 0x000fe20000000000 */
[----:B------:R-:W-:Y:S01]  /*0100*/  UMOV UR10, 0x400 ;  /* 0x00000400000a7882 */ /* 0x000fe20000000000 */
[----:B------:R-:W-:Y:S01]  /*0110*/  ULDC.64 UR40, c[0x0][0x208] ;  /* 0x0000820000287ab9 */ /* 0x000fe20000000a00 */
[----:B------:R-:W-:Y:S02]  /*0120*/  UMOV UR34, 0xffffc000 ;  /* 0xffffc00000227882 */ /* 0x000fe40000000000 */
[----:B------:R-:W3:Y:S08]  /*0130*/  S2UR UR4, SR_CgaCtaId ;  /* 0x00000000000479c3 */ /* 0x000ef00000008800 */
[----:B------:R-:W4:Y:S01]  /*0140*/  S2UR UR6, SR_CgaCtaId ;  /* 0x00000000000679c3 */ /* 0x000f220000008800 */
[----:B--2---:R-:W-:-:S07]  /*0150*/  ULEA UR8, UR8, UR11, 0x18 ;  /* 0x0000000b08087291 */ /* 0x004fce000f8ec03f */
[----:B------:R-:W2:Y:S01]  /*0160*/  S2UR UR24, SR_CTAID.Y ;  /* 0x00000000001879c3 */ /* 0x000ea20000002600 */
[----:B-1----:R-:W-:Y:S01]  /*0170*/  SHF.R.S32.HI R187, RZ, 0x1f, R15 ;  /* 0x0000001fffbb7819 */ /* 0x002fe2000001140f */
[----:B---3--:R-:W-:-:S06]  /*0180*/  ULEA UR4, UR4, UR5, 0x18 ;  /* 0x0000000504047291 */ /* 0x008fcc000f8ec03f */
[----:B------:R-:W1:Y:S01]  /*0190*/  S2UR UR27, SR_CTAID.Z ;  /* 0x00000000001b79c3 */ /* 0x000e620000002700 */
[----:B------:R-:W-:Y:S01]  /*01a0*/  UIADD3 UR5, UR8, 0xc000, URZ ;  /* 0x0000c00008057890 */ /* 0x000fe2000fffe03f */
[CC--:B------:R-:W-:Y:S02]  /*01b0*/  LEA.HI R3, R187.reuse, R15.reuse, RZ, 0x4 ;  /* 0x0000000fbb037211 */ /* 0x0c0fe400078f20ff */
[----:B------:R-:W-:Y:S02]  /*01c0*/  LEA.HI R5, R187, R15, RZ, 0x5 ;  /* 0x0000000fbb057211 */ /* 0x000fe400078f28ff */
[----:B------:R-:W-:Y:S01]  /*01d0*/  SHF.R.S32.HI R4, RZ, 0x4, R3 ;  /* 0x00000004ff047819 */ /* 0x000fe20000011403 */
[----:B----4-:R-:W-:Y:S01]  /*01e0*/  ULEA UR6, UR6, UR7, 0x18 ;  /* 0x0000000706067291 */ /* 0x010fe2000f8ec03f */
[----:B------:R-:W-:Y:S01]  /*01f0*/  SHF.R.S32.HI R6, RZ, 0x5, R5 ;  /* 0x00000005ff067819 */ /* 0x000fe20000011405 */
[----:B------:R-:W3:Y:S01]  /*0200*/  S2UR UR9, SR_CgaCtaId ;  /* 0x00000000000979c3 */ /* 0x000ee20000008800 */
[----:B------:R-:W-:-:S02]  /*0210*/  LEA.HI R2, R3, R4, RZ, 0x1 ;  /* 0x0000000403027211 */ /* 0x000fc400078f08ff */
[----:B------:R-:W-:Y:S02]  /*0220*/  SHF.R.S32.HI R0, RZ, 0x1f, R5 ;  /* 0x0000001fff007819 */ /* 0x000fe40000011405 */
[----:B------:R-:W-:Y:S02]  /*0230*/  LOP3.LUT R2, R2, 0xfffffffe, RZ, 0xc0, !PT ;  /* 0xfffffffe02027812 */ /* 0x000fe400078ec0ff */
[-C--:B------:R-:W-:Y:S01]  /*0240*/  LEA.HI R14, R187, R15.reuse, RZ, 0x2 ;  /* 0x0000000fbb0e7211 */ /* 0x080fe200078f10ff */
[----:B------:R-:W4:Y:S01]  /*0250*/  S2UR UR23, SR_CTAID.Z ;  /* 0x00000000001779c3 */ /* 0x000f220000002700 */
[----:B------:R-:W-:Y:S01]  /*0260*/  LEA.HI R0, R0, R6, RZ, 0x2 ;  /* 0x0000000600007211 */ /* 0x000fe200078f10ff */
[----:B------:R-:W-:Y:S01]  /*0270*/  IMAD.IADD R12, R4, 0x1, -R2 ;  /* 0x00000001040c7824 */ /* 0x000fe200078e0a02 */
[----:B------:R-:W-:Y:S01]  /*0280*/  LOP3.LUT R2, R3, 0xfffffff0, RZ, 0xc0, !PT ;  /* 0xfffffff003027812 */ /* 0x000fe200078ec0ff */
[----:B--2---:R-:W-:Y:S01]  /*0290*/  USHF.R.S32.HI UR26, URZ, 0x1f, UR24 ;  /* 0x0000001f3f1a7899 */ /* 0x004fe20008011418 */
[----:B------:R-:W-:Y:S01]  /*02a0*/  LOP3.LUT R4, R5, 0xffffffe0, RZ, 0xc0, !PT ;  /* 0xffffffe005047812 */ /* 0x000fe200078ec0ff */
[----:B------:R-:W-:Y:S01]  /*02b0*/  UIMAD.WIDE UR30, UR24, 0x80, URZ ;  /* 0x00000080181e78a5 */ /* 0x000fe2000f8e023f */
[----:B------:R-:W-:Y:S01]  /*02c0*/  SHF.R.S32.HI R10, RZ, 0x2, R14 ;  /* 0x00000002ff0a7819 */ /* 0x000fe2000001140e */
[C---:B------:R-:W-:Y:S01]  /*02d0*/  IMAD.IADD R2, R15.reuse, 0x1, -R2 ;  /* 0x000000010f027824 */ /* 0x040fe200078e0a02 */
[----:B------:R-:W-:Y:S01]  /*02e0*/  SHF.R.S32.HI R3, RZ, 0x1f, R14 ;  /* 0x0000001fff037819 */ /* 0x000fe2000001140e */
[----:B------:R-:W-:Y:S01]  /*02f0*/  IMAD.IADD R4, R15, 0x1, -R4 ;  /* 0x000000010f047824 */ /* 0x000fe200078e0a04 */
[----:B------:R-:W-:Y:S01]  /*0300*/  LOP3.LUT R0, R0, 0xfffffffc, RZ, 0xc0, !PT ;  /* 0xfffffffc00007812 */ /* 0x000fe200078ec0ff */
[----:B------:R-:W2:Y:S01]  /*0310*/  S2UR UR22, SR_CTAID.Y ;  /* 0x00000000001679c3 */ /* 0x000ea20000002600 */
[----:B------:R-:W-:Y:S01]  /*0320*/  LEA.HI R11, R187, R15, RZ, 0x3 ;  /* 0x0000000fbb0b7211 */ /* 0x000fe200078f18ff */
[----:B-1----:R-:W-:Y:S01]  /*0330*/  USHF.R.S32.HI UR25, URZ, 0x1f, UR27 ;  /* 0x0000001f3f197899 */ /* 0x002fe2000801141b */
[----:B------:R-:W-:Y:S01]  /*0340*/  LEA.HI R3, R3, R10, RZ, 0x3 ;  /* 0x0000000a03037211 */ /* 0x000fe200078f18ff */
[----:B------:R-:W-:Y:S01]  /*0350*/  IMAD.IADD R9, R6, 0x1, -R0 ;  /* 0x0000000106097824 */ /* 0x000fe200078e0a00 */
[----:B------:R-:W-:Y:S01]  /*0360*/  SHF.R.S32.HI R5, RZ, 0x3, R11 ;  /* 0x00000003ff057819 */ /* 0x000fe2000001140b */
[----:B---3--:R-:W-:Y:S01]  /*0370*/  ULEA UR7, UR9, UR10, 0x18 ;  /* 0x0000000a09077291 */ /* 0x008fe2000f8ec03f */
[----:B------:R-:W-:-:S02]  /*0380*/  LOP3.LUT R0, R11, 0xfffffff8, RZ, 0xc0, !PT ;  /* 0xfffffff80b007812 */ /* 0x000fc400078ec0ff */
[----:B------:R-:W-:Y:S01]  /*0390*/  SHF.R.S32.HI R7, RZ, 0x1f, R2 ;  /* 0x0000001fff077819 */ /* 0x000fe20000011402 */
[----:B------:R-:W-:Y:S01]  /*03a0*/  IMAD.SHL.U32 R5, R5, 0x40, RZ ;  /* 0x0000004005057824 */ /* 0x000fe200078e00ff */
[----:B------:R-:W-:Y:S01]  /*03b0*/  LOP3.LUT R3, R3, 0xfffffff8, RZ, 0xc0, !PT ;  /* 0xfffffff803037812 */ /* 0x000fe200078ec0ff */
[----:B------:R-:W-:Y:S01]  /*03c0*/  IMAD.IADD R0, R15, 0x1, -R0 ;  /* 0x000000010f007824 */ /* 0x000fe200078e0a00 */
[----:B------:R-:W-:Y:S01]  /*03d0*/  SHF.R.S32.HI R6, RZ, 0x1f, R4 ;  /* 0x0000001fff067819 */ /* 0x000fe20000011404 */
[----:B----4-:R-:W-:Y:S01]  /*03e0*/  USHF.R.S32.HI UR32, URZ, 0x1f, UR23 ;  /* 0x0000001f3f207899 */ /* 0x010fe20008011417 */
[----:B------:R-:W-:Y:S01]  /*03f0*/  LEA.HI R13, R7, R2, RZ, 0x3 ;  /* 0x00000002070d7211 */ /* 0x000fe200078f18ff */
[----:B------:R-:W-:Y:S01]  /*0400*/  IMAD.IADD R3, R10, 0x1, -R3 ;  /* 0x000000010a037824 */ /* 0x000fe200078e0a03 */
[----:B------:R-:W-:Y:S01]  /*0410*/  LEA.HI R10, R6, R4, RZ, 0x2 ;  /* 0x00000004060a7211 */ /* 0x000fe200078f10ff */
[C---:B------:R-:W-:Y:S01]  /*0420*/  IMAD.SHL.U32 R8, R0.reuse, 0x8, RZ ;  /* 0x0000000800087824 */ /* 0x040fe200078e00ff */
[----:B------:R-:W-:Y:S01]  /*0430*/  LOP3.LUT R4, R13, 0xfffffff8, RZ, 0xc0, !PT ;  /* 0xfffffff80d047812 */ /* 0x000fe200078ec0ff */
[----:B------:R-:W-:Y:S01]  /*0440*/  IMAD.SHL.U32 R184, R0, 0x40, RZ ;  /* 0x0000004000b87824 */ /* 0x000fe200078e00ff */
[----:B------:R-:W-:-:S02]  /*0450*/  LOP3.LUT R5, R5, 0x1c0, RZ, 0xc0, !PT ;  /* 0x000001c005057812 */ /* 0x000fc400078ec0ff */
[-C--:B------:R-:W-:Y:S01]  /*0460*/  LEA.HI R7, R187, R15.reuse, RZ, 0x6 ;  /* 0x0000000fbb077211 */ /* 0x080fe200078f30ff */
[----:B------:R-:W-:Y:S01]  /*0470*/  IMAD.IADD R16, R2, 0x1, -R4 ;  /* 0x0000000102107824 */ /* 0x000fe200078e0a04 */
[----:B------:R-:W-:Y:S01]  /*0480*/  LOP3.LUT R6, R5, 0x38, R8, 0xf8, !PT ;  /* 0x0000003805067812 */ /* 0x000fe200078ef808 */
[----:B--2---:R-:W-:Y:S01]  /*0490*/  USHF.R.S32.HI UR29, URZ, 0x1f, UR22 ;  /* 0x0000001f3f1d7899 */ /* 0x004fe20008011416 */
[----:B------:R-:W-:Y:S02]  /*04a0*/  LOP3.LUT R2, R3, 0x1, RZ, 0xc0, !PT ;  /* 0x0000000103027812 */ /* 0x000fe400078ec0ff */
[----:B------:R-:W-:Y:S02]  /*04b0*/  SHF.R.U32.HI R5, RZ, 0x3, R5 ;  /* 0x00000003ff057819 */ /* 0x000fe40000011605 */
[----:B------:R-:W-:Y:S02]  /*04c0*/  LEA.HI R187, R187, R15, RZ, 0x7 ;  /* 0x0000000fbbbb7211 */ /* 0x000fe400078f38ff */
[----:B------:R-:W-:Y:S01]  /*04d0*/  ISETP.NE.U32.AND P0, PT, R2, 0x1, PT ;  /* 0x000000010200780c */ /* 0x000fe20003f05070 */
[----:B------:R-:W-:Y:S01]  /*04e0*/  IMAD.SHL.U32 R2, R9, 0x10, RZ ;  /* 0x0000001009027824 */ /* 0x000fe200078e00ff */
[----:B------:R-:W-:Y:S01]  /*04f0*/  LOP3.LUT R6, R6, R5, RZ, 0x3c, !PT ;  /* 0x0000000506067212 */ /* 0x000fe200078e3cff */
[----:B------:R-:W-:Y:S01]  /*0500*/  IMAD.SHL.U32 R5, R7, 0x8, RZ ;  /* 0x0000000807057824 */ /* 0x000fe200078e00ff */
[----:B------:R-:W-:-:S02]  /*0510*/  SHF.R.S32.HI R187, RZ, 0x7, R187 ;  /* 0x00000007ffbb7819 */ /* 0x000fc400000114bb */
[C---:B------:R-:W-:Y:S01]  /*0520*/  R2P PR, R3.reuse, 0x6 ;  /* 0x0000000603007804 */ /* 0x040fe20000000000 */
[----:B------:R-:W-:Y:S01]  /*0530*/  IMAD.SHL.U32 R3, R3, 0x40, RZ ;  /* 0x0000004003037824 */ /* 0x000fe200078e00ff */
[----:B------:R-:W-:Y:S01]  /*0540*/  LOP3.LUT R6, R6, 0xfffffe00, R5, 0xf8, !PT ;  /* 0xfffffe0006067812 */ /* 0x000fe200078ef805 */
[----:B------:R-:W-:Y:S01]  /*0550*/  IMAD.SHL.U32 R5, R187, 0x8, RZ ;  /* 0x00000008bb057824 */ /* 0x000fe200078e00ff */
[----:B------:R-:W-:Y:S02]  /*0560*/  LOP3.LUT R4, R14, 0x7ffffffc, RZ, 0xc0, !PT ;  /* 0x7ffffffc0e047812 */ /* 0x000fe400078ec0ff */
[C---:B------:R-:W-:Y:S01]  /*0570*/  LOP3.LUT P4, RZ, R0.reuse, 0x2, RZ, 0xc0, !PT ;  /* 0x0000000200ff7812 */ /* 0x040fe2000788c0ff */
[----:B------:R1:W-:Y:S01]  /*0580*/  STL [R1+0x4c], R6 ;  /* 0x00004c0601007387 */ /* 0x0003e20000100800 */
[----:B------:R-:W-:Y:S02]  /*0590*/  LOP3.LUT P3, RZ, R0, 0x4, RZ, 0xc0, !PT ;  /* 0x0000000400ff7812 */ /* 0x000fe4000786c0ff */
[----:B------:R-:W-:-:S02]  /*05a0*/  LOP3.LUT R0, R3, 0x1c0, RZ, 0xc0, !PT ;  /* 0x000001c003007812 */ /* 0x000fc400078ec0ff */
[----:B------:R-:W-:Y:S02]  /*05b0*/  LOP3.LUT R184, R184, 0x1c0, RZ, 0xc0, !PT ;  /* 0x000001c0b8b87812 */ /* 0x000fe400078ec0ff */
[----:B------:R-:W-:Y:S02]  /*05c0*/  SHF.R.U32.HI R3, RZ, 0x3, R0 ;  /* 0x00000003ff037819 */ /* 0x000fe40000011600 */
[----:B------:R-:W-:Y:S02]  /*05d0*/  LEA.HI.SX32 R10, R10, R2, 0x1e ;  /* 0x000000020a0a7211 */ /* 0x000fe400078ff2ff */
[----:B------:R-:W-:Y:S02]  /*05e0*/  LOP3.LUT R7, R3, R0, RZ, 0xfc, !PT ;  /* 0x0000000003077212 */ /* 0x000fe400078efcff */
[----:B------:R-:W-:Y:S01]  /*05f0*/  LOP3.LUT R2, R184, 0x30, R2, 0xf8, !PT ;  /* 0x00000030b8027812 */ /* 0x000fe200078ef802 */
[----:B------:R-:W-:Y:S01]  /*0600*/  STL [R1+0x70], R10 ;  /* 0x0000700a01007387 */ /* 0x000fe20000100800 */
[----:B-1----:R-:W-:Y:S01]  /*0610*/  IMAD.IADD R6, R15, 0x1, -R4 ;  /* 0x000000010f067824 */ /* 0x002fe200078e0a04 */
[----:B------:R-:W-:Y:S01]  /*0620*/  LOP3.LUT R4, R5, 0x8, RZ, 0xc0, !PT ;  /* 0x0000000805047812 */ /* 0x000fe200078ec0ff */
[----:B------:R-:W-:-:S02]  /*0630*/  IMAD.SHL.U32 R15, R15, 0x2, RZ ;  /* 0x000000020f0f7824 */ /* 0x000fc400078e00ff */
[----:B------:R-:W-:Y:S01]  /*0640*/  IMAD.SHL.U32 R5, R12, 0x10, RZ ;  /* 0x000000100c057824 */ /* 0x000fe200078e00ff */
[----:B------:R-:W-:Y:S01]  /*0650*/  LOP3.LUT R8, R3, R0, R4, 0x1e, !PT ;  /* 0x0000000003087212 */ /* 0x000fe200078e1e04 */
[----:B------:R-:W-:Y:S01]  /*0660*/  IMAD.SHL.U32 R0, R6, 0x2, RZ ;  /* 0x0000000206007824 */ /* 0x000fe200078e00ff */
[----:B------:R-:W-:Y:S02]  /*0670*/  LOP3.LUT R3, R15, 0x6, RZ, 0xc0, !PT ;  /* 0x000000060f037812 */ /* 0x000fe400078ec0ff */
[----:B------:R-:W-:Y:S02]  /*0680*/  LOP3.LUT R14, R4, 0x10, R5, 0xf8, !PT ;  /* 0x00000010040e7812 */ /* 0x000fe400078ef805 */
[----:B------:R-:W-:Y:S01]  /*0690*/  LOP3.LUT R5, R2, 0x8, R11, 0xf8, !PT ;  /* 0x0000000802057812 */ /* 0x000fe200078ef80b */
[C---:B------:R-:W-:Y:S01]  /*06a0*/  IMAD R6, R187.reuse, 0x40, R3 ;  /* 0x00000040bb067824 */ /* 0x040fe200078e0203 */
[----:B------:R-:W-:Y:S01]  /*06b0*/  LOP3.LUT R4, R184, 0x8, R11, 0xf8, !PT ;  /* 0x00000008b8047812 */ /* 0x000fe200078ef80b */
[----:B------:R-:W-:Y:S01]  /*06c0*/  IMAD R3, R187, 0x2000, R0 ;  /* 0x00002000bb037824 */ /* 0x000fe200078e0200 */
[----:B------:R-:W-:Y:S01]  /*06d0*/  SHF.R.U32.HI R184, RZ, 0x3, R184 ;  /* 0x00000003ffb87819 */ /* 0x000fe200000116b8 */
[----:B------:R-:W-:Y:S01]  /*06e0*/  IMAD R0, R9, 0x400, R0 ;  /* 0x0000040009007824 */ /* 0x000fe200078e0200 */
[----:B------:R1:W-:Y:S01]  /*06f0*/  STL [R1+0x68], R6 ;  /* 0x0000680601007387 */ /* 0x0003e20000100800 */
[----:B------:R-:W-:Y:S01]  /*0700*/  IMAD.SHL.U32 R2, R12, 0x200, RZ ;  /* 0x000002000c027824 */ /* 0x000fe200078e00ff */
[----:B------:R-:W-:Y:S01]  /*0710*/  LOP3.LUT R4, R4, R184, RZ, 0x3c, !PT ;  /* 0x000000b804047212 */ /* 0x000fe200078e3cff */
[----:B------:R-:W-:-:S02]  /*0720*/  IMAD.IADD R8, R0, 0x1, R8 ;  /* 0x0000000100087824 */ /* 0x000fc400078e0208 */
[----:B------:R-:W-:Y:S01]  /*0730*/  IMAD R3, R9, 0x400, R3 ;  /* 0x0000040009037824 */ /* 0x000fe200078e0203 */
[----:B------:R-:W-:Y:S01]  /*0740*/  LOP3.LUT R184, R2, R5, R184, 0xf6, !PT ;  /* 0x0000000502b87212 */ /* 0x000fe200078ef6b8 */
[----:B------:R-:W-:Y:S01]  /*0750*/  VIADD R0, R10, 0xffffff80 ;  /* 0xffffff800a007836 */ /* 0x000fe20000000000 */
[----:B------:R-:W-:Y:S01]  /*0760*/  LEA R8, R8, UR5, 0x1 ;  /* 0x0000000508087c11 */ /* 0x000fe2000f8e08ff */
[----:B------:R-:W-:Y:S01]  /*0770*/  IMAD.IADD R7, R7, 0x1, R3 ;  /* 0x0000000107077824 */ /* 0x000fe200078e0203 */
[----:B------:R-:W-:Y:S01]  /*0780*/  LEA R184, R184, UR8, 0x1 ;  /* 0x00000008b8b87c11 */ /* 0x000fe2000f8e08ff */
[----:B------:R-:W-:Y:S01]  /*0790*/  IMAD R187, R187, 0x1000, R2 ;  /* 0x00001000bbbb7824 */ /* 0x000fe200078e0202 */
[----:B------:R-:W-:Y:S01]  /*07a0*/  SHF.R.S32.HI R3, RZ, 0x1f, R0 ;  /* 0x0000001fff037819 */ /* 0x000fe20000011400 */
[----:B------:R-:W-:Y:S01]  /*07b0*/  IMAD.SHL.U32 R2, R16, 0x40, RZ ;  /* 0x0000004010027824 */ /* 0x000fe200078e00ff */
[----:B------:R-:W-:Y:S01]  /*07c0*/  LEA R7, R7, UR8, 0x1 ;  /* 0x0000000807077c11 */ /* 0x000fe2000f8e08ff */
[----:B------:R-:W-:Y:S01]  /*07d0*/  IMAD.SHL.U32 R5, R12, 0x8, RZ ;  /* 0x000000080c057824 */ /* 0x000fe200078e00ff */
[----:B------:R-:W-:Y:S01]  /*07e0*/  SHF.L.U64.HI R3, R0, 0x2, R3 ;  /* 0x0000000200037819 */ /* 0x000fe20000010203 */
[----:B------:R-:W-:Y:S01]  /*07f0*/  IMAD.IADD R187, R187, 0x1, R4 ;  /* 0x00000001bbbb7824 */ /* 0x000fe200078e0204 */
[----:B------:R-:W-:Y:S01]  /*0800*/  LOP3.LUT R2, R2, 0x1c0, RZ, 0xc0, !PT ;  /* 0x000001c002027812 */ /* 0x000fe200078ec0ff */
[----:B------:R-:W-:-:S02]  /*0810*/  IMAD.SHL.U32 R4, R13, 0x40, RZ ;  /* 0x000000400d047824 */ /* 0x000fc400078e00ff */
[----:B------:R2:W-:Y:S01]  /*0820*/  STL [R1+0x64], R3 ;  /* 0x0000640301007387 */ /* 0x0005e20000100800 */
[C---:B------:R-:W-:Y:S01]  /*0830*/  VIADD R13, R8.reuse, 0x2420 ;  /* 0x00002420080d7836 */ /* 0x040fe20000000000 */
[----:B------:R-:W-:Y:S01]  /*0840*/  LEA R187, R187, UR5, 0x1 ;  /* 0x00000005bbbb7c11 */ /* 0x000fe2000f8e08ff */
[----:B------:R-:W-:Y:S01]  /*0850*/  @P1 VIADD R13, R8, 0x23e0 ;  /* 0x000023e0080d1836 */ /* 0x000fe20000000000 */
[----:B-1----:R-:W1:Y:S01]  /*0860*/  LDC R6, c[0x0][0x2c4] ;  /* 0x0000b100ff067b82 */ /* 0x002e620000000800 */
[----:B------:R-:W-:Y:S01]  /*0870*/  LOP3.LUT R0, R4, 0xfffffe00, RZ, 0xc0, !PT ;  /* 0xfffffe0004007812 */ /* 0x000fe200078ec0ff */
[C---:B------:R-:W-:Y:S02]  /*0880*/  VIADD R12, R8.reuse, 0x2040 ;  /* 0x00002040080c7836 */ /* 0x040fe40000000000 */
[----:B------:R-:W-:Y:S02]  /*0890*/  @P2 VIADD R12, R8, 0x1fc0 ;  /* 0x00001fc0080c2836 */ /* 0x000fe40000000000 */
[----:B------:R-:W-:Y:S01]  /*08a0*/  IMAD R4, R9, 0x400, R0 ;  /* 0x0000040009047824 */ /* 0x000fe200078e0200 */
[----:B--2---:R-:W-:-:S02]  /*08b0*/  LOP3.LUT R3, R2, 0x8, R5, 0xf8, !PT ;  /* 0x0000000802037812 */ /* 0x004fc400078ef805 */
[----:B------:R-:W-:-:S04]  /*08c0*/  SHF.R.U32.HI R5, RZ, 0x3, R2 ;  /* 0x00000003ff057819 */ /* 0x000fc80000011602 */
[----:B------:R-:W-:Y:S01]  /*08d0*/  LOP3.LUT R2, R5, R14, R2, 0x1e, !PT ;  /* 0x0000000e05027212 */ /* 0x000fe200078e1e02 */
[C---:B------:R-:W-:Y:S01]  /*08e0*/  VIADD R14, R8.reuse, 0x420 ;  /* 0x00000420080e7836 */ /* 0x040fe20000000000 */
[----:B------:R-:W-:Y:S01]  /*08f0*/  LOP3.LUT R3, R3, R5, RZ, 0x3c, !PT ;  /* 0x0000000503037212 */ /* 0x000fe200078e3cff */
[----:B------:R-:W-:Y:S01]  /*0900*/  @P1 VIADD R14, R8, 0x3e0 ;  /* 0x000003e0080e1836 */ /* 0x000fe20000000000 */
[----:B------:R-:W-:Y:S01]  /*0910*/  LOP3.LUT R194, R2, R0, RZ, 0xfc, !PT ;  /* 0x0000000002c27212 */ /* 0x000fe200078efcff */
[----:B------:R-:W-:Y:S01]  /*0920*/  IMAD.MOV.U32 R0, RZ, RZ, 0x20 ;  /* 0x00000020ff007424 */ /* 0x000fe200078e00ff */
[----:B-1----:R-:W-:Y:S01]  /*0930*/  IADD3 R5, R10, 0x1, -R6 ;  /* 0x000000010a057810 */ /* 0x002fe20007ffe806 */
[----:B------:R-:W-:Y:S02]  /*0940*/  IMAD.MOV.U32 R2, RZ, RZ, -0x10 ;  /* 0xfffffff0ff027424 */ /* 0x000fe400078e00ff */
[----:B------:R-:W-:Y:S01]  /*0950*/  IMAD.IADD R193, R4, 0x1, R3 ;  /* 0x0000000104c17824 */ /* 0x000fe200078e0203 */
[----:B------:R-:W-:Y:S01]  /*0960*/  SEL R189, R0, 0xffffffe0, !P4 ;  /* 0xffffffe000bd7807 */ /* 0x000fe20006000000 */
[----:B------:R-:W-:Y:S01]  /*0970*/  IMAD.MOV.U32 R3, RZ, RZ, 0x40 ;  /* 0x00000040ff037424 */ /* 0x000fe200078e00ff */
[----:B------:R-:W-:Y:S01]  /*0980*/  SEL R2, R2, 0x10, !P0 ;  /* 0x0000001002027807 */ /* 0x000fe20004000000 */
[----:B------:R-:W-:Y:S01]  /*0990*/  IMAD.MOV.U32 R4, RZ, RZ, 0x440 ;  /* 0x00000440ff047424 */ /* 0x000fe200078e00ff */
[----:B------:R-:W-:Y:S01]  /*09a0*/  SEL R0, R0, 0xffffffe0, !P1 ;  /* 0xffffffe000007807 */ /* 0x000fe20004800000 */
[----:B------:R1:W-:Y:S01]  /*09b0*/  STL [R1+0x60], R5 ;  /* 0x0000600501007387 */ /* 0x0003e20000100800 */
[----:B------:R-:W-:Y:S01]  /*09c0*/  SEL R188, R3, 0xffffffc0, !P3 ;  /* 0xffffffc003bc7807 */ /* 0x000fe20005800000 */
[----:B------:R-:W-:Y:S01]  /*09d0*/  IMAD.IADD R11, R7, 0x1, R2 ;  /* 0x00000001070b7824 */ /* 0x000fe200078e0202 */
[----:B------:R-:W-:Y:S01]  /*09e0*/  SEL R3, R3, 0xffffffc0, !P2 ;  /* 0xffffffc003037807 */ /* 0x000fe20005000000 */
[----:B------:R-:W-:Y:S01]  /*09f0*/  IMAD.IADD R6, R7, 0x1, R0 ;  /* 0x0000000107067824 */ /* 0x000fe200078e0200 */
[----:B------:R-:W-:Y:S01]  /*0a00*/  SEL R4, R4, 0x3c0, !P2 ;  /* 0x000003c004047807 */ /* 0x000fe20005000000 */
[----:B------:R-:W-:Y:S01]  /*0a10*/  STL [R1+0x6c], R8 ;  /* 0x00006c0801007387 */ /* 0x000fe20000100800 */
[----:B------:R-:W-:-:S02]  /*0a20*/  IMAD.IADD R188, R187, 0x1, R188 ;  /* 0x00000001bbbc7824 */ /* 0x000fc400078e02bc */
[----:B------:R-:W-:Y:S01]  /*0a30*/  IMAD.IADD R10, R7, 0x1, R3 ;  /* 0x00000001070a7824 */ /* 0x000fe200078e0203 */
[----:B------:R2:W-:Y:S01]  /*0a40*/  STL [R1+0x8], R7 ;  /* 0x0000080701007387 */ /* 0x0005e20000100800 */
[----:B------:R-:W-:Y:S02]  /*0a50*/  IMAD.IADD R9, R3, 0x1, R8 ;  /* 0x0000000103097824 */ /* 0x000fe400078e0208 */
[----:B------:R-:W-:Y:S01]  /*0a60*/  IMAD.IADD R2, R2, 0x1, R10 ;  /* 0x0000000102027824 */ /* 0x000fe200078e020a */
[----:B------:R3:W-:Y:S01]  /*0a70*/  STL [R1+0x14], R11 ;  /* 0x0000140b01007387 */ /* 0x0007e20000100800 */
[----:B------:R-:W-:Y:S02]  /*0a80*/  IMAD.IADD R190, R187, 0x1, R189 ;  /* 0x00000001bbbe7824 */ /* 0x000fe400078e02bd */
[----:B------:R-:W-:Y:S01]  /*0a90*/  IMAD.IADD R189, R189, 0x1, R188 ;  /* 0x00000001bdbd7824 */ /* 0x000fe200078e02bc */
[----:B------:R4:W-:Y:S04]  /*0aa0*/  STL [R1+0x24], R6 ;  /* 0x0000240601007387 */ /* 0x0009e80000100800 */
[----:B------:R-:W-:Y:S01]  /*0ab0*/  STL [R1+0xc], R10 ;  /* 0x00000c0a01007387 */ /* 0x000fe20000100800 */
[----:B-1----:R-:W-:-:S02]  /*0ac0*/  VIADD R5, R8, 0x2020 ;  /* 0x0000202008057836 */ /* 0x002fc40000000000 */
[----:B------:R-:W-:-:S04]  /*0ad0*/  @P1 VIADD R5, R8, 0x1fe0 ;  /* 0x00001fe008051836 */ /* 0x000fc80000000000 */
[----:B------:R-:W-:Y:S02]  /*0ae0*/  IMAD.IADD R3, R3, 0x1, R5 ;  /* 0x0000000103037824 */ /* 0x000fe400078e0205 */
[----:B--2---:R-:W-:Y:S02]  /*0af0*/  IMAD.IADD R7, R0, 0x1, R8 ;  /* 0x0000000100077824 */ /* 0x004fe400078e0208 */
[----:B---3--:R-:W-:-:S03]  /*0b00*/  IMAD.IADD R11, R11, 0x1, R0 ;  /* 0x000000010b0b7824 */ /* 0x008fc600078e0200 */
[----:B------:R1:W-:Y:S01]  /*0b10*/  STL [R1+0xa0], R7 ;  /* 0x0000a00701007387 */ /* 0x0003e20000100800 */
[----:B----4-:R-:W-:-:S03]  /*0b20*/  IMAD.IADD R6, R8, 0x1, R4 ;  /* 0x0000000108067824 */ /* 0x010fc600078e0204 */
        /* <DEDUP_REMOVED lines=22> */
.L_x_998:
        /* <DEDUP_REMOVED lines=8> */
[----:B-12---:R-:W1:Y:S02]  /*0d10*/  @P0 S2R R0, SR_CTAID.Y ;  /* 0x0000000000000919 */ /* 0x006e640000002600 */
        /* <DEDUP_REMOVED lines=22> */
[----:B------:R-:W-:Y:S05]  /*0e80*/  @P0 BRA `(.L_x_990) ;  /* 0x0000009000580947 */ /* 0x000fea0003800000 */
        /* <DEDUP_REMOVED lines=73> */
.L_x_991:
[----:B------:R-:W-:Y:S01]  /*1320*/  UIMAD UR35, UR24, UR15, UR27 ;  /* 0x0000000f182372a4 */ /* 0x000fe2000f8e021b */
[----:B------:R-:W-:-:S03]  /*1330*/  ULDC UR52, c[0x0][0x2d4] ;  /* 0x0000b50000347ab9 */ /* 0x000fc60000000800 */
[----:B------:R-:W-:-:S12]  /*1340*/  UIMAD UR35, UR35, UR52, URZ ;  /* 0x00000034232372a4 */ /* 0x000fd8000f8e023f */
.L_x_992:
[----:B------:R-:W2:Y:S01]  /*1350*/  LDL R15, [R1+0x4c] ;  /* 0x00004c00010f7983 */ /* 0x000ea20000100800 */
[----:B------:R-:W-:Y:S01]  /*1360*/  UIMAD UR10, UR15, UR14, URZ ;  /* 0x0000000e0f0a72a4 */ /* 0x000fe2000f8e023f */
[----:B------:R-:W-:Y:S01]  /*1370*/  IMAD.U32 R10, RZ, RZ, UR11 ;  /* 0x0000000bff0a7e24 */ /* 0x000fe2000f8e00ff */
[----:B------:R-:W1:Y:S01]  /*1380*/  LDC.64 R18, c[0x0][0x418] ;  /* 0x00010600ff127b82 */ /* 0x000e620000000a00 */
[----:B------:R-:W3:Y:S01]  /*1390*/  S2R R27, SR_TID.X ;  /* 0x00000000001b7919 */ /* 0x000ee20000002100 */
[----:B------:R-:W-:Y:S02]  /*13a0*/  USHF.L.U32 UR9, UR10, 0x7, URZ ;  /* 0x000000070a097899 */ /* 0x000fe4000800063f */
[----:B------:R-:W-:Y:S02]  /*13b0*/  UIADD3 UR33, UP1, UR38, UR33, URZ ;  /* 0x0000002126217290 */ /* 0x000fe4000ff3e03f */
[----:B------:R-:W-:Y:S02]  /*13c0*/  UIMAD.WIDE UR52, UR24, UR52, UR42 ;  /* 0x00000034183472a5 */ /* 0x000fe4000f8e022a */
[----:B------:R-:W4:Y:S01]  /*13d0*/  LDC.64 R20, c[0x0][0x228] ;  /* 0x00008a00ff147b82 */ /* 0x000f220000000a00 */
[----:B------:R-:W-:Y:S01]  /*13e0*/  UIMAD.WIDE.U32 UR50, UR14, UR15, URZ ;  /* 0x0000000f0e3272a5 */ /* 0x000fe2000f8e003f */
[----:B------:R-:W-:Y:S01]  /*13f0*/  ULDC.64 UR20, c[0x0][0x240] ;  /* 0x0000900000147ab9 */ /* 0x000fe20000000a00 */
[----:B------:R-:W-:Y:S01]  /*1400*/  USHF.R.S32.HI UR47, URZ, 0x1f, UR14 ;  /* 0x0000001f3f2f7899 */ /* 0x000fe2000801140e */
[----:B------:R-:W-:-:S03]  /*1410*/  ULDC.64 UR16, c[0x0][0x420] ;  /* 0x0001080000107ab9 */ /* 0x000fc60000000a00 */
[----:B------:R-:W-:Y:S01]  /*1420*/  IMAD.U32 R16, RZ, RZ, UR50 ;  /* 0x00000032ff107e24 */ /* 0x000fe2000f8e00ff */
[----:B------:R-:W-:Y:S01]  /*1430*/  UIMAD UR47, UR47, UR15, URZ ;  /* 0x0000000f2f2f72a4 */ /* 0x000fe2000f8e023f */
[----:B------:R-:W-:Y:S01]  /*1440*/  IMAD.U32 R17, RZ, RZ, UR51 ;  /* 0x00000033ff117e24 */ /* 0x000fe2000f8e00ff */
[----:B------:R-:W-:Y:S01]  /*1450*/  ULDC.64 UR18, c[0x0][0x258] ;  /* 0x0000960000127ab9 */ /* 0x000fe20000000a00 */
[----:B------:R-:W-:Y:S02]  /*1460*/  UIADD3.X UR44, UR45, UR44, URZ, UP1, !UPT ;  /* 0x0000002c2d2c7290 */ /* 0x000fe40008ffe43f */
[----:B------:R-:W-:-:S04]  /*1470*/  UIMAD UR47, UR48, UR14, UR47 ;  /* 0x0000000e302f72a4 */ /* 0x000fc8000f8e022f */
[----:B------:R-:W-:Y:S01]  /*1480*/  UIADD3 UR47, UR51, UR47, URZ ;  /* 0x0000002f332f7290 */ /* 0x000fe2000fffe03f */
[----:B---3--:R-:W-:-:S04]  /*1490*/  SHF.R.S32.HI R28, RZ, 0x1f, R27 ;  /* 0x0000001fff1c7819 */ /* 0x008fc8000001141b */
[CC--:B------:R-:W-:Y:S02]  /*14a0*/  LEA.HI R2, R28.reuse, R27.reuse, RZ, 0x5 ;  /* 0x0000001b1c027211 */ /* 0x0c0fe400078f28ff */
[----:B------:R-:W-:Y:S02]  /*14b0*/  LEA.HI R9, R28, R27, RZ, 0x3 ;  /* 0x0000001b1c097211 */ /* 0x000fe400078f18ff */
[----:B------:R-:W-:Y:S02]  /*14c0*/  LOP3.LUT R0, R2, 0xffffffe0, RZ, 0xc0, !PT ;  /* 0xffffffe002007812 */ /* 0x000fe400078ec0ff */
[----:B------:R-:W-:Y:S02]  /*14d0*/  SHF.R.S32.HI R2, RZ, 0x5, R2 ;  /* 0x00000005ff027819 */ /* 0x000fe40000011402 */
[----:B------:R-:W-:Y:S01]  /*14e0*/  SHF.R.S32.HI R6, RZ, 0x3, R9 ;  /* 0x00000003ff067819 */ /* 0x000fe20000011409 */
[----:B------:R-:W-:Y:S01]  /*14f0*/  IMAD.IADD R0, R27, 0x1, -R0 ;  /* 0x000000011b007824 */ /* 0x000fe200078e0a00 */
[----:B------:R-:W-:-:S02]  /*1500*/  LOP3.LUT R9, R9, 0xfffffff8, RZ, 0xc0, !PT ;  /* 0xfffffff809097812 */ /* 0x000fc400078ec0ff */
[----:B------:R-:W-:Y:S01]  /*1510*/  SHF.R.S32.HI R8, RZ, 0x1f, R6 ;  /* 0x0000001fff087819 */ /* 0x000fe20000011406 */
[----:B------:R-:W-:Y:S01]  /*1520*/  IMAD R0, R2, UR10, R0 ;  /* 0x0000000a02007c24 */ /* 0x000fe2000f8e0200 */
[----:B------:R-:W-:Y:S01]  /*1530*/  ULDC.64 UR10, c[0x0][0x248] ;  /* 0x00009200000a7ab9 */ /* 0x000fe20000000a00 */
[----:B------:R-:W-:Y:S01]  /*1540*/  IMAD.U32 R2, RZ, RZ, UR8 ;  /* 0x00000008ff027e24 */ /* 0x000fe2000f8e00ff */
[----:B------:R-:W-:Y:S01]  /*1550*/  USHF.R.S32.HI UR8, URZ, 0x1f, UR9 ;  /* 0x0000001f3f087899 */ /* 0x000fe20008011409 */
[----:B------:R-:W-:Y:S01]  /*1560*/  IMAD.WIDE.U32 R4, R6, UR10, RZ ;  /* 0x0000000a06047c25 */ /* 0x000fe2000f8e00ff */
[----:B------:R-:W-:Y:S02]  /*1570*/  IADD3 R10, P2, P0, R0, UR9, R10 ;  /* 0x00000009000a7c10 */ /* 0x000fe4000f85e00a */
[----:B------:R-:W-:Y:S01]  /*1580*/  SHF.R.S32.HI R0, RZ, 0x1f, R0 ;  /* 0x0000001fff007819 */ /* 0x000fe20000011400 */
[----:B------:R-:W-:-:S03]  /*1590*/  IMAD.U32 R22, RZ, RZ, UR10 ;  /* 0x0000000aff167e24 */ /* 0x000fc6000f8e00ff */
[----:B------:R-:W-:Y:S01]  /*15a0*/  IADD3.X R0, R0, UR8, R2, P2, P0 ;  /* 0x0000000800007c10 */ /* 0x000fe200097e0402 */
[----:B------:R-:W-:Y:S01]  /*15b0*/  ULDC.64 UR8, c[0x0][0x250] ;  /* 0x0000940000087ab9 */ /* 0x000fe20000000a00 */
[----:B------:R-:W-:Y:S01]  /*15c0*/  IADD3 R10, P0, R10, R11, RZ ;  /* 0x0000000b0a0a7210 */ /* 0x000fe20007f1e0ff */
[----:B------:R-:W-:Y:S02]  /*15d0*/  IMAD R7, R8, UR8, RZ ;  /* 0x0000000808077c24 */ /* 0x000fe4000f8e02ff */
[----:B------:R-:W-:Y:S02]  /*15e0*/  IMAD.U32 R24, RZ, RZ, UR8 ;  /* 0x00000008ff187e24 */ /* 0x000fe4000f8e00ff */
[----:B------:R-:W-:Y:S02]  /*15f0*/  IMAD.X R11, R0, 0x1, R3, P0 ;  /* 0x00000001000b7824 */ /* 0x000fe400000e0603 */
[----:B------:R-:W-:Y:S02]  /*1600*/  IMAD R0, R8, UR10, RZ ;  /* 0x0000000a08007c24 */ /* 0x000fe4000f8e02ff */
[----:B------:R-:W-:-:S04]  /*1610*/  IMAD.WIDE.U32 R2, R6, UR8, RZ ;  /* 0x0000000806027c25 */ /* 0x000fc8000f8e00ff */
[C---:B------:R-:W-:Y:S02]  /*1620*/  IMAD R7, R6.reuse, UR9, R7 ;  /* 0x0000000906077c24 */ /* 0x040fe4000f8e0207 */
[C---:B------:R-:W-:Y:S02]  /*1630*/  IMAD R0, R6.reuse, UR11, R0 ;  /* 0x0000000b06007c24 */ /* 0x040fe4000f8e0200 */
[----:B------:R-:W-:Y:S02]  /*1640*/  IMAD.IADD R3, R3, 0x1, R7 ;  /* 0x0000000103037824 */ /* 0x000fe400078e0207 */
[----:B------:R-:W-:Y:S01]  /*1650*/  IMAD.IADD R5, R5, 0x1, R0 ;  /* 0x0000000105057824 */ /* 0x000fe200078e0200 */
[----:B------:R-:W-:Y:S01]  /*1660*/  IADD3 R0, P0, R6, UR42, RZ ;  /* 0x0000002a06007c10 */ /* 0x000fe2000ff1e0ff */
[----:B------:R-:W-:Y:S02]  /*1670*/  IMAD.IADD R7, R27, 0x1, -R9 ;  /* 0x000000011b077824 */ /* 0x000fe400078e0a09 */
[----:B------:R-:W-:Y:S01]  /*1680*/  IMAD.WIDE.U32 R22, R22, UR33, R4 ;  /* 0x0000002116167c25 */ /* 0x000fe2000f8e0004 */
[----:B------:R-:W-:Y:S01]  /*1690*/  IADD3.X R12, R8, UR43, RZ, P0, !PT ;  /* 0x0000002b080c7c10 */ /* 0x000fe200087fe4ff */
[----:B------:R-:W-:-:S02]  /*16a0*/  UIADD3 UR43, UP0, UR52, UR12, URZ ;  /* 0x0000000c342b7290 */ /* 0x000fc4000ff1e03f */
[----:B------:R-:W-:Y:S01]  /*16b0*/  IMAD.SHL.U32 R6, R7, 0x8, RZ ;  /* 0x0000000807067824 */ /* 0x000fe200078e00ff */
[----:B------:R-:W-:Y:S01]  /*16c0*/  ULDC.64 UR12, c[0x0][0x428] ;  /* 0x00010a00000c7ab9 */ /* 0x000fe20000000a00 */
[----:B------:R-:W-:Y:S01]  /*16d0*/  IMAD R4, R12, UR20, RZ ;  /* 0x000000140c047c24 */ /* 0x000fe2000f8e02ff */
[----:B------:R-:W-:Y:S01]  /*16e0*/  UIMAD UR14, UR25, UR12, URZ ;  /* 0x0000000c190e72a4 */ /* 0x000fe2000f8e023f */
[----:B------:R-:W-:Y:S01]  /*16f0*/  IMAD.WIDE.U32 R24, R24, UR33, R2 ;  /* 0x0000002118187c25 */ /* 0x000fe2000f8e0002 */
[----:B------:R-:W-:Y:S01]  /*1700*/  SHF.R.S32.HI R7, RZ, 0x1f, R6 ;  /* 0x0000001fff077819 */ /* 0x000fe20000011406 */
[----:B------:R-:W-:Y:S02]  /*1710*/  UIADD3.X UR46, UR53, UR46, URZ, UP0, !UPT ;  /* 0x0000002e352e7290 */ /* 0x000fe400087fe43f */
[----:B-1----:R-:W-:Y:S01]  /*1720*/  IMAD R2, R18, UR26, RZ ;  /* 0x0000001a12027c24 */ /* 0x002fe2000f8e02ff */
[----:B------:R-:W-:Y:S01]  /*1730*/  UIMAD UR47, UR47, UR43, URZ ;  /* 0x0000002b2f2f72a4 */ /* 0x000fe2000f8e023f */
[C---:B------:R-:W-:Y:S01]  /*1740*/  IMAD R4, R0.reuse, UR21, R4 ;  /* 0x0000001500047c24 */ /* 0x040fe2000f8e0204 */
[----:B------:R-:W-:Y:S01]  /*1750*/  USHF.L.U64.HI UR21, UR20, 0x6, UR21 ;  /* 0x0000000614157899 */ /* 0x000fe20008010215 */
[----:B------:R-:W-:Y:S01]  /*1760*/  IMAD.WIDE.U32 R8, R0, UR20, R6 ;  /* 0x0000001400087c25 */ /* 0x000fe2000f8e0006 */
[----:B------:R-:W-:-:S02]  /*1770*/  UIMAD UR46, UR46, UR50, UR47 ;  /* 0x000000322e2e72a4 */ /* 0x000fc4000f8e022f */
[----:B------:R-:W-:Y:S01]  /*1780*/  USHF.L.U32 UR20, UR20, 0x6, URZ ;  /* 0x0000000614147899 */ /* 0x000fe2000800063f */
[----:B------:R-:W-:Y:S01]  /*1790*/  IMAD.WIDE.U32 R16, R16, UR43, R10 ;  /* 0x0000002b10107c25 */ /* 0x000fe2000f8e000a */
[----:B------:R-:W-:-:S03]  /*17a0*/  UIMAD UR43, UR27, UR13, UR14 ;  /* 0x0000000d1b2b72a4 */ /* 0x000fc6000f8e020e */
        /* <DEDUP_REMOVED lines=10> */
[C---:B------:R-:W-:Y:S01]  /*1850*/  IMAD R10, R0.reuse, UR17, R5 ;  /* 0x00000011000a7c24 */ /* 0x040fe2000f8e0205 */
[----:B------:R-:W-:Y:S01]  /*1860*/  USHF.L.U64.HI UR17, UR16, 0x6, UR17 ;  /* 0x0000000610117899 */ /* 0x000fe20008010211 */
[----:B------:R-:W-:-:S04]  /*1870*/  IMAD.WIDE.U32 R2, R0, UR16, R2 ;  /* 0x0000001000027c25 */ /* 0x000fc8000f8e0002 */
[----:B------:R-:W-:Y:S02]  /*1880*/  IMAD.IADD R3, R3, 0x1, R10 ;  /* 0x0000000103037824 */ /* 0x000fe400078e020a */
[----:B------:R-:W-:Y:S01]  /*1890*/  IMAD.U32 R0, RZ, RZ, UR12 ;  /* 0x0000000cff007e24 */ /* 0x000fe2000f8e00ff */
[----:B------:R-:W-:Y:S01]  /*18a0*/  ULDC.64 UR12, c[0x0][0x400] ;  /* 0x00010000000c7ab9 */ /* 0x000fe20000000a00 */
[----:B------:R-:W-:Y:S01]  /*18b0*/  IMAD R11, R20, UR26, RZ ;  /* 0x0000001a140b7c24 */ /* 0x000fe2000f8e02ff */
[----:B------:R-:W-:Y:S01]  /*18c0*/  LEA R196, P0, R16, UR12, 0x2 ;  /* 0x0000000c10c47c11 */ /* 0x000fe2000f8010ff */
[----:B------:R-:W-:-:S04]  /*18d0*/  IMAD.WIDE.U32 R2, R0, UR27, R2 ;  /* 0x0000001b00027c25 */ /* 0x000fc8000f8e0002 */
[----:B------:R-:W-:Y:S01]  /*18e0*/  IMAD R11, R21, UR24, R11 ;  /* 0x00000018150b7c24 */ /* 0x000fe2000f8e020b */
[C---:B------:R-:W-:Y:S01]  /*18f0*/  LEA R32, P2, R2.reuse, UR14, 0x1 ;  /* 0x0000000e02207c11 */ /* 0x040fe2000f8408ff */
[----:B------:R-:W-:Y:S01]  /*1900*/  VIADD R0, R3, UR43 ;  /* 0x0000002b03007c36 */ /* 0x000fe20008000000 */
[----:B------:R-:W-:Y:S01]  /*1910*/  USHF.L.U32 UR14, UR16, 0x6, URZ ;  /* 0x00000006100e7899 */ /* 0x000fe2000800063f */
[----:B------:R-:W-:Y:S01]  /*1920*/  VIADD R3, R17, UR46 ;  /* 0x0000002e11037c36 */ /* 0x000fe20008000000 */
[----:B------:R-:W-:Y:S01]  /*1930*/  UIADD3 UR16, UR37, -0x1, URZ ;  /* 0xffffffff25107890 */ /* 0x000fe2000fffe03f */
[----:B------:R-:W-:Y:S01]  /*1940*/  IMAD.IADD R5, R9, 0x1, R11 ;  /* 0x0000000109057824 */ /* 0x000fe200078e020b */
[----:B------:R-:W-:Y:S01]  /*1950*/  LEA.HI.X R33, R2, UR15, R0, 0x1, P2 ;  /* 0x0000000f02217c11 */ /* 0x000fe200090f0c00 */
[----:B------:R-:W-:Y:S01]  /*1960*/  IMAD.U32 R9, RZ, RZ, UR18 ;  /* 0x00000012ff097e24 */ /* 0x000fe2000f8e00ff */
[----:B------:R-:W-:Y:S01]  /*1970*/  UIMAD UR18, UR25, UR18, URZ ;  /* 0x00000012191272a4 */ /* 0x000fe2000f8e023f */
[----:B------:R-:W-:Y:S01]  /*1980*/  IMAD.MOV.U32 R4, RZ, RZ, R8 ;  /* 0x000000ffff047224 */ /* 0x000fe200078e0008 */
[----:B------:R-:W-:Y:S01]  /*1990*/  LEA.HI.X R197, R16, UR13, R3, 0x2, P0 ;  /* 0x0000000d10c57c11 */ /* 0x000fe200080f1403 */
[----:B------:R-:W-:Y:S01]  /*19a0*/  ULDC.64 UR12, c[0x0][0x210] ;  /* 0x00008400000c7ab9 */ /* 0x000fe20000000a00 */
[----:B------:R-:W3:Y:S01]  /*19b0*/  LDC.64 R16, c[0x0][0x238] ;  /* 0x00008e00ff107b82 */ /* 0x000ee20000000a00 */
[----:B------:R-:W-:Y:S01]  /*19c0*/  UIMAD UR18, UR27, UR19, UR18 ;  /* 0x000000131b1272a4 */ /* 0x000fe2000f8e0212 */
[----:B------:R-:W-:Y:S01]  /*19d0*/  IMAD.WIDE.U32 R8, R9, UR27, R4 ;  /* 0x0000001b09087c25 */ /* 0x000fe2000f8e0004 */
[----:B------:R-:W-:Y:S01]  /*19e0*/  IADD3 R4, P0, R32, UR14, RZ ;  /* 0x0000000e20047c10 */ /* 0x000fe2000ff1e0ff */
[----:B------:R4:W-:Y:S02]  /*19f0*/  STL.64 [R1+0x30], R32 ;  /* 0x0000302001007387 */ /* 0x0009e40000100a00 */
[----:B-1----:R-:W-:Y:S01]  /*1a00*/  IMAD R10, R12, UR26, RZ ;  /* 0x0000001a0c0a7c24 */ /* 0x002fe2000f8e02ff */
[----:B------:R-:W-:Y:S01]  /*1a10*/  LEA R30, P2, R8, UR12, 0x1 ;  /* 0x0000000c081e7c11 */ /* 0x000fe2000f8408ff */
[----:B------:R-:W-:Y:S01]  /*1a20*/  VIADD R2, R9, UR18 ;  /* 0x0000001209027c36 */ /* 0x000fe20008000000 */
[----:B------:R-:W-:Y:S01]  /*1a30*/  IADD3.X R5, R33, UR17, RZ, P0, !PT ;  /* 0x0000001121057c10 */ /* 0x000fe200087fe4ff */
[----:B------:R-:W-:-:S03]  /*1a40*/  IMAD R10, R13, UR24, R10 ;  /* 0x000000180d0a7c24 */ /* 0x000fc6000f8e020a */
[----:B------:R-:W-:Y:S01]  /*1a50*/  LEA.HI.X R31, R8, UR13, R2, 0x1, P2 ;  /* 0x0000000d081f7c11 */ /* 0x000fe200090f0c02 */
[----:B------:R-:W-:Y:S01]  /*1a60*/  ULDC.64 UR12, c[0x0][0x260] ;  /* 0x00009800000c7ab9 */ /* 0x000fe20000000a00 */
[----:B------:R-:W-:-:S03]  /*1a70*/  IADD3 R2, P0, R4, UR14, RZ ;  /* 0x0000000e04027c10 */ /* 0x000fc6000ff1e0ff */
[----:B------:R4:W-:Y:S01]  /*1a80*/  STL.64 [R1+0x28], R30 ;  /* 0x0000281e01007387 */ /* 0x0009e20000100a00 */
[----:B------:R-:W-:Y:S02]  /*1a90*/  IADD3.X R3, R5, UR17, RZ, P0, !PT ;  /* 0x0000001105037c10 */ /* 0x000fe400087fe4ff */
[----:B------:R-:W-:Y:S01]  /*1aa0*/  IADD3 R8, P0, R2, UR14, RZ ;  /* 0x0000000e02087c10 */ /* 0x000fe2000ff1e0ff */
[----:B------:R-:W-:-:S03]  /*1ab0*/  ULEA.HI UR14, UR16, UR16, URZ, 0x1 ;  /* 0x00000010100e7291 */ /* 0x000fc6000f8f083f */
[----:B------:R-:W-:Y:S01]  /*1ac0*/  IADD3.X R9, R3, UR17, RZ, P0, !PT ;  /* 0x0000001103097c10 */ /* 0x000fe200087fe4ff */
[----:B------:R-:W-:-:S04]  /*1ad0*/  ULOP3.LUT UR14, UR14, 0xfffffffe, URZ, 0xc0, !UPT ;  /* 0xfffffffe0e0e7892 */ /* 0x000fc8000f8ec03f */
[----:B------:R-:W-:-:S04]  /*1ae0*/  UIADD3 UR14, UR16, -UR14, URZ ;  /* 0x8000000e100e7290 */ /* 0x000fc8000fffe03f */
[----:B------:R-:W-:Y:S01]  /*1af0*/  UISETP.NE.AND UP0, UPT, UR14, 0x1, UPT ;  /* 0x000000010e00788c */ /* 0x000fe2000bf05270 */
[----:B------:R-:W-:Y:S05]  /*1b00*/  @P1 BAR.SYNC.DEFER_BLOCKING 0x0 ;  /* 0x0000000000001b1d */ /* 0x000fea0000010000 */
[----:B------:R-:W-:Y:S01]  /*1b10*/  PLOP3.LUT P1, PT, PT, PT, UP0, 0x80, 0x0 ;  /* 0x000000000000781c */ /* 0x000fe20003f2f008 */
[----:B------:R-:W-:Y:S01]  /*1b20*/  ULDC.64 UR14, c[0x0][0x218] ;  /* 0x00008600000e7ab9 */ /* 0x000fe20000000a00 */
[----:B--2---:R-:W-:-:S05]  /*1b30*/  LEA R0, R15, UR6, 0x1 ;  /* 0x000000060f007c11 */ /* 0x004fca000f8e08ff */
[----:B------:R-:W-:Y:S01]  /*1b40*/  @!PT LDS RZ, [RZ] ;  /* 0x00000000fffff984 */ /* 0x000fe20000000800 */
[----:B------:R-:W-:Y:S01]  /*1b50*/  @!PT LDS RZ, [RZ] ;  /* 0x00000000fffff984 */ /* 0x000fe20000000800 */
[----:B------:R-:W-:Y:S01]  /*1b60*/  @!PT LDS RZ, [RZ] ;  /* 0x00000000fffff984 */ /* 0x000fe20000000800 */
[----:B------:R-:W-:Y:S04]  /*1b70*/  LDGSTS.E.BYPASS.LTC128B.128 [R0+0x8000], desc[UR40][R32.64] ;  /* 0x0800000020007fae */ /* 0x000fe8000b901d68 */
[----:B------:R1:W-:Y:S04]  /*1b80*/  LDGSTS.E.BYPASS.LTC128B.128 [R0+0x9000], desc[UR40][R4.64] ;  /* 0x0900000004007fae */ /* 0x0003e8000b901d68 */
[----:B------:R2:W-:Y:S04]  /*1b90*/  LDGSTS.E.BYPASS.LTC128B.128 [R0+0xa000], desc[UR40][R2.64] ;  /* 0x0a00000002007fae */ /* 0x0005e8000b901d68 */
[----:B------:R5:W-:Y:S01]  /*1ba0*/  LDGSTS.E.BYPASS.LTC128B.128 [R0+0xb000], desc[UR40][R8.64] ;  /* 0x0b00000008007fae */ /* 0x000be2000b901d68 */
[----:B-1----:R-:W-:-:S04]  /*1bb0*/  IMAD.WIDE.U32 R4, R12, UR24, R6 ;  /* 0x000000180c047c25 */ /* 0x002fc8000f8e0006 */
[----:B--2---:R-:W-:Y:S02]  /*1bc0*/  IMAD.IADD R3, R5, 0x1, R10 ;  /* 0x0000000105037824 */ /* 0x004fe400078e020a */
[----:B------:R-:W-:Y:S02]  /*1bd0*/  IMAD.MOV.U32 R2, RZ, RZ, R4 ;  /* 0x000000ffff027224 */ /* 0x000fe400078e0004 */
[----:B---3--:R-:W-:Y:S02]  /*1be0*/  IMAD R5, R16, UR26, RZ ;  /* 0x0000001a10057c24 */ /* 0x008fe4000f8e02ff */
[----:B------:R-:W-:Y:S02]  /*1bf0*/  IMAD R4, R26, UR12, RZ ;  /* 0x0000000c1a047c24 */ /* 0x000fe4000f8e02ff */
[----:B------:R-:W-:Y:S02]  /*1c00*/  IMAD R17, R17, UR24, R5 ;  /* 0x0000001811117c24 */ /* 0x000fe4000f8e0205 */
[----:B------:R-:W-:-:S02]  /*1c10*/  IMAD R11, R14, UR13, R4 ;  /* 0x0000000d0e0b7c24 */ /* 0x000fc4000f8e0204 */
[----:B------:R-:W-:Y:S02]  /*1c20*/  IMAD.WIDE.U32 R4, R16, UR24, R6 ;  /* 0x0000001810047c25 */ /* 0x000fe4000f8e0006 */
[----:B------:R-:W2:Y:S02]  /*1c30*/  LDL R16, [R1+0x70] ;  /* 0x0000700001107983 */ /* 0x000ea40000100800 */
[----:B-----5:R-:W-:Y:S01]  /*1c40*/  IMAD.WIDE.U32 R8, R14, UR12, R2 ;  /* 0x0000000c0e087c25 */ /* 0x020fe2000f8e0002 */
[----:B------:R-:W-:Y:S01]  /*1c50*/  UIMAD UR12, UR44, UR10, URZ ;  /* 0x0000000a2c0c72a4 */ /* 0x000fe2000f8e023f */
[----:B------:R-:W-:Y:S02]  /*1c60*/  IADD3 R2, P0, R30, UR20, RZ ;  /* 0x000000141e027c10 */ /* 0x000fe4000ff1e0ff */
[----:B------:R-:W-:Y:S01]  /*1c70*/  VIADD R3, R15, 0x2000 ;  /* 0x000020000f037836 */ /* 0x000fe20000000000 */
[----:B------:R-:W-:Y:S01]  /*1c80*/  UIMAD UR12, UR33, UR11, UR12 ;  /* 0x0000000b210c72a4 */ /* 0x000fe2000f8e020c */
[----:B------:R-:W-:-:S03]  /*1c90*/  IMAD.IADD R6, R9, 0x1, R11 ;  /* 0x0000000109067824 */ /* 0x000fc600078e020b */
[----:B------:R-:W-:Y:S02]  /*1ca0*/  SEL R10, R3, R15, !P1 ;  /* 0x0000000f030a7207 */ /* 0x000fe40004800000 */
[----:B------:R-:W-:Y:S02]  /*1cb0*/  IADD3.X R3, R31, UR21, RZ, P0, !PT ;  /* 0x000000151f037c10 */ /* 0x000fe400087fe4ff */
[----:B------:R-:W-:Y:S02]  /*1cc0*/  LEA R15, R10, UR6, 0x1 ;  /* 0x000000060a0f7c11 */ /* 0x000fe4000f8e08ff */
[----:B------:R-:W-:Y:S01]  /*1cd0*/  IADD3 R8, P0, R8, R22, RZ ;  /* 0x0000001608087210 */ /* 0x000fe20007f1e0ff */
[----:B------:R-:W-:Y:S02]  /*1ce0*/  IMAD.IADD R5, R5, 0x1, R17 ;  /* 0x0000000105057824 */ /* 0x000fe400078e0211 */
[----:B------:R-:W-:Y:S01]  /*1cf0*/  LDGSTS.E.BYPASS.LTC128B.128 [R15], desc[UR40][R30.64] ;  /* 0x000000001e0f7fae */ /* 0x000fe2000b901d68 */
[----:B------:R-:W-:Y:S01]  /*1d00*/  IADD3.X R7, R6, UR12, R23, P0, !PT ;  /* 0x0000000c06077c10 */ /* 0x000fe200087fe417 */
[----:B------:R-:W-:-:S02]  /*1d10*/  ULDC.64 UR12, c[0x0][0x268] ;  /* 0x00009a00000c7ab9 */ /* 0x000fc40000000a00 */
[----:B------:R1:W-:Y:S01]  /*1d20*/  LDGSTS.E.BYPASS.LTC128B.128 [R15+0x1000], desc[UR40][R2.64] ;  /* 0x01000000020f7fae */ /* 0x0003e2000b901d68 */
[----:B------:R-:W-:Y:S02]  /*1d30*/  IMAD R6, R26, UR12, RZ ;  /* 0x0000000c1a067c24 */ /* 0x000fe4000f8e02ff */
[----:B------:R-:W-:Y:S01]  /*1d40*/  IMAD.WIDE.U32 R4, R14, UR12, R4 ;  /* 0x0000000c0e047c25 */ /* 0x000fe2000f8e0004 */
[----:B------:R-:W-:-:S03]  /*1d50*/  UIMAD UR12, UR44, UR8, URZ ;  /* 0x000000082c0c72a4 */ /* 0x000fc6000f8e023f */
[----:B------:R-:W-:Y:S01]  /*1d60*/  IMAD R6, R14, UR13, R6 ;  /* 0x0000000d0e067c24 */ /* 0x000fe2000f8e0206 */
[----:B------:R-:W-:-:S03]  /*1d70*/  UIMAD UR12, UR33, UR9, UR12 ;  /* 0x00000009210c72a4 */ /* 0x000fc6000f8e020c */
[----:B------:R-:W-:Y:S01]  /*1d80*/  IMAD.IADD R6, R5, 0x1, R6 ;  /* 0x0000000105067824 */ /* 0x000fe200078e0206 */
[----:B------:R-:W-:Y:S01]  /*1d90*/  USHF.L.U64.HI UR13, UR10, 0x6, UR11 ;  /* 0x000000060a0d7899 */ /* 0x000fe2000801020b */
        /* <DEDUP_REMOVED lines=15> */
[----:B------:R-:W-:Y:S01]  /*1e90*/  UIADD3 UR36, UR42, UR36, URZ ;  /* 0x000000242a247290 */ /* 0x000fe2000fffe03f */
[----:B------:R-:W-:Y:S01]  /*1ea0*/  ULDC.64 UR10, c[0x0][0x2b0] ;  /* 0x0000ac00000a7ab9 */ /* 0x000fe20000000a00 */
[----:B-1----:R-:W-:-:S04]  /*1eb0*/  IADD3 R2, P2, R2, UR20, RZ ;  /* 0x0000001402027c10 */ /* 0x002fc8000ff5e0ff */
[----:B------:R-:W-:Y:S02]  /*1ec0*/  IADD3.X R3, R3, UR21, RZ, P2, !PT ;  /* 0x0000001503037c10 */ /* 0x000fe400097fe4ff */
[----:B------:R-:W-:Y:S02]  /*1ed0*/  IADD3 R10, P2, R12, UR14, RZ ;  /* 0x0000000e0c0a7c10 */ /* 0x000fe4000ff5e0ff */
[----:B------:R-:W-:Y:S01]  /*1ee0*/  IADD3.X R5, R7, UR8, RZ, P0, !PT ;  /* 0x0000000807057c10 */ /* 0x000fe200087fe4ff */
        /* <DEDUP_REMOVED lines=11> */
[----:B-----5:R-:W-:-:S03]  /*1fa0*/  IADD3 R8, P0, R2, UR12, RZ ;  /* 0x0000000c02087c10 */ /* 0x020fc6000ff1e0ff */
[----:B------:R-:W-:Y:S01]  /*1fb0*/  LDGSTS.E.BYPASS.LTC128B.128 [R0+0xf000], desc[UR40][R12.64] ;  /* 0x0f0000000c007fae */ /* 0x000fe2000b901d68 */
[----:B------:R-:W-:Y:S01]  /*1fc0*/  UIMAD.WIDE UR10, UR36, 0x4, UR10 ;  /* 0x00000004240a78a5 */ /* 0x000fe2000f8e020a */
[----:B------:R-:W-:Y:S01]  /*1fd0*/  IADD3.X R9, R3, UR8, RZ, P0, !PT ;  /* 0x0000000803097c10 */ /* 0x000fe200087fe4ff */
[----:B------:R-:W-:Y:S01]  /*1fe0*/  UIADD3 UR8, -UR39, UR5, UR38 ;  /* 0x0000000527087290 */ /* 0x000fe2000fffe126 */
[----:B------:R-:W-:Y:S01]  /*1ff0*/  LDGSTS.E.BYPASS.LTC128B.128 [R0+0x10000], desc[UR40][R6.64] ;  /* 0x1000000006007fae */ /* 0x000fe2000b901d68 */
[----:B------:R-:W-:Y:S02]  /*2000*/  UIADD3 UR35, UR42, UR35, URZ ;  /* 0x000000232a237290 */ /* 0x000fe4000fffe03f */
[----:B------:R-:W-:Y:S01]  /*2010*/  UIADD3 UR9, UR8, -UR9, URZ ;  /* 0x8000000908097290 */ /* 0x000fe2000fffe03f */
[----:B------:R-:W-:Y:S01]  /*2020*/  LDGSTS.E.BYPASS.LTC128B.128 [R0+0x11000], desc[UR40][R4.64] ;  /* 0x1100000004007fae */ /* 0x000fe2000b901d68 */
[----:B------:R-:W-:Y:S02]  /*2030*/  ULDC.64 UR12, c[0x0][0x478] ;  /* 0x00011e00000c7ab9 */ /* 0x000fe40000000a00 */
[----:B------:R-:W-:Y:S01]  /*2040*/  USHF.R.S32.HI UR8, URZ, 0x1f, UR9 ;  /* 0x0000001f3f087899 */ /* 0x000fe20008011409 */
[----:B------:R2:W-:Y:S03]  /*2050*/  LDGSTS.E.BYPASS.LTC128B.128 [R0+0x12000], desc[UR40][R2.64] ;  /* 0x1200000002007fae */ /* 0x0005e6000b901d68 */
[----:B------:R-:W-:Y:S01]  /*2060*/  ULEA.HI UR8, UR8, UR9, URZ, 0x7 ;  /* 0x0000000908087291 */ /* 0x000fe2000f8f383f */
[----:B------:R1:W-:Y:S03]  /*2070*/  LDGSTS.E.BYPASS.LTC128B.128 [R0+0x13000], desc[UR40][R8.64] ;  /* 0x1300000008007fae */ /* 0x0003e6000b901d68 */
[----:B------:R-:W-:Y:S01]  /*2080*/  USHF.R.S32.HI UR8, URZ, 0x7, UR8 ;  /* 0x000000073f087899 */ /* 0x000fe20008011408 */
[----:B------:R-:W0:Y:S03]  /*2090*/  LDGDEPBAR ;  /* 0x00000000000079af */ /* 0x000e260000000000 */
[----:B------:R-:W-:-:S04]  /*20a0*/  UISETP.LT.AND UP0, UPT, URZ, UR8, UPT ;  /* 0x000000083f00728c */ /* 0x000fc8000bf01270 */
[----:B------:R-:W-:-:S04]  /*20b0*/  USEL UR8, URZ, UR8, !UP0 ;  /* 0x000000083f087287 */ /* 0x000fc8000c000000 */
[----:B------:R-:W-:-:S06]  /*20c0*/  UISETP.GT.AND UP0, UPT, UR37, UR8, UPT ;  /* 0x000000082500728c */ /* 0x000fcc000bf04270 */
[----:B------:R-:W-:Y:S01]  /*20d0*/  PLOP3.LUT P0, PT, PT, PT, UP0, 0x80, 0x0 ;  /* 0x000000000000781c */ /* 0x000fe20003f0f008 */
[----:B------:R-:W-:Y:S01]  /*20e0*/  UMOV UR9, UR11 ;  /* 0x0000000b00097c82 */ /* 0x000fe20008000000 */
        /* <DEDUP_REMOVED lines=33> */
[----:B--2---:R-:W-:Y:S01]  /*2300*/  IMAD.SHL.U32 R2, R16, 0x4, RZ ;  /* 0x0000000410027824 */ /* 0x004fe200078e00ff */
[----:B------:R-:W-:-:S04]  /*2310*/  SHF.R.S32.HI R4, RZ, 0x1f, R16 ;  /* 0x0000001fff047819 */ /* 0x000fc80000011410 */
[----:B-1----:R-:W-:Y:S02]  /*2320*/  SHF.L.U64.HI R0, R16, 0x2, R4 ;  /* 0x0000000210007819 */ /* 0x002fe40000010204 */
[----:B------:R-:W-:-:S04]  /*2330*/  IADD3 R2, P2, R2, UR10, RZ ;  /* 0x0000000a02027c10 */ /* 0x000fc8000ff5e0ff */
[----:B------:R-:W-:Y:S01]  /*2340*/  IADD3.X R3, R0, UR9, RZ, P2, !PT ;  /* 0x0000000900037c10 */ /* 0x000fe200097fe4ff */
[----:B----4-:R-:W-:Y:S08]  /*2350*/  @!P0 BRA `(.L_x_993) ;  /* 0x0000006c00f48947 */ /* 0x010ff00003800000 */
[----:B------:R-:W2:Y:S04]  /*2360*/  LDG.E R8, desc[UR40][R2.64] ;  /* 0x0000002802087981 */ /* 0x000ea8000c1e1900 */
[----:B------:R-:W3:Y:S04]  /*2370*/  LDG.E R7, desc[UR40][R2.64+0x20] ;  /* 0x0000202802077981 */ /* 0x000ee8000c1e1900 */
[----:B------:R-:W4:Y:S04]  /*2380*/  LDG.E R6, desc[UR40][R2.64+0x100] ;  /* 0x0001002802067981 */ /* 0x000f28000c1e1900 */
[----:B------:R1:W5:Y:S01]  /*2390*/  LDG.E R5, desc[UR40][R2.64+0x120] ;  /* 0x0001202802057981 */ /* 0x000362000c1e1900 */
[----:B------:R-:W-:Y:S01]  /*23a0*/  LEA.HI R0, R28, R27, RZ, 0x4 ;  /* 0x0000001b1c007211 */ /* 0x000fe200078f20ff */
[----:B------:R-:W-:Y:S01]  /*23b0*/  VIADD R191, R193, 0x2000 ;  /* 0x00002000c1bf7836 */ /* 0x000fe20000000000 */
[----:B------:R-:W-:Y:S01]  /*23c0*/  UIADD3 UR14, UR38, UR5, URZ ;  /* 0x00000005260e7290 */ /* 0x000fe2000fffe03f */
[----:B------:R-:W-:Y:S01]  /*23d0*/  STL [R1+0x38], R15 ;  /* 0x0000380f01007387 */ /* 0x000fe20000100800 */
[----:B------:R-:W-:Y:S01]  /*23e0*/  LOP3.LUT R0, R0, 0xfffffff0, RZ, 0xc0, !PT ;  /* 0xfffffff000007812 */ /* 0x000fe200078ec0ff */
[----:B------:R-:W-:Y:S01]  /*23f0*/  IMAD.MOV.U32 R192, RZ, RZ, 0x20 ;  /* 0x00000020ffc07424 */ /* 0x000fe200078e00ff */
[----:B------:R-:W-:Y:S01]  /*2400*/  SEL R191, R191, R193, !P1 ;  /* 0x000000c1bfbf7207 */ /* 0x000fe20004800000 */
[----:B------:R-:W-:Y:S01]  /*2410*/  IMAD.MOV.U32 R186, RZ, RZ, 0x40 ;  /* 0x00000040ffba7424 */ /* 0x000fe200078e00ff */
[----:B------:R-:W-:Y:S01]  /*2420*/  UMOV UR11, UR13 ;  /* 0x0000000d000b7c82 */ /* 0x000fe20008000000 */
[----:B------:R-:W-:Y:S01]  /*2430*/  IMAD.IADD R0, R27, 0x1, -R0 ;  /* 0x000000011b007824 */ /* 0x000fe200078e0a00 */
[----:B------:R-:W-:Y:S01]  /*2440*/  ULDC UR13, c[0x0][0x270] ;  /* 0x00009c00000d7ab9 */ /* 0x000fe20000000800 */
[----:B------:R-:W-:Y:S01]  /*2450*/  IMAD.MOV.U32 R127, RZ, RZ, RZ ;  /* 0x000000ffff7f7224 */ /* 0x000fe200078e00ff */
[----:B------:R-:W-:-:S02]  /*2460*/  UIADD3 UR14, -UR39, 0x80, UR14 ;  /* 0x00000080270e7890 */ /* 0x000fc4000fffe10e */
[----:B-1----:R-:W-:Y:S01]  /*2470*/  SHF.R.S32.HI R2, RZ, 0x1f, R0 ;  /* 0x0000001fff027819 */ /* 0x002fe20000011400 */
[----:B------:R-:W-:-:S03]  /*2480*/  IMAD.MOV.U32 R3, RZ, RZ, 0x40 ;  /* 0x00000040ff037424 */ /* 0x000fc600078e00ff */
[----:B------:R-:W-:-:S04]  /*2490*/  LEA.HI R2, R2, R0, RZ, 0x3 ;  /* 0x0000000002027211 */ /* 0x000fc800078f18ff */
[----:B------:R-:W-:-:S05]  /*24a0*/  LOP3.LUT R2, R2, 0xfffffff8, RZ, 0xc0, !PT ;  /* 0xfffffff802027812 */ /* 0x000fca00078ec0ff */
[----:B------:R-:W-:Y:S01]  /*24b0*/  IMAD.IADD R0, R0, 0x1, -R2 ;  /* 0x0000000100007824 */ /* 0x000fe200078e0a02 */
[C---:B------:R-:W-:Y:S01]  /*24c0*/  SHF.L.U64.HI R2, R16.reuse, 0x2, R4 ;  /* 0x0000000210027819 */ /* 0x040fe20000010204 */
[----:B------:R-:W-:-:S03]  /*24d0*/  IMAD.SHL.U32 R4, R16, 0x4, RZ ;  /* 0x0000000410047824 */ /* 0x000fc600078e00ff */
[C---:B------:R-:W-:Y:S01]  /*24e0*/  LOP3.LUT P0, RZ, R0.reuse, 0x2, RZ, 0xc0, !PT ;  /* 0x0000000200ff7812 */ /* 0x040fe2000780c0ff */
[----:B------:R1:W-:Y:S01]  /*24f0*/  STL [R1+0x58], R2 ;  /* 0x0000580201007387 */ /* 0x0003e20000100800 */
[----:B------:R-:W-:Y:S01]  /*2500*/  LOP3.LUT P2, RZ, R0, 0x4, RZ, 0xc0, !PT ;  /* 0x0000000400ff7812 */ /* 0x000fe2000784c0ff */
[----:B------:R-:W-:-:S05]  /*2510*/  VIADD R0, R194, 0x2000 ;  /* 0x00002000c2007836 */ /* 0x000fca0000000000 */
[----:B------:R-:W-:Y:S01]  /*2520*/  SEL R0, R0, R194, !P1 ;  /* 0x000000c200007207 */ /* 0x000fe20004800000 */
[----:B-1----:R-:W-:Y:S01]  /*2530*/  VIADD R2, R16, 0xffffff80 ;  /* 0xffffff8010027836 */ /* 0x002fe20000000000 */
[----:B--2---:R1:W-:Y:S04]  /*2540*/  STL [R1+0x48], R8 ;  /* 0x0000480801007387 */ /* 0x0043e80000100800 */
[----:B------:R1:W-:Y:S04]  /*2550*/  STL [R1+0x5c], R4 ;  /* 0x00005c0401007387 */ /* 0x0003e80000100800 */
[----:B---3--:R1:W-:Y:S04]  /*2560*/  STL [R1+0x44], R7 ;  /* 0x0000440701007387 */ /* 0x0083e80000100800 */
[----:B----4-:R1:W-:Y:S04]  /*2570*/  STL [R1+0x40], R6 ;  /* 0x0000400601007387 */ /* 0x0103e80000100800 */
[----:B-----5:R1:W-:Y:S01]  /*2580*/  STL [R1+0x3c], R5 ;  /* 0x00003c0501007387 */ /* 0x0203e20000100800 */
[----:B------:R-:W-:Y:S01]  /*2590*/  IMAD.SHL.U32 R2, R2, 0x4, RZ ;  /* 0x0000000402027824 */ /* 0x000fe200078e00ff */
[----:B------:R-:W-:Y:S01]  /*25a0*/  LEA R185, R0, UR6, 0x1 ;  /* 0x0000000600b97c11 */ /* 0x000fe2000f8e08ff */
[----:B------:R-:W-:Y:S01]  /*25b0*/  ULDC UR17, c[0x0][0x39c] ;  /* 0x0000e70000117ab9 */ /* 0x000fe20000000800 */
[----:B------:R-:W-:Y:S01]  /*25c0*/  SEL R0, R3, 0xffffffc0, !P2 ;  /* 0xffffffc003007807 */ /* 0x000fe20005000000 */
[----:B------:R-:W-:Y:S01]  /*25d0*/  ULDC UR15, c[0x0][0x2ec] ;  /* 0x0000bb00000f7ab9 */ /* 0x000fe20000000800 */
[----:B------:R1:W-:Y:S01]  /*25e0*/  STL [R1+0x54], R2 ;  /* 0x0000540201007387 */ /* 0x0003e20000100800 */
[----:B------:R-:W-:-:S02]  /*25f0*/  LEA R191, R191, UR6, 0x1 ;  /* 0x00000006bfbf7c11 */ /* 0x000fc4000f8e08ff */
[----:B------:R-:W-:Y:S01]  /*2600*/  SEL R192, R192, 0xffffffe0, !P0 ;  /* 0xffffffe0c0c07807 */ /* 0x000fe20004000000 */
[----:B------:R1:W-:Y:S01]  /*2610*/  STL [R1+0x50], R0 ;  /* 0x0000500001007387 */ /* 0x0003e20000100800 */
[----:B------:R-:W-:-:S07]  /*2620*/  SEL R186, R186, 0xffffffc0, !P2 ;  /* 0xffffffc0baba7807 */ /* 0x000fce0005000000 */
.L_x_996:
[----:B------:R-:W0:Y:S01]  /*2630*/  LDGDEPBAR ;  /* 0x00000000000079af */ /* 0x000e220000000000 */
[----:B-1----:R-:W-:Y:S01]  /*2640*/  IADD3 R0, R191, R192, RZ ;  /* 0x000000c0bf007210 */ /* 0x002fe20007ffe0ff */
[----:B------:R-:W-:Y:S06]  /*2650*/  USHF.L.U32 UR5, UR16, 0x7, URZ ;  /* 0x0000000710057899 */ /* 0x000fec000800063f */
[----:B------:R-:W2:Y:S01]  /*2660*/  LDL R198, [R1+0x60] ;  /* 0x0000600001c67983 */ /* 0x000ea20000100800 */
[----:B------:R-:W-:Y:S02]  /*2670*/  UISETP.GT.AND UP3, UPT, UR16, UR8, UPT ;  /* 0x000000081000728c */ /* 0x000fe4000bf64270 */
[----:B------:R-:W-:Y:S01]  /*2680*/  UISETP.GE.AND UP0, UPT, UR5, UR14, UPT ;  /* 0x0000000e0500728c */ /* 0x000fe2000bf06270 */
[----:B------:R-:W3:Y:S04]  /*2690*/  LDL R195, [R1+0x68] ;  /* 0x0000680001c37983 */ /* 0x000ee80000100800 */
[----:B------:R-:W4:Y:S01]  /*26a0*/  LDL R3, [R1+0x48] ;  /* 0x0000480001037983 */ /* 0x000f220000100800 */
[----:B------:R-:W-:Y:S03]  /*26b0*/  PLOP3.LUT P0, PT, PT, PT, UP0, 0x80, 0x0 ;  /* 0x000000000000781c */ /* 0x000fe60003f0f008 */
[----:B------:R-:W2:Y:S04]  /*26c0*/  LDL R2, [R1+0x44] ;  /* 0x0000440001027983 */ /* 0x000ea80000100800 */
        /* <DEDUP_REMOVED lines=38> */
[----:B------:R-:W1:Y:S08]  /*2930*/  LDSM.16.M88.4 R16, [R187] ;  /* 0x00000000bb10783b */ /* 0x000e700000000200 */
[----:B------:R-:W2:Y:S08]  /*2940*/  LDSM.16.M88.4 R60, [R191+0x2000] ;  /* 0x00200000bf3c783b */ /* 0x000eb00000000200 */
[----:B------:R-:W4:Y:S08]  /*2950*/  LDSM.16.M88.4 R32, [R187+0x800] ;  /* 0x00080000bb20783b */ /* 0x000f300000000200 */
[----:B------:R-:W3:Y:S08]  /*2960*/  LDSM.16.M88.4 R48, [R187+0x1000] ;  /* 0x00100000bb30783b */ /* 0x000ef00000000200 */
[----:B------:R-:W3:Y:S01]  /*2970*/  LDSM.16.M88.4 R132, [R187+0x1800] ;  /* 0x00180000bb84783b */ /* 0x000ee20000000200 */
        /* <DEDUP_REMOVED lines=10> */
[----:B------:R-:W4:Y:S05]  /*2a20*/  LDSM.16.M88.4 R152, [R190+0x1000] ;  /* 0x00100000be98783b */ /* 0x000f2a0000000200 */
[-C--:B------:R-:W-:Y:S01]  /*2a30*/  HMMA.16816.F32 R28, R60, R34.reuse, RZ ;  /* 0x000000223c1c723c */ /* 0x080fe200000018ff */
[----:B--2---:R-:W-:Y:S02]  /*2a40*/  IMAD.IADD R0, R0, 0x1, R186 ;  /* 0x0000000100007824 */ /* 0x004fe400078e02ba */
[----:B------:R-:W2:Y:S03]  /*2a50*/  LDSM.16.M88.4 R156, [R190+0x1800] ;  /* 0x00180000be9c783b */ /* 0x000ea60000000200 */
        /* <DEDUP_REMOVED lines=8> */
[----:B------:R-:W-:Y:S01]  /*2ae0*/  LDSM.16.M88.4 R176, [R0] ;  /* 0x0000000000b0783b */ /* 0x000fe20000000200 */
[-C--:B------:R-:W-:Y:S06]  /*2af0*/  HMMA.16816.F32 R52, R64, R132.reuse, RZ ;  /* 0x000000844034723c */ /* 0x080fec00000018ff */
[C---:B------:R-:W-:Y:S01]  /*2b00*/  HMMA.16816.F32 R56, R60.reuse, R132, RZ ;  /* 0x000000843c38723c */ /* 0x040fe200000018ff */
[----:B------:R-:W-:Y:S05]  /*2b10*/  LDSM.16.M88.4 R180, [R189] ;  /* 0x00000000bdb4783b */ /* 0x000fea0000000200 */
[-C--:B------:R-:W-:Y:S01]  /*2b20*/  HMMA.16816.F32 R60, R60, R134.reuse, RZ ;  /* 0x000000863c3c723c */ /* 0x080fe200000018ff */
[----:B------:R-:W-:Y:S05]  /*2b30*/  IADD3 R132, R191, R186, RZ ;  /* 0x000000babf847210 */ /* 0x000fea0007ffe0ff */
[----:B------:R-:W-:Y:S01]  /*2b40*/  HMMA.16816.F32 R64, R64, R134, RZ ;  /* 0x000000864040723c */ /* 0x000fe200000018ff */
[----:B------:R-:W3:Y:S05]  /*2b50*/  LDSM.16.M88.4 R160, [R132] ;  /* 0x0000000084a0783b */ /* 0x000eea0000000200 */
[-C--:B-1----:R-:W-:Y:S03]  /*2b60*/  HMMA.16816.F32 R4, R136, R140.reuse, R4 ;  /* 0x0000008c8804723c */ /* 0x082fe60000001804 */
[----:B------:R-:W1:Y:S03]  /*2b70*/  LDSM.16.M88.4 R132, [R132+0x2000] ;  /* 0x002000008484783b */ /* 0x000e660000000200 */
[C---:B------:R-:W-:Y:S06]  /*2b80*/  HMMA.16816.F32 R8, R144.reuse, R140, R8 ;  /* 0x0000008c9008723c */ /* 0x040fec0000001808 */
[-C--:B------:R-:W-:Y:S06]  /*2b90*/  HMMA.16816.F32 R12, R144, R142.reuse, R12 ;  /* 0x0000008e900c723c */ /* 0x080fec000000180c */
[C---:B------:R-:W-:Y:S01]  /*2ba0*/  HMMA.16816.F32 R16, R136.reuse, R142, R16 ;  /* 0x0000008e8810723c */ /* 0x040fe20000001810 */
[----:B------:R-:W1:Y:S05]  /*2bb0*/  LDSM.16.M88.4 R140, [R188+0x800] ;  /* 0x00080000bc8c783b */ /* 0x000e6a0000000200 */
[-C--:B------:R-:W-:Y:S06]  /*2bc0*/  HMMA.16816.F32 R20, R136, R148.reuse, R20 ;  /* 0x000000948814723c */ /* 0x080fec0000001814 */
[C---:B------:R-:W-:Y:S06]  /*2bd0*/  HMMA.16816.F32 R24, R144.reuse, R148, R24 ;  /* 0x000000949018723c */ /* 0x040fec0000001818 */
[-C--:B------:R-:W-:Y:S06]  /*2be0*/  HMMA.16816.F32 R28, R144, R150.reuse, R28 ;  /* 0x00000096901c723c */ /* 0x080fec000000181c */
[C---:B------:R-:W-:Y:S06]  /*2bf0*/  HMMA.16816.F32 R32, R136.reuse, R150, R32 ;  /* 0x000000968820723c */ /* 0x040fec0000001820 */
[-C--:B----4-:R-:W-:Y:S06]  /*2c00*/  HMMA.16816.F32 R36, R136, R152.reuse, R36 ;  /* 0x000000988824723c */ /* 0x090fec0000001824 */
[C---:B------:R-:W-:Y:S06]  /*2c10*/  HMMA.16816.F32 R40, R144.reuse, R152, R40 ;  /* 0x000000989028723c */ /* 0x040fec0000001828 */
[-C--:B------:R-:W-:Y:S06]  /*2c20*/  HMMA.16816.F32 R44, R144, R154.reuse, R44 ;  /* 0x0000009a902c723c */ /* 0x080fec000000182c */
[C---:B------:R-:W-:Y:S06]  /*2c30*/  HMMA.16816.F32 R48, R136.reuse, R154, R48 ;  /* 0x0000009a8830723c */ /* 0x040fec0000001830 */
[-C--:B--2---:R-:W-:Y:S06]  /*2c40*/  HMMA.16816.F32 R52, R136, R156.reuse, R52 ;  /* 0x0000009c8834723c */ /* 0x084fec0000001834 */
[C---:B------:R-:W-:Y:S06]  /*2c50*/  HMMA.16816.F32 R56, R144.reuse, R156, R56 ;  /* 0x0000009c9038723c */ /* 0x040fec0000001838 */
[-C--:B------:R-:W-:Y:S06]  /*2c60*/  HMMA.16816.F32 R60, R144, R158.reuse, R60 ;  /* 0x0000009e903c723c */ /* 0x080fec000000183c */
[----:B------:R-:W-:Y:S01]  /*2c70*/  HMMA.16816.F32 R64, R136, R158, R64 ;  /* 0x0000009e8840723c */ /* 0x000fe20000001840 */
[----:B------:R2:W4:Y:S05]  /*2c80*/  LDSM.16.M88.4 R136, [R0+0x2000] ;  /* 0x002000000088783b */ /* 0x00052a0000000200 */
[-C--:B---3--:R-:W-:Y:S06]  /*2c90*/  HMMA.16816.F32 R4, R160, R164.reuse, R4 ;  /* 0x000000a4a004723c */ /* 0x088fec0000001804 */
[C---:B-1----:R-:W-:Y:S06]  /*2ca0*/  HMMA.16816.F32 R8, R132.reuse, R164, R8 ;  /* 0x000000a48408723c */ /* 0x042fec0000001808 */
[-C--:B------:R-:W-:Y:S06]  /*2cb0*/  HMMA.16816.F32 R12, R132, R166.reuse, R12 ;  /* 0x000000a6840c723c */ /* 0x080fec000000180c */
[C---:B------:R-:W-:Y:S01]  /*2cc0*/  HMMA.16816.F32 R16, R160.reuse, R166, R16 ;  /* 0x000000a6a010723c */ /* 0x040fe20000001810 */
[----:B--2---:R-:W-:Y:S05]  /*2cd0*/  MOV R0, UR28 ;  /* 0x0000001c00007c02 */ /* 0x004fea0008000f00 */
[-C--:B------:R-:W-:Y:S05]  /*2ce0*/  HMMA.16816.F32 R20, R160, R140.reuse, R20 ;  /* 0x0000008ca014723c */ /* 0x080fea0000001814 */
[----:B------:R-:W-:Y:S01]  /*2cf0*/  @!P0 IMAD R0, R0, 0x80, R195 ;  /* 0x0000008000008824 */ /* 0x000fe200078e02c3 */
[C---:B------:R-:W-:Y:S01]  /*2d00*/  HMMA.16816.F32 R24, R132.reuse, R140, R24 ;  /* 0x0000008c8418723c */ /* 0x040fe20000001818 */
[----:B------:R-:W-:Y:S05]  /*2d10*/  MOV R195, 0x8 ;  /* 0x0000000800c37802 */ /* 0x000fea0000000f00 */
        /* <DEDUP_REMOVED lines=11> */
[C---:B----4-:R-:W-:Y:S06]  /*2dd0*/  HMMA.16816.F32 R8, R136.reuse, R180, R8 ;  /* 0x000000b48808723c */ /* 0x050fec0000001808 */
[-C--:B------:R-:W-:Y:S06]  /*2de0*/  HMMA.16816.F32 R12, R136, R182.reuse, R12 ;  /* 0x000000b6880c723c */ /* 0x080fec000000180c */
[C---:B------:R-:W-:Y:S06]  /*2df0*/  HMMA.16816.F32 R16, R176.reuse, R182, R16 ;  /* 0x000000b6b010723c */ /* 0x040fec0000001810 */
[----:B------:R-:W-:Y:S01]  /*2e00*/  FMUL.FTZ R4, R4, UR17 ;  /* 0x0000001104047c20 */ /* 0x000fe20008410000 */
[----:B------:R-:W-:Y:S01]  /*2e10*/  FMUL.FTZ R5, R5, UR17 ;  /* 0x0000001105057c20 */ /* 0x000fe20008410000 */
[----:B------:R-:W-:Y:S02]  /*2e20*/  FMUL.FTZ R6, R6, UR17 ;  /* 0x0000001106067c20 */ /* 0x000fe40008410000 */
[----:B------:R-:W1:Y:S01]  /*2e30*/  MUFU.TANH R147, R4 ;  /* 0x0000000400937308 */ /* 0x000e620000002400 */
        /* <DEDUP_REMOVED lines=12> */
[----:B------:R-:W3:Y:S01]  /*2f00*/  MUFU.TANH R149, R5 ;  /* 0x0000000500957308 */ /* 0x000ee20000002400 */
[----:B------:R-:W-:Y:S01]  /*2f10*/  FMUL.FTZ R18, R18, UR17 ;  /* 0x0000001112127c20 */ /* 0x000fe20008410000 */
[----:B------:R-:W-:Y:S08]  /*2f20*/  FMUL.FTZ R17, R17, UR17 ;  /* 0x0000001111117c20 */ /* 0x000ff00008410000 */
[----:B------:R4:W-:Y:S01]  /*2f30*/  MUFU.TANH R227, R14 ;  /* 0x0000000e00e37308 */ /* 0x0009e20000002400 */
[----:B--2---:R-:W-:Y:S04]  /*2f40*/  MOV R8, UR5 ;  /* 0x0000000500087c02 */ /* 0x004fe80008000f00 */
[----:B------:R-:W-:Y:S05]  /*2f50*/  @!P0 IADD3 R8, R8, UR39, R198 ;  /* 0x0000002708088c10 */ /* 0x000fea000fffe0c6 */
[----:B------:R-:W-:Y:S10]  /*2f60*/  MUFU.TANH R71, R6 ;  /* 0x0000000600477308 */ /* 0x000ff40000002400 */
[----:B------:R2:W-:Y:S01]  /*2f70*/  MUFU.TANH R226, R15 ;  /* 0x0000000f00e27308 */ /* 0x0005e20000002400 */
[----:B----4-:R-:W4:Y:S09]  /*2f80*/  LDL R14, [R1+0x40] ;  /* 0x00004000010e7983 */ /* 0x010f320000100800 */
[----:B------:R1:W3:Y:S10]  /*2f90*/  MUFU.TANH R70, R7 ;  /* 0x0000000700467308 */ /* 0x0002f40000002400 */
[----:B------:R3:W3:Y:S01]  /*2fa0*/  MUFU.TANH R228, R11 ;  /* 0x0000000b00e47308 */ /* 0x0006e20000002400 */
[----:B--2---:R-:W2:Y:S09]  /*2fb0*/  LDL R15, [R1+0x3c] ;  /* 0x00003c00010f7983 */ /* 0x004eb20000100800 */
[----:B------:R3:W-:Y:S01]  /*2fc0*/  MUFU.TANH R209, R13 ;  /* 0x0000000d00d17308 */ /* 0x0007e20000002400 */
[----:B-1----:R-:W1:Y:S09]  /*2fd0*/  LDSM.16.M88.4 R4, [R189+0x800] ;  /* 0x00080000bd04783b */ /* 0x002e720000000200 */
[----:B------:R1:W-:Y:S01]  /*2fe0*/  MUFU.TANH R230, R10 ;  /* 0x0000000a00e67308 */ /* 0x0003e20000002400 */
[----:B---3--:R-:W-:Y:S01]  /*2ff0*/  FMUL.FTZ R11, R3, 1.4426950216293334961 ;  /* 0x3fb8aa3b030b7820 */ /* 0x008fe20000410000 */
[----:B------:R-:W-:Y:S04]  /*3000*/  MOV R3, R147 ;  /* 0x0000009300037202 */ /* 0x000fe80000000f00 */
[----:B------:R-:W-:Y:S04]  /*3010*/  FSEL R11, R11, RZ, P2 ;  /* 0x000000ff0b0b7208 */ /* 0x000fe80001000000 */
[----:B------:R-:W-:Y:S01]  /*3020*/  MUFU.TANH R180, R19 ;  /* 0x0000001300b47308 */ /* 0x000fe20000002400 */
[----:B------:R-:W-:Y:S04]  /*3030*/  @!P0 VIMNMX R13, R8, UR39, PT ;  /* 0x00000027080d8c48 */ /* 0x000fe8000bfe0100 */
[-C--:B------:R-:W-:Y:S05]  /*3040*/  @!P0 ISETP.GE.AND P3, PT, R0, R13.reuse, PT ;  /* 0x0000000d0000820c */ /* 0x080fea0003f66270 */
[----:B------:R3:W-:Y:S01]  /*3050*/  MUFU.TANH R210, R12 ;  /* 0x0000000c00d27308 */ /* 0x0007e20000002400 */
[----:B------:R-:W-:Y:S01]  /*3060*/  @!P0 FSEL R3, R147, -INF , !P3 ;  /* 0xff80000093038808 */ /* 0x000fe20005800000 */
[----:B-1----:R-:W-:Y:S01]  /*3070*/  FMUL.FTZ R10, R2, 1.4426950216293334961 ;  /* 0x3fb8aa3b020a7820 */ /* 0x002fe20000410000 */
[----:B------:R-:W-:Y:S03]  /*3080*/  @!P0 VIADD R2, R0, 0x1 ;  /* 0x0000000100028836 */ /* 0x000fe60000000000 */
[--C-:B------:R-:W-:Y:S01]  /*3090*/  FFMA.FTZ R3, R3, UR15, -R11.reuse ;  /* 0x0000000f03037c23 */ /* 0x100fe2000801080b */
[----:B------:R-:W-:Y:S03]  /*30a0*/  FSEL R10, R10, RZ, P1 ;  /* 0x000000ff0a0a7208 */ /* 0x000fe60000800000 */
[----:B------:R-:W-:Y:S01]  /*30b0*/  MUFU.TANH R181, R18 ;  /* 0x0000001200b57308 */ /* 0x000fe20000002400 */
[----:B------:R-:W-:Y:S09]  /*30c0*/  @!P0 ISETP.GE.AND P2, PT, R2, R13, PT ;  /* 0x0000000d0200820c */ /* 0x000ff20003f46270 */
[----:B------:R1:W4:Y:S01]  /*30d0*/  MUFU.TANH R213, R9 ;  /* 0x0000000900d57308 */ /* 0x0003220000002400 */
[----:B---3--:R-:W-:Y:S01]  /*30e0*/  @!P0 VIADDMNMX R12, R8, R195, UR39, PT ;  /* 0x00000027080c8e46 */ /* 0x008fe2000b8001c3 */
[-C--:B------:R-:W-:Y:S03]  /*30f0*/  HMMA.16816.F32 R20, R176, R4.reuse, R20 ;  /* 0x00000004b014723c */ /* 0x080fe60000001814 */
[-C--:B------:R-:W-:Y:S05]  /*3100*/  @!P0 ISETP.GE.AND P1, PT, R0, R12.reuse, PT ;  /* 0x0000000c0000820c */ /* 0x080fea0003f26270 */
[----:B------:R3:W-:Y:S01]  /*3110*/  MUFU.EX2 R19, R3 ;  /* 0x0000000300137308 */ /* 0x0007e20000000800 */
[C---:B------:R-:W-:Y:S06]  /*3120*/  HMMA.16816.F32 R24, R136.reuse, R4, R24 ;  /* 0x000000048818723c */ /* 0x040fec0000001818 */
[-C--:B------:R-:W-:Y:S03]  /*3130*/  HMMA.16816.F32 R28, R136, R6.reuse, R28 ;  /* 0x00000006881c723c */ /* 0x080fe6000000181c */
[----:B------:R-:W-:Y:S02]  /*3140*/  MUFU.TANH R95, R16 ;  /* 0x00000010005f7308 */ /* 0x000fe40000002400 */
[----:B-1----:R-:W-:Y:S02]  /*3150*/  MOV R9, 0x40 ;  /* 0x0000004000097802 */ /* 0x002fe40000000f00 */
[----:B------:R-:W-:Y:S01]  /*3160*/  MOV R5, R149 ;  /* 0x0000009500057202 */ /* 0x000fe20000000f00 */
[----:B------:R-:W-:Y:S03]  /*3170*/  IMAD.MOV.U32 R4, RZ, RZ, R70 ;  /* 0x000000ffff047224 */ /* 0x000fe600078e0046 */
[----:B------:R-:W-:Y:S01]  /*3180*/  @!P0 FSEL R5, R149, -INF , !P2 ;  /* 0xff80000095058808 */ /* 0x000fe20005000000 */
[C---:B------:R-:W-:Y:S01]  /*3190*/  HMMA.16816.F32 R32, R176.reuse, R6, R32 ;  /* 0x00000006b020723c */ /* 0x040fe20000001820 */
[----:B------:R1:W-:Y:S03]  /*31a0*/  MUFU.TANH R94, R17 ;  /* 0x00000011005e7308 */ /* 0x0003e60000002400 */
[----:B---3--:R-:W-:Y:S01]  /*31b0*/  MOV R3, R71 ;  /* 0x0000004700037202 */ /* 0x008fe20000000f00 */
[----:B------:R-:W-:Y:S01]  /*31c0*/  FFMA.FTZ R5, R5, UR15, -R11 ;  /* 0x0000000f05057c23 */ /* 0x000fe2000801080b */
[----:B------:R-:W-:Y:S01]  /*31d0*/  @!P0 FSEL R3, R71, -INF , !P1 ;  /* 0xff80000047038808 */ /* 0x000fe20004800000 */
[----:B------:R-:W-:Y:S01]  /*31e0*/  FMUL.FTZ R20, R20, UR17 ;  /* 0x0000001114147c20 */ /* 0x000fe20008410000 */
[----:B------:R-:W-:Y:S03]  /*31f0*/  @!P0 ISETP.GE.AND P2, PT, R2, R12, PT ;  /* 0x0000000c0200820c */ /* 0x000fe60003f46270 */
[----:B------:R3:W-:Y:S01]  /*3200*/  MUFU.EX2 R100, R5 ;  /* 0x0000000500647308 */ /* 0x0007e20000000800 */
[----:B------:R-:W-:Y:S01]  /*3210*/  FFMA.FTZ R3, R3, UR15, -R10 ;  /* 0x0000000f03037c23 */ /* 0x000fe2000801080a */
[----:B------:R-:W-:Y:S01]  /*3220*/  FMUL.FTZ R21, R21, UR17 ;  /* 0x0000001115157c20 */ /* 0x000fe20008410000 */
[----:B------:R-:W-:Y:S01]  /*3230*/  @!P0 FSEL R4, R70, -INF , !P2 ;  /* 0xff80000046048808 */ /* 0x000fe20005000000 */
[----:B------:R-:W-:Y:S01]  /*3240*/  FMUL.FTZ R22, R22, UR17 ;  /* 0x0000001116167c20 */ /* 0x000fe20008410000 */
[----:B------:R-:W-:Y:S01]  /*3250*/  FMUL.FTZ R23, R23, UR17 ;  /* 0x0000001117177c20 */ /* 0x000fe20008410000 */
[----:B------:R-:W-:Y:S04]  /*3260*/  @!P0 VIADDMNMX R9, R8, R9, UR39, PT ;  /* 0x0000002708098e46 */ /* 0x000fe8000b800109 */
[----:B------:R3:W-:Y:S01]  /*3270*/  MUFU.EX2 R69, R3 ;  /* 0x0000000300457308 */ /* 0x0007e20000000800 */
[----:B------:R-:W-:Y:S01]  /*3280*/  FMUL.FTZ R24, R24, UR17 ;  /* 0x0000001118187c20 */ /* 0x000fe20008410000 */
[----:B------:R-:W-:Y:S01]  /*3290*/  FMUL.FTZ R25, R25, UR17 ;  /* 0x0000001119197c20 */ /* 0x000fe20008410000 */
[-C--:B------:R-:W-:Y:S01]  /*32a0*/  @!P0 ISETP.GE.AND P1, PT, R0, R9.reuse, PT ;  /* 0x000000090000820c */ /* 0x080fe20003f26270 */
[----:B------:R-:W-:Y:S01]  /*32b0*/  FMUL.FTZ R26, R26, UR17 ;  /* 0x000000111a1a7c20 */ /* 0x000fe20008410000 */
[----:B------:R-:W-:Y:S01]  /*32c0*/  @!P0 ISETP.GE.AND P4, PT, R2, R9, PT ;  /* 0x000000090200820c */ /* 0x000fe20003f86270 */
[----:B-1----:R-:W-:Y:S02]  /*32d0*/  IMAD.MOV.U32 R17, RZ, RZ, R226 ;  /* 0x000000ffff117224 */ /* 0x002fe400078e00e2 */
[----:B------:R-:W-:Y:S02]  /*32e0*/  FMUL.FTZ R32, R32, UR17 ;  /* 0x0000001120207c20 */ /* 0x000fe40008410000 */
[----:B------:R-:W-:Y:S01]  /*32f0*/  MUFU.TANH R204, R24 ;  /* 0x0000001800cc7308 */ /* 0x000fe20000002400 */
[----:B---3--:R-:W-:Y:S02]  /*3300*/  IMAD.MOV.U32 R5, RZ, RZ, R228 ;  /* 0x000000ffff057224 */ /* 0x008fe400078e00e4 */
[----:B------:R-:W-:Y:S01]  /*3310*/  FMUL.FTZ R33, R33, UR17 ;  /* 0x0000001121217c20 */ /* 0x000fe20008410000 */
[----:B------:R-:W-:Y:S01]  /*3320*/  FMUL.FTZ R34, R34, UR17 ;  /* 0x0000001122227c20 */ /* 0x000fe20008410000 */
[----:B------:R-:W-:Y:S01]  /*3330*/  FMUL.FTZ R35, R35, UR17 ;  /* 0x0000001123237c20 */ /* 0x000fe20008410000 */
[----:B------:R-:W-:Y:S01]  /*3340*/  MOV R16, R227 ;  /* 0x000000e300107202 */ /* 0x000fe20000000f00 */
[----:B------:R-:W-:Y:S01]  /*3350*/  FMUL.FTZ R27, R27, UR17 ;  /* 0x000000111b1b7c20 */ /* 0x000fe20008410000 */
[----:B------:R-:W-:Y:S02]  /*3360*/  FMUL.FTZ R30, R30, UR17 ;  /* 0x000000111e1e7c20 */ /* 0x000fe40008410000 */
[----:B------:R-:W-:Y:S01]  /*3370*/  MUFU.TANH R89, R32 ;  /* 0x0000002000597308 */ /* 0x000fe20000002400 */
[----:B------:R-:W-:Y:S01]  /*3380*/  FFMA.FTZ R3, R4, UR15, -R10 ;  /* 0x0000000f04037c23 */ /* 0x000fe2000801080a */
[----:B------:R-:W-:Y:S01]  /*3390*/  FMUL.FTZ R28, R28, UR17 ;  /* 0x000000111c1c7c20 */ /* 0x000fe20008410000 */
[----:B------:R-:W-:Y:S01]  /*33a0*/  IMAD.MOV.U32 R4, RZ, RZ, R214 ;  /* 0x000000ffff047224 */ /* 0x000fe200078e00d6 */
[----:B------:R-:W-:Y:S01]  /*33b0*/  @!P0 FSEL R4, R214, -INF , !P1 ;  /* 0xff800000d6048808 */ /* 0x000fe20004800000 */
[----:B------:R-:W-:Y:S01]  /*33c0*/  FMUL.FTZ R29, R29, UR17 ;  /* 0x000000111d1d7c20 */ /* 0x000fe20008410000 */
[----:B------:R-:W-:Y:S04]  /*33d0*/  FMUL.FTZ R31, R31, UR17 ;  /* 0x000000111f1f7c20 */ /* 0x000fe80008410000 */
[----:B------:R-:W-:Y:S10]  /*33e0*/  MUFU.TANH R203, R25 ;  /* 0x0000001900cb7308 */ /* 0x000ff40000002400 */
[----:B------:R-:W-:Y:S10]  /*33f0*/  MUFU.EX2 R68, R3 ;  /* 0x0000000300447308 */ /* 0x000ff40000000800 */
[----:B------:R1:W-:Y:S10]  /*3400*/  MUFU.TANH R93, R20 ;  /* 0x00000014005d7308 */ /* 0x0003f40000002400 */
[----:B------:R-:W-:Y:S10]  /*3410*/  MUFU.TANH R199, R29 ;  /* 0x0000001d00c77308 */ /* 0x000ff40000002400 */
[----:B------:R3:W-:Y:S01]  /*3420*/  MUFU.TANH R92, R21 ;  /* 0x00000015005c7308 */ /* 0x0007e20000002400 */
[----:B-1----:R-:W2:Y:S09]  /*3430*/  LDL R20, [R1+0x20] ;  /* 0x0000200001147983 */ /* 0x002eb20000100800 */
[----:B------:R-:W-:Y:S10]  /*3440*/  MUFU.TANH R88, R33 ;  /* 0x0000002100587308 */ /* 0x000ff40000002400 */
[----:B------:R1:W-:Y:S01]  /*3450*/  MUFU.TANH R169, R22 ;  /* 0x0000001600a97308 */ /* 0x0003e20000002400 */
[----:B---3--:R-:W3:Y:S09]  /*3460*/  LDL R21, [R1+0x24] ;  /* 0x0000240001157983 */ /* 0x008ef20000100800 */
[----:B------:R-:W-:Y:S10]  /*3470*/  MUFU.TANH R164, R34 ;  /* 0x0000002200a47308 */ /* 0x000ff40000002400 */
[----:B------:R1:W-:Y:S02]  /*3480*/  MUFU.TANH R168, R23 ;  /* 0x0000001700a87308 */ /* 0x0003e40000002400 */
[----:B-1----:R-:W3:Y:S08]  /*3490*/  LDL R22, [R1+0x14] ;  /* 0x0000140001167983 */ /* 0x002ef00000100800 */
[----:B------:R-:W-:Y:S10]  /*34a0*/  MUFU.TANH R163, R35 ;  /* 0x0000002300a37308 */ /* 0x000ff40000002400 */
[----:B------:R-:W-:Y:S01]  /*34b0*/  MUFU.TANH R220, R26 ;  /* 0x0000001a00dc7308 */ /* 0x000fe20000002400 */
[----:B------:R-:W3:Y:S09]  /*34c0*/  LDL R23, [R1+0x8] ;  /* 0x0000080001177983 */ /* 0x000ef20000100800 */
[----:B------:R-:W-:Y:S10]  /*34d0*/  MUFU.TANH R218, R27 ;  /* 0x0000001b00da7308 */ /* 0x000ff40000002400 */
[----:B------:R-:W-:Y:S10]  /*34e0*/  MUFU.TANH R216, R30 ;  /* 0x0000001e00d87308 */ /* 0x000ff40000002400 */
[----:B------:R-:W-:Y:S10]  /*34f0*/  MUFU.TANH R200, R28 ;  /* 0x0000001c00c87308 */ /* 0x000ff40000002400 */
[----:B------:R-:W-:Y:S01]  /*3500*/  MUFU.TANH R215, R31 ;  /* 0x0000001f00d77308 */ /* 0x000fe20000002400 */
[C---:B----4-:R-:W-:Y:S01]  /*3510*/  FMUL.FTZ R3, R14.reuse, 1.4426950216293334961 ;  /* 0x3fb8aa3b0e037820 */ /* 0x050fe20000410000 */
        /* <DEDUP_REMOVED lines=10> */
[C---:B--2---:R-:W-:Y:S01]  /*35c0*/  FMUL.FTZ R2, R15.reuse, 1.4426950216293334961 ;  /* 0x3fb8aa3b0f027820 */ /* 0x044fe20000410000 */
[----:B------:R-:W-:Y:S02]  /*35d0*/  FSETP.NEU.FTZ.AND P1, PT, R15, -INF , PT ;  /* 0xff8000000f00780b */ /* 0x000fe40003f3d000 */
[----:B------:R-:W-:Y:S01]  /*35e0*/  @!P0 FSEL R5, R228, -INF , !P2 ;  /* 0xff800000e4058808 */ /* 0x000fe20005000000 */
[--C-:B------:R-:W-:Y:S01]  /*35f0*/  FFMA.FTZ R14, R14, UR15, -R3.reuse ;  /* 0x0000000f0e0e7c23 */ /* 0x100fe20008010803 */
        /* <DEDUP_REMOVED lines=14> */
[--C-:B-1----:R-:W-:Y:S01]  /*36e0*/  FFMA.FTZ R4, R5, UR15, -R2.reuse ;  /* 0x0000000f05047c23 */ /* 0x102fe20008010802 */
[----:B--2---:R-:W-:Y:S01]  /*36f0*/  STL [R1+0x4], R24 ;  /* 0x0000041801007387 */ /* 0x004fe20000100800 */
[----:B------:R-:W-:Y:S07]  /*3700*/  MOV R5, R210 ;  /* 0x000000d200057202 */ /* 0x000fee0000000f00 */
[----:B------:R1:W2:Y:S01]  /*3710*/  MUFU.EX2 R25, R4 ;  /* 0x0000000400197308 */ /* 0x0002a20000000800 */
[----:B------:R-:W-:Y:S02]  /*3720*/  @!P0 FSEL R5, R210, -INF , !P1 ;  /* 0xff800000d2058808 */ /* 0x000fe40004800000 */
[C---:B------:R-:W-:Y:S03]  /*3730*/  @!P0 ISETP.GE.AND P1, PT, R14.reuse, R9, PT ;  /* 0x000000090e00820c */ /* 0x040fe60003f26270 */
[--C-:B------:R-:W-:Y:S04]  /*3740*/  FFMA.FTZ R5, R5, UR15, -R3.reuse ;  /* 0x0000000f05057c23 */ /* 0x100fe80008010803 */
[----:B------:R4:W-:Y:S01]  /*3750*/  MUFU.EX2 R244, R5 ;  /* 0x0000000500f47308 */ /* 0x0009e20000000800 */
[----:B-1----:R-:W-:Y:S01]  /*3760*/  MOV R4, R209 ;  /* 0x000000d100047202 */ /* 0x002fe20000000f00 */
[----:B--2---:R-:W-:Y:S01]  /*3770*/  STL [R1], R25 ;  /* 0x0000001901007387 */ /* 0x004fe20000100800 */
[----:B------:R-:W-:Y:S02]  /*3780*/  @!P0 FSEL R4, R209, -INF , !P1 ;  /* 0xff800000d1048808 */ /* 0x000fe40004800000 */
[----:B------:R-:W-:Y:S01]  /*3790*/  @!P0 ISETP.GE.AND P1, PT, R14, R8, PT ;  /* 0x000000080e00820c */ /* 0x000fe20003f26270 */
[----:B------:R-:W2:Y:S02]  /*37a0*/  LDL R148, [R1+0x5c] ;  /* 0x00005c0001947983 */ /* 0x000ea40000100800 */
[----:B------:R-:W-:Y:S01]  /*37b0*/  FFMA.FTZ R18, R4, UR15, -R3 ;  /* 0x0000000f04127c23 */ /* 0x000fe20008010803 */
[----:B------:R-:W-:Y:S01]  /*37c0*/  @!P0 FSEL R17, R226, -INF , !P1 ;  /* 0xff800000e2118808 */ /* 0x000fe20004800000 */
[----:B------:R-:W2:Y:S01]  /*37d0*/  LDL R144, [R1+0x58] ;  /* 0x0000580001907983 */ /* 0x000ea20000100800 */
[----:B------:R-:W-:Y:S01]  /*37e0*/  @!P0 ISETP.GE.AND P1, PT, R15, R13, PT ;  /* 0x0000000d0f00820c */ /* 0x000fe20003f26270 */
[----:B------:R-:W-:Y:S01]  /*37f0*/  MUFU.EX2 R243, R18 ;  /* 0x0000001200f37308 */ /* 0x000fe20000000800 */
[----:B------:R-:W-:Y:S02]  /*3800*/  IMAD.MOV.U32 R15, RZ, RZ, R181 ;  /* 0x000000ffff0f7224 */ /* 0x000fe400078e00b5 */
[----:B------:R-:W-:Y:S01]  /*3810*/  FFMA.FTZ R16, R17, UR15, -R2 ;  /* 0x0000000f11107c23 */ /* 0x000fe20008010802 */
[----:B----4-:R-:W1:Y:S01]  /*3820*/  LDSM.16.M88.4 R4, [R189+0x1000] ;  /* 0x00100000bd04783b */ /* 0x010e620000000200 */
[----:B------:R-:W-:Y:S02]  /*3830*/  MOV R17, R94 ;  /* 0x0000005e00117202 */ /* 0x000fe40000000f00 */
[----:B------:R-:W-:Y:S03]  /*3840*/  @!P0 FSEL R15, R181, -INF , !P2 ;  /* 0xff800000b50f8808 */ /* 0x000fe60005000000 */
[----:B------:R4:W-:Y:S02]  /*3850*/  MUFU.EX2 R251, R16 ;  /* 0x0000001000fb7308 */ /* 0x0009e40000000800 */
[--C-:B------:R-:W-:Y:S08]  /*3860*/  FFMA.FTZ R15, R15, UR15, -R10.reuse ;  /* 0x0000000f0f0f7c23 */ /* 0x100ff0000801080a */
[----:B------:R1:W-:Y:S01]  /*3870*/  MUFU.EX2 R232, R15 ;  /* 0x0000000f00e87308 */ /* 0x0003e20000000800 */
[----:B----4-:R-:W-:Y:S02]  /*3880*/  MOV R16, R95 ;  /* 0x0000005f00107202 */ /* 0x010fe40000000f00 */
[----:B------:R-:W-:Y:S02]  /*3890*/  @!P0 FSEL R16, R95, -INF , !P1 ;  /* 0xff8000005f108808 */ /* 0x000fe40004800000 */
[-C--:B------:R-:W-:Y:S03]  /*38a0*/  @!P0 ISETP.GE.AND P1, PT, R14, R13.reuse, PT ;  /* 0x0000000d0e00820c */ /* 0x080fe60003f26270 */
[--C-:B------:R-:W-:Y:S01]  /*38b0*/  FFMA.FTZ R16, R16, UR15, -R11.reuse ;  /* 0x0000000f10107c23 */ /* 0x100fe2000801080b */
[----:B------:R-:W-:Y:S02]  /*38c0*/  @!P0 FSEL R17, R94, -INF , !P1 ;  /* 0xff8000005e118808 */ /* 0x000fe40004800000 */
[----:B------:R-:W-:Y:S01]  /*38d0*/  @!P0 ISETP.GE.AND P1, PT, R14, R12, PT ;  /* 0x0000000c0e00820c */ /* 0x000fe20003f26270 */
[----:B------:R4:W-:Y:S01]  /*38e0*/  MUFU.EX2 R99, R16 ;  /* 0x0000001000637308 */ /* 0x0009e20000000800 */
[----:B------:R-:W-:Y:S02]  /*38f0*/  MOV R14, R180 ;  /* 0x000000b4000e7202 */ /* 0x000fe40000000f00 */
[----:B------:R-:W-:Y:S02]  /*3900*/  @!P0 FSEL R14, R180, -INF , !P1 ;  /* 0xff800000b40e8808 */ /* 0x000fe40004800000 */
[----:B-1----:R-:W-:Y:S01]  /*3910*/  @!P0 IADD3 R15, R0, 0x10, RZ ;  /* 0x00000010000f8810 */ /* 0x002fe20007ffe0ff */
[-C--:B------:R-:W-:Y:S03]  /*3920*/  HMMA.16816.F32 R36, R176, R4.reuse, R36 ;  /* 0x00000004b024723c */ /* 0x080fe60000001824 */
[--C-:B------:R-:W-:Y:S01]  /*3930*/  FFMA.FTZ R14, R14, UR15, -R10.reuse ;  /* 0x0000000f0e0e7c23 */ /* 0x100fe2000801080a */
[C---:B------:R-:W-:Y:S02]  /*3940*/  @!P0 ISETP.GE.AND P1, PT, R15.reuse, R13, PT ;  /* 0x0000000d0f00820c */ /* 0x040fe40003f26270 */
[C---:B------:R-:W-:Y:S01]  /*3950*/  HMMA.16816.F32 R40, R136.reuse, R4, R40 ;  /* 0x000000048828723c */ /* 0x040fe20000001828 */
[----:B------:R1:W-:Y:S03]  /*3960*/  MUFU.EX2 R231, R14 ;  /* 0x0000000e00e77308 */ /* 0x0003e60000000800 */
[----:B------:R-:W-:Y:S01]  /*3970*/  @!P0 ISETP.GE.AND P2, PT, R15, R12, PT ;  /* 0x0000000c0f00820c */ /* 0x000fe20003f46270 */
[----:B----4-:R-:W-:Y:S01]  /*3980*/  FFMA.FTZ R16, R17, UR15, -R11 ;  /* 0x0000000f11107c23 */ /* 0x010fe2000801080b */
[-C--:B------:R-:W-:Y:S05]  /*3990*/  HMMA.16816.F32 R44, R136, R6.reuse, R44 ;  /* 0x00000006882c723c */ /* 0x080fea000000182c */
[----:B------:R4:W-:Y:S01]  /*39a0*/  MUFU.EX2 R98, R16 ;  /* 0x0000001000627308 */ /* 0x0009e20000000800 */
[----:B------:R-:W-:Y:S01]  /*39b0*/  MOV R4, R92 ;  /* 0x0000005c00047202 */ /* 0x000fe20000000f00 */
[C---:B------:R-:W-:Y:S04]  /*39c0*/  HMMA.16816.F32 R48, R176.reuse, R6, R48 ;  /* 0x00000006b030723c */ /* 0x040fe80000001830 */
[----:B------:R-:W-:Y:S01]  /*39d0*/  MOV R17, R215 ;  /* 0x000000d700117202 */ /* 0x000fe20000000f00 */
[----:B------:R-:W-:Y:S01]  /*39e0*/  FMUL.FTZ R36, R36, UR17 ;  /* 0x0000001124247c20 */ /* 0x000fe20008410000 */
[----:B-1----:R-:W-:Y:S01]  /*39f0*/  @!P0 IADD3 R14, R0, 0x11, RZ ;  /* 0x00000011000e8810 */ /* 0x002fe20007ffe0ff */
[----:B------:R-:W-:Y:S02]  /*3a00*/  FMUL.FTZ R37, R37, UR17 ;  /* 0x0000001125257c20 */ /* 0x000fe40008410000 */
[----:B------:R-:W-:Y:S02]  /*3a10*/  MUFU.TANH R85, R36 ;  /* 0x0000002400557308 */ /* 0x000fe40000002400 */
[----:B------:R-:W-:Y:S01]  /*3a20*/  FMUL.FTZ R38, R38, UR17 ;  /* 0x0000001126267c20 */ /* 0x000fe20008410000 */
[----:B------:R-:W-:Y:S01]  /*3a30*/  FMUL.FTZ R39, R39, UR17 ;  /* 0x0000001127277c20 */ /* 0x000fe20008410000 */
[----:B------:R-:W-:Y:S01]  /*3a40*/  FMUL.FTZ R40, R40, UR17 ;  /* 0x0000001128287c20 */ /* 0x000fe20008410000 */
[----:B----4-:R-:W-:Y:S01]  /*3a50*/  IMAD.MOV.U32 R16, RZ, RZ, R93 ;  /* 0x000000ffff107224 */ /* 0x010fe200078e005d */
[----:B------:R-:W-:Y:S01]  /*3a60*/  @!P0 FSEL R16, R93, -INF , !P1 ;  /* 0xff8000005d108808 */ /* 0x000fe20004800000 */
[----:B------:R-:W-:Y:S01]  /*3a70*/  FMUL.FTZ R42, R42, UR17 ;  /* 0x000000112a2a7c20 */ /* 0x000fe20008410000 */
[----:B------:R-:W-:Y:S02]  /*3a80*/  @!P0 ISETP.GE.AND P1, PT, R14, R13, PT ;  /* 0x0000000d0e00820c */ /* 0x000fe40003f26270 */
[----:B------:R-:W1:Y:S01]  /*3a90*/  MUFU.TANH R84, R37 ;  /* 0x0000002500547308 */ /* 0x000e620000002400 */
[----:B------:R-:W-:Y:S01]  /*3aa0*/  FMUL.FTZ R41, R41, UR17 ;  /* 0x0000001129297c20 */ /* 0x000fe20008410000 */
[--C-:B------:R-:W-:Y:S01]  /*3ab0*/  FFMA.FTZ R5, R16, UR15, -R11.reuse ;  /* 0x0000000f10057c23 */ /* 0x100fe2000801080b */
[----:B------:R-:W-:Y:S01]  /*3ac0*/  @!P0 FSEL R4, R92, -INF , !P1 ;  /* 0xff8000005c048808 */ /* 0x000fe20004800000 */
[----:B------:R-:W-:Y:S01]  /*3ad0*/  FMUL.FTZ R43, R43, UR17 ;  /* 0x000000112b2b7c20 */ /* 0x000fe20008410000 */
[----:B------:R-:W-:Y:S01]  /*3ae0*/  @!P0 ISETP.GE.AND P1, PT, R14, R12, PT ;  /* 0x0000000c0e00820c */ /* 0x000fe20003f26270 */
        /* <DEDUP_REMOVED lines=11> */
[-C--:B------:R-:W-:Y:S01]  /*3ba0*/  @!P0 ISETP.GE.AND P1, PT, R15, R9.reuse, PT ;  /* 0x000000090f00820c */ /* 0x080fe20003f26270 */
[----:B------:R-:W-:Y:S01]  /*3bb0*/  FMUL.FTZ R46, R46, UR17 ;  /* 0x000000112e2e7c20 */ /* 0x000fe20008410000 */
[----:B------:R-:W-:Y:S07]  /*3bc0*/  FMUL.FTZ R47, R47, UR17 ;  /* 0x000000112f2f7c20 */ /* 0x000fee0008410000 */
[----:B------:R-:W-:Y:S10]  /*3bd0*/  MUFU.TANH R81, R48 ;  /* 0x0000003000517308 */ /* 0x000ff40000002400 */
[----:B------:R1:W-:Y:S01]  /*3be0*/  MUFU.EX2 R96, R4 ;  /* 0x0000000400607308 */ /* 0x0003e20000000800 */
[----:B----4-:R-:W-:Y:S01]  /*3bf0*/  IMAD.MOV.U32 R5, RZ, RZ, R169 ;  /* 0x000000ffff057224 */ /* 0x010fe200078e00a9 */
[----:B------:R-:W-:Y:S02]  /*3c00*/  @!P0 FSEL R5, R169, -INF , !P2 ;  /* 0xff800000a9058808 */ /* 0x000fe40005000000 */
[----:B------:R-:W-:Y:S01]  /*3c10*/  @!P0 ISETP.GE.AND P2, PT, R15, R8, PT ;  /* 0x000000080f00820c */ /* 0x000fe20003f46270 */
[----:B------:R-:W-:Y:S05]  /*3c20*/  @!P0 VIADD R15, R0, 0x18 ;  /* 0x00000018000f8836 */ /* 0x000fea0000000000 */
[----:B------:R-:W-:Y:S10]  /*3c30*/  MUFU.TANH R80, R49 ;  /* 0x0000003100507308 */ /* 0x000ff40000002400 */
[----:B------:R-:W-:Y:S01]  /*3c40*/  MUFU.TANH R159, R38 ;  /* 0x00000026009f7308 */ /* 0x000fe20000002400 */
[----:B-1----:R-:W-:Y:S01]  /*3c50*/  FFMA.FTZ R4, R5, UR15, -R10 ;  /* 0x0000000f05047c23 */ /* 0x002fe2000801080a */
        /* <DEDUP_REMOVED lines=8> */
[----:B-1----:R-:W-:Y:S01]  /*3ce0*/  FFMA.FTZ R4, R16, UR15, -R10 ;  /* 0x0000000f10047c23 */ /* 0x002fe2000801080a */
[----:B------:R-:W-:Y:S08]  /*3cf0*/  IMAD.MOV.U32 R16, RZ, RZ, R203 ;  /* 0x000000ffff107224 */ /* 0x000ff000078e00cb */
[----:B------:R1:W-:Y:S10]  /*3d00*/  MUFU.EX2 R221, R4 ;  /* 0x0000000400dd7308 */ /* 0x0003f40000000800 */
[----:B------:R-:W-:Y:S01]  /*3d10*/  MUFU.TANH R158, R39 ;  /* 0x00000027009e7308 */ /* 0x000fe20000002400 */
[----:B----4-:R-:W-:Y:S09]  /*3d20*/  MOV R5, R200 ;  /* 0x000000c800057202 */ /* 0x010ff20000000f00 */
[----:B------:R-:W-:Y:S01]  /*3d30*/  MUFU.TANH R183, R40 ;  /* 0x0000002800b77308 */ /* 0x000fe20000002400 */
[----:B-1----:R-:W-:Y:S02]  /*3d40*/  MOV R4, R204 ;  /* 0x000000cc00047202 */ /* 0x002fe40000000f00 */
[----:B------:R-:W-:Y:S02]  /*3d50*/  @!P0 FSEL R4, R204, -INF , !P1 ;  /* 0xff800000cc048808 */ /* 0x000fe40004800000 */
[-C--:B------:R-:W-:Y:S05]  /*3d60*/  @!P0 ISETP.GE.AND P1, PT, R14, R9.reuse, PT ;  /* 0x000000090e00820c */ /* 0x080fea0003f26270 */
[----:B------:R-:W-:Y:S01]  /*3d70*/  MUFU.TANH R208, R42 ;  /* 0x0000002a00d07308 */ /* 0x000fe20000002400 */
[--C-:B------:R-:W-:Y:S01]  /*3d80*/  FFMA.FTZ R4, R4, UR15, -R3.reuse ;  /* 0x0000000f04047c23 */ /* 0x100fe20008010803 */
[----:B------:R-:W-:Y:S02]  /*3d90*/  @!P0 FSEL R16, R203, -INF , !P1 ;  /* 0xff800000cb108808 */ /* 0x000fe40004800000 */
[----:B------:R-:W-:Y:S03]  /*3da0*/  @!P0 ISETP.GE.AND P1, PT, R14, R8, PT ;  /* 0x000000080e00820c */ /* 0x000fe60003f26270 */
[--C-:B------:R-:W-:Y:S03]  /*3db0*/  FFMA.FTZ R14, R16, UR15, -R3.reuse ;  /* 0x0000000f100e7c23 */ /* 0x100fe60008010803 */
[----:B------:R1:W-:Y:S01]  /*3dc0*/  MUFU.EX2 R240, R4 ;  /* 0x0000000400f07308 */ /* 0x0003e20000000800 */
[----:B------:R-:W-:Y:S02]  /*3dd0*/  MOV R16, R216 ;  /* 0x000000d800107202 */ /* 0x000fe40000000f00 */
[----:B------:R-:W-:Y:S02]  /*3de0*/  @!P0 FSEL R16, R216, -INF , !P2 ;  /* 0xff800000d8108808 */ /* 0x000fe40005000000 */
[C---:B------:R-:W-:Y:S05]  /*3df0*/  @!P0 ISETP.GE.AND P2, PT, R15.reuse, R12, PT ;  /* 0x0000000c0f00820c */ /* 0x040fea0003f46270 */
[----:B------:R4:W-:Y:S01]  /*3e00*/  MUFU.EX2 R239, R14 ;  /* 0x0000000e00ef7308 */ /* 0x0009e20000000800 */
[--C-:B------:R-:W-:Y:S09]  /*3e10*/  FFMA.FTZ R16, R16, UR15, -R2.reuse ;  /* 0x0000000f10107c23 */ /* 0x100ff20008010802 */
[----:B------:R-:W-:Y:S01]  /*3e20*/  MUFU.EX2 R246, R16 ;  /* 0x0000001000f67308 */ /* 0x000fe20000000800 */
[----:B-1----:R-:W-:Y:S02]  /*3e30*/  MOV R4, R218 ;  /* 0x000000da00047202 */ /* 0x002fe40000000f00 */
[----:B------:R-:W-:Y:S02]  /*3e40*/  @!P0 FSEL R4, R218, -INF , !P1 ;  /* 0xff800000da048808 */ /* 0x000fe40004800000 */
[-C--:B------:R-:W-:Y:S03]  /*3e50*/  @!P0 ISETP.GE.AND P1, PT, R15, R9.reuse, PT ;  /* 0x000000090f00820c */ /* 0x080fe60003f26270 */
[--C-:B------:R-:W-:Y:S01]  /*3e60*/  FFMA.FTZ R4, R4, UR15, -R2.reuse ;  /* 0x0000000f04047c23 */ /* 0x100fe20008010802 */
[----:B----4-:R-:W-:Y:S01]  /*3e70*/  @!P0 IADD3 R14, R0, 0x19, RZ ;  /* 0x00000019000e8810 */ /* 0x010fe20007ffe0ff */
[----:B------:R-:W-:Y:S01]  /*3e80*/  MUFU.TANH R207, R43 ;  /* 0x0000002b00cf7308 */ /* 0x000fe20000002400 */
[----:B------:R-:W-:Y:S02]  /*3e90*/  @!P0 FSEL R5, R200, -INF , !P1 ;  /* 0xff800000c8058808 */ /* 0x000fe40004800000 */
[C---:B------:R-:W-:Y:S03]  /*3ea0*/  @!P0 ISETP.GE.AND P1, PT, R14.reuse, R9, PT ;  /* 0x000000090e00820c */ /* 0x040fe60003f26270 */
[----:B------:R-:W-:Y:S04]  /*3eb0*/  FFMA.FTZ R5, R5, UR15, -R3 ;  /* 0x0000000f05057c23 */ /* 0x000fe80008010803 */
[----:B------:R1:W-:Y:S10]  /*3ec0*/  MUFU.EX2 R249, R4 ;  /* 0x0000000400f97308 */ /* 0x0003f40000000800 */
[----:B------:R4:W-:Y:S10]  /*3ed0*/  MUFU.EX2 R236, R5 ;  /* 0x0000000500ec7308 */ /* 0x0009f40000000800 */
[----:B------:R-:W-:Y:S01]  /*3ee0*/  MUFU.TANH R167, R44 ;  /* 0x0000002c00a77308 */ /* 0x000fe20000002400 */
[----:B-1----:R-:W-:Y:S01]  /*3ef0*/  IMAD.MOV.U32 R4, RZ, RZ, R199 ;  /* 0x000000ffff047224 */ /* 0x002fe200078e00c7 */
[----:B------:R-:W-:Y:S02]  /*3f00*/  @!P0 FSEL R4, R199, -INF , !P1 ;  /* 0xff800000c7048808 */ /* 0x000fe40004800000 */
[----:B------:R-:W-:Y:S03]  /*3f10*/  @!P0 ISETP.GE.AND P1, PT, R14, R8, PT ;  /* 0x000000080e00820c */ /* 0x000fe60003f26270 */
[----:B------:R-:W-:Y:S01]  /*3f20*/  FFMA.FTZ R18, R4, UR15, -R3 ;  /* 0x0000000f04127c23 */ /* 0x000fe20008010803 */
[----:B------:R-:W-:Y:S01]  /*3f30*/  @!P0 FSEL R17, R215, -INF , !P1 ;  /* 0xff800000d7118808 */ /* 0x000fe20004800000 */
[----:B----4-:R-:W1:Y:S01]  /*3f40*/  LDSM.16.M88.4 R4, [R189+0x1800] ;  /* 0x00180000bd04783b */ /* 0x010e620000000200 */
[-C--:B------:R-:W-:Y:S01]  /*3f50*/  @!P0 ISETP.GE.AND P1, PT, R15, R13.reuse, PT ;  /* 0x0000000d0f00820c */ /* 0x080fe20003f26270 */
[----:B------:R-:W4:Y:S01]  /*3f60*/  MUFU.TANH R166, R45 ;  /* 0x0000002d00a67308 */ /* 0x000f220000002400 */
        /* <DEDUP_REMOVED lines=8> */
[----:B---3--:R-:W-:Y:S01]  /*3ff0*/  IMAD.MOV.U32 R16, RZ, RZ, R89 ;  /* 0x000000ffff107224 */ /* 0x008fe200078e0059 */
[----:B------:R-:W-:Y:S02]  /*4000*/  @!P0 FSEL R16, R89, -INF , !P1 ;  /* 0xff80000059108808 */ /* 0x000fe40004800000 */
[-C--:B------:R-:W-:Y:S03]  /*4010*/  @!P0 ISETP.GE.AND P1, PT, R14, R13.reuse, PT ;  /* 0x0000000d0e00820c */ /* 0x080fe60003f26270 */
[----:B------:R-:W-:Y:S01]  /*4020*/  FFMA.FTZ R16, R16, UR15, -R11 ;  /* 0x0000000f10107c23 */ /* 0x000fe2000801080b */
[----:B------:R-:W-:Y:S02]  /*4030*/  @!P0 FSEL R17, R88, -INF , !P1 ;  /* 0xff80000058118808 */ /* 0x000fe40004800000 */
[----:B------:R-:W3:Y:S01]  /*4040*/  MUFU.TANH R201, R47 ;  /* 0x0000002f00c97308 */ /* 0x000ee20000002400 */
[-C--:B------:R-:W-:Y:S01]  /*4050*/  @!P0 ISETP.GE.AND P1, PT, R14, R12.reuse, PT ;  /* 0x0000000c0e00820c */ /* 0x080fe20003f26270 */
[----:B------:R-:W-:Y:S01]  /*4060*/  IMAD.MOV.U32 R14, RZ, RZ, R163 ;  /* 0x000000ffff0e7224 */ /* 0x000fe200078e00a3 */
[----:B--2---:R-:W-:Y:S02]  /*4070*/  @!P0 IADD3 R15, R0, 0x20, RZ ;  /* 0x00000020000f8810 */ /* 0x004fe40007ffe0ff */
[----:B------:R-:W-:Y:S01]  /*4080*/  @!P0 FSEL R14, R163, -INF , !P1 ;  /* 0xff800000a30e8808 */ /* 0x000fe20004800000 */
[-C--:B-1----:R-:W-:Y:S04]  /*4090*/  HMMA.16816.F32 R52, R176, R4.reuse, R52 ;  /* 0x00000004b034723c */ /* 0x082fe80000001834 */
[----:B------:R1:W-:Y:S01]  /*40a0*/  MUFU.EX2 R91, R16 ;  /* 0x00000010005b7308 */ /* 0x0003e20000000800 */
[C---:B------:R-:W-:Y:S01]  /*40b0*/  @!P0 ISETP.GE.AND P1, PT, R15.reuse, R13, PT ;  /* 0x0000000d0f00820c */ /* 0x040fe20003f26270 */
[----:B------:R-:W-:Y:S01]  /*40c0*/  FFMA.FTZ R14, R14, UR15, -R10 ;  /* 0x0000000f0e0e7c23 */ /* 0x000fe2000801080a */
        /* <DEDUP_REMOVED lines=9> */
[----:B----4-:R-:W-:Y:S01]  /*4160*/  MOV R6, R166 ;  /* 0x000000a600067202 */ /* 0x010fe20000000f00 */
[----:B------:R-:W-:Y:S05]  /*4170*/  FMUL.FTZ R53, R53, UR17 ;  /* 0x0000001135357c20 */ /* 0x000fea0008410000 */
[----:B------:R1:W-:Y:S01]  /*4180*/  MUFU.EX2 R90, R16 ;  /* 0x00000010005a7308 */ /* 0x0003e20000000800 */
[----:B--2---:R-:W-:Y:S02]  /*4190*/  @!P0 VIADD R14, R0, 0x21 ;  /* 0x00000021000e8836 */ /* 0x004fe40000000000 */
        /* <DEDUP_REMOVED lines=19> */
[--C-:B------:R-:W-:Y:S01]  /*42d0*/  FFMA.FTZ R5, R16, UR15, -R11.reuse ;  /* 0x0000000f10057c23 */ /* 0x100fe2000801080b */
[----:B------:R-:W-:Y:S01]  /*42e0*/  @!P0 FSEL R4, R84, -INF , !P1 ;  /* 0xff80000054048808 */ /* 0x000fe20004800000 */
[----:B------:R-:W-:Y:S01]  /*42f0*/  IMAD.MOV.U32 R16, RZ, RZ, R158 ;  /* 0x000000ffff107224 */ /* 0x000fe200078e009e */
[----:B------:R-:W-:Y:S01]  /*4300*/  @!P0 ISETP.GE.AND P1, PT, R14, R12, PT ;  /* 0x0000000c0e00820c */ /* 0x000fe20003f26270 */
[----:B------:R1:W-:Y:S02]  /*4310*/  MUFU.EX2 R87, R5 ;  /* 0x0000000500577308 */ /* 0x0003e40000000800 */
[----:B------:R-:W-:Y:S01]  /*4320*/  FFMA.FTZ R4, R4, UR15, -R11 ;  /* 0x0000000f04047c23 */ /* 0x000fe2000801080b */
[----:B------:R-:W-:Y:S02]  /*4330*/  @!P0 FSEL R16, R158, -INF , !P1 ;  /* 0xff8000009e108808 */ /* 0x000fe40004800000 */
[----:B------:R-:W-:Y:S05]  /*4340*/  @!P0 ISETP.GE.AND P1, PT, R15, R9, PT ;  /* 0x000000090f00820c */ /* 0x000fea0003f26270 */
[----:B------:R4:W-:Y:S10]  /*4350*/  MUFU.EX2 R86, R4 ;  /* 0x0000000400567308 */ /* 0x0009f40000000800 */
[----:B------:R-:W-:Y:S01]  /*4360*/  MUFU.TANH R152, R55 ;  /* 0x0000003700987308 */ /* 0x000fe20000002400 */
[----:B-1----:R-:W-:Y:S02]  /*4370*/  MOV R5, R159 ;  /* 0x0000009f00057202 */ /* 0x002fe40000000f00 */
[----:B------:R-:W-:Y:S02]  /*4380*/  @!P0 FSEL R5, R159, -INF , !P2 ;  /* 0xff8000009f058808 */ /* 0x000fe40005000000 */
[----:B------:R-:W-:Y:S05]  /*4390*/  @!P0 ISETP.GE.AND P2, PT, R15, R8, PT ;  /* 0x000000080f00820c */ /* 0x000fea0003f46270 */
[----:B------:R-:W1:Y:S01]  /*43a0*/  MUFU.TANH R153, R54 ;  /* 0x0000003600997308 */ /* 0x000e620000002400 */
[----:B----4-:R-:W-:Y:S01]  /*43b0*/  FFMA.FTZ R4, R5, UR15, -R10 ;  /* 0x0000000f05047c23 */ /* 0x010fe2000801080a */
[----:B------:R-:W-:Y:S01]  /*43c0*/  IMAD.MOV.U32 R5, RZ, RZ, R208 ;  /* 0x000000ffff057224 */ /* 0x000fe200078e00d0 */
[----:B------:R-:W-:Y:S07]  /*43d0*/  @!P0 FSEL R5, R208, -INF , !P2 ;  /* 0xff800000d0058808 */ /* 0x000fee0005000000 */
[----:B------:R4:W-:Y:S01]  /*43e0*/  MUFU.EX2 R206, R4 ;  /* 0x0000000400ce7308 */ /* 0x0009e20000000800 */
[----:B------:R-:W-:Y:S09]  /*43f0*/  FFMA.FTZ R5, R5, UR15, -R2 ;  /* 0x0000000f05057c23 */ /* 0x000ff20008010802 */
[----:B------:R3:W-:Y:S10]  /*4400*/  MUFU.EX2 R242, R5 ;  /* 0x0000000500f27308 */ /* 0x0007f40000000800 */
[----:B------:R-:W-:Y:S01]  /*4410*/  MUFU.TANH R161, R57 ;  /* 0x0000003900a17308 */ /* 0x000fe20000002400 */
[----:B----4-:R-:W-:Y:S01]  /*4420*/  FFMA.FTZ R4, R16, UR15, -R10 ;  /* 0x0000000f10047c23 */ /* 0x010fe2000801080a */
[----:B------:R-:W-:Y:S08]  /*4430*/  MOV R16, R182 ;  /* 0x000000b600107202 */ /* 0x000ff00000000f00 */
[----:B------:R4:W-:Y:S01]  /*4440*/  MUFU.EX2 R205, R4 ;  /* 0x0000000400cd7308 */ /* 0x0009e20000000800 */
[----:B---3--:R-:W-:Y:S04]  /*4450*/  @!P0 IADD3 R5, R0, 0x28, RZ ;  /* 0x0000002800058810 */ /* 0x008fe80007ffe0ff */
[-C--:B------:R-:W-:Y:S05]  /*4460*/  @!P0 ISETP.GE.AND P2, PT, R5, R8.reuse, PT ;  /* 0x000000080500820c */ /* 0x080fea0003f46270 */
[----:B------:R-:W3:Y:S10]  /*4470*/  MUFU.TANH R160, R56 ;  /* 0x0000003800a07308 */ /* 0x000ef40000002400 */
[----:B------:R-:W3:Y:S01]  /*4480*/  MUFU.TANH R157, R60 ;  /* 0x0000003c009d7308 */ /* 0x000ee20000002400 */
[----:B----4-:R-:W-:Y:S02]  /*4490*/  MOV R4, R183 ;  /* 0x000000b700047202 */ /* 0x010fe40000000f00 */
[----:B------:R-:W-:Y:S02]  /*44a0*/  @!P0 FSEL R4, R183, -INF , !P1 ;  /* 0xff800000b7048808 */ /* 0x000fe40004800000 */
[----:B------:R-:W-:Y:S03]  /*44b0*/  @!P0 ISETP.GE.AND P1, PT, R14, R9, PT ;  /* 0x000000090e00820c */ /* 0x000fe60003f26270 */
[--C-:B------:R-:W-:Y:S01]  /*44c0*/  FFMA.FTZ R4, R4, UR15, -R3.reuse ;  /* 0x0000000f04047c23 */ /* 0x100fe20008010803 */
[----:B------:R-:W-:Y:S01]  /*44d0*/  @!P0 FSEL R16, R182, -INF , !P1 ;  /* 0xff800000b6108808 */ /* 0x000fe20004800000 */
[----:B------:R-:W4:Y:S01]  /*44e0*/  MUFU.TANH R198, R58 ;  /* 0x0000003a00c67308 */ /* 0x000f220000002400 */
[-C--:B------:R-:W-:Y:S03]  /*44f0*/  @!P0 ISETP.GE.AND P1, PT, R14, R8.reuse, PT ;  /* 0x000000080e00820c */ /* 0x080fe60003f26270 */
[----:B------:R-:W-:Y:S06]  /*4500*/  FFMA.FTZ R14, R16, UR15, -R3 ;  /* 0x0000000f100e7c23 */ /* 0x000fec0008010803 */
[----:B------:R2:W-:Y:S10]  /*4510*/  MUFU.EX2 R229, R4 ;  /* 0x0000000400e57308 */ /* 0x0005f40000000800 */
[----:B------:R1:W-:Y:S10]  /*4520*/  MUFU.EX2 R225, R14 ;  /* 0x0000000e00e17308 */ /* 0x0003f40000000800 */
[----:B------:R-:W4:Y:S01]  /*4530*/  MUFU.TANH R195, R59 ;  /* 0x0000003b00c37308 */ /* 0x000f220000002400 */
        /* <DEDUP_REMOVED lines=16> */
[----:B---3--:R-:W-:Y:S01]  /*4640*/  IMAD.MOV.U32 R7, RZ, RZ, R202 ;  /* 0x000000ffff077224 */ /* 0x008fe200078e00ca */
        /* <DEDUP_REMOVED lines=8> */
[----:B------:R-:W2:Y:S01]  /*46d0*/  MUFU.TANH R173, R62 ;  /* 0x0000003e00ad7308 */ /* 0x000ea20000002400 */
[----:B---3--:R-:W-:Y:S01]  /*46e0*/  FFMA.FTZ R6, R7, UR15, -R2 ;  /* 0x0000000f07067c23 */ /* 0x008fe20008010802 */
[----:B------:R-:W-:Y:S08]  /*46f0*/  IMAD.MOV.U32 R7, RZ, RZ, R80 ;  /* 0x000000ffff077224 */ /* 0x000ff000078e0050 */
[----:B------:R3:W-:Y:S10]  /*4700*/  MUFU.EX2 R238, R6 ;  /* 0x0000000600ee7308 */ /* 0x0007f40000000800 */
[----:B------:R-:W2:Y:S01]  /*4710*/  MUFU.TANH R172, R63 ;  /* 0x0000003f00ac7308 */ /* 0x000ea20000002400 */
[----:B---3--:R-:W-:Y:S09]  /*4720*/  FFMA.FTZ R6, R14, UR15, -R2 ;  /* 0x0000000f0e067c23 */ /* 0x008ff20008010802 */
[----:B------:R3:W-:Y:S02]  /*4730*/  MUFU.EX2 R237, R6 ;  /* 0x0000000600ed7308 */ /* 0x0007e40000000800 */
[----:B---3--:R-:W-:Y:S02]  /*4740*/  MOV R6, R81 ;  /* 0x0000005100067202 */ /* 0x008fe40000000f00 */
[----:B------:R-:W-:Y:S02]  /*4750*/  @!P0 FSEL R6, R81, -INF , !P1 ;  /* 0xff80000051068808 */ /* 0x000fe40004800000 */
[----:B------:R-:W-:Y:S03]  /*4760*/  @!P0 ISETP.GE.AND P1, PT, R4, R13, PT ;  /* 0x0000000d0400820c */ /* 0x000fe60003f26270 */
[--C-:B------:R-:W-:Y:S01]  /*4770*/  FFMA.FTZ R6, R6, UR15, -R11.reuse ;  /* 0x0000000f06067c23 */ /* 0x100fe2000801080b */
[----:B------:R-:W-:Y:S02]  /*4780*/  @!P0 FSEL R7, R80, -INF , !P1 ;  /* 0xff80000050078808 */ /* 0x000fe40004800000 */
[-C--:B------:R-:W-:Y:S01]  /*4790*/  @!P0 ISETP.GE.AND P1, PT, R5, R12.reuse, PT ;  /* 0x0000000c0500820c */ /* 0x080fe20003f26270 */
[----:B------:R3:W-:Y:S01]  /*47a0*/  MUFU.EX2 R83, R6 ;  /* 0x0000000600537308 */ /* 0x0007e20000000800 */
[----:B------:R-:W-:Y:S02]  /*47b0*/  MOV R5, R155 ;  /* 0x0000009b00057202 */ /* 0x000fe40000000f00 */
[----:B------:R-:W-:Y:S02]  /*47c0*/  @!P0 FSEL R5, R155, -INF , !P1 ;  /* 0xff8000009b058808 */ /* 0x000fe40004800000 */
[----:B------:R-:W-:Y:S02]  /*47d0*/  @!P0 ISETP.GE.AND P1, PT, R4, R12, PT ;  /* 0x0000000c0400820c */ /* 0x000fe40003f26270 */
[----:B------:R-:W-:Y:S02]  /*47e0*/  MOV R4, R154 ;  /* 0x0000009a00047202 */ /* 0x000fe40000000f00 */
[----:B------:R-:W-:Y:S01]  /*47f0*/  @!P0 FSEL R4, R154, -INF , !P1 ;  /* 0xff8000009a048808 */ /* 0x000fe20004800000 */
[--C-:B---3--:R-:W-:Y:S04]  /*4800*/  FFMA.FTZ R6, R7, UR15, -R11.reuse ;  /* 0x0000000f07067c23 */ /* 0x108fe8000801080b */
[--C-:B------:R-:W-:Y:S01]  /*4810*/  FFMA.FTZ R7, R4, UR15, -R10.reuse ;  /* 0x0000000f04077c23 */ /* 0x100fe2000801080a */
[----:B------:R-:W-:Y:S01]  /*4820*/  @!P0 IADD3 R4, R0, 0x31, RZ ;  /* 0x0000003100048810 */ /* 0x000fe20007ffe0ff */
[----:B------:R3:W-:Y:S03]  /*4830*/  MUFU.EX2 R82, R6 ;  /* 0x0000000600527308 */ /* 0x0007e60000000800 */
[C---:B------:R-:W-:Y:S02]  /*4840*/  @!P0 ISETP.GE.AND P2, PT, R4.reuse, R12, PT ;  /* 0x0000000c0400820c */ /* 0x040fe40003f46270 */
[C---:B------:R-:W-:Y:S02]  /*4850*/  @!P0 ISETP.GE.AND P5, PT, R4.reuse, R9, PT ;  /* 0x000000090400820c */ /* 0x040fe40003fa6270 */
[-C--:B------:R-:W-:Y:S03]  /*4860*/  @!P0 ISETP.GE.AND P3, PT, R4, R8.reuse, PT ;  /* 0x000000080400820c */ /* 0x080fe60003f66270 */
[----:B------:R4:W-:Y:S01]  /*4870*/  MUFU.EX2 R174, R7 ;  /* 0x0000000700ae7308 */ /* 0x0009e20000000800 */
[----:B---3--:R-:W-:Y:S01]  /*4880*/  FFMA.FTZ R6, R5, UR15, -R10 ;  /* 0x0000000f05067c23 */ /* 0x008fe2000801080a */
[----:B------:R-:W-:Y:S08]  /*4890*/  @!P0 VIADD R5, R0, 0x30 ;  /* 0x0000003000058836 */ /* 0x000ff00000000000 */
[----:B------:R3:W2:Y:S01]  /*48a0*/  MUFU.EX2 R175, R6 ;  /* 0x0000000600af7308 */ /* 0x0006a20000000800 */
[C---:B------:R-:W-:Y:S01]  /*48b0*/  @!P0 ISETP.GE.AND P1, PT, R5.reuse, R13, PT ;  /* 0x0000000d0500820c */ /* 0x040fe20003f26270 */
[----:B----4-:R-:W-:Y:S01]  /*48c0*/  IMAD.MOV.U32 R7, RZ, RZ, R74 ;  /* 0x000000ffff077224 */ /* 0x010fe200078e004a */
[----:B------:R-:W-:Y:S02]  /*48d0*/  @!P0 ISETP.GE.AND P4, PT, R5, R8, PT ;  /* 0x000000080500820c */ /* 0x000fe40003f86270 */
[----:B---3--:R-:W-:Y:S02]  /*48e0*/  MOV R6, R75 ;  /* 0x0000004b00067202 */ /* 0x008fe40000000f00 */
[----:B------:R-:W-:Y:S02]  /*48f0*/  @!P0 FSEL R6, R75, -INF , !P1 ;  /* 0xff8000004b068808 */ /* 0x000fe40004800000 */
[-C--:B------:R-:W-:Y:S01]  /*4900*/  @!P0 ISETP.GE.AND P1, PT, R4, R13.reuse, PT ;  /* 0x0000000d0400820c */ /* 0x080fe20003f26270 */
[C---:B------:R-:W-:Y:S01]  /*4910*/  @!P0 VIADD R4, R0.reuse, 0x38 ;  /* 0x0000003800048836 */ /* 0x040fe20000000000 */
[----:B------:R-:W-:Y:S01]  /*4920*/  @!P0 IADD3 R0, R0, 0x39, RZ ;  /* 0x0000003900008810 */ /* 0x000fe20007ffe0ff */
[--C-:B------:R-:W-:Y:S01]  /*4930*/  FFMA.FTZ R6, R6, UR15, -R11.reuse ;  /* 0x0000000f06067c23 */ /* 0x100fe2000801080b */
[----:B------:R-:W-:Y:S02]  /*4940*/  @!P0 FSEL R7, R74, -INF , !P1 ;  /* 0xff8000004a078808 */ /* 0x000fe40004800000 */
[----:B------:R-:W-:Y:S01]  /*4950*/  @!P0 ISETP.GE.AND P1, PT, R5, R12, PT ;  /* 0x0000000c0500820c */ /* 0x000fe20003f26270 */
[----:B------:R3:W-:Y:S01]  /*4960*/  MUFU.EX2 R79, R6 ;  /* 0x00000006004f7308 */ /* 0x0007e20000000800 */
[----:B------:R-:W-:Y:S01]  /*4970*/  @!P0 ISETP.GE.AND P6, PT, R4, R13, PT ;  /* 0x0000000d0400820c */ /* 0x000fe20003fc6270 */
[----:B------:R-:W-:Y:S08]  /*4980*/  FFMA.FTZ R7, R7, UR15, -R11 ;  /* 0x0000000f07077c23 */ /* 0x000ff0000801080b */
[----:B------:R4:W-:Y:S01]  /*4990*/  MUFU.EX2 R78, R7 ;  /* 0x00000007004e7308 */ /* 0x0009e20000000800 */
[----:B---3--:R-:W-:Y:S02]  /*49a0*/  MOV R6, R153 ;  /* 0x0000009900067202 */ /* 0x008fe40000000f00 */
[----:B------:R-:W-:Y:S02]  /*49b0*/  @!P0 FSEL R6, R153, -INF , !P1 ;  /* 0xff80000099068808 */ /* 0x000fe40004800000 */
[-C--:B------:R-:W-:Y:S03]  /*49c0*/  @!P0 ISETP.GE.AND P1, PT, R5, R9.reuse, PT ;  /* 0x000000090500820c */ /* 0x080fe60003f26270 */
[--C-:B------:R-:W-:Y:S01]  /*49d0*/  FFMA.FTZ R6, R6, UR15, -R10.reuse ;  /* 0x0000000f06067c23 */ /* 0x100fe2000801080a */
[----:B----4-:R-:W-:Y:S02]  /*49e0*/  MOV R7, R152 ;  /* 0x0000009800077202 */ /* 0x010fe40000000f00 */
[----:B------:R-:W-:Y:S01]  /*49f0*/  @!P0 FSEL R7, R152, -INF , !P2 ;  /* 0xff80000098078808 */ /* 0x000fe20005000000 */
[----:B------:R3:W-:Y:S01]  /*4a00*/  MUFU.EX2 R171, R6 ;  /* 0x0000000600ab7308 */ /* 0x0007e20000000800 */
[-C--:B------:R-:W-:Y:S03]  /*4a10*/  @!P0 ISETP.GE.AND P2, PT, R4, R9.reuse, PT ;  /* 0x000000090400820c */ /* 0x080fe60003f46270 */
[----:B------:R-:W-:Y:S06]  /*4a20*/  FFMA.FTZ R5, R7, UR15, -R10 ;  /* 0x0000000f07057c23 */ /* 0x000fec000801080a */
[----:B------:R4:W-:Y:S01]  /*4a30*/  MUFU.EX2 R170, R5 ;  /* 0x0000000500aa7308 */ /* 0x0009e20000000800 */
[----:B---3--:R-:W-:Y:S02]  /*4a40*/  MOV R6, R160 ;  /* 0x000000a000067202 */ /* 0x008fe40000000f00 */
[----:B------:R-:W-:Y:S02]  /*4a50*/  @!P0 FSEL R6, R160, -INF , !P1 ;  /* 0xff800000a0068808 */ /* 0x000fe40004800000 */
[----:B------:R-:W-:Y:S01]  /*4a60*/  @!P0 ISETP.GE.AND P1, PT, R0, R9, PT ;  /* 0x000000090000820c */ /* 0x000fe20003f26270 */
[----:B------:R-:W-:Y:S01]  /*4a70*/  IMAD.MOV.U32 R9, RZ, RZ, R157 ;  /* 0x000000ffff097224 */ /* 0x000fe200078e009d */
[----:B------:R-:W-:Y:S01]  /*4a80*/  @!P0 FSEL R9, R157, -INF , !P2 ;  /* 0xff8000009d098808 */ /* 0x000fe20005000000 */
[----:B------:R-:W-:Y:S01]  /*4a90*/  FFMA.FTZ R7, R6, UR15, -R3 ;  /* 0x0000000f06077c23 */ /* 0x000fe20008010803 */
[----:B----4-:R-:W-:Y:S01]  /*4aa0*/  IMAD.MOV.U32 R5, RZ, RZ, R161 ;  /* 0x000000ffff057224 */ /* 0x010fe200078e00a1 */
[----:B------:R-:W-:Y:S02]  /*4ab0*/  @!P0 FSEL R5, R161, -INF , !P5 ;  /* 0xff800000a1058808 */ /* 0x000fe40006800000 */
[----:B------:R-:W-:Y:S01]  /*4ac0*/  MOV R6, R198 ;  /* 0x000000c600067202 */ /* 0x000fe20000000f00 */
[----:B------:R3:W-:Y:S01]  /*4ad0*/  MUFU.EX2 R179, R7 ;  /* 0x0000000700b37308 */ /* 0x0007e20000000800 */
[----:B------:R-:W-:Y:S01]  /*4ae0*/  @!P0 FSEL R6, R198, -INF , !P4 ;  /* 0xff800000c6068808 */ /* 0x000fe20006000000 */
[--C-:B------:R-:W-:Y:S01]  /*4af0*/  FFMA.FTZ R5, R5, UR15, -R3.reuse ;  /* 0x0000000f05057c23 */ /* 0x100fe20008010803 */
[C---:B------:R-:W-:Y:S02]  /*4b00*/  @!P0 ISETP.GE.AND P2, PT, R4.reuse, R8, PT ;  /* 0x000000080400820c */ /* 0x040fe40003f46270 */
[-C--:B------:R-:W-:Y:S01]  /*4b10*/  @!P0 ISETP.GE.AND P4, PT, R4, R12.reuse, PT ;  /* 0x0000000c0400820c */ /* 0x080fe20003f86270 */
[--C-:B------:R-:W-:Y:S01]  /*4b20*/  FFMA.FTZ R6, R6, UR15, -R2.reuse ;  /* 0x0000000f06067c23 */ /* 0x100fe20008010802 */
[----:B------:R-:W-:Y:S03]  /*4b30*/  F2FP.F16.F32.PACK_AB R4, R68, R69 ;  /* 0x000000454404723e */ /* 0x000fe600000000ff */
[----:B------:R4:W-:Y:S01]  /*4b40*/  MUFU.EX2 R178, R5 ;  /* 0x0000000500b27308 */ /* 0x0009e20000000800 */
[C---:B------:R-:W-:Y:S09]  /*4b50*/  @!P0 ISETP.GE.AND P5, PT, R0.reuse, R13, PT ;  /* 0x0000000d0000820c */ /* 0x040ff20003fa6270 */
[----:B------:R2:W-:Y:S01]  /*4b60*/  MUFU.EX2 R234, R6 ;  /* 0x0000000600ea7308 */ /* 0x0005e20000000800 */
[----:B---3--:R-:W-:Y:S02]  /*4b70*/  MOV R7, R195 ;  /* 0x000000c300077202 */ /* 0x008fe40000000f00 */
[----:B------:R-:W-:Y:S02]  /*4b80*/  @!P0 FSEL R7, R195, -INF , !P3 ;  /* 0xff800000c3078808 */ /* 0x000fe40005800000 */
[----:B------:R-:W-:Y:S02]  /*4b90*/  @!P0 ISETP.GE.AND P3, PT, R0, R12, PT ;  /* 0x0000000c0000820c */ /* 0x000fe40003f66270 */
[----:B-1----:R-:W-:Y:S02]  /*4ba0*/  MOV R12, R156 ;  /* 0x0000009c000c7202 */ /* 0x002fe40000000f00 */
[----:B----4-:R-:W-:Y:S02]  /*4bb0*/  F2FP.F16.F32.PACK_AB R5, R100, R19 ;  /* 0x000000136405723e */ /* 0x010fe400000000ff */
[----:B------:R-:W-:Y:S02]  /*4bc0*/  @!P0 FSEL R12, R156, -INF , !P1 ;  /* 0xff8000009c0c8808 */ /* 0x000fe40004800000 */
[----:B------:R-:W-:Y:S01]  /*4bd0*/  @!P0 ISETP.GE.AND P1, PT, R0, R8, PT ;  /* 0x000000080000820c */ /* 0x000fe20003f26270 */
[----:B------:R1:W-:Y:S01]  /*4be0*/  STS [R23+0x1c000], R5 ;  /* 0x01c0000517007388 */ /* 0x0003e20000000800 */
[----:B------:R-:W-:Y:S02]  /*4bf0*/  F2FP.F16.F32.PACK_AB R0, R231, R232 ;  /* 0x000000e8e700723e */ /* 0x000fe400000000ff */
[----:B--2---:R-:W-:Y:S01]  /*4c00*/  F2FP.F16.F32.PACK_AB R6, R247, R248 ;  /* 0x000000f8f706723e */ /* 0x004fe200000000ff */
[----:B------:R-:W2:Y:S04]  /*4c10*/  LDL R8, [R1+0x1c] ;  /* 0x00001c0001087983 */ /* 0x000ea80000100800 */
[----:B------:R3:W-:Y:S01]  /*4c20*/  STS [R23+0x1c400], R4 ;  /* 0x01c4000417007388 */ /* 0x0007e20000000800 */
[----:B-1----:R-:W-:Y:S03]  /*4c30*/  FFMA.FTZ R5, R7, UR15, -R2 ;  /* 0x0000000f07057c23 */ /* 0x002fe60008010802 */
[----:B------:R-:W4:Y:S01]  /*4c40*/  LDL R7, [R1+0x18] ;  /* 0x0000180001077983 */ /* 0x000f220000100800 */
[----:B------:R1:W-:Y:S01]  /*4c50*/  MUFU.EX2 R233, R5 ;  /* 0x0000000500e97308 */ /* 0x0003e20000000800 */
[----:B---3--:R-:W-:Y:S05]  /*4c60*/  F2FP.F16.F32.PACK_AB R4, R98, R99 ;  /* 0x000000636204723e */ /* 0x008fea00000000ff */
[----:B------:R3:W-:Y:S04]  /*4c70*/  STS [R22+0x1c000], R4 ;  /* 0x01c0000416007388 */ /* 0x0007e80000000800 */
[----:B------:R3:W-:Y:S04]  /*4c80*/  STS [R22+0x1c400], R0 ;  /* 0x01c4000016007388 */ /* 0x0007e80000000800 */
[----:B------:R3:W-:Y:S01]  /*4c90*/  STS [R23+0x1e000], R6 ;  /* 0x01e0000617007388 */ /* 0x0007e20000000800 */
[----:B-1----:R-:W-:Y:S05]  /*4ca0*/  F2FP.F16.F32.PACK_AB R5, R25, R24 ;  /* 0x000000181905723e */ /* 0x002fea00000000ff */
[----:B------:R1:W-:Y:S01]  /*4cb0*/  STS [R23+0x1e400], R5 ;  /* 0x01e4000517007388 */ /* 0x0003e20000000800 */
[----:B---3--:R-:W-:Y:S01]  /*4cc0*/  F2FP.F16.F32.PACK_AB R4, R251, R252 ;  /* 0x000000fcfb04723e */ /* 0x008fe200000000ff */
[--C-:B------:R-:W-:Y:S01]  /*4cd0*/  FFMA.FTZ R0, R9, UR15, -R3.reuse ;  /* 0x0000000f09007c23 */ /* 0x100fe20008010803 */
[----:B------:R-:W-:Y:S01]  /*4ce0*/  FFMA.FTZ R3, R12, UR15, -R3 ;  /* 0x0000000f0c037c23 */ /* 0x000fe20008010803 */
[----:B------:R-:W3:Y:S01]  /*4cf0*/  LDL R9, [R1+0x10] ;  /* 0x0000100001097983 */ /* 0x000ee20000100800 */
[----:B------:R-:W-:Y:S01]  /*4d00*/  MOV R6, R73 ;  /* 0x0000004900067202 */ /* 0x000fe20000000f00 */
[----:B------:R1:W-:Y:S02]  /*4d10*/  MUFU.EX2 R177, R0 ;  /* 0x0000000000b17308 */ /* 0x0003e40000000800 */
[----:B------:R-:W2:Y:S01]  /*4d20*/  LDL R12, [R1+0xc] ;  /* 0x00000c00010c7983 */ /* 0x000ea20000100800 */
[----:B------:R-:W-:Y:S02]  /*4d30*/  @!P0 FSEL R6, R73, -INF , !P6 ;  /* 0xff80000049068808 */ /* 0x000fe40007000000 */
[----:B-1----:R-:W-:Y:S03]  /*4d40*/  F2FP.F16.F32.PACK_AB R5, R243, R244 ;  /* 0x000000f4f305723e */ /* 0x002fe600000000ff */
[--C-:B------:R-:W-:Y:S02]  /*4d50*/  FFMA.FTZ R6, R6, UR15, -R11.reuse ;  /* 0x0000000f06067c23 */ /* 0x100fe4000801080b */
[----:B------:R1:W-:Y:S01]  /*4d60*/  MUFU.EX2 R176, R3 ;  /* 0x0000000300b07308 */ /* 0x0003e20000000800 */
[----:B------:R1:W-:Y:S04]  /*4d70*/  STS [R22+0x1e000], R5 ;  /* 0x01e0000516007388 */ /* 0x0003e80000000800 */
[----:B------:R1:W-:Y:S05]  /*4d80*/  STS [R22+0x1e400], R4 ;  /* 0x01e4000416007388 */ /* 0x0003ea0000000800 */
[----:B------:R1:W-:Y:S01]  /*4d90*/  MUFU.EX2 R77, R6 ;  /* 0x00000006004d7308 */ /* 0x0003e20000000800 */
[----:B------:R-:W-:Y:S05]  /*4da0*/  F2FP.F16.F32.PACK_AB R0, R96, R97 ;  /* 0x000000616000723e */ /* 0x000fea00000000ff */
[----:B------:R1:W-:Y:S02]  /*4db0*/  STS [R21+0x1c000], R0 ;  /* 0x01c0000015007388 */ /* 0x0003e40000000800 */
[----:B-1----:R-:W-:Y:S02]  /*4dc0*/  F2FP.F16.F32.PACK_AB R3, R90, R91 ;  /* 0x0000005b5a03723e */ /* 0x002fe400000000ff */
[----:B------:R-:W-:Y:S01]  /*4dd0*/  MOV R6, R151 ;  /* 0x0000009700067202 */ /* 0x000fe20000000f00 */
[----:B------:R-:W-:Y:S01]  /*4de0*/  IMAD.MOV.U32 R5, RZ, RZ, R72 ;  /* 0x000000ffff057224 */ /* 0x000fe200078e0048 */
[----:B------:R-:W-:Y:S02]  /*4df0*/  @!P0 FSEL R5, R72, -INF , !P5 ;  /* 0xff80000048058808 */ /* 0x000fe40006800000 */
[----:B------:R-:W-:Y:S02]  /*4e00*/  @!P0 FSEL R6, R151, -INF , !P4 ;  /* 0xff80000097068808 */ /* 0x000fe40006000000 */
[----:B------:R-:W-:Y:S01]  /*4e10*/  F2FP.F16.F32.PACK_AB R4, R221, R222 ;  /* 0x000000dedd04723e */ /* 0x000fe200000000ff */
[----:B------:R-:W-:Y:S01]  /*4e20*/  FFMA.FTZ R11, R5, UR15, -R11 ;  /* 0x0000000f050b7c23 */ /* 0x000fe2000801080b */
[----:B------:R-:W-:Y:S01]  /*4e30*/  MOV R5, R150 ;  /* 0x0000009600057202 */ /* 0x000fe20000000f00 */
[--C-:B------:R-:W-:Y:S01]  /*4e40*/  FFMA.FTZ R6, R6, UR15, -R10.reuse ;  /* 0x0000000f06067c23 */ /* 0x100fe2000801080a */
[----:B------:R-:W-:Y:S01]  /*4e50*/  @!P0 FSEL R5, R150, -INF , !P3 ;  /* 0xff80000096058808 */ /* 0x000fe20005800000 */
[----:B------:R1:W-:Y:S01]  /*4e60*/  STS [R21+0x1c400], R4 ;  /* 0x01c4000415007388 */ /* 0x0003e20000000800 */
[----:B------:R-:W1:Y:S01]  /*4e70*/  MUFU.EX2 R76, R11 ;  /* 0x0000000b004c7308 */ /* 0x000e620000000800 */
[----:B------:R-:W-:Y:S02]  /*4e80*/  F2FP.F16.F32.PACK_AB R0, R211, R212 ;  /* 0x000000d4d300723e */ /* 0x000fe400000000ff */
[----:B------:R1:W-:Y:S01]  /*4e90*/  STS [R20+0x1c000], R3 ;  /* 0x01c0000314007388 */ /* 0x0003e20000000800 */
[----:B------:R-:W-:Y:S01]  /*4ea0*/  FFMA.FTZ R10, R5, UR15, -R10 ;  /* 0x0000000f050a7c23 */ /* 0x000fe2000801080a */
[----:B------:R-:W-:Y:S01]  /*4eb0*/  IMAD.MOV.U32 R5, RZ, RZ, R173 ;  /* 0x000000ffff057224 */ /* 0x000fe200078e00ad */
[----:B------:R-:W-:Y:S01]  /*4ec0*/  @!P0 FSEL R5, R173, -INF , !P2 ;  /* 0xff800000ad058808 */ /* 0x000fe20005000000 */
[----:B------:R1:W-:Y:S03]  /*4ed0*/  STS [R20+0x1c400], R0 ;  /* 0x01c4000014007388 */ /* 0x0003e60000000800 */
[----:B------:R1:W-:Y:S01]  /*4ee0*/  MUFU.EX2 R165, R6 ;  /* 0x0000000600a57308 */ /* 0x0003e20000000800 */
[--C-:B------:R-:W-:Y:S09]  /*4ef0*/  FFMA.FTZ R5, R5, UR15, -R2.reuse ;  /* 0x0000000f05057c23 */ /* 0x100ff20008010802 */
[----:B------:R1:W-:Y:S02]  /*4f00*/  MUFU.EX2 R224, R5 ;  /* 0x0000000500e07308 */ /* 0x0003e40000000800 */
[----:B-1----:R-:W-:Y:S08]  /*4f10*/  F2FP.F16.F32.PACK_AB R4, R239, R240 ;  /* 0x000000f0ef04723e */ /* 0x002ff000000000ff */
[----:B------:R-:W1:Y:S01]  /*4f20*/  MUFU.EX2 R162, R10 ;  /* 0x0000000a00a27308 */ /* 0x000e620000000800 */
[----:B------:R-:W-:Y:S02]  /*4f30*/  MOV R6, R172 ;  /* 0x000000ac00067202 */ /* 0x000fe40000000f00 */
[----:B------:R-:W-:Y:S01]  /*4f40*/  F2FP.F16.F32.PACK_AB R3, R249, R250 ;  /* 0x000000faf903723e */ /* 0x000fe200000000ff */
[----:B------:R1:W-:Y:S01]  /*4f50*/  STS [R21+0x1e000], R4 ;  /* 0x01e0000415007388 */ /* 0x0003e20000000800 */
[----:B------:R-:W-:Y:S02]  /*4f60*/  @!P0 FSEL R6, R172, -INF , !P1 ;  /* 0xff800000ac068808 */ /* 0x000fe40004800000 */
[----:B------:R-:W-:Y:S01]  /*4f70*/  F2FP.F16.F32.PACK_AB R0, R235, R236 ;  /* 0x000000eceb00723e */ /* 0x000fe200000000ff */
[----:B------:R1:W-:Y:S01]  /*4f80*/  STS [R21+0x1e400], R3 ;  /* 0x01e4000315007388 */ /* 0x0003e20000000800 */
[----:B------:R-:W-:Y:S01]  /*4f90*/  IADD3 R148, P0, R148, UR12, RZ ;  /* 0x0000000c94947c10 */ /* 0x000fe2000ff1e0ff */
[----:B------:R-:W-:Y:S01]  /*4fa0*/  FFMA.FTZ R2, R6, UR15, -R2 ;  /* 0x0000000f06027c23 */ /* 0x000fe20008010802 */
[----:B------:R-:W-:Y:S01]  /*4fb0*/  F2FP.F16.F32.PACK_AB R5, R174, R175 ;  /* 0x000000afae05723e */ /* 0x000fe200000000ff */
[----:B------:R1:W-:Y:S02]  /*4fc0*/  STS [R20+0x1e000], R0 ;  /* 0x01e0000014007388 */ /* 0x0003e40000000800 */
[----:B------:R1:W4:Y:S02]  /*4fd0*/  MUFU.EX2 R223, R2 ;  /* 0x0000000200df7308 */ /* 0x0003240000000800 */
[----:B-1----:R-:W-:Y:S02]  /*4fe0*/  F2FP.F16.F32.PACK_AB R4, R86, R87 ;  /* 0x000000575604723e */ /* 0x002fe400000000ff */
[----:B------:R-:W-:Y:S02]  /*4ff0*/  F2FP.F16.F32.PACK_AB R2, R76, R77 ;  /* 0x0000004d4c02723e */ /* 0x000fe400000000ff */
[----:B------:R-:W-:Y:S02]  /*5000*/  F2FP.F16.F32.PACK_AB R3, R205, R206 ;  /* 0x000000cecd03723e */ /* 0x000fe400000000ff */
[----:B------:R-:W-:Y:S05]  /*5010*/  F2FP.F16.F32.PACK_AB R0, R245, R246 ;  /* 0x000000f6f500723e */ /* 0x000fea00000000ff */
[----:B------:R1:W-:Y:S02]  /*5020*/  STS [R20+0x1e400], R0 ;  /* 0x01e4000014007388 */ /* 0x0003e40000000800 */
[----:B-1----:R-:W-:Y:S02]  /*5030*/  F2FP.F16.F32.PACK_AB R0, R82, R83 ;  /* 0x000000535200723e */ /* 0x002fe400000000ff */
[----:B--2---:R1:W-:Y:S04]  /*5040*/  STS [R12+0x1c000], R4 ;  /* 0x01c000040c007388 */ /* 0x0043e80000000800 */
[----:B------:R2:W-:Y:S04]  /*5050*/  STS [R12+0x1c400], R3 ;  /* 0x01c400030c007388 */ /* 0x0005e80000000800 */
[----:B---3--:R3:W-:Y:S04]  /*5060*/  STS [R9+0x1c000], R0 ;  /* 0x01c0000009007388 */ /* 0x0087e80000000800 */
[----:B------:R4:W-:Y:S01]  /*5070*/  STS [R9+0x1c400], R5 ;  /* 0x01c4000509007388 */ /* 0x0009e20000000800 */
[----:B-1----:R-:W-:Y:S02]  /*5080*/  F2FP.F16.F32.PACK_AB R4, R225, R229 ;  /* 0x000000e5e104723e */ /* 0x002fe400000000ff */
[----:B--2---:R-:W-:Y:S03]  /*5090*/  F2FP.F16.F32.PACK_AB R3, R241, R242 ;  /* 0x000000f2f103723e */ /* 0x004fe600000000ff */
        /* <DEDUP_REMOVED lines=13> */
[----:B------:R4:W-:Y:S04]  /*5170*/  STS [R7+0x1c400], R0 ;  /* 0x01c4000007007388 */ /* 0x0009e80000000800 */
[----:B------:R-:W-:Y:S01]  /*5180*/  STS [R8+0x1e000], R5 ;  /* 0x01e0000508007388 */ /* 0x000fe20000000800 */
[----:B-1----:R-:W-:Y:S02]  /*5190*/  F2FP.F16.F32.PACK_AB R4, R233, R234 ;  /* 0x000000eae904723e */ /* 0x002fe400000000ff */
[----:B--2---:R-:W-:Y:S03]  /*51a0*/  F2FP.F16.F32.PACK_AB R3, R176, R177 ;  /* 0x000000b1b003723e */ /* 0x004fe600000000ff */
[----:B------:R-:W-:Y:S01]  /*51b0*/  STS [R8+0x1e400], R4 ;  /* 0x01e4000408007388 */ /* 0x000fe20000000800 */
[----:B---3--:R-:W-:Y:S03]  /*51c0*/  F2FP.F16.F32.PACK_AB R2, R223, R224 ;  /* 0x000000e0df02723e */ /* 0x008fe600000000ff */
[----:B------:R1:W-:Y:S01]  /*51d0*/  STS [R7+0x1e000], R3 ;  /* 0x01e0000307007388 */ /* 0x0003e20000000800 */
[----:B----4-:R-:W-:Y:S03]  /*51e0*/  LEA R0, R193, UR6, 0x1 ;  /* 0x00000006c1007c11 */ /* 0x010fe6000f8e08ff */
[----:B------:R2:W-:Y:S01]  /*51f0*/  STS [R7+0x1e400], R2 ;  /* 0x01e4000207007388 */ /* 0x0005e20000000800 */
[----:B------:R-:W-:Y:S03]  /*5200*/  IADD3 R145, R186, R0, RZ ;  /* 0x00000000ba917210 */ /* 0x000fe60007ffe0ff */
[----:B------:R-:W-:Y:S01]  /*5210*/  LDSM.16.M88.4 R64, [R0+0x8000] ;  /* 0x008000000040783b */ /* 0x000fe20000000200 */
[----:B------:R-:W-:Y:S07]  /*5220*/  IMAD.IADD R146, R192, 0x1, R0 ;  /* 0x00000001c0927824 */ /* 0x000fee00078e0200 */
[----:B------:R3:W-:Y:S08]  /*5230*/  LDSM.16.M88.4 R60, [R0+0xa000] ;  /* 0x00a00000003c783b */ /* 0x0007f00000000200 */
[----:B------:R-:W-:Y:S01]  /*5240*/  LDSM.16.M88.4 R32, [R187+0x4800] ;  /* 0x00480000bb20783b */ /* 0x000fe20000000200 */
[----:B-1----:R-:W-:Y:S02]  /*5250*/  MOV R3, R149 ;  /* 0x0000009500037202 */ /* 0x002fe40000000f00 */
[----:B------:R-:W-:Y:S02]  /*5260*/  IADD3.X R149, R144, UR11, RZ, P0, !PT ;  /* 0x0000000b90957c10 */ /* 0x000fe400087fe4ff */
[----:B--2---:R-:W-:Y:S02]  /*5270*/  MOV R2, R19 ;  /* 0x0000001300027202 */ /* 0x004fe40000000f00 */
[----:B------:R-:W-:Y:S01]  /*5280*/  PLOP3.LUT P0, PT, PT, PT, UP3, 0x80, 0x0 ;  /* 0x000000000000781c */ /* 0x000fe20003f0f038 */
[----:B------:R-:W1:Y:S01]  /*5290*/  LDSM.16.M88.4 R16, [R187+0x4000] ;  /* 0x00400000bb10783b */ /* 0x000e620000000200 */
[----:B---3--:R-:W-:Y:S07]  /*52a0*/  FFMA.FTZ R0, -R147, R147, 1 ;  /* 0x3f80000093007423 */ /* 0x008fee0000010193 */
[----:B------:R-:W2:Y:S01]  /*52b0*/  LDG.E R144, desc[UR40][R148.64] ;  /* 0x0000002894907981 */ /* 0x000ea2000c1e1900 */
[----:B------:R-:W-:Y:S03]  /*52c0*/  FMUL.FTZ R0, R0, UR17 ;  /* 0x0000001100007c20 */ /* 0x000fe60008410000 */
[----:B------:R-:W3:Y:S08]  /*52d0*/  LDSM.16.M88.4 R48, [R187+0x5000] ;  /* 0x00500000bb30783b */ /* 0x000ef00000000200 */
[----:B------:R-:W4:Y:S08]  /*52e0*/  LDSM.16.M88.4 R132, [R187+0x5800] ;  /* 0x00580000bb84783b */ /* 0x000f300000000200 */
[----:B------:R-:W-:Y:S08]  /*52f0*/  LDSM.16.M88.4 R136, [R146+0x8000] ;  /* 0x008000009288783b */ /* 0x000ff00000000200 */
[----:B------:R-:W4:Y:S01]  /*5300*/  LDSM.16.M88.4 R140, [R190+0x4000] ;  /* 0x00400000be8c783b */ /* 0x000f220000000200 */
        /* <DEDUP_REMOVED lines=12> */
[-C--:B----4-:R-:W-:Y:S06]  /*53d0*/  HMMA.16816.F32 R52, R64, R132.reuse, RZ ;  /* 0x000000844034723c */ /* 0x090fec00000018ff */
[C---:B------:R-:W-:Y:S06]  /*53e0*/  HMMA.16816.F32 R56, R60.reuse, R132, RZ ;  /* 0x000000843c38723c */ /* 0x040fec00000018ff */
[-C--:B------:R-:W-:Y:S06]  /*53f0*/  HMMA.16816.F32 R60, R60, R134.reuse, RZ ;  /* 0x000000863c3c723c */ /* 0x080fec00000018ff */
[----:B------:R-:W-:Y:S01]  /*5400*/  HMMA.16816.F32 R64, R64, R134, RZ ;  /* 0x000000864040723c */ /* 0x000fe200000018ff */
[----:B------:R-:W1:Y:S05]  /*5410*/  LDSM.16.M88.4 R132, [R146+0xa000] ;  /* 0x00a000009284783b */ /* 0x000e6a0000000200 */
[-C--:B------:R-:W-:Y:S06]  /*5420*/  HMMA.16816.F32 R4, R136, R140.reuse, R4 ;  /* 0x0000008c8804723c */ /* 0x080fec0000001804 */
[C---:B-1----:R-:W-:Y:S06]  /*5430*/  HMMA.16816.F32 R8, R132.reuse, R140, R8 ;  /* 0x0000008c8408723c */ /* 0x042fec0000001808 */
        /* <DEDUP_REMOVED lines=40> */
[----:B------:R-:W-:Y:S05]  /*56c0*/  IADD3 R140, R192, R145, RZ ;  /* 0x00000091c08c7210 */ /* 0x000fea0007ffe0ff */
        /* <DEDUP_REMOVED lines=8> */
[----:B------:R-:W-:Y:S04]  /*5750*/  FADD.FTZ R5, -R144, R5 ;  /* 0x0000000590057221 */ /* 0x000fe80000010100 */
[----:B------:R-:W-:Y:S01]  /*5760*/  FMUL.FTZ R4, R2, R4 ;  /* 0x0000000402047220 */ /* 0x000fe20000410000 */
[----:B------:R-:W-:Y:S01]  /*5770*/  FMUL.FTZ R5, R100, R5 ;  /* 0x0000000564057220 */ /* 0x000fe20000410000 */
[----:B------:R2:W5:Y:S02]  /*5780*/  LDG.E R2, desc[UR40][R148.64+0x100] ;  /* 0x0001002894027981 */ /* 0x000564000c1e1900 */
[----:B------:R-:W-:Y:S01]  /*5790*/  FMUL.FTZ R147, R4, R0 ;  /* 0x0000000004937220 */ /* 0x000fe20000410000 */
[----:B------:R-:W-:Y:S01]  /*57a0*/  MOV R4, R3 ;  /* 0x0000000300047202 */ /* 0x000fe20000000f00 */
[----:B------:R2:W5:Y:S04]  /*57b0*/  LDL.LU R100, [R1+0x124] ;  /* 0x0001240001647983 */ /* 0x0005680000300800 */
[----:B------:R-:W3:Y:S01]  /*57c0*/  LDG.E R3, desc[UR40][R148.64+0x20] ;  /* 0x0000202894037981 */ /* 0x000ee2000c1e1900 */
[----:B------:R-:W-:Y:S02]  /*57d0*/  FFMA.FTZ R4, -R4, R4, 1 ;  /* 0x3f80000004047423 */ /* 0x000fe40000010104 */
[----:B------:R-:W-:Y:S01]  /*57e0*/  FADD.FTZ R16, -R144, R16 ;  /* 0x0000001090107221 */ /* 0x000fe20000010100 */
[----:B------:R2:W5:Y:S01]  /*57f0*/  LDG.E R0, desc[UR40][R148.64+0x120] ;  /* 0x0001202894007981 */ /* 0x000562000c1e1900 */
[----:B------:R-:W-:Y:S01]  /*5800*/  FMUL.FTZ R4, R4, UR17 ;  /* 0x0000001104047c20 */ /* 0x000fe20008410000 */
[-C--:B-1----:R-:W-:Y:S06]  /*5810*/  HMMA.16816.F32 R20, R132, R136.reuse, R20 ;  /* 0x000000888414723c */ /* 0x082fec0000001814 */
[C---:B------:R-:W-:Y:S06]  /*5820*/  HMMA.16816.F32 R24, R140.reuse, R136, R24 ;  /* 0x000000888c18723c */ /* 0x040fec0000001818 */
[-C--:B------:R-:W-:Y:S06]  /*5830*/  HMMA.16816.F32 R28, R140, R138.reuse, R28 ;  /* 0x0000008a8c1c723c */ /* 0x080fec000000181c */
[C---:B------:R-:W-:Y:S01]  /*5840*/  HMMA.16816.F32 R32, R132.reuse, R138, R32 ;  /* 0x0000008a8420723c */ /* 0x040fe20000001820 */
[----:B------:R-:W1:Y:S05]  /*5850*/  LDSM.16.M88.4 R136, [R189+0x5000] ;  /* 0x00500000bd88783b */ /* 0x000e6a0000000200 */
[C---:B------:R-:W-:Y:S11]  /*5860*/  FADD.FTZ R20, -R144.reuse, R20 ;  /* 0x0000001490147221 */ /* 0x040ff60000010100 */
[----:B------:R-:W-:Y:S07]  /*5870*/  @!UPT UIADD3 URZ, URZ, URZ, URZ ;  /* 0x0000003f3f3ff290 */ /* 0x000fee000fffe03f */
[C---:B------:R-:W-:Y:S01]  /*5880*/  FADD.FTZ R32, -R144.reuse, R32 ;  /* 0x0000002090207221 */ /* 0x040fe20000010100 */
[C---:B------:R-:W-:Y:S01]  /*5890*/  FADD.FTZ R33, -R144.reuse, R33 ;  /* 0x0000002190217221 */ /* 0x040fe20000010100 */
        /* <DEDUP_REMOVED lines=10> */
[----:B------:R-:W-:Y:S01]  /*5940*/  FMUL.FTZ R132, R5, R4 ;  /* 0x0000000405847220 */ /* 0x000fe20000410000 */
[C---:B------:R-:W-:Y:S03]  /*5950*/  FADD.FTZ R4, -R144.reuse, R17 ;  /* 0x0000001190047221 */ /* 0x040fe60000010100 */
[----:B------:R-:W-:Y:S01]  /*5960*/  FMUL.FTZ R17, R99, R16 ;  /* 0x0000001063117220 */ /* 0x000fe20000410000 */
[----:B------:R-:W-:Y:S01]  /*5970*/  FMUL.FTZ R133, R97, R20 ;  /* 0x0000001461857220 */ /* 0x000fe20000410000 */
[----:B------:R2:W5:Y:S01]  /*5980*/  LDL.LU R99, [R1+0x120] ;  /* 0x0001200001637983 */ /* 0x0005620000300800 */
[----:B------:R-:W-:Y:S01]  /*5990*/  FADD.FTZ R134, -R144, R21 ;  /* 0x0000001590867221 */ /* 0x000fe20000010100 */
[----:B------:R-:W-:Y:S01]  /*59a0*/  FMUL.FTZ R21, R98, R4 ;  /* 0x0000000462157220 */ /* 0x000fe20000410000 */
[----:B------:R-:W-:Y:S01]  /*59b0*/  FFMA.FTZ R4, -R95, R95, 1 ;  /* 0x3f8000005f047423 */ /* 0x000fe2000001015f */
[----:B------:R2:W5:Y:S01]  /*59c0*/  LDL.LU R98, [R1+0x11c] ;  /* 0x00011c0001627983 */ /* 0x0005620000300800 */
[----:B------:R-:W-:Y:S01]  /*59d0*/  FMUL.FTZ R134, R96, R134 ;  /* 0x0000008660867220 */ /* 0x000fe20000410000 */
[----:B------:R-:W-:Y:S01]  /*59e0*/  FFMA.FTZ R16, -R94, R94, 1 ;  /* 0x3f8000005e107423 */ /* 0x000fe2000001015e */
[----:B------:R-:W-:Y:S01]  /*59f0*/  FFMA.FTZ R20, -R93, R93, 1 ;  /* 0x3f8000005d147423 */ /* 0x000fe2000001015d */
[----:B------:R2:W5:Y:S01]  /*5a00*/  LDL.LU R97, [R1+0x118] ;  /* 0x0001180001617983 */ /* 0x0005620000300800 */
[----:B------:R-:W-:Y:S01]  /*5a10*/  FFMA.FTZ R5, -R92, R92, 1 ;  /* 0x3f8000005c057423 */ /* 0x000fe2000001015c */
[----:B------:R-:W-:Y:S01]  /*5a20*/  FMUL.FTZ R52, R79, R52 ;  /* 0x000000344f347220 */ /* 0x000fe20000410000 */
[----:B------:R-:W-:Y:S01]  /*5a30*/  FADD.FTZ R53, -R144, R53 ;  /* 0x0000003590357221 */ /* 0x000fe20000010100 */
[----:B------:R2:W5:Y:S01]  /*5a40*/  LDL.LU R96, [R1+0x114] ;  /* 0x0001140001607983 */ /* 0x0005620000300800 */
[----:B------:R-:W-:Y:S01]  /*5a50*/  FMUL.FTZ R4, R4, UR17 ;  /* 0x0000001104047c20 */ /* 0x000fe20008410000 */
[----:B------:R-:W-:Y:S01]  /*5a60*/  FMUL.FTZ R20, R20, UR17 ;  /* 0x0000001114147c20 */ /* 0x000fe20008410000 */
[----:B------:R-:W-:Y:S01]  /*5a70*/  FMUL.FTZ R53, R78, R53 ;  /* 0x000000354e357220 */ /* 0x000fe20000410000 */
[----:B------:R2:W5:Y:S01]  /*5a80*/  LDL.LU R95, [R1+0x110] ;  /* 0x00011000015f7983 */ /* 0x0005620000300800 */
[----:B------:R-:W-:Y:S01]  /*5a90*/  FMUL.FTZ R4, R17, R4 ;  /* 0x0000000411047220 */ /* 0x000fe20000410000 */
[----:B------:R-:W-:Y:S01]  /*5aa0*/  FMUL.FTZ R20, R133, R20 ;  /* 0x0000001485147220 */ /* 0x000fe20000410000 */
[----:B------:R-:W-:Y:S01]  /*5ab0*/  FFMA.FTZ R133, -R89, R89, 1 ;  /* 0x3f80000059857423 */ /* 0x000fe20000010159 */
[----:B------:R2:W5:Y:S01]  /*5ac0*/  LDL.LU R94, [R1+0x10c] ;  /* 0x00010c00015e7983 */ /* 0x0005620000300800 */
[----:B------:R-:W-:Y:S01]  /*5ad0*/  FMUL.FTZ R16, R16, UR17 ;  /* 0x0000001110107c20 */ /* 0x000fe20008410000 */
[----:B------:R-:W-:Y:S01]  /*5ae0*/  F2FP.F16.F32.PACK_AB R17, R132, R147 ;  /* 0x000000938411723e */ /* 0x000fe200000000ff */
[----:B------:R-:W-:Y:S01]  /*5af0*/  FFMA.FTZ R132, -R88, R88, 1 ;  /* 0x3f80000058847423 */ /* 0x000fe20000010158 */
[----:B------:R2:W5:Y:S01]  /*5b00*/  LDL.LU R93, [R1+0x108] ;  /* 0x00010800015d7983 */ /* 0x0005620000300800 */
[----:B------:R-:W-:Y:S01]  /*5b10*/  FMUL.FTZ R5, R5, UR17 ;  /* 0x0000001105057c20 */ /* 0x000fe20008410000 */
[----:B------:R-:W-:Y:S01]  /*5b20*/  FMUL.FTZ R16, R21, R16 ;  /* 0x0000001015107220 */ /* 0x000fe20000410000 */
[----:B------:R-:W-:Y:S01]  /*5b30*/  FADD.FTZ R21, -R144, R37 ;  /* 0x0000002590157221 */ /* 0x000fe20000010100 */
[----:B------:R2:W5:Y:S01]  /*5b40*/  LDL.LU R92, [R1+0x104] ;  /* 0x00010400015c7983 */ /* 0x0005620000300800 */
[----:B------:R-:W-:Y:S01]  /*5b50*/  FMUL.FTZ R5, R134, R5 ;  /* 0x0000000586057220 */ /* 0x000fe20000410000 */
[----:B------:R-:W-:Y:S01]  /*5b60*/  FMUL.FTZ R133, R133, UR17 ;  /* 0x0000001185857c20 */ /* 0x000fe20008410000 */
[----:B------:R-:W-:Y:S01]  /*5b70*/  F2FP.F16.F32.PACK_AB R16, R16, R4 ;  /* 0x000000041010723e */ /* 0x000fe200000000ff */
[----:B------:R-:W-:Y:S01]  /*5b80*/  FMUL.FTZ R4, R91, R32 ;  /* 0x000000205b047220 */ /* 0x000fe20000410000 */
[----:B------:R-:W-:Y:S01]  /*5b90*/  FMUL.FTZ R21, R86, R21 ;  /* 0x0000001556157220 */ /* 0x000fe20000410000 */
[----:B------:R2:W5:Y:S01]  /*5ba0*/  LDL.LU R91, [R1+0x100] ;  /* 0x00010000015b7983 */ /* 0x0005620000300800 */
[----:B------:R-:W-:Y:S01]  /*5bb0*/  F2FP.F16.F32.PACK_AB R134, R5, R20 ;  /* 0x000000140586723e */ /* 0x000fe200000000ff */
[----:B------:R-:W-:Y:S01]  /*5bc0*/  FMUL.FTZ R5, R90, R33 ;  /* 0x000000215a057220 */ /* 0x000fe20000410000 */
[----:B------:R-:W-:Y:S01]  /*5bd0*/  FFMA.FTZ R37, -R85, R85, 1 ;  /* 0x3f80000055257423 */ /* 0x000fe20000010155 */
[----:B------:R2:W5:Y:S01]  /*5be0*/  LDL.LU R90, [R1+0xfc] ;  /* 0x0000fc00015a7983 */ /* 0x0005620000300800 */
[----:B------:R-:W-:Y:S01]  /*5bf0*/  FFMA.FTZ R33, -R81, R81, 1 ;  /* 0x3f80000051217423 */ /* 0x000fe20000010151 */
[----:B------:R-:W-:Y:S01]  /*5c00*/  FFMA.FTZ R32, -R80, R80, 1 ;  /* 0x3f80000050207423 */ /* 0x000fe20000010150 */
[----:B------:R-:W-:Y:S01]  /*5c10*/  FADD.FTZ R20, -R144, R36 ;  /* 0x0000002490147221 */ /* 0x000fe20000010100 */
[----:B------:R2:W5:Y:S01]  /*5c20*/  LDL.LU R89, [R1+0xf8] ;  /* 0x0000f80001597983 */ /* 0x0005620000300800 */
[----:B------:R-:W-:Y:S01]  /*5c30*/  FFMA.FTZ R36, -R84, R84, 1 ;  /* 0x3f80000054247423 */ /* 0x000fe20000010154 */
[----:B------:R-:W-:Y:S01]  /*5c40*/  FMUL.FTZ R133, R4, R133 ;  /* 0x0000008504857220 */ /* 0x000fe20000410000 */
[----:B------:R-:W-:Y:S01]  /*5c50*/  FMUL.FTZ R20, R87, R20 ;  /* 0x0000001457147220 */ /* 0x000fe20000410000 */
[----:B------:R2:W5:Y:S01]  /*5c60*/  LDL.LU R88, [R1+0xf4] ;  /* 0x0000f40001587983 */ /* 0x0005620000300800 */
[C---:B------:R-:W-:Y:S01]  /*5c70*/  FADD.FTZ R4, -R144.reuse, R48 ;  /* 0x0000003090047221 */ /* 0x040fe20000010100 */
[----:B------:R-:W-:Y:S01]  /*5c80*/  FADD.FTZ R48, -R144, R64 ;  /* 0x0000004090307221 */ /* 0x000fe20000010100 */
[----:B------:R-:W-:Y:S01]  /*5c90*/  FMUL.FTZ R36, R36, UR17 ;  /* 0x0000001124247c20 */ /* 0x000fe20008410000 */
[----:B------:R2:W5:Y:S01]  /*5ca0*/  LDL.LU R87, [R1+0xf0] ;  /* 0x0000f00001577983 */ /* 0x0005620000300800 */
[----:B------:R-:W-:Y:S01]  /*5cb0*/  FMUL.FTZ R4, R83, R4 ;  /* 0x0000000453047220 */ /* 0x000fe20000410000 */
[----:B------:R-:W-:Y:S01]  /*5cc0*/  FMUL.FTZ R48, R77, R48 ;  /* 0x000000304d307220 */ /* 0x000fe20000410000 */
[----:B------:R-:W-:Y:S01]  /*5cd0*/  FMUL.FTZ R36, R21, R36 ;  /* 0x0000002415247220 */ /* 0x000fe20000410000 */
[----:B------:R2:W5:Y:S01]  /*5ce0*/  LDL.LU R86, [R1+0xec] ;  /* 0x0000ec0001567983 */ /* 0x0005620000300800 */
[----:B------:R-:W-:Y:S01]  /*5cf0*/  FFMA.FTZ R21, -R75, R75, 1 ;  /* 0x3f8000004b157423 */ /* 0x000fe2000001014b */
[----:B------:R-:W-:Y:S01]  /*5d00*/  FMUL.FTZ R37, R37, UR17 ;  /* 0x0000001125257c20 */ /* 0x000fe20008410000 */
[----:B------:R-:W-:Y:S01]  /*5d10*/  FMUL.FTZ R33, R33, UR17 ;  /* 0x0000001121217c20 */ /* 0x000fe20008410000 */
[----:B------:R2:W5:Y:S01]  /*5d20*/  LDL.LU R85, [R1+0xe8] ;  /* 0x0000e80001557983 */ /* 0x0005620000300800 */
[----:B------:R-:W-:Y:S01]  /*5d30*/  FMUL.FTZ R132, R132, UR17 ;  /* 0x0000001184847c20 */ /* 0x000fe20008410000 */
[----:B------:R-:W-:Y:S01]  /*5d40*/  FMUL.FTZ R37, R20, R37 ;  /* 0x0000002514257220 */ /* 0x000fe20000410000 */
[----:B------:R-:W-:Y:S01]  /*5d50*/  FFMA.FTZ R20, -R74, R74, 1 ;  /* 0x3f8000004a147423 */ /* 0x000fe2000001014a */
[----:B------:R2:W5:Y:S01]  /*5d60*/  LDL.LU R84, [R1+0xe4] ;  /* 0x0000e40001547983 */ /* 0x0005620000300800 */
[----:B------:R-:W-:Y:S01]  /*5d70*/  FMUL.FTZ R132, R5, R132 ;  /* 0x0000008405847220 */ /* 0x000fe20000410000 */
[C---:B------:R-:W-:Y:S01]  /*5d80*/  FADD.FTZ R5, -R144.reuse, R49 ;  /* 0x0000003190057221 */ /* 0x040fe20000010100 */
[----:B------:R-:W-:Y:S01]  /*5d90*/  FADD.FTZ R49, -R144, R65 ;  /* 0x0000004190317221 */ /* 0x000fe20000010100 */
[----:B------:R2:W5:Y:S01]  /*5da0*/  LDL.LU R83, [R1+0xe0] ;  /* 0x0000e00001537983 */ /* 0x0005620000300800 */
[----:B------:R-:W-:Y:S01]  /*5db0*/  FMUL.FTZ R32, R32, UR17 ;  /* 0x0000001120207c20 */ /* 0x000fe20008410000 */
[----:B------:R-:W-:Y:S01]  /*5dc0*/  FMUL.FTZ R5, R82, R5 ;  /* 0x0000000552057220 */ /* 0x000fe20000410000 */
[----:B------:R-:W-:Y:S01]  /*5dd0*/  FMUL.FTZ R49, R76, R49 ;  /* 0x000000314c317220 */ /* 0x000fe20000410000 */
[----:B------:R2:W5:Y:S01]  /*5de0*/  LDL.LU R82, [R1+0xdc] ;  /* 0x0000dc0001527983 */ /* 0x0005620000300800 */
[----:B------:R-:W-:Y:S01]  /*5df0*/  FMUL.FTZ R33, R4, R33 ;  /* 0x0000002104217220 */ /* 0x000fe20000410000 */
[----:B------:R-:W-:Y:S01]  /*5e00*/  FFMA.FTZ R4, -R72, R72, 1 ;  /* 0x3f80000048047423 */ /* 0x000fe20000010148 */
        /* <DEDUP_REMOVED lines=14> */
[----:B------:R-:W-:Y:S02]  /*5ef0*/  F2FP.F16.F32.PACK_AB R132, R132, R133 ;  /* 0x000000858484723e */ /* 0x000fe400000000ff */
[----:B------:R-:W-:Y:S01]  /*5f00*/  FMUL.FTZ R4, R49, R4 ;  /* 0x0000000431047220 */ /* 0x000fe20000410000 */
[----:B------:R2:W5:Y:S01]  /*5f10*/  LDL.LU R77, [R1+0xc8] ;  /* 0x0000c800014d7983 */ /* 0x0005620000300800 */
[----:B------:R-:W-:Y:S02]  /*5f20*/  F2FP.F16.F32.PACK_AB R49, R36, R37 ;  /* 0x000000252431723e */ /* 0x000fe400000000ff */
[----:B------:R-:W-:Y:S01]  /*5f30*/  F2FP.F16.F32.PACK_AB R37, R20, R21 ;  /* 0x000000151425723e */ /* 0x000fe200000000ff */
[----:B------:R2:W5:Y:S01]  /*5f40*/  LDL.LU R76, [R1+0xc4] ;  /* 0x0000c400014c7983 */ /* 0x0005620000300800 */
[----:B------:R-:W-:Y:S01]  /*5f50*/  FFMA.FTZ R20, -R71, R71, 1 ;  /* 0x3f80000047147423 */ /* 0x000fe20000010147 */
[----:B------:R-:W-:Y:S01]  /*5f60*/  FFMA.FTZ R21, -R70, R70, 1 ;  /* 0x3f80000046157423 */ /* 0x000fe20000010146 */
[----:B------:R-:W-:Y:S01]  /*5f70*/  F2FP.F16.F32.PACK_AB R36, R4, R5 ;  /* 0x000000050424723e */ /* 0x000fe200000000ff */
[----:B------:R2:W5:Y:S01]  /*5f80*/  LDL.LU R75, [R1+0xc0] ;  /* 0x0000c000014b7983 */ /* 0x0005620000300800 */
[----:B------:R-:W-:Y:S01]  /*5f90*/  FMUL.FTZ R20, R20, UR17 ;  /* 0x0000001114147c20 */ /* 0x000fe20008410000 */
[----:B------:R-:W-:Y:S02]  /*5fa0*/  FMUL.FTZ R21, R21, UR17 ;  /* 0x0000001115157c20 */ /* 0x000fe40008410000 */
        /* <DEDUP_REMOVED lines=12> */
[----:B------:R-:W3:Y:S01]  /*6070*/  LDL.LU.64 R136, [R1+0x28] ;  /* 0x0000280001887983 */ /* 0x000ee20000300a00 */
[----:B------:R-:W1:Y:S01]  /*6080*/  LDC.64 R6, c[0x0][0x240] ;  /* 0x00009000ff067b82 */ /* 0x000e620000000a00 */
[----:B------:R-:W-:Y:S02]  /*6090*/  ULOP3.LUT UR5, UR16, 0x1, URZ, 0xc0, !UPT ;  /* 0x0000000110057892 */ /* 0x000fe4000f8ec03f */
[----:B------:R-:W4:Y:S02]  /*60a0*/  LDL.LU R64, [R1+0x38] ;  /* 0x0000380001407983 */ /* 0x000f240000300800 */
[----:B------:R-:W-:Y:S04]  /*60b0*/  UISETP.NE.U32.AND UP0, UPT, UR5, 0x1, UPT ;  /* 0x000000010500788c */ /* 0x000fe8000bf05070 */
[----:B------:R-:W-:Y:S06]  /*60c0*/  USEL UR5, UR34, 0x4000, !UP0 ;  /* 0x0000400022057887 */ /* 0x000fec000c000000 */
[----:B------:R-:W-:Y:S01]  /*60d0*/  IADD3 R191, R191, UR5, RZ ;  /* 0x00000005bfbf7c10 */ /* 0x000fe2000fffe0ff */
[----:B----4-:R-:W-:Y:S01]  /*60e0*/  VIADD R64, R64, UR5 ;  /* 0x0000000540407c36 */ /* 0x010fe20008000000 */
[C---:B-1----:R-:W-:Y:S01]  /*60f0*/  SHF.L.U64.HI R7, R6.reuse, 0x6, R7 ;  /* 0x0000000606077819 */ /* 0x042fe20000010207 */
[C---:B------:R-:W-:Y:S02]  /*6100*/  IMAD.U32 R4, R6.reuse, -0x80, RZ ;  /* 0xffffff8006047824 */ /* 0x040fe400078e00ff */
[----:B------:R-:W-:Y:S03]  /*6110*/  IMAD.SHL.U32 R6, R6, 0x40, RZ ;  /* 0x0000004006067824 */ /* 0x000fe600078e00ff */
[C---:B---3--:R-:W-:Y:S04]  /*6120*/  LEA R5, P1, R4.reuse, R136, 0x1 ;  /* 0x0000008804057211 */ /* 0x048fe800078208ff */
[----:B------:R-:W-:Y:S01]  /*6130*/  LEA.HI.X.SX32 R4, R4, R137, 0x1, P1 ;  /* 0x0000008904047211 */ /* 0x000fe200008f0eff */
[----:B------:R-:W-:Y:S03]  /*6140*/  IMAD.MOV.U32 R52, RZ, RZ, R5 ;  /* 0x000000ffff347224 */ /* 0x000fe600078e0005 */
[----:B------:R-:W-:Y:S02]  /*6150*/  MOV R53, R4 ;  /* 0x0000000400357202 */ /* 0x000fe40000000f00 */
[-C--:B------:R-:W-:Y:S03]  /*6160*/  IADD3 R4, P1, R52, R6.reuse, RZ ;  /* 0x0000000634047210 */ /* 0x080fe60007f3e0ff */
[----:B------:R-:W-:Y:S01]  /*6170*/  @!PT LDS RZ, [RZ] ;  /* 0x00000000fffff984 */ /* 0x000fe20000000800 */
[----:B------:R-:W-:Y:S01]  /*6180*/  @!PT LDS RZ, [RZ] ;  /* 0x00000000fffff984 */ /* 0x000fe20000000800 */
[----:B------:R-:W-:Y:S01]  /*6190*/  @!PT LDS RZ, [RZ] ;  /* 0x00000000fffff984 */ /* 0x000fe20000000800 */
[----:B------:R-:W-:Y:S02]  /*61a0*/  LDGSTS.E.BYPASS.LTC128B.128 [R64], desc[UR40][R52.64] ;  /* 0x0000000034407fae */ /* 0x000fe4000b901d68 */
[--C-:B------:R-:W-:Y:S02]  /*61b0*/  IMAD.X R5, R53, 0x1, R7.reuse, P1 ;  /* 0x0000000135057824 */ /* 0x100fe400008e0607 */
[----:B------:R1:W-:Y:S04]  /*61c0*/  STL.64 [R1+0x28], R52 ;  /* 0x0000283401007387 */ /* 0x0003e80000100a00 */
[----:B------:R3:W-:Y:S04]  /*61d0*/  LDGSTS.E.BYPASS.LTC128B.128 [R64+0x1000], desc[UR40][R4.64] ;  /* 0x0100000004407fae */ /* 0x0007e8000b901d68 */
[----:B------:R1:W-:Y:S01]  /*61e0*/  STL [R1+0x38], R64 ;  /* 0x0000384001007387 */ /* 0x0003e20000100800 */
[-C--:B---3--:R-:W-:Y:S04]  /*61f0*/  IADD3 R4, P1, R4, R6.reuse, RZ ;  /* 0x0000000604047210 */ /* 0x088fe80007f3e0ff */
[----:B------:R-:W-:Y:S02]  /*6200*/  IADD3.X R5, R5, R7, RZ, P1, !PT ;  /* 0x0000000705057210 */ /* 0x000fe40000ffe4ff */
[----:B------:R-:W-:Y:S03]  /*6210*/  IADD3 R6, P1, R4, R6, RZ ;  /* 0x0000000604067210 */ /* 0x000fe60007f3e0ff */
[----:B------:R1:W-:Y:S02]  /*6220*/  LDGSTS.E.BYPASS.LTC128B.128 [R64+0x2000], desc[UR40][R4.64] ;  /* 0x0200000004407fae */ /* 0x0003e4000b901d68 */
[----:B------:R-:W-:Y:S05]  /*6230*/  IMAD.X R7, R5, 0x1, R7, P1 ;  /* 0x0000000105077824 */ /* 0x000fea00008e0607 */
[----:B------:R1:W-:Y:S04]  /*6240*/  LDGSTS.E.BYPASS.LTC128B.128 [R64+0x3000], desc[UR40][R6.64] ;  /* 0x0300000006407fae */ /* 0x0003e8000b901d68 */
[----:B------:R-:W0:Y:S02]  /*6250*/  LDGDEPBAR ;  /* 0x00000000000079af */ /* 0x000e240000000000 */
.L_x_994:
[----:B-1----:R-:W3:Y:S01]  /*6260*/  LDL.LU R53, [R1+0x4] ;  /* 0x0000040001357983 */ /* 0x002ee20000300800 */
[C---:B-----5:R-:W-:Y:S01]  /*6270*/  FADD.FTZ R10, -R0.reuse, R10 ;  /* 0x0000000a000a7221 */ /* 0x060fe20000010100 */
[----:B------:R-:W-:Y:S01]  /*6280*/  FADD.FTZ R11, -R0, R11 ;  /* 0x0000000b000b7221 */ /* 0x000fe20000010100 */
[----:B------:R-:W-:Y:S01]  /*6290*/  FFMA.FTZ R7, -R181, R181, 1 ;  /* 0x3f800000b5077423 */ /* 0x000fe200000101b5 */
[----:B------:R-:W4:Y:S01]  /*62a0*/  LDL.LU R52, [R1] ;  /* 0x0000000001347983 */ /* 0x000f220000300800 */
[C---:B------:R-:W-:Y:S01]  /*62b0*/  FADD.FTZ R19, -R3.reuse, R19 ;  /* 0x0000001303137221 */ /* 0x040fe20000010100 */
[----:B------:R-:W-:Y:S01]  /*62c0*/  FADD.FTZ R18, -R3, R18 ;  /* 0x0000001203127221 */ /* 0x000fe20000010100 */
[----:B------:R-:W-:Y:S01]  /*62d0*/  FFMA.FTZ R6, -R180, R180, 1 ;  /* 0x3f800000b4067423 */ /* 0x000fe200000101b4 */
[----:B------:R-:W2:Y:S01]  /*62e0*/  LDL R137, [R1+0x8] ;  /* 0x0000080001897983 */ /* 0x000ea20000100800 */
[----:B------:R-:W-:Y:S01]  /*62f0*/  FFMA.FTZ R5, -R169, R169, 1 ;  /* 0x3f800000a9057423 */ /* 0x000fe200000101a9 */
[----:B------:R-:W-:Y:S01]  /*6300*/  FADD.FTZ R22, -R3, R22 ;  /* 0x0000001603167221 */ /* 0x000fe20000010100 */
[----:B------:R-:W-:Y:S01]  /*6310*/  FFMA.FTZ R4, -R168, R168, 1 ;  /* 0x3f800000a8047423 */ /* 0x000fe200000101a8 */
[----:B------:R-:W2:Y:S01]  /*6320*/  LDL R136, [R1+0x14] ;  /* 0x0000140001887983 */ /* 0x000ea20000100800 */
[----:B------:R-:W-:Y:S01]  /*6330*/  FMUL.FTZ R19, R231, R19 ;  /* 0x00000013e7137220 */ /* 0x000fe20000410000 */
[----:B------:R-:W-:Y:S01]  /*6340*/  FMUL.FTZ R18, R232, R18 ;  /* 0x00000012e8127220 */ /* 0x000fe20000410000 */
[----:B------:R-:W-:Y:S01]  /*6350*/  FADD.FTZ R23, -R3, R23 ;  /* 0x0000001703177221 */ /* 0x000fe20000010100 */
[----:B------:R-:W2:Y:S01]  /*6360*/  LDL R135, [R1+0x24] ;  /* 0x0000240001877983 */ /* 0x000ea20000100800 */
[----:B------:R-:W-:Y:S01]  /*6370*/  FMUL.FTZ R22, R222, R22 ;  /* 0x00000016de167220 */ /* 0x000fe20000410000 */
[----:B------:R-:W-:Y:S01]  /*6380*/  FMUL.FTZ R20, R33, R20 ;  /* 0x0000001421147220 */ /* 0x000fe20000410000 */
[----:B------:R-:W-:Y:S01]  /*6390*/  FMUL.FTZ R23, R221, R23 ;  /* 0x00000017dd177220 */ /* 0x000fe20000410000 */
[----:B------:R-:W2:Y:S01]  /*63a0*/  LDL R133, [R1+0x20] ;  /* 0x0000200001857983 */ /* 0x000ea20000100800 */
[C---:B------:R-:W-:Y:S01]  /*63b0*/  FADD.FTZ R38, -R3.reuse, R38 ;  /* 0x0000002603267221 */ /* 0x040fe20000010100 */
[C---:B------:R-:W-:Y:S01]  /*63c0*/  FADD.FTZ R39, -R3.reuse, R39 ;  /* 0x0000002703277221 */ /* 0x040fe20000010100 */
[----:B------:R-:W-:Y:S01]  /*63d0*/  FADD.FTZ R50, -R3, R50 ;  /* 0x0000003203327221 */ /* 0x000fe20000010100 */
[----:B------:R-:W2:Y:S01]  /*63e0*/  LDL R65, [R1+0xc] ;  /* 0x00000c0001417983 */ /* 0x000ea20000100800 */
[----:B------:R-:W-:Y:S01]  /*63f0*/  FMUL.FTZ R38, R206, R38 ;  /* 0x00000026ce267220 */ /* 0x000fe20000410000 */
[----:B------:R-:W-:Y:S01]  /*6400*/  FMUL.FTZ R39, R205, R39 ;  /* 0x00000027cd277220 */ /* 0x000fe20000410000 */
[C---:B------:R-:W-:Y:S01]  /*6410*/  FADD.FTZ R51, -R3.reuse, R51 ;  /* 0x0000003303337221 */ /* 0x040fe20000010100 */
[----:B------:R-:W2:Y:S01]  /*6420*/  LDL R64, [R1+0x10] ;  /* 0x0000100001407983 */ /* 0x000ea20000100800 */
        /* <DEDUP_REMOVED lines=8> */
[----:B------:R-:W-:Y:S01]  /*64b0*/  FFMA.FTZ R3, -R150, R150, 1 ;  /* 0x3f80000096037423 */ /* 0x000fe20000010196 */
[----:B------:R-:W-:Y:S01]  /*64c0*/  FMUL.FTZ R67, R162, R67 ;  /* 0x00000043a2437220 */ /* 0x000fe20000410000 */
[----:B------:R-:W-:Y:S01]  /*64d0*/  FMUL.FTZ R55, R170, R55 ;  /* 0x00000037aa377220 */ /* 0x000fe20000410000 */
[----:B------:R-:W-:Y:S01]  /*64e0*/  FMUL.FTZ R66, R165, R66 ;  /* 0x00000042a5427220 */ /* 0x000fe20000410000 */
[----:B------:R-:W-:Y:S01]  /*64f0*/  FMUL.FTZ R3, R3, UR17 ;  /* 0x0000001103037c20 */ /* 0x000fe20008410000 */
[C---:B------:R-:W-:Y:S01]  /*6500*/  FADD.FTZ R13, -R2.reuse, R13 ;  /* 0x0000000d020d7221 */ /* 0x040fe20000010100 */
[----:B------:R-:W-:Y:S01]  /*6510*/  FMUL.FTZ R35, R211, R35 ;  /* 0x00000023d3237220 */ /* 0x000fe20000410000 */
[C---:B------:R-:W-:Y:S01]  /*6520*/  FADD.FTZ R8, -R2.reuse, R8 ;  /* 0x0000000802087221 */ /* 0x040fe20000010100 */
[C---:B------:R-:W-:Y:S01]  /*6530*/  FADD.FTZ R9, -R2.reuse, R9 ;  /* 0x0000000902097221 */ /* 0x040fe20000010100 */
[----:B------:R-:W-:Y:S01]  /*6540*/  FMUL.FTZ R13, R243, R13 ;  /* 0x0000000df30d7220 */ /* 0x000fe20000410000 */
[----:B------:R-:W-:Y:S01]  /*6550*/  FADD.FTZ R29, -R2, R29 ;  /* 0x0000001d021d7221 */ /* 0x000fe20000010100 */
[----:B------:R-:W-:Y:S01]  /*6560*/  FMUL.FTZ R8, R248, R8 ;  /* 0x00000008f8087220 */ /* 0x000fe20000410000 */
[----:B------:R-:W-:Y:S01]  /*6570*/  FMUL.FTZ R9, R247, R9 ;  /* 0x00000009f7097220 */ /* 0x000fe20000410000 */
[----:B------:R-:W-:Y:S01]  /*6580*/  FMUL.FTZ R54, R171, R54 ;  /* 0x00000036ab367220 */ /* 0x000fe20000410000 */
[----:B------:R-:W-:Y:S01]  /*6590*/  FMUL.FTZ R29, R235, R29 ;  /* 0x0000001deb1d7220 */ /* 0x000fe20000410000 */
[----:B------:R-:W-:Y:S01]  /*65a0*/  FADD.FTZ R12, -R2, R12 ;  /* 0x0000000c020c7221 */ /* 0x000fe20000010100 */
[----:B------:R-:W-:Y:S01]  /*65b0*/  FMUL.FTZ R34, R212, R34 ;  /* 0x00000022d4227220 */ /* 0x000fe20000410000 */
[C---:B------:R-:W-:Y:S01]  /*65c0*/  FADD.FTZ R25, -R2.reuse, R25 ;  /* 0x0000001902197221 */ /* 0x040fe20000010100 */
[----:B------:R-:W-:Y:S01]  /*65d0*/  FADD.FTZ R28, -R2, R28 ;  /* 0x0000001c021c7221 */ /* 0x000fe20000010100 */
[----:B------:R-:W-:Y:S01]  /*65e0*/  FMUL.FTZ R12, R244, R12 ;  /* 0x0000000cf40c7220 */ /* 0x000fe20000410000 */
[----:B------:R-:W-:Y:S01]  /*65f0*/  FADD.FTZ R41, -R2, R41 ;  /* 0x0000002902297221 */ /* 0x000fe20000010100 */
[----:B------:R-:W-:Y:S01]  /*6600*/  FMUL.FTZ R25, R239, R25 ;  /* 0x00000019ef197220 */ /* 0x000fe20000410000 */
[----:B------:R-:W-:Y:S01]  /*6610*/  FMUL.FTZ R28, R236, R28 ;  /* 0x0000001cec1c7220 */ /* 0x000fe20000410000 */
[C---:B------:R-:W-:Y:S01]  /*6620*/  FADD.FTZ R24, -R2.reuse, R24 ;  /* 0x0000001802187221 */ /* 0x040fe20000010100 */
[----:B------:R-:W-:Y:S01]  /*6630*/  FMUL.FTZ R41, R225, R41 ;  /* 0x00000029e1297220 */ /* 0x000fe20000410000 */
[C---:B------:R-:W-:Y:S01]  /*6640*/  FADD.FTZ R40, -R2.reuse, R40 ;  /* 0x0000002802287221 */ /* 0x040fe20000010100 */
[C---:B------:R-:W-:Y:S01]  /*6650*/  FADD.FTZ R44, -R2.reuse, R44 ;  /* 0x0000002c022c7221 */ /* 0x040fe20000010100 */
[C---:B------:R-:W-:Y:S01]  /*6660*/  FADD.FTZ R45, -R2.reuse, R45 ;  /* 0x0000002d022d7221 */ /* 0x040fe20000010100 */
[C---:B------:R-:W-:Y:S01]  /*6670*/  FADD.FTZ R56, -R2.reuse, R56 ;  /* 0x0000003802387221 */ /* 0x040fe20000010100 */
[C---:B------:R-:W-:Y:S01]  /*6680*/  FADD.FTZ R57, -R2.reuse, R57 ;  /* 0x0000003902397221 */ /* 0x040fe20000010100 */
[C---:B------:R-:W-:Y:S01]  /*6690*/  FADD.FTZ R60, -R2.reuse, R60 ;  /* 0x0000003c023c7221 */ /* 0x040fe20000010100 */
[----:B------:R-:W-:Y:S01]  /*66a0*/  FADD.FTZ R61, -R2, R61 ;  /* 0x0000003d023d7221 */ /* 0x000fe20000010100 */
[----:B------:R-:W-:Y:S01]  /*66b0*/  FFMA.FTZ R2, -R160, R160, 1 ;  /* 0x3f800000a0027423 */ /* 0x000fe200000101a0 */
[----:B------:R-:W-:Y:S01]  /*66c0*/  FMUL.FTZ R44, R219, R44 ;  /* 0x0000002cdb2c7220 */ /* 0x000fe20000410000 */
[----:B------:R-:W-:Y:S01]  /*66d0*/  FMUL.FTZ R45, R217, R45 ;  /* 0x0000002dd92d7220 */ /* 0x000fe20000410000 */
        /* <DEDUP_REMOVED lines=21> */
[C---:B------:R-:W-:Y:S01]  /*6830*/  FADD.FTZ R58, -R0.reuse, R58 ;  /* 0x0000003a003a7221 */ /* 0x040fe20000010100 */
[----:B------:R-:W-:Y:S01]  /*6840*/  FMUL.FTZ R31, R245, R31 ;  /* 0x0000001ff51f7220 */ /* 0x000fe20000410000 */
[C---:B------:R-:W-:Y:S01]  /*6850*/  FADD.FTZ R59, -R0.reuse, R59 ;  /* 0x0000003b003b7221 */ /* 0x040fe20000010100 */
[----:B------:R-:W-:Y:S01]  /*6860*/  FADD.FTZ R47, -R0, R47 ;  /* 0x0000002f002f7221 */ /* 0x000fe20000010100 */
[----:B------:R-:W-:Y:S01]  /*6870*/  FMUL.FTZ R58, R234, R58 ;  /* 0x0000003aea3a7220 */ /* 0x000fe20000410000 */
[C---:B------:R-:W-:Y:S01]  /*6880*/  FADD.FTZ R42, -R0.reuse, R42 ;  /* 0x0000002a002a7221 */ /* 0x040fe20000010100 */
[----:B------:R-:W-:Y:S01]  /*6890*/  FMUL.FTZ R59, R233, R59 ;  /* 0x0000003be93b7220 */ /* 0x000fe20000410000 */
[----:B------:R-:W-:Y:S01]  /*68a0*/  FMUL.FTZ R47, R237, R47 ;  /* 0x0000002fed2f7220 */ /* 0x000fe20000410000 */
[----:B------:R-:W-:Y:S01]  /*68b0*/  FADD.FTZ R62, -R0, R62 ;  /* 0x0000003e003e7221 */ /* 0x000fe20000010100 */
[----:B------:R-:W-:Y:S01]  /*68c0*/  FMUL.FTZ R42, R242, R42 ;  /* 0x0000002af22a7220 */ /* 0x000fe20000410000 */
[----:B------:R-:W-:Y:S01]  /*68d0*/  FADD.FTZ R63, -R0, R63 ;  /* 0x0000003f003f7221 */ /* 0x000fe20000010100 */
[----:B------:R-:W-:Y:S01]  /*68e0*/  FFMA.FTZ R0, -R172, R172, 1 ;  /* 0x3f800000ac007423 */ /* 0x000fe200000101ac */
[----:B------:R-:W-:Y:S02]  /*68f0*/  FMUL.FTZ R62, R224, R62 ;  /* 0x0000003ee03e7220 */ /* 0x000fe40000410000 */
[----:B------:R-:W-:Y:S01]  /*6900*/  FMUL.FTZ R63, R223, R63 ;  /* 0x0000003fdf3f7220 */ /* 0x000fe20000410000 */
[----:B------:R-:W-:Y:S01]  /*6910*/  FMUL.FTZ R0, R0, UR17 ;  /* 0x0000001100007c20 */ /* 0x000fe20008410000 */
[----:B---3--:R-:W-:Y:S02]  /*6920*/  FMUL.FTZ R10, R53, R10 ;  /* 0x0000000a350a7220 */ /* 0x008fe40000410000 */
[----:B------:R-:W3:Y:S01]  /*6930*/  LDL R53, [R1+0x1c] ;  /* 0x00001c0001357983 */ /* 0x000ee20000100800 */
[----:B----4-:R-:W-:Y:S03]  /*6940*/  FMUL.FTZ R11, R52, R11 ;  /* 0x0000000b340b7220 */ /* 0x010fe60000410000 */
[----:B------:R-:W4:Y:S04]  /*6950*/  LDL R52, [R1+0x18] ;  /* 0x0000180001347983 */ /* 0x000f280000100800 */
[----:B--2---:R1:W-:Y:S02]  /*6960*/  STS [R137+0x14000], R17 ;  /* 0x0140001189007388 */ /* 0x0043e40000000800 */
[----:B-1----:R-:W-:Y:S01]  /*6970*/  FMUL.FTZ R17, R32, R21 ;  /* 0x0000001520117220 */ /* 0x002fe20000410000 */
[----:B------:R-:W-:Y:S01]  /*6980*/  FMUL.FTZ R21, R7, UR17 ;  /* 0x0000001107157c20 */ /* 0x000fe20008410000 */
[----:B------:R-:W-:Y:S01]  /*6990*/  FMUL.FTZ R7, R6, UR17 ;  /* 0x0000001106077c20 */ /* 0x000fe20008410000 */
[----:B------:R-:W-:Y:S01]  /*69a0*/  FMUL.FTZ R6, R5, UR17 ;  /* 0x0000001105067c20 */ /* 0x000fe20008410000 */
[----:B------:R-:W-:Y:S01]  /*69b0*/  FMUL.FTZ R5, R4, UR17 ;  /* 0x0000001104057c20 */ /* 0x000fe20008410000 */
[----:B------:R-:W-:Y:S01]  /*69c0*/  FMUL.FTZ R18, R18, R21 ;  /* 0x0000001512127220 */ /* 0x000fe20000410000 */
[----:B------:R-:W-:Y:S01]  /*69d0*/  FMUL.FTZ R4, R19, R7 ;  /* 0x0000000713047220 */ /* 0x000fe20000410000 */
[----:B------:R-:W-:Y:S01]  /*69e0*/  FMUL.FTZ R22, R22, R6 ;  /* 0x0000000616167220 */ /* 0x000fe20000410000 */
[----:B------:R-:W-:Y:S01]  /*69f0*/  FFMA.FTZ R7, -R164, R164, 1 ;  /* 0x3f800000a4077423 */ /* 0x000fe200000101a4 */
[----:B------:R-:W-:Y:S01]  /*6a00*/  FFMA.FTZ R6, -R163, R163, 1 ;  /* 0x3f800000a3067423 */ /* 0x000fe200000101a3 */
[----:B------:R-:W-:Y:S01]  /*6a10*/  FMUL.FTZ R23, R23, R5 ;  /* 0x0000000517177220 */ /* 0x000fe20000410000 */
[----:B------:R-:W-:Y:S01]  /*6a20*/  F2FP.F16.F32.PACK_AB R5, R17, R20 ;  /* 0x000000141105723e */ /* 0x000fe200000000ff */
[----:B------:R-:W-:Y:S01]  /*6a30*/  FMUL.FTZ R32, R67, R3 ;  /* 0x0000000343207220 */ /* 0x000fe20000410000 */
[----:B------:R-:W-:Y:S01]  /*6a40*/  F2FP.F16.F32.PACK_AB R4, R4, R18 ;  /* 0x000000120404723e */ /* 0x000fe200000000ff */
[----:B------:R-:W-:Y:S01]  /*6a50*/  FMUL.FTZ R18, R7, UR17 ;  /* 0x0000001107127c20 */ /* 0x000fe20008410000 */
[----:B------:R-:W-:Y:S01]  /*6a60*/  FMUL.FTZ R17, R6, UR17 ;  /* 0x0000001106117c20 */ /* 0x000fe20008410000 */
[----:B------:R-:W-:Y:S01]  /*6a70*/  FFMA.FTZ R7, -R159, R159, 1 ;  /* 0x3f8000009f077423 */ /* 0x000fe2000001019f */
[----:B------:R-:W-:Y:S01]  /*6a80*/  FFMA.FTZ R6, -R158, R158, 1 ;  /* 0x3f8000009e067423 */ /* 0x000fe2000001019e */
[----:B------:R-:W-:Y:S01]  /*6a90*/  F2FP.F16.F32.PACK_AB R33, R23, R22 ;  /* 0x000000161721723e */ /* 0x000fe200000000ff */
[----:B------:R1:W-:Y:S01]  /*6aa0*/  STS [R137+0x14400], R5 ;  /* 0x0144000589007388 */ /* 0x0003e20000000800 */
[----:B------:R-:W-:Y:S01]  /*6ab0*/  FMUL.FTZ R7, R7, UR17 ;  /* 0x0000001107077c20 */ /* 0x000fe20008410000 */
[----:B------:R-:W-:Y:S01]  /*6ac0*/  FMUL.FTZ R6, R6, UR17 ;  /* 0x0000001106067c20 */ /* 0x000fe20008410000 */
[----:B------:R-:W-:Y:S01]  /*6ad0*/  FFMA.FTZ R3, -R209, R209, 1 ;  /* 0x3f800000d1037423 */ /* 0x000fe200000101d1 */
[----:B------:R-:W-:Y:S01]  /*6ae0*/  STS [R136+0x14000], R16 ;  /* 0x0140001088007388 */ /* 0x000fe20000000800 */
[----:B------:R-:W-:Y:S01]  /*6af0*/  FMUL.FTZ R38, R38, R7 ;  /* 0x0000000726267220 */ /* 0x000fe20000410000 */
[----:B------:R-:W-:Y:S01]  /*6b00*/  FMUL.FTZ R22, R39, R6 ;  /* 0x0000000627167220 */ /* 0x000fe20000410000 */
[----:B------:R-:W-:Y:S01]  /*6b10*/  FFMA.FTZ R7, -R155, R155, 1 ;  /* 0x3f8000009b077423 */ /* 0x000fe2000001019b */
[----:B------:R-:W-:Y:S01]  /*6b20*/  FFMA.FTZ R6, -R154, R154, 1 ;  /* 0x3f8000009a067423 */ /* 0x000fe2000001019a */
[----:B------:R-:W-:Y:S01]  /*6b30*/  FMUL.FTZ R3, R3, UR17 ;  /* 0x0000001103037c20 */ /* 0x000fe20008410000 */
[----:B------:R-:W-:Y:S01]  /*6b40*/  FMUL.FTZ R23, R35, R17 ;  /* 0x0000001123177220 */ /* 0x000fe20000410000 */
[----:B------:R-:W-:Y:S01]  /*6b50*/  FMUL.FTZ R7, R7, UR17 ;  /* 0x0000001107077c20 */ /* 0x000fe20008410000 */
[----:B------:R-:W-:Y:S01]  /*6b60*/  FMUL.FTZ R6, R6, UR17 ;  /* 0x0000001106067c20 */ /* 0x000fe20008410000 */
[----:B------:R-:W-:Y:S01]  /*6b70*/  FMUL.FTZ R13, R13, R3 ;  /* 0x000000030d0d7220 */ /* 0x000fe20000410000 */
[----:B------:R-:W-:Y:S01]  /*6b80*/  FFMA.FTZ R17, -R153, R153, 1 ;  /* 0x3f80000099117423 */ /* 0x000fe20000010199 */
[----:B------:R-:W-:Y:S01]  /*6b90*/  FMUL.FTZ R50, R50, R7 ;  /* 0x0000000732327220 */ /* 0x000fe20000410000 */
[----:B------:R-:W-:Y:S01]  /*6ba0*/  FMUL.FTZ R21, R51, R6 ;  /* 0x0000000633157220 */ /* 0x000fe20000410000 */
[----:B------:R-:W-:Y:S01]  /*6bb0*/  FFMA.FTZ R7, -R152, R152, 1 ;  /* 0x3f80000098077423 */ /* 0x000fe20000010198 */
[----:B------:R-:W-:Y:S01]  /*6bc0*/  FFMA.FTZ R6, -R151, R151, 1 ;  /* 0x3f80000097067423 */ /* 0x000fe20000010197 */
[----:B------:R2:W-:Y:S01]  /*6bd0*/  STS [R136+0x14400], R4 ;  /* 0x0144000488007388 */ /* 0x0005e20000000800 */
[----:B------:R-:W-:Y:S01]  /*6be0*/  FFMA.FTZ R3, -R199, R199, 1 ;  /* 0x3f800000c7037423 */ /* 0x000fe200000101c7 */
[----:B------:R-:W-:Y:S01]  /*6bf0*/  FMUL.FTZ R7, R7, UR17 ;  /* 0x0000001107077c20 */ /* 0x000fe20008410000 */
[----:B------:R-:W-:Y:S01]  /*6c00*/  FMUL.FTZ R6, R6, UR17 ;  /* 0x0000001106067c20 */ /* 0x000fe20008410000 */
[----:B------:R-:W-:Y:S01]  /*6c10*/  FMUL.FTZ R17, R17, UR17 ;  /* 0x0000001111117c20 */ /* 0x000fe20008410000 */
[----:B------:R-:W-:Y:S01]  /*6c20*/  FMUL.FTZ R3, R3, UR17 ;  /* 0x0000001103037c20 */ /* 0x000fe20008410000 */
[----:B------:R-:W-:Y:S01]  /*6c30*/  FMUL.FTZ R20, R55, R7 ;  /* 0x0000000737147220 */ /* 0x000fe20000410000 */
[----:B------:R-:W-:Y:S01]  /*6c40*/  FMUL.FTZ R66, R66, R6 ;  /* 0x0000000642427220 */ /* 0x000fe20000410000 */
[----:B------:R-:W-:Y:S01]  /*6c50*/  FFMA.FTZ R7, -R214, R214, 1 ;  /* 0x3f800000d6077423 */ /* 0x000fe200000101d6 */
[----:B------:R-:W-:Y:S01]  /*6c60*/  FFMA.FTZ R6, -R213, R213, 1 ;  /* 0x3f800000d5067423 */ /* 0x000fe200000101d5 */
[----:B------:R-:W-:Y:S01]  /*6c70*/  FMUL.FTZ R54, R54, R17 ;  /* 0x0000001136367220 */ /* 0x000fe20000410000 */
[----:B-1----:R-:W-:Y:S01]  /*6c80*/  FFMA.FTZ R5, -R210, R210, 1 ;  /* 0x3f800000d2057423 */ /* 0x002fe200000101d2 */
[----:B------:R-:W-:Y:S01]  /*6c90*/  FMUL.FTZ R7, R7, UR17 ;  /* 0x0000001107077c20 */ /* 0x000fe20008410000 */
[----:B------:R-:W-:Y:S01]  /*6ca0*/  FMUL.FTZ R6, R6, UR17 ;  /* 0x0000001106067c20 */ /* 0x000fe20008410000 */
[----:B------:R-:W-:Y:S01]  /*6cb0*/  FMUL.FTZ R17, R29, R3 ;  /* 0x000000031d117220 */ /* 0x000fe20000410000 */
[----:B------:R-:W-:Y:S01]  /*6cc0*/  FMUL.FTZ R5, R5, UR17 ;  /* 0x0000001105057c20 */ /* 0x000fe20008410000 */
[----:B------:R-:W-:Y:S01]  /*6cd0*/  FMUL.FTZ R8, R8, R7 ;  /* 0x0000000708087220 */ /* 0x000fe20000410000 */
[----:B------:R-:W-:Y:S01]  /*6ce0*/  FMUL.FTZ R9, R9, R6 ;  /* 0x0000000609097220 */ /* 0x000fe20000410000 */
[----:B------:R-:W-:Y:S01]  /*6cf0*/  FFMA.FTZ R6, -R203, R203, 1 ;  /* 0x3f800000cb067423 */ /* 0x000fe200000101cb */
[----:B------:R-:W-:Y:S01]  /*6d00*/  FMUL.FTZ R18, R34, R18 ;  /* 0x0000001222127220 */ /* 0x000fe20000410000 */
[----:B------:R-:W-:Y:S01]  /*6d10*/  FMUL.FTZ R12, R12, R5 ;  /* 0x000000050c0c7220 */ /* 0x000fe20000410000 */
[----:B------:R-:W-:Y:S01]  /*6d20*/  FFMA.FTZ R5, -R200, R200, 1 ;  /* 0x3f800000c8057423 */ /* 0x000fe200000101c8 */
[----:B------:R-:W-:Y:S01]  /*6d30*/  F2FP.F16.F32.PACK_AB R3, R9, R8 ;  /* 0x000000080903723e */ /* 0x000fe200000000ff */
[----:B------:R-:W-:Y:S01]  /*6d40*/  FMUL.FTZ R6, R6, UR17 ;  /* 0x0000001106067c20 */ /* 0x000fe20008410000 */
[----:B------:R-:W-:Y:S01]  /*6d50*/  F2FP.F16.F32.PACK_AB R23, R23, R18 ;  /* 0x000000121717723e */ /* 0x000fe200000000ff */
[----:B------:R-:W-:Y:S01]  /*6d60*/  FMUL.FTZ R5, R5, UR17 ;  /* 0x0000001105057c20 */ /* 0x000fe20008410000 */
[----:B--2---:R-:W-:Y:S01]  /*6d70*/  FFMA.FTZ R4, -R166, R166, 1 ;  /* 0x3f800000a6047423 */ /* 0x004fe200000101a6 */
[----:B------:R1:W-:Y:S01]  /*6d80*/  STS [R137+0x16000], R3 ;  /* 0x0160000389007388 */ /* 0x0003e20000000800 */
[----:B------:R-:W-:Y:S01]  /*6d90*/  FMUL.FTZ R18, R25, R6 ;  /* 0x0000000619127220 */ /* 0x000fe20000410000 */
[----:B------:R-:W-:Y:S01]  /*6da0*/  FFMA.FTZ R6, -R182, R182, 1 ;  /* 0x3f800000b6067423 */ /* 0x000fe200000101b6 */
[----:B------:R-:W-:Y:S01]  /*6db0*/  FMUL.FTZ R28, R28, R5 ;  /* 0x000000051c1c7220 */ /* 0x000fe20000410000 */
[----:B------:R-:W-:Y:S01]  /*6dc0*/  FFMA.FTZ R5, -R167, R167, 1 ;  /* 0x3f800000a7057423 */ /* 0x000fe200000101a7 */
[----:B------:R-:W-:Y:S01]  /*6dd0*/  F2FP.F16.F32.PACK_AB R19, R13, R12 ;  /* 0x0000000c0d13723e */ /* 0x000fe200000000ff */
[----:B------:R-:W-:Y:S01]  /*6de0*/  FMUL.FTZ R6, R6, UR17 ;  /* 0x0000001106067c20 */ /* 0x000fe20008410000 */
[----:B------:R-:W-:Y:S01]  /*6df0*/  FMUL.FTZ R4, R4, UR17 ;  /* 0x0000001104047c20 */ /* 0x000fe20008410000 */
[----:B------:R-:W-:Y:S01]  /*6e00*/  FMUL.FTZ R5, R5, UR17 ;  /* 0x0000001105057c20 */ /* 0x000fe20008410000 */
[----:B------:R-:W-:Y:S01]  /*6e10*/  FFMA.FTZ R7, -R204, R204, 1 ;  /* 0x3f800000cc077423 */ /* 0x000fe200000101cc */
[----:B------:R-:W-:Y:S01]  /*6e20*/  FMUL.FTZ R13, R41, R6 ;  /* 0x00000006290d7220 */ /* 0x000fe20000410000 */
[----:B------:R-:W-:Y:S01]  /*6e30*/  FMUL.FTZ R6, R2, UR17 ;  /* 0x0000001102067c20 */ /* 0x000fe20008410000 */
[----:B------:R-:W-:Y:S01]  /*6e40*/  FFMA.FTZ R2, -R156, R156, 1 ;  /* 0x3f8000009c027423 */ /* 0x000fe2000001019c */
[----:B------:R-:W-:Y:S01]  /*6e50*/  FMUL.FTZ R44, R44, R5 ;  /* 0x000000052c2c7220 */ /* 0x000fe20000410000 */
[----:B------:R-:W-:Y:S01]  /*6e60*/  FMUL.FTZ R12, R45, R4 ;  /* 0x000000042d0c7220 */ /* 0x000fe20000410000 */
[----:B------:R-:W-:Y:S01]  /*6e70*/  FFMA.FTZ R5, -R161, R161, 1 ;  /* 0x3f800000a1057423 */ /* 0x000fe200000101a1 */
[----:B------:R-:W-:Y:S01]  /*6e80*/  FMUL.FTZ R2, R2, UR17 ;  /* 0x0000001102027c20 */ /* 0x000fe20008410000 */
[----:B------:R-:W-:Y:S01]  /*6e90*/  FFMA.FTZ R4, -R157, R157, 1 ;  /* 0x3f8000009d047423 */ /* 0x000fe2000001019d */
[----:B------:R-:W-:Y:S01]  /*6ea0*/  FMUL.FTZ R7, R7, UR17 ;  /* 0x0000001107077c20 */ /* 0x000fe20008410000 */
[----:B------:R-:W-:Y:S01]  /*6eb0*/  FMUL.FTZ R5, R5, UR17 ;  /* 0x0000001105057c20 */ /* 0x000fe20008410000 */
[----:B------:R-:W-:Y:S01]  /*6ec0*/  FMUL.FTZ R9, R61, R2 ;  /* 0x000000023d097220 */ /* 0x000fe20000410000 */
[----:B------:R-:W-:Y:S01]  /*6ed0*/  FMUL.FTZ R4, R4, UR17 ;  /* 0x0000001104047c20 */ /* 0x000fe20008410000 */
[----:B------:R-:W-:Y:S01]  /*6ee0*/  FFMA.FTZ R2, -R228, R228, 1 ;  /* 0x3f800000e4027423 */ /* 0x000fe200000101e4 */
[----:B------:R-:W-:Y:S01]  /*6ef0*/  FMUL.FTZ R24, R24, R7 ;  /* 0x0000000718187220 */ /* 0x000fe20000410000 */
[----:B------:R-:W-:Y:S01]  /*6f00*/  FFMA.FTZ R7, -R183, R183, 1 ;  /* 0x3f800000b7077423 */ /* 0x000fe200000101b7 */
[----:B-1----:R-:W-:Y:S01]  /*6f10*/  FFMA.FTZ R3, -R230, R230, 1 ;  /* 0x3f800000e6037423 */ /* 0x002fe200000101e6 */
[----:B------:R-:W-:Y:S01]  /*6f20*/  FMUL.FTZ R16, R57, R5 ;  /* 0x0000000539107220 */ /* 0x000fe20000410000 */
[----:B------:R-:W-:Y:S01]  /*6f30*/  FMUL.FTZ R60, R60, R4 ;  /* 0x000000043c3c7220 */ /* 0x000fe20000410000 */
[----:B------:R-:W-:Y:S01]  /*6f40*/  FMUL.FTZ R4, R2, UR17 ;  /* 0x0000001102047c20 */ /* 0x000fe20008410000 */
[----:B------:R-:W-:Y:S01]  /*6f50*/  FMUL.FTZ R5, R3, UR17 ;  /* 0x0000001103057c20 */ /* 0x000fe20008410000 */
[----:B------:R-:W-:Y:S01]  /*6f60*/  FMUL.FTZ R7, R7, UR17 ;  /* 0x0000001107077c20 */ /* 0x000fe20008410000 */
[----:B------:R-:W-:Y:S01]  /*6f70*/  FFMA.FTZ R3, -R227, R227, 1 ;  /* 0x3f800000e3037423 */ /* 0x000fe200000101e3 */
[----:B------:R-:W-:Y:S01]  /*6f80*/  FMUL.FTZ R8, R11, R4 ;  /* 0x000000040b087220 */ /* 0x000fe20000410000 */
[----:B------:R-:W-:Y:S01]  /*6f90*/  FMUL.FTZ R5, R10, R5 ;  /* 0x000000050a057220 */ /* 0x000fe20000410000 */
[----:B------:R-:W-:Y:S01]  /*6fa0*/  FFMA.FTZ R2, -R226, R226, 1 ;  /* 0x3f800000e2027423 */ /* 0x000fe200000101e2 */
[----:B------:R-:W-:Y:S01]  /*6fb0*/  FMUL.FTZ R7, R40, R7 ;  /* 0x0000000728077220 */ /* 0x000fe20000410000 */
[----:B------:R-:W-:Y:S01]  /*6fc0*/  FMUL.FTZ R3, R3, UR17 ;  /* 0x0000001103037c20 */ /* 0x000fe20008410000 */
[----:B------:R-:W-:Y:S01]  /*6fd0*/  FMUL.FTZ R56, R56, R6 ;  /* 0x0000000638387220 */ /* 0x000fe20000410000 */
[----:B------:R-:W-:Y:S01]  /*6fe0*/  FMUL.FTZ R2, R2, UR17 ;  /* 0x0000001102027c20 */ /* 0x000fe20008410000 */
[----:B------:R-:W-:Y:S01]  /*6ff0*/  F2FP.F16.F32.PACK_AB R8, R8, R5 ;  /* 0x000000050808723e */ /* 0x000fe200000000ff */
[----:B------:R-:W-:Y:S01]  /*7000*/  FMUL.FTZ R14, R14, R3 ;  /* 0x000000030e0e7220 */ /* 0x000fe20000410000 */
[----:B------:R-:W-:Y:S01]  /*7010*/  F2FP.F16.F32.PACK_AB R13, R13, R7 ;  /* 0x000000070d0d723e */ /* 0x000fe200000000ff */
[----:B------:R-:W-:Y:S01]  /*7020*/  FMUL.FTZ R7, R15, R2 ;  /* 0x000000020f077220 */ /* 0x000fe20000410000 */
[----:B------:R-:W-:Y:S01]  /*7030*/  FFMA.FTZ R3, -R220, R220, 1 ;  /* 0x3f800000dc037423 */ /* 0x000fe200000101dc */
[----:B------:R-:W-:Y:S01]  /*7040*/  STS [R137+0x16400], R8 ;  /* 0x0164000889007388 */ /* 0x000fe20000000800 */
[----:B------:R-:W-:Y:S01]  /*7050*/  FFMA.FTZ R2, -R218, R218, 1 ;  /* 0x3f800000da027423 */ /* 0x000fe200000101da */
[----:B------:R-:W-:Y:S01]  /*7060*/  F2FP.F16.F32.PACK_AB R18, R18, R24 ;  /* 0x000000181212723e */ /* 0x000fe200000000ff */
[----:B------:R-:W-:Y:S01]  /*7070*/  FMUL.FTZ R4, R3, UR17 ;  /* 0x0000001103047c20 */ /* 0x000fe20008410000 */
[----:B------:R-:W-:Y:S01]  /*7080*/  F2FP.F16.F32.PACK_AB R7, R7, R14 ;  /* 0x0000000e0707723e */ /* 0x000fe200000000ff */
[----:B------:R-:W-:Y:S01]  /*7090*/  STS [R136+0x16000], R19 ;  /* 0x0160001388007388 */ /* 0x000fe20000000800 */
[----:B------:R-:W-:Y:S01]  /*70a0*/  FFMA.FTZ R3, -R216, R216, 1 ;  /* 0x3f800000d8037423 */ /* 0x000fe200000101d8 */
[----:B------:R-:W-:Y:S01]  /*70b0*/  FMUL.FTZ R26, R26, R4 ;  /* 0x000000041a1a7220 */ /* 0x000fe20000410000 */
[----:B------:R-:W-:Y:S01]  /*70c0*/  FFMA.FTZ R4, -R207, R207, 1 ;  /* 0x3f800000cf047423 */ /* 0x000fe200000101cf */
[----:B------:R-:W-:Y:S01]  /*70d0*/  STS [R136+0x16400], R7 ;  /* 0x0164000788007388 */ /* 0x000fe20000000800 */
[----:B------:R-:W-:Y:S01]  /*70e0*/  FMUL.FTZ R3, R3, UR17 ;  /* 0x0000001103037c20 */ /* 0x000fe20008410000 */
[----:B------:R-:W-:Y:S01]  /*70f0*/  FMUL.FTZ R6, R2, UR17 ;  /* 0x0000001102067c20 */ /* 0x000fe20008410000 */
[----:B------:R-:W-:Y:S01]  /*7100*/  FMUL.FTZ R4, R4, UR17 ;  /* 0x0000001104047c20 */ /* 0x000fe20008410000 */
[----:B------:R-:W-:Y:S01]  /*7110*/  STS [R135+0x14000], R134 ;  /* 0x0140008687007388 */ /* 0x000fe20000000800 */
[----:B------:R-:W-:Y:S01]  /*7120*/  FMUL.FTZ R30, R30, R3 ;  /* 0x000000031e1e7220 */ /* 0x000fe20000410000 */
[----:B------:R-:W-:Y:S01]  /*7130*/  FFMA.FTZ R3, -R202, R202, 1 ;  /* 0x3f800000ca037423 */ /* 0x000fe200000101ca */
[----:B------:R-:W-:Y:S01]  /*7140*/  FMUL.FTZ R6, R27, R6 ;  /* 0x000000061b067220 */ /* 0x000fe20000410000 */
[----:B------:R-:W-:Y:S01]  /*7150*/  STS [R135+0x14400], R33 ;  /* 0x0144002187007388 */ /* 0x000fe20000000800 */
[----:B------:R-:W-:Y:S01]  /*7160*/  FFMA.FTZ R2, -R215, R215, 1 ;  /* 0x3f800000d7027423 */ /* 0x000fe200000101d7 */
[----:B------:R-:W-:Y:S01]  /*7170*/  FMUL.FTZ R3, R3, UR17 ;  /* 0x0000001103037c20 */ /* 0x000fe20008410000 */
[----:B------:R-:W-:Y:S01]  /*7180*/  FMUL.FTZ R43, R43, R4 ;  /* 0x000000042b2b7220 */ /* 0x000fe20000410000 */
[----:B------:R-:W-:Y:S01]  /*7190*/  STS [R133+0x14000], R132 ;  /* 0x0140008485007388 */ /* 0x000fe20000000800 */
[----:B------:R-:W-:Y:S01]  /*71a0*/  FFMA.FTZ R4, -R198, R198, 1 ;  /* 0x3f800000c6047423 */ /* 0x000fe200000101c6 */
[----:B------:R-:W-:Y:S01]  /*71b0*/  FMUL.FTZ R46, R46, R3 ;  /* 0x000000032e2e7220 */ /* 0x000fe20000410000 */
[----:B------:R-:W-:Y:S01]  /*71c0*/  FMUL.FTZ R2, R2, UR17 ;  /* 0x0000001102027c20 */ /* 0x000fe20008410000 */
[----:B------:R-:W-:Y:S01]  /*71d0*/  STS [R133+0x14400], R23 ;  /* 0x0144001785007388 */ /* 0x000fe20000000800 */
[----:B------:R-:W-:Y:S01]  /*71e0*/  FFMA.FTZ R3, -R195, R195, 1 ;  /* 0x3f800000c3037423 */ /* 0x000fe200000101c3 */
[----:B------:R-:W-:Y:S01]  /*71f0*/  F2FP.F16.F32.PACK_AB R6, R6, R26 ;  /* 0x0000001a0606723e */ /* 0x000fe200000000ff */
        /* <DEDUP_REMOVED lines=9> */
[----:B------:R-:W-:Y:S01]  /*7290*/  STS [R133+0x16000], R17 ;  /* 0x0160001185007388 */ /* 0x000fe20000000800 */
[----:B------:R-:W-:Y:S01]  /*72a0*/  FFMA.FTZ R2, -R201, R201, 1 ;  /* 0x3f800000c9027423 */ /* 0x000fe200000101c9 */
[----:B------:R-:W-:Y:S01]  /*72b0*/  F2FP.F16.F32.PACK_AB R22, R22, R38 ;  /* 0x000000261616723e */ /* 0x000fe200000000ff */
[----:B------:R-:W-:Y:S01]  /*72c0*/  FFMA.FTZ R5, -R208, R208, 1 ;  /* 0x3f800000d0057423 */ /* 0x000fe200000101d0 */
[----:B------:R1:W-:Y:S01]  /*72d0*/  STS [R133+0x16400], R3 ;  /* 0x0164000385007388 */ /* 0x0003e20000000800 */
[----:B------:R-:W-:Y:S01]  /*72e0*/  FMUL.FTZ R2, R2, UR17 ;  /* 0x0000001102027c20 */ /* 0x000fe20008410000 */
[----:B------:R-:W-:Y:S01]  /*72f0*/  F2FP.F16.F32.PACK_AB R21, R21, R50 ;  /* 0x000000321515723e */ /* 0x000fe200000000ff */
[----:B------:R-:W-:Y:S01]  /*7300*/  FMUL.FTZ R5, R5, UR17 ;  /* 0x0000001105057c20 */ /* 0x000fe20008410000 */
[----:B------:R-:W-:Y:S01]  /*7310*/  STS [R65+0x14000], R49 ;  /* 0x0140003141007388 */ /* 0x000fe20000000800 */
[----:B------:R-:W-:Y:S01]  /*7320*/  FMUL.FTZ R47, R47, R2 ;  /* 0x000000022f2f7220 */ /* 0x000fe20000410000 */
[----:B------:R-:W-:Y:S01]  /*7330*/  FFMA.FTZ R2, -R173, R173, 1 ;  /* 0x3f800000ad027423 */ /* 0x000fe200000101ad */
[----:B------:R-:W-:Y:S01]  /*7340*/  FMUL.FTZ R42, R42, R5 ;  /* 0x000000052a2a7220 */ /* 0x000fe20000410000 */
[----:B------:R-:W-:Y:S01]  /*7350*/  STS [R65+0x14400], R22 ;  /* 0x0144001641007388 */ /* 0x000fe20000000800 */
[----:B------:R-:W-:Y:S01]  /*7360*/  F2FP.F16.F32.PACK_AB R12, R12, R44 ;  /* 0x0000002c0c0c723e */ /* 0x000fe200000000ff */
[----:B------:R-:W-:Y:S01]  /*7370*/  FMUL.FTZ R2, R2, UR17 ;  /* 0x0000001102027c20 */ /* 0x000fe20008410000 */
[----:B------:R-:W-:Y:S01]  /*7380*/  FMUL.FTZ R5, R63, R0 ;  /* 0x000000003f057220 */ /* 0x000fe20000410000 */
[----:B------:R-:W-:Y:S01]  /*7390*/  STS [R64+0x14000], R48 ;  /* 0x0140003040007388 */ /* 0x000fe20000000800 */
[----:B------:R-:W-:Y:S01]  /*73a0*/  F2FP.F16.F32.PACK_AB R0, R47, R46 ;  /* 0x0000002e2f00723e */ /* 0x000fe200000000ff */
[----:B------:R-:W-:Y:S01]  /*73b0*/  FMUL.FTZ R62, R62, R2 ;  /* 0x000000023e3e7220 */ /* 0x000fe20000410000 */
[----:B------:R-:W-:Y:S01]  /*73c0*/  F2FP.F16.F32.PACK_AB R2, R43, R42 ;  /* 0x0000002a2b02723e */ /* 0x000fe200000000ff */
[----:B------:R-:W-:Y:S01]  /*73d0*/  STS [R64+0x14400], R21 ;  /* 0x0144001540007388 */ /* 0x000fe20000000800 */
[----:B------:R-:W-:Y:S02]  /*73e0*/  F2FP.F16.F32.PACK_AB R20, R20, R54 ;  /* 0x000000361414723e */ /* 0x000fe400000000ff */
[----:B------:R-:W-:Y:S01]  /*73f0*/  F2FP.F16.F32.PACK_AB R32, R32, R66 ;  /* 0x000000422020723e */ /* 0x000fe200000000ff */
[----:B------:R-:W-:Y:S01]  /*7400*/  STS [R65+0x16000], R13 ;  /* 0x0160000d41007388 */ /* 0x000fe20000000800 */
[----:B------:R-:W-:Y:S02]  /*7410*/  F2FP.F16.F32.PACK_AB R16, R16, R56 ;  /* 0x000000381010723e */ /* 0x000fe400000000ff */
[----:B------:R-:W-:Y:S01]  /*7420*/  F2FP.F16.F32.PACK_AB R4, R4, R58 ;  /* 0x0000003a0404723e */ /* 0x000fe200000000ff */
[----:B------:R2:W-:Y:S01]  /*7430*/  STS [R65+0x16400], R2 ;  /* 0x0164000241007388 */ /* 0x0005e20000000800 */
[----:B------:R-:W-:Y:S01]  /*7440*/  F2FP.F16.F32.PACK_AB R9, R9, R60 ;  /* 0x0000003c0909723e */ /* 0x000fe200000000ff */
[----:B-1----:R-:W1:Y:S01]  /*7450*/  LDC R3, c[0x0][0x2dc] ;  /* 0x0000b700ff037b82 */ /* 0x002e620000000800 */
[----:B------:R-:W-:Y:S01]  /*7460*/  F2FP.F16.F32.PACK_AB R5, R5, R62 ;  /* 0x0000003e0505723e */ /* 0x000fe200000000ff */
[----:B------:R-:W-:Y:S04]  /*7470*/  STS [R64+0x16000], R12 ;  /* 0x0160000c40007388 */ /* 0x000fe80000000800 */
[----:B------:R1:W-:Y:S01]  /*7480*/  STS [R64+0x16400], R0 ;  /* 0x0164000040007388 */ /* 0x0003e20000000800 */
[----:B--2---:R-:W-:Y:S01]  /*7490*/  LEA R2, R194, UR4, 0x1 ;  /* 0x00000004c2027c11 */ /* 0x004fe2000f8e08ff */
[----:B-1----:R-:W-:Y:S03]  /*74a0*/  IMAD R147, R3, UR13, RZ ;  /* 0x0000000d03937c24 */ /* 0x002fe6000f8e02ff */
[----:B------:R-:W-:Y:S01]  /*74b0*/  IADD3 R0, R2, R186, RZ ;  /* 0x000000ba02007210 */ /* 0x000fe20007ffe0ff */
[----:B---3--:R-:W-:Y:S04]  /*74c0*/  STS [R53+0x14000], R37 ;  /* 0x0140002535007388 */ /* 0x008fe80000000800 */
[----:B------:R-:W-:Y:S04]  /*74d0*/  STS [R53+0x14400], R20 ;  /* 0x0144001435007388 */ /* 0x000fe80000000800 */
[----:B----4-:R-:W-:Y:S04]  /*74e0*/  STS [R52+0x14000], R36 ;  /* 0x0140002434007388 */ /* 0x010fe80000000800 */
        /* <DEDUP_REMOVED lines=109> */
[----:B------:R-:W2:Y:S01]  /*7bc0*/  LDL.LU.64 R38, [R1+0x30] ;  /* 0x0000300001267983 */ /* 0x000ea20000300a00 */
[----:B------:R-:W1:Y:S03]  /*7bd0*/  LDC.64 R4, c[0x0][0x420] ;  /* 0x00010800ff047b82 */ /* 0x000e660000000a00 */
[----:B------:R-:W3:Y:S01]  /*7be0*/  LDL R36, [R1+0x4c] ;  /* 0x00004c0001247983 */ /* 0x000ee20000100800 */
[C---:B-1----:R-:W-:Y:S02]  /*7bf0*/  IMAD.U32 R0, R4.reuse, -0x80, RZ ;  /* 0xffffff8004007824 */ /* 0x042fe400078e00ff */
[----:B------:R-:W-:Y:S03]  /*7c00*/  IMAD.SHL.U32 R8, R4, 0x40, RZ ;  /* 0x0000004004087824 */ /* 0x000fe600078e00ff */
[C---:B--2---:R-:W-:Y:S04]  /*7c10*/  LEA R3, P1, R0.reuse, R38, 0x1 ;  /* 0x0000002600037211 */ /* 0x044fe800078208ff */
[----:B------:R-:W-:Y:S01]  /*7c20*/  LEA.HI.X.SX32 R0, R0, R39, 0x1, P1 ;  /* 0x0000002700007211 */ /* 0x000fe200008f0eff */
[----:B------:R-:W-:Y:S01]  /*7c30*/  IMAD.MOV.U32 R10, RZ, RZ, R3 ;  /* 0x000000ffff0a7224 */ /* 0x000fe200078e0003 */
[----:B------:R-:W-:Y:S03]  /*7c40*/  SHF.L.U64.HI R3, R4, 0x6, R5 ;  /* 0x0000000604037819 */ /* 0x000fe60000010205 */
[----:B------:R-:W-:Y:S01]  /*7c50*/  IMAD.MOV.U32 R11, RZ, RZ, R0 ;  /* 0x000000ffff0b7224 */ /* 0x000fe200078e0000 */
[-C--:B------:R-:W-:Y:S02]  /*7c60*/  IADD3 R6, P1, R10, R8.reuse, RZ ;  /* 0x000000080a067210 */ /* 0x080fe40007f3e0ff */
[----:B---3--:R-:W-:Y:S02]  /*7c70*/  LEA R0, R36, UR4, 0x1 ;  /* 0x0000000424007c11 */ /* 0x008fe4000f8e08ff */
[----:B------:R1:W-:Y:S01]  /*7c80*/  STL.64 [R1+0x30], R10 ;  /* 0x0000300a01007387 */ /* 0x0003e20000100a00 */
        /* <DEDUP_REMOVED lines=13> */
.L_x_995:
[----:B------:R-:W-:Y:S01]  /*7d60*/  LEA R3, R193, UR4, 0x1 ;  /* 0x00000004c1037c11 */ /* 0x000fe2000f8e08ff */
[----:B------:R-:W-:Y:S01]  /*7d70*/  LDSM.16.MT88.4 R16, [R2+0xc000] ;  /* 0x00c000000210783b */ /* 0x000fe20000004200 */
[----:B-1----:R-:W-:Y:S01]  /*7d80*/  VIADD R0, R2, 0xc000 ;  /* 0x0000c00002007836 */ /* 0x002fe20000000000 */
[----:B------:R-:W-:Y:S01]  /*7d90*/  ULOP3.LUT UR5, UR16, 0x1, URZ, 0xc0, !UPT ;  /* 0x0000000110057892 */ /* 0x000fe2000f8ec03f */
[----:B------:R-:W-:Y:S01]  /*7da0*/  IMAD.IADD R144, R186, 0x1, R146 ;  /* 0x00000001ba907824 */ /* 0x000fe200078e0292 */
[----:B------:R-:W1:Y:S01]  /*7db0*/  LDSM.16.M88.4 R32, [R3+0x14000] ;  /* 0x014000000320783b */ /* 0x000e620000000200 */
[----:B------:R-:W-:Y:S01]  /*7dc0*/  IMAD.IADD R0, R0, 0x1, R186 ;  /* 0x0000000100007824 */ /* 0x000fe200078e02ba */
[----:B------:R-:W-:Y:S02]  /*7dd0*/  UISETP.NE.U32.AND UP0, UPT, UR5, 0x1, UPT ;  /* 0x000000010500788c */ /* 0x000fe4000bf05070 */
[----:B------:R-:W2:Y:S01]  /*7de0*/  LDSM.16.M88.4 R28, [R3+0x16000] ;  /* 0x01600000031c783b */ /* 0x000ea20000000200 */
[----:B------:R-:W-:Y:S02]  /*7df0*/  UISETP.GT.AND UP2, UPT, UR16, UR8, UPT ;  /* 0x000000081000728c */ /* 0x000fe4000bf44270 */
[----:B------:R-:W-:Y:S01]  /*7e00*/  UIADD3 UR16, UR16, -0x1, URZ ;  /* 0xffffffff10107890 */ /* 0x000fe2000fffe03f */
[----:B------:R-:W3:Y:S04]  /*7e10*/  LDL R153, [R1+0x54] ;  /* 0x0000540001997983 */ /* 0x000ee80000100800 */
[----:B------:R-:W4:Y:S04]  /*7e20*/  LDSM.16.MT88.4 R36, [R0] ;  /* 0x000000000024783b */ /* 0x000f280000004200 */
[----:B------:R-:W5:Y:S04]  /*7e30*/  LDL R152, [R1+0x64] ;  /* 0x0000640001987983 */ /* 0x000f680000100800 */
[----:B------:R-:W5:Y:S04]  /*7e40*/  LDL R148, [R1+0x3c] ;  /* 0x00003c0001947983 */ /* 0x000f680000100800 */
[----:B------:R-:W5:Y:S04]  /*7e50*/  LDL R149, [R1+0x40] ;  /* 0x0000400001957983 */ /* 0x000f680000100800 */
[----:B------:R-:W5:Y:S04]  /*7e60*/  LDL R150, [R1+0x44] ;  /* 0x0000440001967983 */ /* 0x000f680000100800 */
[----:B------:R-:W-:Y:S04]  /*7e70*/  LDSM.16.M88.4 R40, [R146+0x14000] ;  /* 0x014000009228783b */ /* 0x000fe80000000200 */
[----:B------:R-:W5:Y:S01]  /*7e80*/  LDL R151, [R1+0x48] ;  /* 0x0000480001977983 */ /* 0x000f620000100800 */
[-C--:B-1----:R-:W-:Y:S03]  /*7e90*/  HMMA.16816.F32 R4, R32, R16.reuse, RZ ;  /* 0x000000102004723c */ /* 0x082fe600000018ff */
[----:B------:R-:W1:Y:S04]  /*7ea0*/  LDSM.16.MT88.4 R44, [R2+0xc800] ;  /* 0x00c80000022c783b */ /* 0x000e680000004200 */
[----:B------:R-:W1:Y:S01]  /*7eb0*/  LDSM.16.M88.4 R48, [R146+0x16000] ;  /* 0x016000009230783b */ /* 0x000e620000000200 */
[C---:B--2---:R-:W-:Y:S03]  /*7ec0*/  HMMA.16816.F32 R8, R28.reuse, R16, RZ ;  /* 0x000000101c08723c */ /* 0x044fe600000018ff */
[----:B------:R-:W2:Y:S03]  /*7ed0*/  LDSM.16.MT88.4 R52, [R0+0x800] ;  /* 0x000800000034783b */ /* 0x000ea60000004200 */
[-C--:B------:R-:W-:Y:S01]  /*7ee0*/  HMMA.16816.F32 R12, R28, R18.reuse, RZ ;  /* 0x000000121c0c723c */ /* 0x080fe200000018ff */
[----:B------:R-:W-:Y:S04]  /*7ef0*/  LDSM.16.M88.4 R56, [R145+0x14000] ;  /* 0x014000009138783b */ /* 0x000fe80000000200 */
[----:B------:R-:W2:Y:S01]  /*7f00*/  LDSM.16.MT88.4 R60, [R2+0xd000] ;  /* 0x00d00000023c783b */ /* 0x000ea20000004200 */
[C---:B------:R-:W-:Y:S03]  /*7f10*/  HMMA.16816.F32 R16, R32.reuse, R18, RZ ;  /* 0x000000122010723c */ /* 0x040fe600000018ff */
[----:B------:R-:W2:Y:S03]  /*7f20*/  LDSM.16.M88.4 R64, [R145+0x16000] ;  /* 0x016000009140783b */ /* 0x000ea60000000200 */
[-C--:B----4-:R-:W-:Y:S01]  /*7f30*/  HMMA.16816.F32 R20, R32, R36.reuse, RZ ;  /* 0x000000242014723c */ /* 0x090fe200000018ff */
[----:B------:R-:W4:Y:S04]  /*7f40*/  LDSM.16.MT88.4 R132, [R0+0x1000] ;  /* 0x001000000084783b */ /* 0x000f280000004200 */
[----:B------:R-:W-:Y:S01]  /*7f50*/  LDSM.16.M88.4 R136, [R144+0x16000] ;  /* 0x016000009088783b */ /* 0x000fe20000000200 */
[C---:B------:R-:W-:Y:S03]  /*7f60*/  HMMA.16816.F32 R24, R28.reuse, R36, RZ ;  /* 0x000000241c18723c */ /* 0x040fe600000018ff */
[----:B------:R-:W-:Y:S03]  /*7f70*/  LDSM.16.MT88.4 R140, [R0+0x1800] ;  /* 0x00180000008c783b */ /* 0x000fe60000004200 */
[-C--:B------:R-:W-:Y:S06]  /*7f80*/  HMMA.16816.F32 R28, R28, R38.reuse, RZ ;  /* 0x000000261c1c723c */ /* 0x080fec00000018ff */
[----:B------:R-:W-:Y:S01]  /*7f90*/  HMMA.16816.F32 R32, R32, R38, RZ ;  /* 0x000000262020723c */ /* 0x000fe200000018ff */
[----:B------:R-:W-:Y:S05]  /*7fa0*/  LDSM.16.M88.4 R36, [R144+0x14000] ;  /* 0x014000009024783b */ /* 0x000fea0000000200 */
        /* <DEDUP_REMOVED lines=8> */
[----:B------:R-:W-:Y:S05]  /*8030*/  LDSM.16.MT88.4 R48, [R2+0xe000] ;  /* 0x00e000000230783b */ /* 0x000fea0000004200 */
[----:B------:R-:W-:Y:S01]  /*8040*/  HMMA.16816.F32 R32, R40, R54, R32 ;  /* 0x000000362820723c */ /* 0x000fe20000001820 */
[----:B------:R-:W2:Y:S04]  /*8050*/  LDSM.16.M88.4 R40, [R3+0x18000] ;  /* 0x018000000328783b */ /* 0x000ea80000000200 */
[----:B------:R-:W2:Y:S01]  /*8060*/  LDSM.16.M88.4 R52, [R3+0x1a000] ;  /* 0x01a000000334783b */ /* 0x000ea20000000200 */
[-C--:B------:R-:W-:Y:S06]  /*8070*/  HMMA.16816.F32 R4, R56, R60.reuse, R4 ;  /* 0x0000003c3804723c */ /* 0x080fec0000001804 */
[C---:B------:R-:W-:Y:S06]  /*8080*/  HMMA.16816.F32 R8, R64.reuse, R60, R8 ;  /* 0x0000003c4008723c */ /* 0x040fec0000001808 */
[-C--:B------:R-:W-:Y:S06]  /*8090*/  HMMA.16816.F32 R12, R64, R62.reuse, R12 ;  /* 0x0000003e400c723c */ /* 0x080fec000000180c */
[C---:B------:R-:W-:Y:S01]  /*80a0*/  HMMA.16816.F32 R16, R56.reuse, R62, R16 ;  /* 0x0000003e3810723c */ /* 0x040fe20000001810 */
[----:B------:R-:W2:Y:S05]  /*80b0*/  LDSM.16.MT88.4 R60, [R0+0x2000] ;  /* 0x00200000003c783b */ /* 0x000eaa0000004200 */
[-C--:B----4-:R-:W-:Y:S06]  /*80c0*/  HMMA.16816.F32 R20, R56, R132.reuse, R20 ;  /* 0x000000843814723c */ /* 0x090fec0000001814 */
[C---:B------:R-:W-:Y:S06]  /*80d0*/  HMMA.16816.F32 R24, R64.reuse, R132, R24 ;  /* 0x000000844018723c */ /* 0x040fec0000001818 */
[-C--:B------:R-:W-:Y:S01]  /*80e0*/  HMMA.16816.F32 R28, R64, R134.reuse, R28 ;  /* 0x00000086401c723c */ /* 0x080fe2000000181c */
[----:B------:R-:W-:Y:S05]  /*80f0*/  LDSM.16.M88.4 R64, [R146+0x1a000] ;  /* 0x01a000009240783b */ /* 0x000fea0000000200 */
[----:B------:R-:W-:Y:S01]  /*8100*/  HMMA.16816.F32 R32, R56, R134, R32 ;  /* 0x000000863820723c */ /* 0x000fe20000001820 */
[----:B------:R-:W-:Y:S04]  /*8110*/  LDSM.16.MT88.4 R56, [R2+0xe800] ;  /* 0x00e800000238783b */ /* 0x000fe80000004200 */
[----:B------:R-:W-:Y:S01]  /*8120*/  LDSM.16.MT88.4 R132, [R0+0x2800] ;  /* 0x002800000084783b */ /* 0x000fe20000004200 */
[-C--:B-1----:R-:W-:Y:S06]  /*8130*/  HMMA.16816.F32 R4, R36, R44.reuse, R4 ;  /* 0x0000002c2404723c */ /* 0x082fec0000001804 */
        /* <DEDUP_REMOVED lines=10> */
[-C--:B--2---:R-:W-:Y:S06]  /*81e0*/  HMMA.16816.F32 R4, R40, R48.reuse, R4 ;  /* 0x000000302804723c */ /* 0x084fec0000001804 */
        /* <DEDUP_REMOVED lines=9> */
[----:B------:R-:W-:Y:S04]  /*8280*/  LDSM.16.M88.4 R40, [R144+0x18000] ;  /* 0x018000009028783b */ /* 0x000fe80000000200 */
[----:B------:R-:W-:Y:S01]  /*8290*/  LDSM.16.M88.4 R60, [R144+0x1a000] ;  /* 0x01a00000903c783b */ /* 0x000fe20000000200 */
[-C--:B-1----:R-:W-:Y:S06]  /*82a0*/  HMMA.16816.F32 R4, R44, R56.reuse, R4 ;  /* 0x000000382c04723c */ /* 0x082fec0000001804 */
[C---:B------:R-:W-:Y:S06]  /*82b0*/  HMMA.16816.F32 R8, R64.reuse, R56, R8 ;  /* 0x000000384008723c */ /* 0x040fec0000001808 */
[-C--:B------:R-:W-:Y:S06]  /*82c0*/  HMMA.16816.F32 R12, R64, R58.reuse, R12 ;  /* 0x0000003a400c723c */ /* 0x080fec000000180c */
[C---:B------:R-:W-:Y:S01]  /*82d0*/  HMMA.16816.F32 R16, R44.reuse, R58, R16 ;  /* 0x0000003a2c10723c */ /* 0x040fe20000001810 */
[----:B------:R3:W1:Y:S05]  /*82e0*/  LDSM.16.MT88.4 R56, [R2+0xf800] ;  /* 0x00f800000238783b */ /* 0x00066a0000004200 */
[-C--:B------:R-:W-:Y:S06]  /*82f0*/  HMMA.16816.F32 R20, R44, R132.reuse, R20 ;  /* 0x000000842c14723c */ /* 0x080fec0000001814 */
[C---:B------:R-:W-:Y:S06]  /*8300*/  HMMA.16816.F32 R24, R64.reuse, R132, R24 ;  /* 0x000000844018723c */ /* 0x040fec0000001818 */
[-C--:B------:R-:W-:Y:S01]  /*8310*/  HMMA.16816.F32 R28, R64, R134.reuse, R28 ;  /* 0x00000086401c723c */ /* 0x080fe2000000181c */
[----:B------:R1:W1:Y:S05]  /*8320*/  LDSM.16.MT88.4 R64, [R0+0x3800] ;  /* 0x003800000040783b */ /* 0x00026a0000004200 */
[----:B------:R-:W-:Y:S05]  /*8330*/  HMMA.16816.F32 R32, R44, R134, R32 ;  /* 0x000000862c20723c */ /* 0x000fea0000001820 */
[----:B---3--:R-:W-:Y:S01]  /*8340*/  @P0 IADD3 R2, P1, R153, UR10, RZ ;  /* 0x0000000a99020c10 */ /* 0x008fe2000ff3e0ff */
[-C--:B--2---:R-:W-:Y:S01]  /*8350*/  HMMA.16816.F32 R4, R36, R48.reuse, R4 ;  /* 0x000000302404723c */ /* 0x084fe20000001804 */
[----:B------:R-:W-:Y:S04]  /*8360*/  @UP3 UIADD3 UR10, UP1, UR10, -0x200, URZ ;  /* 0xfffffe000a0a3890 */ /* 0x000fe8000ff3e03f */
[----:B-----5:R-:W-:Y:S01]  /*8370*/  @P0 IADD3.X R3, R152, UR9, RZ, P1, !PT ;  /* 0x0000000998030c10 */ /* 0x020fe20008ffe4ff */
[C---:B------:R-:W-:Y:S01]  /*8380*/  HMMA.16816.F32 R8, R136.reuse, R48, R8 ;  /* 0x000000308808723c */ /* 0x040fe20000001808 */
[----:B------:R-:W-:Y:S03]  /*8390*/  @UP3 UIADD3.X UR9, UR9, -0x1, URZ, UP1, !UPT ;  /* 0xffffffff09093890 */ /* 0x000fe60008ffe43f */
[----:B------:R-:W2:Y:S01]  /*83a0*/  @P0 LDG.E R148, desc[UR40][R2.64+0x120] ;  /* 0x0001202802940981 */ /* 0x000ea2000c1e1900 */
[C---:B------:R-:W-:Y:S01]  /*83b0*/  IMAD.SHL.U32 R44, R147.reuse, 0x8, RZ ;  /* 0x00000008932c7824 */ /* 0x040fe200078e00ff */
[-C--:B------:R-:W-:Y:S02]  /*83c0*/  HMMA.16816.F32 R12, R136, R50.reuse, R12 ;  /* 0x00000032880c723c */ /* 0x080fe4000000180c */
[----:B------:R-:W3:Y:S03]  /*83d0*/  @P0 LDG.E R149, desc[UR40][R2.64+0x100] ;  /* 0x0001002802950981 */ /* 0x000ee6000c1e1900 */
[C---:B------:R-:W-:Y:S01]  /*83e0*/  IMAD.SHL.U32 R45, R147.reuse, 0x10, RZ ;  /* 0x00000010932d7824 */ /* 0x040fe200078e00ff */
[C---:B------:R-:W-:Y:S01]  /*83f0*/  HMMA.16816.F32 R16, R36.reuse, R50, R16 ;  /* 0x000000322410723c */ /* 0x040fe20000001810 */
[----:B------:R-:W5:Y:S04]  /*8400*/  @P0 LDG.E R150, desc[UR40][R2.64+0x20] ;  /* 0x0000202802960981 */ /* 0x000f68000c1e1900 */
[----:B------:R1:W5:Y:S01]  /*8410*/  @P0 LDG.E R151, desc[UR40][R2.64] ;  /* 0x0000002802970981 */ /* 0x000362000c1e1900 */
[-C--:B----4-:R-:W-:Y:S05]  /*8420*/  HMMA.16816.F32 R20, R36, R52.reuse, R20 ;  /* 0x000000342414723c */ /* 0x090fea0000001814 */
[----:B-1----:R-:W-:Y:S01]  /*8430*/  IMAD R0, R147, 0x18, RZ ;  /* 0x0000001893007824 */ /* 0x002fe200078e02ff */
[C---:B------:R-:W-:Y:S06]  /*8440*/  HMMA.16816.F32 R24, R136.reuse, R52, R24 ;  /* 0x000000348818723c */ /* 0x040fec0000001818 */
[-C--:B------:R-:W-:Y:S06]  /*8450*/  HMMA.16816.F32 R28, R136, R54.reuse, R28 ;  /* 0x00000036881c723c */ /* 0x080fec000000181c */
[----:B------:R-:W-:Y:S06]  /*8460*/  HMMA.16816.F32 R32, R36, R54, R32 ;  /* 0x000000362420723c */ /* 0x000fec0000001820 */
[-C--:B------:R-:W-:Y:S05]  /*8470*/  HMMA.16816.F32 R4, R40, R56.reuse, R4 ;  /* 0x000000382804723c */ /* 0x080fea0000001804 */
[CC--:B------:R-:W-:Y:S01]  /*8480*/  LEA R2, P1, R45.reuse, R196.reuse, 0x2 ;  /* 0x000000c42d027211 */ /* 0x0c0fe200078210ff */
[C---:B------:R-:W-:Y:S05]  /*8490*/  HMMA.16816.F32 R8, R60.reuse, R56, R8 ;  /* 0x000000383c08723c */ /* 0x040fea0000001808 */
[-C--:B------:R-:W-:Y:S01]  /*84a0*/  LEA.HI.X.SX32 R3, R45, R197.reuse, 0x2, P1 ;  /* 0x000000c52d037211 */ /* 0x080fe200008f16ff */
[-C--:B------:R-:W-:Y:S06]  /*84b0*/  HMMA.16816.F32 R12, R60, R58.reuse, R12 ;  /* 0x0000003a3c0c723c */ /* 0x080fec000000180c */
[C---:B------:R-:W-:Y:S05]  /*84c0*/  HMMA.16816.F32 R16, R40.reuse, R58, R16 ;  /* 0x0000003a2810723c */ /* 0x040fea0000001810 */
[----:B------:R1:W-:Y:S01]  /*84d0*/  REDG.E.ADD.F32.FTZ.RN.STRONG.GPU desc[UR40][R196.64], R4 ;  /* 0x00000004c40079a6 */ /* 0x0003e2000c10f3a8 */
[-C--:B------:R-:W-:Y:S06]  /*84e0*/  HMMA.16816.F32 R20, R40, R64.reuse, R20 ;  /* 0x000000402814723c */ /* 0x080fec0000001814 */
[C---:B------:R-:W-:Y:S06]  /*84f0*/  HMMA.16816.F32 R24, R60.reuse, R64, R24 ;  /* 0x000000403c18723c */ /* 0x040fec0000001818 */
[-C--:B------:R-:W-:Y:S06]  /*8500*/  HMMA.16816.F32 R28, R60, R66.reuse, R28 ;  /* 0x000000423c1c723c */ /* 0x080fec000000181c */
[----:B------:R-:W-:Y:S07]  /*8510*/  HMMA.16816.F32 R32, R40, R66, R32 ;  /* 0x000000422820723c */ /* 0x000fee0000001820 */
[C---:B------:R-:W-:Y:S04]  /*8520*/  IMAD.SHL.U32 R40, R147.reuse, 0x20, RZ ;  /* 0x0000002093287824 */ /* 0x040fe800078e00ff */
[C---:B------:R-:W-:Y:S01]  /*8530*/  IMAD R42, R147.reuse, 0x28, RZ ;  /* 0x00000028932a7824 */ /* 0x040fe200078e02ff */
[-C--:B-1----:R-:W-:Y:S01]  /*8540*/  LEA R4, P1, R40, R196.reuse, 0x2 ;  /* 0x000000c428047211 */ /* 0x082fe200078210ff */
[C---:B------:R-:W-:Y:S01]  /*8550*/  IMAD R41, R147.reuse, 0x30, RZ ;  /* 0x0000003093297824 */ /* 0x040fe200078e02ff */
[----:B--2---:R-:W-:Y:S04]  /*8560*/  @P0 STL [R1+0x3c], R148 ;  /* 0x00003c9401000387 */ /* 0x004fe80000100800 */
[----:B---3--:R-:W-:Y:S04]  /*8570*/  @P0 STL [R1+0x40], R149 ;  /* 0x0000409501000387 */ /* 0x008fe80000100800 */
[----:B-----5:R-:W-:Y:S04]  /*8580*/  @P0 STL [R1+0x44], R150 ;  /* 0x0000449601000387 */ /* 0x020fe80000100800 */
[----:B------:R-:W-:Y:S01]  /*8590*/  @P0 STL [R1+0x48], R151 ;  /* 0x0000489701000387 */ /* 0x000fe20000100800 */
[CC--:B------:R-:W-:Y:S03]  /*85a0*/  LEA R36, P0, R44.reuse, R196.reuse, 0x2 ;  /* 0x000000c42c247211 */ /* 0x0c0fe600078010ff */
[----:B------:R-:W2:Y:S01]  /*85b0*/  LDL R186, [R1+0x50] ;  /* 0x0000500001ba7983 */ /* 0x000ea20000100800 */
[-C--:B------:R-:W-:Y:S02]  /*85c0*/  LEA.HI.X.SX32 R37, R44, R197.reuse, 0x2, P0 ;  /* 0x000000c52c257211 */ /* 0x080fe400000f16ff */
[CC--:B------:R-:W-:Y:S03]  /*85d0*/  LEA R38, P0, R0.reuse, R196.reuse, 0x2 ;  /* 0x000000c400267211 */ /* 0x0c0fe600078010ff */
[----:B------:R1:W-:Y:S01]  /*85e0*/  REDG.E.ADD.F32.FTZ.RN.STRONG.GPU desc[UR40][R36.64], R5 ;  /* 0x00000005240079a6 */ /* 0x0003e2000c10f3a8 */
[-C--:B------:R-:W-:Y:S01]  /*85f0*/  LEA.HI.X.SX32 R39, R0, R197.reuse, 0x2, P0 ;  /* 0x000000c500277211 */ /* 0x080fe200000f16ff */
[----:B------:R-:W-:Y:S02]  /*8600*/  IMAD.SHL.U32 R0, R147, 0x40, RZ ;  /* 0x0000004093007824 */ /* 0x000fe400078e00ff */
[----:B------:R3:W-:Y:S04]  /*8610*/  REDG.E.ADD.F32.FTZ.RN.STRONG.GPU desc[UR40][R2.64], R6 ;  /* 0x00000006020079a6 */ /* 0x0007e8000c10f3a8 */
[----:B------:R4:W-:Y:S01]  /*8620*/  REDG.E.ADD.F32.FTZ.RN.STRONG.GPU desc[UR40][R38.64], R7 ;  /* 0x00000007260079a6 */ /* 0x0009e2000c10f3a8 */
[-C--:B-1----:R-:W-:Y:S02]  /*8630*/  LEA.HI.X.SX32 R5, R40, R197.reuse, 0x2, P1 ;  /* 0x000000c528057211 */ /* 0x082fe400008f16ff */
[CC--:B---3--:R-:W-:Y:S03]  /*8640*/  LEA R2, P0, R42.reuse, R196.reuse, 0x2 ;  /* 0x000000c42a027211 */ /* 0x0c8fe600078010ff */
[----:B------:R1:W-:Y:S01]  /*8650*/  REDG.E.ADD.F32.FTZ.RN.STRONG.GPU desc[UR40][R4.64], R8 ;  /* 0x00000008040079a6 */ /* 0x0003e2000c10f3a8 */
[-C--:B------:R-:W-:Y:S02]  /*8660*/  LEA R6, P1, R41, R196.reuse, 0x2 ;  /* 0x000000c429067211 */ /* 0x080fe400078210ff */
[-C--:B------:R-:W-:Y:S01]  /*8670*/  LEA.HI.X.SX32 R3, R42, R197.reuse, 0x2, P0 ;  /* 0x000000c52a037211 */ /* 0x080fe200000f16ff */
[----:B----4-:R-:W-:Y:S01]  /*8680*/  IMAD R38, R147, 0x38, RZ ;  /* 0x0000003893267824 */ /* 0x010fe200078e02ff */
[-C--:B------:R-:W-:Y:S02]  /*8690*/  LEA.HI.X.SX32 R7, R41, R197.reuse, 0x2, P1 ;  /* 0x000000c529077211 */ /* 0x080fe400008f16ff */
[----:B------:R-:W-:Y:S04]  /*86a0*/  LDSM.16.MT88.4 R40, [R184+0x19000] ;  /* 0x01900000b828783b */ /* 0x000fe80000004200 */
[----:B------:R3:W-:Y:S04]  /*86b0*/  REDG.E.ADD.F32.FTZ.RN.STRONG.GPU desc[UR40][R2.64], R9 ;  /* 0x00000009020079a6 */ /* 0x0007e8000c10f3a8 */
[----:B------:R4:W-:Y:S01]  /*86c0*/  REDG.E.ADD.F32.FTZ.RN.STRONG.GPU desc[UR40][R6.64], R10 ;  /* 0x0000000a060079a6 */ /* 0x0009e2000c10f3a8 */
[CC--:B-1----:R-:W-:Y:S01]  /*86d0*/  LEA R4, P0, R38.reuse, R196.reuse, 0x2 ;  /* 0x000000c426047211 */ /* 0x0c2fe200078010ff */
[C---:B------:R-:W-:Y:S03]  /*86e0*/  IMAD R8, R147.reuse, 0x50, RZ ;  /* 0x0000005093087824 */ /* 0x040fe600078e02ff */
[-C--:B------:R-:W-:Y:S05]  /*86f0*/  LEA.HI.X.SX32 R5, R38, R197.reuse, 0x2, P0 ;  /* 0x000000c526057211 */ /* 0x080fea00000f16ff */
[----:B------:R1:W-:Y:S01]  /*8700*/  REDG.E.ADD.F32.FTZ.RN.STRONG.GPU desc[UR40][R4.64], R11 ;  /* 0x0000000b040079a6 */ /* 0x0003e2000c10f3a8 */
[CC--:B---3--:R-:W-:Y:S01]  /*8710*/  LEA R2, P1, R0.reuse, R196.reuse, 0x2 ;  /* 0x000000c400027211 */ /* 0x0c8fe200078210ff */
[C---:B------:R-:W-:Y:S03]  /*8720*/  IMAD R9, R147.reuse, 0x48, RZ ;  /* 0x0000004893097824 */ /* 0x040fe600078e02ff */
[-C--:B------:R-:W-:Y:S01]  /*8730*/  LEA.HI.X.SX32 R3, R0, R197.reuse, 0x2, P1 ;  /* 0x000000c500037211 */ /* 0x080fe200008f16ff */
[----:B------:R-:W-:Y:S01]  /*8740*/  IMAD R0, R147, 0x58, RZ ;  /* 0x0000005893007824 */ /* 0x000fe200078e02ff */
[CC--:B----4-:R-:W-:Y:S03]  /*8750*/  LEA R6, P0, R9.reuse, R196.reuse, 0x2 ;  /* 0x000000c409067211 */ /* 0x0d0fe600078010ff */
[----:B------:R3:W-:Y:S01]  /*8760*/  REDG.E.ADD.F32.FTZ.RN.STRONG.GPU desc[UR40][R2.64], R16 ;  /* 0x00000010020079a6 */ /* 0x0007e2000c10f3a8 */
[-C--:B------:R-:W-:Y:S01]  /*8770*/  LEA.HI.X.SX32 R7, R9, R197.reuse, 0x2, P0 ;  /* 0x000000c509077211 */ /* 0x080fe200000f16ff */
[C---:B------:R-:W-:Y:S04]  /*8780*/  IMAD R9, R147.reuse, 0x60, RZ ;  /* 0x0000006093097824 */ /* 0x040fe800078e02ff */
[----:B------:R4:W-:Y:S01]  /*8790*/  REDG.E.ADD.F32.FTZ.RN.STRONG.GPU desc[UR40][R6.64], R17 ;  /* 0x00000011060079a6 */ /* 0x0009e2000c10f3a8 */
[CC--:B-1----:R-:W-:Y:S04]  /*87a0*/  LEA R4, P1, R8.reuse, R196.reuse, 0x2 ;  /* 0x000000c408047211 */ /* 0x0c2fe800078210ff */
[-C--:B------:R-:W-:Y:S01]  /*87b0*/  LEA.HI.X.SX32 R5, R8, R197.reuse, 0x2, P1 ;  /* 0x000000c508057211 */ /* 0x080fe200008f16ff */
[C---:B------:R-:W-:Y:S04]  /*87c0*/  IMAD R8, R147.reuse, 0x68, RZ ;  /* 0x0000006893087824 */ /* 0x040fe800078e02ff */
[----:B------:R1:W-:Y:S01]  /*87d0*/  REDG.E.ADD.F32.FTZ.RN.STRONG.GPU desc[UR40][R4.64], R18 ;  /* 0x00000012040079a6 */ /* 0x0003e2000c10f3a8 */
[CC--:B---3--:R-:W-:Y:S04]  /*87e0*/  LEA R2, P0, R0.reuse, R196.reuse, 0x2 ;  /* 0x000000c400027211 */ /* 0x0c8fe800078010ff */
[-C--:B------:R-:W-:Y:S01]  /*87f0*/  LEA.HI.X.SX32 R3, R0, R197.reuse, 0x2, P0 ;  /* 0x000000c500037211 */ /* 0x080fe200000f16ff */
[----:B------:R-:W-:Y:S01]  /*8800*/  IMAD R0, R147, 0x70, RZ ;  /* 0x0000007093007824 */ /* 0x000fe200078e02ff */
[-C--:B----4-:R-:W-:Y:S01]  /*8810*/  LEA R6, P1, R9, R196.reuse, 0x2 ;  /* 0x000000c409067211 */ /* 0x090fe200078210ff */
[----:B------:R-:W-:Y:S02]  /*8820*/  IMAD R147, R147, 0x78, RZ ;  /* 0x0000007893937824 */ /* 0x000fe400078e02ff */
[----:B------:R3:W-:Y:S01]  /*8830*/  REDG.E.ADD.F32.FTZ.RN.STRONG.GPU desc[UR40][R2.64], R19 ;  /* 0x00000013020079a6 */ /* 0x0007e2000c10f3a8 */
[-C--:B------:R-:W-:Y:S05]  /*8840*/  LEA.HI.X.SX32 R7, R9, R197.reuse, 0x2, P1 ;  /* 0x000000c509077211 */ /* 0x080fea00008f16ff */
[----:B------:R4:W-:Y:S01]  /*8850*/  REDG.E.ADD.F32.FTZ.RN.STRONG.GPU desc[UR40][R6.64], R12 ;  /* 0x0000000c060079a6 */ /* 0x0009e2000c10f3a8 */
[CC--:B-1----:R-:W-:Y:S04]  /*8860*/  LEA R4, P0, R8.reuse, R196.reuse, 0x2 ;  /* 0x000000c408047211 */ /* 0x0c2fe800078010ff */
[-C--:B------:R-:W-:Y:S05]  /*8870*/  LEA.HI.X.SX32 R5, R8, R197.reuse, 0x2, P0 ;  /* 0x000000c508057211 */ /* 0x080fea00000f16ff */
[----:B------:R-:W-:Y:S01]  /*8880*/  REDG.E.ADD.F32.FTZ.RN.STRONG.GPU desc[UR40][R4.64], R13 ;  /* 0x0000000d040079a6 */ /* 0x000fe2000c10f3a8 */
[CC--:B---3--:R-:W-:Y:S04]  /*8890*/  LEA R2, P1, R0.reuse, R196.reuse, 0x2 ;  /* 0x000000c400027211 */ /* 0x0c8fe800078210ff */
[-C--:B------:R-:W-:Y:S01]  /*88a0*/  LEA.HI.X.SX32 R3, R0, R197.reuse, 0x2, P1 ;  /* 0x000000c500037211 */ /* 0x080fe200008f16ff */
[----:B------:R-:W-:Y:S01]  /*88b0*/  VIADD R0, R45, 0x20 ;  /* 0x000000202d007836 */ /* 0x000fe20000000000 */
[CC--:B----4-:R-:W-:Y:S03]  /*88c0*/  LEA R6, P0, R147.reuse, R196.reuse, 0x2 ;  /* 0x000000c493067211 */ /* 0x0d0fe600078010ff */
        /* <DEDUP_REMOVED lines=11> */
[-C--:B---3--:R-:W-:Y:S03]  /*8980*/  LEA R6, P0, R2, R196.reuse, 0x2 ;  /* 0x000000c402067211 */ /* 0x088fe600078010ff */
        /* <DEDUP_REMOVED lines=8> */
[CC--:B----4-:R-:W-:Y:S01]  /*8a10*/  LEA R8, P0, R0.reuse, R196.reuse, 0x2 ;  /* 0x000000c400087211 */ /* 0x0d0fe200078010ff */
[----:B------:R3:W-:Y:S03]  /*8a20*/  REDG.E.ADD.F32.FTZ.RN.STRONG.GPU desc[UR40][R4.64], R24 ;  /* 0x00000018040079a6 */ /* 0x0007e6000c10f3a8 */
[-C--:B------:R-:W-:Y:S01]  /*8a30*/  LEA.HI.X.SX32 R9, R0, R197.reuse, 0x2, P0 ;  /* 0x000000c500097211 */ /* 0x080fe200000f16ff */
[C---:B------:R-:W-:Y:S01]  /*8a40*/  IMAD.IADD R0, R44.reuse, 0x1, R2 ;  /* 0x000000012c007824 */ /* 0x040fe200078e0202 */
[CC--:B-1----:R-:W-:Y:S04]  /*8a50*/  LEA R6, P1, R3.reuse, R196.reuse, 0x2 ;  /* 0x000000c403067211 */ /* 0x0c2fe800078210ff */
[-C--:B------:R-:W-:Y:S01]  /*8a60*/  LEA.HI.X.SX32 R7, R3, R197.reuse, 0x2, P1 ;  /* 0x000000c503077211 */ /* 0x080fe200008f16ff */
[----:B------:R-:W-:Y:S01]  /*8a70*/  IMAD.IADD R3, R44, 0x1, R0 ;  /* 0x000000012c037824 */ /* 0x000fe200078e0200 */
[CC--:B---3--:R-:W-:Y:S03]  /*8a80*/  LEA R4, P0, R2.reuse, R196.reuse, 0x2 ;  /* 0x000000c402047211 */ /* 0x0c8fe600078010ff */
        /* <DEDUP_REMOVED lines=9> */
[CC--:B---3--:R-:W-:Y:S02]  /*8b20*/  LEA R8, P0, R2.reuse, R196.reuse, 0x2 ;  /* 0x000000c402087211 */ /* 0x0c8fe400078010ff */
[CC--:B----4-:R-:W-:Y:S01]  /*8b30*/  LEA R4, P1, R3.reuse, R196.reuse, 0x2 ;  /* 0x000000c403047211 */ /* 0x0d0fe200078210ff */
        /* <DEDUP_REMOVED lines=20> */
[----:B---3--:R-:W-:Y:S02]  /*8c80*/  IMAD.IADD R5, R44, 0x1, R0 ;  /* 0x000000012c057824 */ /* 0x008fe400078e0200 */
[----:B--2---:R-:W-:Y:S01]  /*8c90*/  IMAD.IADD R0, R186, 0x1, R185 ;  /* 0x00000001ba007824 */ /* 0x004fe200078e02b9 */
[----:B------:R-:W-:Y:S01]  /*8ca0*/  @UP3 UIADD3.X UR11, UR11, -0x1, URZ, UP0, !UPT ;  /* 0xffffffff0b0b3890 */ /* 0x000fe200087fe43f */
[CC--:B----4-:R-:W-:Y:S02]  /*8cb0*/  LEA R8, P2, R2.reuse, R196.reuse, 0x2 ;  /* 0x000000c402087211 */ /* 0x0d0fe400078410ff */
        /* <DEDUP_REMOVED lines=27> */
[----:B------:R-:W5:Y:S05]  /*8e70*/  LDSM.16.MT88.4 R24, [R184+0x19800] ;  /* 0x01980000b818783b */ /* 0x000f6a0000004200 */
        /* <DEDUP_REMOVED lines=20> */
[C---:B-----5:R-:W-:Y:S06]  /*8fc0*/  HMMA.16816.F32 R104, R24.reuse, R16, R104 ;  /* 0x000000101868723c */ /* 0x060fec0000001868 */
        /* <DEDUP_REMOVED lines=30> */
[----:B------:R2:W5:Y:S05]  /*91b0*/  LDSM.16.MT88.4 R16, [R0+0x3800] ;  /* 0x003800000010783b */ /* 0x00056a0000004200 */
        /* <DEDUP_REMOVED lines=23> */
.L_x_993:
        /* <DEDUP_REMOVED lines=55> */
[----:B-1----:R-:W-:Y:S01]  /*96a0*/  SHF.R.S32.HI R9, RZ, 0x1f, R19 ;  /* 0x0000001fff097819 */ /* 0x002fe20000011413 */
[----:B------:R-:W-:Y:S01]  /*96b0*/  FMUL.FTZ R125, R125, UR5 ;  /* 0x000000057d7d7c20 */ /* 0x000fe20008410000 */
[----:B------:R-:W-:Y:S01]  /*96c0*/  F2FP.F16.F32.PACK_AB R18, R18, R118 ;  /* 0x000000761212723e */ /* 0x000fe200000000ff */
[----:B------:R-:W-:Y:S01]  /*96d0*/  FMUL.FTZ R126, R126, UR5 ;  /* 0x000000057e7e7c20 */ /* 0x000fe20008410000 */
[----:B------:R-:W-:Y:S01]  /*96e0*/  FMUL.FTZ R127, R127, UR5 ;  /* 0x000000057f7f7c20 */ /* 0x000fe20008410000 */
[----:B------:R-:W-:Y:S01]  /*96f0*/  F2FP.F16.F32.PACK_AB R15, R15, R128 ;  /* 0x000000800f0f723e */ /* 0x000fe200000000ff */
[----:B------:R-:W-:Y:S01]  /*9700*/  ULDC.64 UR12, c[0x0][0x450] ;  /* 0x00011400000c7ab9 */ /* 0x000fe20000000a00 */
[----:B------:R-:W-:Y:S01]  /*9710*/  F2FP.F16.F32.PACK_AB R130, R131, R130 ;  /* 0x000000828382723e */ /* 0x000fe200000000ff */
[----:B------:R-:W-:Y:S01]  /*9720*/  ULDC.64 UR8, c[0x0][0x458] ;  /* 0x0001160000087ab9 */ /* 0x000fe20000000a00 */
[----:B------:R-:W-:Y:S01]  /*9730*/  F2FP.F16.F32.PACK_AB R17, R17, R120 ;  /* 0x000000781111723e */ /* 0x000fe200000000ff */
[----:B------:R-:W1:Y:S01]  /*9740*/  LDC.64 R12, c[0x0][0x438] ;  /* 0x00010e00ff0c7b82 */ /* 0x000e620000000a00 */
[----:B------:R-:W-:Y:S01]  /*9750*/  LEA.HI R9, R9, R19, RZ, 0x3 ;  /* 0x0000001309097211 */ /* 0x000fe200078f18ff */
[----:B------:R-:W-:Y:S01]  /*9760*/  ULDC.64 UR10, c[0x0][0x3f0] ;  /* 0x0000fc00000a7ab9 */ /* 0x000fe20000000a00 */
[----:B------:R-:W-:-:S02]  /*9770*/  F2FP.F16.F32.PACK_AB R16, R16, R122 ;  /* 0x0000007a1010723e */ /* 0x000fc400000000ff */
[----:B------:R-:W-:Y:S02]  /*9780*/  F2FP.F16.F32.PACK_AB R124, R125, R124 ;  /* 0x0000007c7d7c723e */ /* 0x000fe400000000ff */
[----:B------:R-:W-:Y:S02]  /*9790*/  F2FP.F16.F32.PACK_AB R126, R127, R126 ;  /* 0x0000007e7f7e723e */ /* 0x000fe400000000ff */
[----:B------:R-:W-:Y:S02]  /*97a0*/  F2FP.F16.F32.PACK_AB R68, R69, R68 ;  /* 0x000000444544723e */ /* 0x000fe400000000ff */
[----:B------:R-:W-:Y:S02]  /*97b0*/  SHF.R.S32.HI R0, RZ, 0x3, R9 ;  /* 0x00000003ff007819 */ /* 0x000fe40000011409 */
        /* <DEDUP_REMOVED lines=15> */
[----:B------:R-:W-:-:S04]  /*98b0*/  UIMAD UR5, UR44, UR12, URZ ;  /* 0x0000000c2c0572a4 */ /* 0x000fc8000f8e023f */
[----:B------:R-:W-:Y:S02]  /*98c0*/  UIMAD UR5, UR33, UR13, UR5 ;  /* 0x0000000d210572a4 */ /* 0x000fe4000f8e0205 */
[----:B------:R-:W-:Y:S01]  /*98d0*/  UIMAD UR44, UR44, UR8, URZ ;  /* 0x000000082c2c72a4 */ /* 0x000fe2000f8e023f */
[----:B--2---:R2:W-:Y:S04]  /*98e0*/  STS [R31], R5 ;  /* 0x000000051f007388 */ /* 0x0045e80000000800 */
[----:B------:R1:W-:Y:S04]  /*98f0*/  STS [R31+0x400], R4 ;  /* 0x000400041f007388 */ /* 0x0003e80000000800 */
        /* <DEDUP_REMOVED lines=8> */
[----:B------:R3:W-:Y:S01]  /*9980*/  STS [R26], R15 ;  /* 0x0000000f1a007388 */ /* 0x0007e20000000800 */
[----:B--2---:R-:W-:-:S03]  /*9990*/  LOP3.LUT R5, R9, 0xfffffff8, RZ, 0xc0, !PT ;  /* 0xfffffff809057812 */ /* 0x004fc600078ec0ff */
[----:B------:R-:W-:Y:S01]  /*99a0*/  STS [R25], R130 ;  /* 0x0000008219007388 */ /* 0x000fe20000000800 */
[----:B-1----:R-:W-:-:S03]  /*99b0*/  SHF.R.S32.HI R4, RZ, 0x1f, R0 ;  /* 0x0000001fff047819 */ /* 0x002fc60000011400 */
[----:B------:R-:W-:Y:S04]  /*99c0*/  STS [R24], R17 ;  /* 0x0000001118007388 */ /* 0x000fe80000000800 */
[----:B------:R1:W-:Y:S04]  /*99d0*/  STS [R23], R16 ;  /* 0x0000001017007388 */ /* 0x0003e80000000800 */
[----:B------:R-:W-:Y:S04]  /*99e0*/  STS [R22], R124 ;  /* 0x0000007c16007388 */ /* 0x000fe80000000800 */
[----:B------:R-:W-:Y:S01]  /*99f0*/  STS [R20], R126 ;  /* 0x0000007e14007388 */ /* 0x000fe20000000800 */
[----:B------:R-:W-:-:S03]  /*9a00*/  IMAD.IADD R19, R19, 0x1, -R5 ;  /* 0x0000000113137824 */ /* 0x000fc600078e0a05 */
[----:B------:R-:W-:Y:S01]  /*9a10*/  STS [R31+0x4000], R68 ;  /* 0x004000441f007388 */ /* 0x000fe20000000800 */
[C---:B------:R-:W-:Y:S01]  /*9a20*/  IMAD R5, R4.reuse, UR12, RZ ;  /* 0x0000000c04057c24 */ /* 0x040fe2000f8e02ff */
[----:B---3--:R-:W2:Y:S02]  /*9a30*/  LDC.64 R14, c[0x0][0x440] ;  /* 0x00011000ff0e7b82 */ /* 0x008ea40000000a00 */
[----:B------:R-:W-:Y:S01]  /*9a40*/  STS [R31+0x4400], R70 ;  /* 0x004400461f007388 */ /* 0x000fe20000000800 */
[----:B------:R-:W-:-:S03]  /*9a50*/  IMAD R4, R4, UR8, RZ ;  /* 0x0000000804047c24 */ /* 0x000fc6000f8e02ff */
[----:B------:R-:W-:Y:S04]  /*9a60*/  STS [R33+0x4000], R80 ;  /* 0x0040005021007388 */ /* 0x000fe80000000800 */
[----:B------:R-:W-:Y:S01]  /*9a70*/  STS [R32+0x4000], R82 ;  /* 0x0040005220007388 */ /* 0x000fe20000000800 */
[C---:B------:R-:W-:Y:S01]  /*9a80*/  IMAD.WIDE.U32 R2, R0.reuse, UR12, RZ ;  /* 0x0000000c00027c25 */ /* 0x040fe2000f8e00ff */
[----:B------:R-:W-:Y:S01]  /*9a90*/  MOV R8, UR12 ;  /* 0x0000000c00087c02 */ /* 0x000fe20008000f00 */
[----:B-1----:R-:W1:Y:S01]  /*9aa0*/  LDC.64 R16, c[0x0][0x470] ;  /* 0x00011c00ff107b82 */ /* 0x002e620000000a00 */
[----:B------:R-:W-:Y:S04]  /*9ab0*/  STS [R31+0x6000], R72 ;  /* 0x006000481f007388 */ /* 0x000fe80000000800 */
[----:B------:R-:W-:Y:S01]  /*9ac0*/  STS [R31+0x6400], R74 ;  /* 0x0064004a1f007388 */ /* 0x000fe20000000800 */
[----:B------:R-:W-:-:S03]  /*9ad0*/  IMAD R9, R0, UR13, R5 ;  /* 0x0000000d00097c24 */ /* 0x000fc6000f8e0205 */
[----:B------:R-:W-:Y:S01]  /*9ae0*/  STS [R30+0x4000], R76 ;  /* 0x0040004c1e007388 */ /* 0x000fe20000000800 */
[----:B------:R-:W-:-:S03]  /*9af0*/  IMAD R10, R0, UR9, R4 ;  /* 0x00000009000a7c24 */ /* 0x000fc6000f8e0204 */
[----:B------:R-:W-:Y:S01]  /*9b00*/  STS [R29+0x4000], R78 ;  /* 0x0040004e1d007388 */ /* 0x000fe20000000800 */
[----:B------:R-:W-:-:S03]  /*9b10*/  IMAD.WIDE.U32 R4, R0, UR8, RZ ;  /* 0x0000000800047c25 */ /* 0x000fc6000f8e00ff */
[----:B------:R-:W-:Y:S04]  /*9b20*/  STS [R28+0x4000], R84 ;  /* 0x004000541c007388 */ /* 0x000fe80000000800 */
[----:B------:R-:W-:Y:S04]  /*9b30*/  STS [R27+0x4000], R86 ;  /* 0x004000561b007388 */ /* 0x000fe80000000800 */
[----:B------:R-:W-:Y:S01]  /*9b40*/  STS [R26+0x4000], R96 ;  /* 0x004000601a007388 */ /* 0x000fe20000000800 */
[----:B------:R-:W-:Y:S02]  /*9b50*/  IMAD.IADD R7, R5, 0x1, R10 ;  /* 0x0000000105077824 */ /* 0x000fe400078e020a */
[----:B------:R-:W3:Y:S01]  /*9b60*/  LDC.64 R10, c[0x0][0x468] ;  /* 0x00011a00ff0a7b82 */ /* 0x000ee20000000a00 */
[----:B------:R-:W-:Y:S04]  /*9b70*/  STS [R25+0x4000], R98 ;  /* 0x0040006219007388 */ /* 0x000fe80000000800 */
[----:B------:R-:W-:Y:S04]  /*9b80*/  STS [R24+0x4000], R88 ;  /* 0x0040005818007388 */ /* 0x000fe80000000800 */
[----:B------:R-:W-:Y:S04]  /*9b90*/  STS [R23+0x4000], R90 ;  /* 0x0040005a17007388 */ /* 0x000fe80000000800 */
[----:B------:R-:W-:Y:S01]  /*9ba0*/  STS [R22+0x4000], R92 ;  /* 0x0040005c16007388 */ /* 0x000fe20000000800 */
[----:B------:R-:W-:-:S03]  /*9bb0*/  IMAD.IADD R3, R3, 0x1, R9 ;  /* 0x0000000103037824 */ /* 0x000fc600078e0209 */
[----:B------:R-:W-:Y:S01]  /*9bc0*/  STS [R20+0x4000], R94 ;  /* 0x0040005e14007388 */ /* 0x000fe20000000800 */
[----:B------:R-:W-:-:S04]  /*9bd0*/  IMAD.WIDE.U32 R8, R8, UR33, R2 ;  /* 0x0000002108087c25 */ /* 0x000fc8000f8e0002 */
[----:B------:R-:W-:Y:S02]  /*9be0*/  IMAD.SHL.U32 R2, R19, 0x8, RZ ;  /* 0x0000000813027824 */ /* 0x000fe400078e00ff */
[----:B------:R-:W-:-:S03]  /*9bf0*/  IMAD R0, R12, UR29, RZ ;  /* 0x0000001d0c007c24 */ /* 0x000fc6000f8e02ff */
[----:B------:R-:W-:Y:S01]  /*9c00*/  SHF.R.S32.HI R3, RZ, 0x1f, R2 ;  /* 0x0000001fff037819 */ /* 0x000fe20000011402 */
[----:B------:R-:W-:Y:S02]  /*9c10*/  IMAD.MOV.U32 R6, RZ, RZ, R4 ;  /* 0x000000ffff067224 */ /* 0x000fe400078e0004 */
        /* <DEDUP_REMOVED lines=11> */
[----:B------:R-:W-:Y:S01]  /*9cd0*/  IADD3 R8, P0, R4, R8, RZ ;  /* 0x0000000804087210 */ /* 0x000fe20007f1e0ff */
[----:B------:R-:W2:Y:S02]  /*9ce0*/  LDS.128 R44, [R0+0xc000] ;  /* 0x00c00000002c7984 */ /* 0x000ea40000000c00 */
[----:B------:R-:W-:Y:S02]  /*9cf0*/  IMAD.IADD R5, R5, 0x1, R11 ;  /* 0x0000000105057824 */ /* 0x000fe400078e020b */
[----:B------:R-:W3:Y:S04]  /*9d00*/  LDS.128 R40, [R0+0xd000] ;  /* 0x00d0000000287984 */ /* 0x000ee80000000c00 */
[----:B------:R-:W4:Y:S01]  /*9d10*/  LDS.128 R36, [R0+0xe000] ;  /* 0x00e0000000247984 */ /* 0x000f220000000c00 */
[----:B------:R-:W-:Y:S01]  /*9d20*/  IADD3 R3, R3, R10, RZ ;  /* 0x0000000a03037210 */ /* 0x000fe20007ffe0ff */
[----:B-1----:R-:W-:Y:S01]  /*9d30*/  IMAD R4, R16, UR32, RZ ;  /* 0x0000002010047c24 */ /* 0x002fe2000f8e02ff */
[----:B------:R-:W-:Y:S01]  /*9d40*/  IADD3.X R10, R5, UR5, R9, P0, !PT ;  /* 0x00000005050a7c10 */ /* 0x000fe200087fe409 */
[----:B------:R-:W1:Y:S02]  /*9d50*/  LDS.128 R32, [R0+0xf000] ;  /* 0x00f0000000207984 */ /* 0x000e640000000c00 */
[----:B------:R-:W-:-:S02]  /*9d60*/  IMAD R9, R17, UR23, R4 ;  /* 0x0000001711097c24 */ /* 0x000fc4000f8e0204 */
[----:B------:R-:W5:Y:S01]  /*9d70*/  LDS.128 R28, [R0+0x10000] ;  /* 0x01000000001c7984 */ /* 0x000f620000000c00 */
[----:B------:R-:W-:-:S03]  /*9d80*/  IMAD.WIDE.U32 R4, R16, UR23, R2 ;  /* 0x0000001710047c25 */ /* 0x000fc6000f8e0002 */
[----:B------:R-:W5:Y:S01]  /*9d90*/  LDS.128 R24, [R0+0x11000] ;  /* 0x0110000000187984 */ /* 0x000f620000000c00 */
[----:B------:R-:W-:-:S03]  /*9da0*/  IMAD.U32 R12, RZ, RZ, UR8 ;  /* 0x00000008ff0c7e24 */ /* 0x000fc6000f8e00ff */
[----:B------:R-:W5:Y:S04]  /*9db0*/  LDS.128 R20, [R0+0x12000] ;  /* 0x0120000000147984 */ /* 0x000f680000000c00 */
[----:B------:R2:W5:Y:S01]  /*9dc0*/  LDS.128 R16, [R0+0x13000] ;  /* 0x0130000000107984 */ /* 0x0005620000000c00 */
[----:B------:R-:W-:Y:S01]  /*9dd0*/  IMAD.WIDE.U32 R6, R12, UR33, R6 ;  /* 0x000000210c067c25 */ /* 0x000fe2000f8e0006 */
[----:B------:R-:W-:Y:S01]  /*9de0*/  UIMAD UR33, UR33, UR9, UR44 ;  /* 0x00000009212172a4 */ /* 0x000fe2000f8e022c */
[C---:B------:R-:W-:Y:S01]  /*9df0*/  LEA R2, P1, R8.reuse, UR10, 0x1 ;  /* 0x0000000a08027c11 */ /* 0x040fe2000f8208ff */
[----:B------:R-:W-:Y:S01]  /*9e00*/  USHF.L.U32 UR5, UR12, 0x6, URZ ;  /* 0x000000060c057899 */ /* 0x000fe2000800063f */
[----:B------:R-:W-:Y:S01]  /*9e10*/  IMAD.IADD R5, R5, 0x1, R9 ;  /* 0x0000000105057824 */ /* 0x000fe200078e0209 */
[----:B------:R-:W-:Y:S01]  /*9e20*/  USHF.L.U64.HI UR12, UR12, 0x6, UR13 ;  /* 0x000000060c0c7899 */ /* 0x000fe2000801020d */
[----:B------:R-:W-:Y:S01]  /*9e30*/  LEA.HI.X R3, R8, UR11, R10, 0x1, P1 ;  /* 0x0000000b08037c11 */ /* 0x000fe200088f0c0a */
[----:B------:R-:W-:Y:S01]  /*9e40*/  ULDC.64 UR10, c[0x0][0x3f8] ;  /* 0x0000fe00000a7ab9 */ /* 0x000fe20000000a00 */
[----:B------:R-:W-:Y:S01]  /*9e50*/  USHF.L.U32 UR13, UR8, 0x6, URZ ;  /* 0x00000006080d7899 */ /* 0x000fe2000800063f */
[----:B------:R-:W-:Y:S01]  /*9e60*/  IADD3 R8, P1, R2, UR5, RZ ;  /* 0x0000000502087c10 */ /* 0x000fe2000ff3e0ff */
[----:B------:R-:W-:-:S03]  /*9e70*/  USHF.L.U64.HI UR8, UR8, 0x6, UR9 ;  /* 0x0000000608087899 */ /* 0x000fc60008010209 */
[----:B------:R-:W-:Y:S02]  /*9e80*/  IADD3.X R9, R3, UR12, RZ, P1, !PT ;  /* 0x0000000c03097c10 */ /* 0x000fe40008ffe4ff */
[----:B--2---:R-:W-:-:S04]  /*9e90*/  IADD3 R0, P0, R4, R6, RZ ;  /* 0x0000000604007210 */ /* 0x004fc80007f1e0ff */
[----:B------:R-:W-:Y:S02]  /*9ea0*/  IADD3.X R6, R5, UR33, R7, P0, !PT ;  /* 0x0000002105067c10 */ /* 0x000fe400087fe407 */
[----:B------:R-:W-:-:S04]  /*9eb0*/  LEA R10, P0, R0, UR10, 0x1 ;  /* 0x0000000a000a7c11 */ /* 0x000fc8000f8008ff */
[----:B------:R-:W-:Y:S02]  /*9ec0*/  LEA.HI.X R11, R0, UR11, R6, 0x1, P0 ;  /* 0x0000000b000b7c11 */ /* 0x000fe400080f0c06 */
[----:B------:R-:W-:Y:S02]  /*9ed0*/  IADD3 R6, P1, R8, UR5, RZ ;  /* 0x0000000508067c10 */ /* 0x000fe4000ff3e0ff */
[----:B------:R-:W-:Y:S01]  /*9ee0*/  IADD3 R4, P0, R10, UR13, RZ ;  /* 0x0000000d0a047c10 */ /* 0x000fe2000ff1e0ff */
[----:B------:R2:W-:Y:S01]  /*9ef0*/  STG.E.128 desc[UR40][R2.64], R44 ;  /* 0x0000002c02007986 */ /* 0x0005e2000c101d28 */
[----:B------:R-:W-:Y:S02]  /*9f00*/  IADD3.X R7, R9, UR12, RZ, P1, !PT ;  /* 0x0000000c09077c10 */ /* 0x000fe40008ffe4ff */
[----:B------:R-:W-:Y:S02]  /*9f10*/  IADD3.X R5, R11, UR8, RZ, P0, !PT ;  /* 0x000000080b057c10 */ /* 0x000fe400087fe4ff */
[----:B------:R-:W-:Y:S01]  /*9f20*/  IADD3 R12, P1, R6, UR5, RZ ;  /* 0x00000005060c7c10 */ /* 0x000fe2000ff3e0ff */
[----:B---3--:R-:W-:Y:S03]  /*9f30*/  STG.E.128 desc[UR40][R8.64], R40 ;  /* 0x0000002808007986 */ /* 0x008fe6000c101d28 */
[----:B------:R-:W-:Y:S01]  /*9f40*/  IADD3.X R13, R7, UR12, RZ, P1, !PT ;  /* 0x0000000c070d7c10 */ /* 0x000fe20008ffe4ff */
[----:B----4-:R3:W-:Y:S04]  /*9f50*/  STG.E.128 desc[UR40][R6.64], R36 ;  /* 0x0000002406007986 */ /* 0x0107e8000c101d28 */
[----:B-1----:R1:W-:Y:S04]  /*9f60*/  STG.E.128 desc[UR40][R12.64], R32 ;  /* 0x000000200c007986 */ /* 0x0023e8000c101d28 */
[----:B-----5:R1:W-:Y:S01]  /*9f70*/  STG.E.128 desc[UR40][R10.64], R28 ;  /* 0x0000001c0a007986 */ /* 0x0203e2000c101d28 */
[----:B--2---:R-:W-:-:S04]  /*9f80*/  IADD3 R2, P0, R4, UR13, RZ ;  /* 0x0000000d04027c10 */ /* 0x004fc8000ff1e0ff */
[----:B------:R-:W-:Y:S02]  /*9f90*/  IADD3.X R3, R5, UR8, RZ, P0, !PT ;  /* 0x0000000805037c10 */ /* 0x000fe400087fe4ff */
[----:B---3--:R-:W-:Y:S01]  /*9fa0*/  IADD3 R6, P0, R2, UR13, RZ ;  /* 0x0000000d02067c10 */ /* 0x008fe2000ff1e0ff */
[----:B------:R1:W-:Y:S03]  /*9fb0*/  STG.E.128 desc[UR40][R4.64], R24 ;  /* 0x0000001804007986 */ /* 0x0003e6000c101d28 */
[----:B------:R-:W-:Y:S01]  /*9fc0*/  IADD3.X R7, R3, UR8, RZ, P0, !PT ;  /* 0x0000000803077c10 */ /* 0x000fe200087fe4ff */
[----:B------:R1:W-:Y:S04]  /*9fd0*/  STG.E.128 desc[UR40][R2.64], R20 ;  /* 0x0000001402007986 */ /* 0x0003e8000c101d28 */
[----:B------:R1:W-:Y:S04]  /*9fe0*/  STG.E.128 desc[UR40][R6.64], R16 ;  /* 0x0000001006007986 */ /* 0x0003e8000c101d28 */
.L_x_990:
        /* <DEDUP_REMOVED lines=11> */
.L_x_997:
[----:B------:R-:W-:Y:S05]  /*a0a0*/  EXIT ;  /* 0x000000000000794d */ /* 0x000fea0003800000 */
.L_x_999:
        /* <DEDUP_REMOVED lines=13> */
.L_x_1278:


//--------------------- .text._ZN5flash44flash_bwd_dq_dk_dv_loop_seqk_parallel_kernelI23Flash_bwd_kernel_traitsILi64ELi128ELi128ELi8ELi4ELi4ELi4ELb0ELb0EN7cutlass6half_tE19Flash_kernel_traitsILi64ELi128ELi128ELi8ES3_EELb1ELb1ELb0ELb0ELb0ELb1ELb0EEEvNS_16Flash_bwd_paramsE --------------------------
	.section	.text._ZN5flash44flash_bwd_dq_dk_dv_loop_seqk_parallel_kernelI23Flash_bwd_kernel_traitsILi64ELi128ELi128ELi8ELi4ELi4ELi4ELb0ELb0EN7cutlass6half_tE19Flash_kernel_traitsILi64ELi128ELi128ELi8ES3_EELb1ELb1ELb0ELb0ELb0ELb1ELb0EEEvNS_16Flash_bwd_paramsE,"ax",@progbits
	.align	128
        .global         _ZN5flash44flash_bwd_dq_dk_dv_loop_seqk_parallel_kernelI23Flash_bwd_kernel_traitsILi64ELi128ELi128ELi8ELi4ELi4ELi4ELb0ELb0EN7cutlass6half_tE19Flash_kernel_traitsILi64ELi128ELi128ELi8ES3_EELb1ELb1ELb0ELb0ELb0ELb1ELb0EEEvNS_16Flash_bwd_paramsE
        .type           _ZN5flash44flash_bwd_dq_dk_dv_loop_seqk_parallel_kernelI23Flash_bwd_kernel_traitsILi64ELi128ELi128ELi8ELi4ELi4ELi4ELb0ELb0EN7cutlass6half_tE19Flash_kernel_traitsILi64ELi128ELi128ELi8ES3_EELb1ELb1ELb0ELb0ELb0ELb1ELb0EEEvNS_16Flash_bwd_paramsE,@function
        .size           _ZN5flash44flash_bwd_dq_dk_dv_loop_seqk_parallel_kernelI23Flash_bwd_kernel_traitsILi64ELi128ELi128ELi8ELi4ELi4ELi4ELb0ELb0EN7cutlass6half_tE19Flash_kernel_traitsILi64ELi128ELi128ELi8ES3_EELb1ELb1ELb0ELb0ELb0ELb1ELb0EEEvNS_16Flash_bwd_paramsE,(.L_x_1279 - _ZN5flash44flash_bwd_dq_dk_dv_loop_seqk_parallel_kernelI23Flash_bwd_kernel_traitsILi64ELi128ELi128ELi8ELi4ELi4ELi4ELb0ELb0EN7cutlass6half_tE19Flash_kernel_traitsILi64ELi128ELi128ELi8ES3_EELb1ELb1ELb0ELb0ELb0ELb1ELb0EEEvNS_16Flash_bwd_paramsE)
        .other          _ZN5flash44flash_bwd_dq_dk_dv_loop_seqk_parallel_kernelI23Flash_bwd_kernel_traitsILi64ELi128ELi128ELi8ELi4ELi4ELi4ELb0ELb0EN7cutlass6half_tE19Flash_kernel_traitsILi64ELi128ELi128ELi8ES3_EELb1ELb1ELb0ELb0ELb0ELb1ELb0EEEvNS_16Flash_bwd_paramsE,@"STO_CUDA_ENTRY STV_DEFAULT"
_ZN5flash44flash_bwd_dq_dk_dv_loop_seqk_parallel_kernelI23Flash_bwd_kernel_traitsILi64ELi128ELi128ELi8ELi4ELi4ELi4ELb0ELb0EN7cutlass6half_tE19Flash_kernel_traitsILi64ELi128ELi128ELi8ES3_EELb1ELb1ELb0ELb0ELb0ELb1ELb0EEEvNS_16Flash_bwd_paramsE:
.text._ZN5flash44flash_bwd_dq_dk_dv_loop_seqk_parallel_kernelI23Flash_bwd_kernel_traitsILi64ELi128ELi128ELi8ELi4ELi4ELi4ELb0ELb0EN7cutlass6half_tE19Flash_kernel_traitsILi64ELi128ELi128ELi8ES3_EELb1ELb1ELb0ELb0ELb0ELb1ELb0EEEvNS_16Flash_bwd_paramsE:
        /* <DEDUP_REMOVED lines=16> */
[----:B------:R-:W-:Y:S01]  /*0100*/  IMAD.MOV.U32 R230, RZ, RZ, 0x20 ;  /* 0x00000020ffe67424 */ /* 0x000fe200078e00ff */
[----:B------:R-:W-:Y:S01]  /*0110*/  ULDC.64 UR8, c[0x0][0x208] ;  /* 0x0000820000087ab9 */ /* 0x000fe20000000a00 */
[----:B------:R-:W-:-:S04]  /*0120*/  IMAD.MOV.U32 R228, RZ, RZ, -0x10 ;  /* 0xfffffff0ffe47424 */ /* 0x000fc800078e00ff */
[----:B------:R-:W4:Y:S08]  /*0130*/  S2UR UR4, SR_CgaCtaId ;  /* 0x00000000000479c3 */ /* 0x000f300000008800 */
[----:B------:R-:W5:Y:S01]  /*0140*/  S2UR UR49, SR_CTAID.Y ;  /* 0x00000000003179c3 */ /* 0x000f620000002600 */
[----:B---3--:R-:W-:Y:S01]  /*0150*/  USHF.R.S32.HI UR6, URZ, 0x1f, UR59 ;  /* 0x0000001f3f067899 */ /* 0x008fe2000801143b */
[----:B--2---:R-:W-:Y:S01]  /*0160*/  SHF.R.S32.HI R4, RZ, 0x1f, R11 ;  /* 0x0000001fff047819 */ /* 0x004fe2000001140b */
[----:B----4-:R-:W-:-:S03]  /*0170*/  ULEA UR4, UR4, UR5, 0x18 ;  /* 0x0000000504047291 */ /* 0x010fc6000f8ec03f */
[CC--:B------:R-:W-:Y:S02]  /*0180*/  LEA.HI R2, R4.reuse, R11.reuse, RZ, 0x5 ;  /* 0x0000000b04027211 */ /* 0x0c0fe400078f28ff */
[----:B------:R-:W-:Y:S02]  /*0190*/  LEA.HI R10, R4, R11, RZ, 0x3 ;  /* 0x0000000b040a7211 */ /* 0x000fe400078f18ff */
[--C-:B------:R-:W-:Y:S01]  /*01a0*/  SHF.R.S32.HI R3, RZ, 0x5, R2.reuse ;  /* 0x00000005ff037819 */ /* 0x100fe20000011402 */
[----:B-----5:R-:W-:Y:S01]  /*01b0*/  USHF.L.U32 UR5, UR49, 0x7, URZ ;  /* 0x0000000731057899 */ /* 0x020fe2000800063f */
[----:B-1----:R-:W-:Y:S02]  /*01c0*/  SHF.R.S32.HI R0, RZ, 0x1f, R2 ;  /* 0x0000001fff007819 */ /* 0x002fe40000011402 */
[----:B------:R-:W-:Y:S02]  /*01d0*/  LOP3.LUT R5, R10, 0xfffffff8, RZ, 0xc0, !PT ;  /* 0xfffffff80a057812 */ /* 0x000fe400078ec0ff */
[----:B------:R-:W-:-:S02]  /*01e0*/  LOP3.LUT R7, R2, 0xffffffe0, RZ, 0xc0, !PT ;  /* 0xffffffe002077812 */ /* 0x000fc400078ec0ff */
[CC--:B------:R-:W-:Y:S02]  /*01f0*/  LEA.HI R8, R4.reuse, R11.reuse, RZ, 0x4 ;  /* 0x0000000b04087211 */ /* 0x0c0fe400078f20ff */
[CC--:B------:R-:W-:Y:S02]  /*0200*/  LEA.HI R245, R4.reuse, R11.reuse, RZ, 0x7 ;  /* 0x0000000b04f57211 */ /* 0x0c0fe400078f38ff */
[----:B------:R-:W-:Y:S02]  /*0210*/  LEA.HI R13, R4, R11, RZ, 0x6 ;  /* 0x0000000b040d7211 */ /* 0x000fe400078f30ff */
[----:B------:R-:W-:Y:S01]  /*0220*/  LEA.HI R2, R0, R3, RZ, 0x2 ;  /* 0x0000000300027211 */ /* 0x000fe200078f10ff */
[C---:B------:R-:W-:Y:S01]  /*0230*/  IMAD.IADD R0, R11.reuse, 0x1, -R5 ;  /* 0x000000010b007824 */ /* 0x040fe200078e0a05 */
[----:B------:R-:W-:Y:S02]  /*0240*/  LEA.HI R4, R4, R11, RZ, 0x2 ;  /* 0x0000000b04047211 */ /* 0x000fe400078f10ff */
[----:B------:R-:W-:Y:S01]  /*0250*/  LOP3.LUT R5, R2, 0xfffffffc, RZ, 0xc0, !PT ;  /* 0xfffffffc02057812 */ /* 0x000fe200078ec0ff */
[----:B------:R-:W-:Y:S01]  /*0260*/  IMAD.IADD R2, R11, 0x1, -R7 ;  /* 0x000000010b027824 */ /* 0x000fe200078e0a07 */
[----:B------:R-:W-:-:S02]  /*0270*/  LOP3.LUT R9, R8, 0xfffffff0, RZ, 0xc0, !PT ;  /* 0xfffffff008097812 */ /* 0x000fc400078ec0ff */
[----:B------:R-:W-:Y:S01]  /*0280*/  LOP3.LUT R12, R4, 0x7ffffffc, RZ, 0xc0, !PT ;  /* 0x7ffffffc040c7812 */ /* 0x000fe200078ec0ff */
[----:B------:R-:W-:Y:S01]  /*0290*/  IMAD.IADD R251, R3, 0x1, -R5 ;  /* 0x0000000103fb7824 */ /* 0x000fe200078e0a05 */
[----:B------:R-:W-:Y:S01]  /*02a0*/  SHF.R.S32.HI R6, RZ, 0x4, R8 ;  /* 0x00000004ff067819 */ /* 0x000fe20000011408 */
[C---:B------:R-:W-:Y:S01]  /*02b0*/  IMAD.IADD R9, R11.reuse, 0x1, -R9 ;  /* 0x000000010b097824 */ /* 0x040fe200078e0a09 */
[----:B------:R-:W-:Y:S01]  /*02c0*/  SHF.R.S32.HI R7, RZ, 0x2, R4 ;  /* 0x00000002ff077819 */ /* 0x000fe20000011404 */
[----:B------:R-:W-:Y:S01]  /*02d0*/  IMAD.IADD R12, R11, 0x1, -R12 ;  /* 0x000000010b0c7824 */ /* 0x000fe200078e0a0c */
[----:B------:R-:W-:Y:S02]  /*02e0*/  LEA.HI R3, R8, R6, RZ, 0x1 ;  /* 0x0000000608037211 */ /* 0x000fe400078f08ff */
[----:B------:R-:W-:Y:S02]  /*02f0*/  SHF.R.S32.HI R11, RZ, 0x3, R10 ;  /* 0x00000003ff0b7819 */ /* 0x000fe4000001140a */
[----:B------:R-:W-:-:S02]  /*0300*/  SHF.R.S32.HI R8, RZ, 0x1f, R2 ;  /* 0x0000001fff087819 */ /* 0x000fc40000011402 */
[----:B------:R-:W-:Y:S02]  /*0310*/  LOP3.LUT R5, R3, 0xfffffffe, RZ, 0xc0, !PT ;  /* 0xfffffffe03057812 */ /* 0x000fe400078ec0ff */
[----:B------:R-:W-:Y:S01]  /*0320*/  LEA.HI R8, R8, R2, RZ, 0x2 ;  /* 0x0000000208087211 */ /* 0x000fe200078f10ff */
[----:B------:R-:W-:Y:S01]  /*0330*/  IMAD.SHL.U32 R2, R11, 0x40, RZ ;  /* 0x000000400b027824 */ /* 0x000fe200078e00ff */
[----:B------:R-:W-:Y:S01]  /*0340*/  SHF.R.S32.HI R3, RZ, 0x1f, R4 ;  /* 0x0000001fff037819 */ /* 0x000fe20000011404 */
[----:B------:R-:W-:Y:S01]  /*0350*/  IMAD.IADD R188, R6, 0x1, -R5 ;  /* 0x0000000106bc7824 */ /* 0x000fe200078e0a05 */
[C---:B------:R-:W-:Y:S01]  /*0360*/  LOP3.LUT P4, RZ, R0.reuse, 0x2, RZ, 0xc0, !PT ;  /* 0x0000000200ff7812 */ /* 0x040fe2000788c0ff */
[----:B------:R-:W-:Y:S01]  /*0370*/  IMAD.SHL.U32 R5, R0, 0x8, RZ ;  /* 0x0000000800057824 */ /* 0x000fe200078e00ff */
[----:B------:R-:W-:Y:S01]  /*0380*/  LEA.HI R3, R3, R7, RZ, 0x3 ;  /* 0x0000000703037211 */ /* 0x000fe200078f18ff */
[----:B------:R-:W-:Y:S01]  /*0390*/  IMAD.SHL.U32 R176, R188, 0x200, RZ ;  /* 0x00000200bcb07824 */ /* 0x000fe200078e00ff */
[----:B------:R-:W-:-:S02]  /*03a0*/  LOP3.LUT R2, R2, 0x1c0, RZ, 0xc0, !PT ;  /* 0x000001c002027812 */ /* 0x000fc400078ec0ff */
[----:B------:R-:W-:Y:S02]  /*03b0*/  LOP3.LUT R3, R3, 0xfffffff8, RZ, 0xc0, !PT ;  /* 0xfffffff803037812 */ /* 0x000fe400078ec0ff */
[----:B------:R-:W-:Y:S02]  /*03c0*/  LOP3.LUT R5, R2, 0x38, R5, 0xf8, !PT ;  /* 0x0000003802057812 */ /* 0x000fe400078ef805 */
[C---:B------:R-:W-:Y:S01]  /*03d0*/  LOP3.LUT P3, RZ, R0.reuse, 0x4, RZ, 0xc0, !PT ;  /* 0x0000000400ff7812 */ /* 0x040fe2000786c0ff */
[----:B------:R-:W-:Y:S01]  /*03e0*/  IMAD.SHL.U32 R0, R0, 0x40, RZ ;  /* 0x0000004000007824 */ /* 0x000fe200078e00ff */
[----:B------:R-:W-:Y:S01]  /*03f0*/  SHF.R.U32.HI R2, RZ, 0x3, R2 ;  /* 0x00000003ff027819 */ /* 0x000fe20000011602 */
[----:B------:R-:W-:Y:S01]  /*0400*/  IMAD.IADD R3, R7, 0x1, -R3 ;  /* 0x0000000107037824 */ /* 0x000fe200078e0a03 */
[----:B------:R-:W-:Y:S02]  /*0410*/  SHF.R.S32.HI R4, RZ, 0x1f, R9 ;  /* 0x0000001fff047819 */ /* 0x000fe40000011409 */
[----:B------:R-:W-:Y:S01]  /*0420*/  LOP3.LUT R7, R5, R2, RZ, 0x3c, !PT ;  /* 0x0000000205077212 */ /* 0x000fe200078e3cff */
[----:B------:R-:W-:Y:S01]  /*0430*/  IMAD.SHL.U32 R2, R251, 0x10, RZ ;  /* 0x00000010fb027824 */ /* 0x000fe200078e00ff */
[----:B------:R-:W-:Y:S01]  /*0440*/  LOP3.LUT R0, R0, 0x1c0, RZ, 0xc0, !PT ;  /* 0x000001c000007812 */ /* 0x000fe200078ec0ff */
[----:B------:R-:W-:Y:S01]  /*0450*/  IMAD.SHL.U32 R5, R13, 0x8, RZ ;  /* 0x000000080d057824 */ /* 0x000fe200078e00ff */
[----:B------:R-:W-:-:S02]  /*0460*/  LEA.HI R11, R4, R9, RZ, 0x3 ;  /* 0x00000009040b7211 */ /* 0x000fc400078f18ff */
[----:B------:R-:W-:Y:S02]  /*0470*/  LEA.HI.SX32 R236, R8, R2, 0x1e ;  /* 0x0000000208ec7211 */ /* 0x000fe400078ff2ff */
[----:B------:R-:W-:Y:S02]  /*0480*/  LOP3.LUT R6, R0, 0x30, R2, 0xf8, !PT ;  /* 0x0000003000067812 */ /* 0x000fe400078ef802 */
[----:B------:R-:W-:Y:S02]  /*0490*/  LOP3.LUT R2, R3, 0x1, RZ, 0xc0, !PT ;  /* 0x0000000103027812 */ /* 0x000fe400078ec0ff */
[----:B------:R-:W-:Y:S02]  /*04a0*/  LOP3.LUT R4, R11, 0xfffffff8, RZ, 0xc0, !PT ;  /* 0xfffffff80b047812 */ /* 0x000fe400078ec0ff */
[----:B------:R-:W-:Y:S02]  /*04b0*/  ISETP.NE.U32.AND P0, PT, R2, 0x1, PT ;  /* 0x000000010200780c */ /* 0x000fe40003f05070 */
[----:B------:R-:W-:Y:S01]  /*04c0*/  SHF.R.S32.HI R245, RZ, 0x7, R245 ;  /* 0x00000007fff57819 */ /* 0x000fe200000114f5 */
[----:B------:R-:W-:Y:S01]  /*04d0*/  IMAD.IADD R14, R9, 0x1, -R4 ;  /* 0x00000001090e7824 */ /* 0x000fe200078e0a04 */
[----:B------:R-:W-:-:S02]  /*04e0*/  LOP3.LUT R180, R0, 0x8, R10, 0xf8, !PT ;  /* 0x0000000800b47812 */ /* 0x000fc400078ef80a */
[----:B------:R-:W-:Y:S01]  /*04f0*/  SHF.R.U32.HI R0, RZ, 0x3, R0 ;  /* 0x00000003ff007819 */ /* 0x000fe20000011600 */
[----:B------:R-:W-:Y:S01]  /*0500*/  IMAD R4, R245, 0x1000, R176 ;  /* 0x00001000f5047824 */ /* 0x000fe200078e02b0 */
[----:B------:R-:W-:Y:S01]  /*0510*/  LOP3.LUT R2, R6, 0x8, R10, 0xf8, !PT ;  /* 0x0000000806027812 */ /* 0x000fe200078ef80a */
[----:B------:R-:W-:Y:S01]  /*0520*/  STL [R1], R14 ;  /* 0x0000000e01007387 */ /* 0x000fe20000100800 */
[C---:B------:R-:W-:Y:S01]  /*0530*/  R2P PR, R3.reuse, 0x6 ;  /* 0x0000000603007804 */ /* 0x040fe20000000000 */
[----:B------:R-:W-:Y:S01]  /*0540*/  IMAD.SHL.U32 R3, R3, 0x40, RZ ;  /* 0x0000004003037824 */ /* 0x000fe200078e00ff */
[----:B------:R-:W-:Y:S01]  /*0550*/  LOP3.LUT R176, R176, R2, R0, 0xf6, !PT ;  /* 0x00000002b0b07212 */ /* 0x000fe200078ef600 */
[----:B------:R-:W-:Y:S01]  /*0560*/  IMAD.SHL.U32 R2, R245, 0x8, RZ ;  /* 0x00000008f5027824 */ /* 0x000fe200078e00ff */
[----:B------:R-:W-:Y:S02]  /*0570*/  LOP3.LUT R180, R180, R0, RZ, 0x3c, !PT ;  /* 0x00000000b4b47212 */ /* 0x000fe400078e3cff */
[----:B------:R-:W-:-:S02]  /*0580*/  LOP3.LUT R0, R3, 0x1c0, RZ, 0xc0, !PT ;  /* 0x000001c003007812 */ /* 0x000fc400078ec0ff */
[----:B------:R-:W-:Y:S01]  /*0590*/  LOP3.LUT R250, R7, 0xfffffe00, R5, 0xf8, !PT ;  /* 0xfffffe0007fa7812 */ /* 0x000fe200078ef805 */
[----:B------:R-:W-:Y:S01]  /*05a0*/  IMAD.SHL.U32 R5, R188, 0x10, RZ ;  /* 0x00000010bc057824 */ /* 0x000fe200078e00ff */
[----:B------:R-:W-:Y:S01]  /*05b0*/  LOP3.LUT R2, R2, 0x8, RZ, 0xc0, !PT ;  /* 0x0000000802027812 */ /* 0x000fe200078ec0ff */
[----:B------:R-:W-:Y:S01]  /*05c0*/  IMAD.IADD R180, R4, 0x1, R180 ;  /* 0x0000000104b47824 */ /* 0x000fe200078e02b4 */
[----:B------:R-:W-:Y:S01]  /*05d0*/  SHF.R.U32.HI R3, RZ, 0x3, R0 ;  /* 0x00000003ff037819 */ /* 0x000fe20000011600 */
[----:B------:R-:W-:Y:S01]  /*05e0*/  IMAD.SHL.U32 R4, R12, 0x2, RZ ;  /* 0x000000020c047824 */ /* 0x000fe200078e00ff */
[----:B------:R-:W-:Y:S01]  /*05f0*/  LOP3.LUT R8, R2, 0x10, R5, 0xf8, !PT ;  /* 0x0000001002087812 */ /* 0x000fe200078ef805 */
[----:B------:R-:W-:Y:S01]  /*0600*/  IMAD.SHL.U32 R188, R188, 0x8, RZ ;  /* 0x00000008bcbc7824 */ /* 0x000fe200078e00ff */
[CC--:B------:R-:W-:Y:S01]  /*0610*/  LOP3.LUT R7, R3.reuse, R0.reuse, R2, 0x1e, !PT ;  /* 0x0000000003077212 */ /* 0x0c0fe200078e1e02 */
[----:B------:R-:W-:Y:S01]  /*0620*/  IMAD.SHL.U32 R2, R14, 0x40, RZ ;  /* 0x000000400e027824 */ /* 0x000fe200078e00ff */
[----:B------:R-:W-:Y:S01]  /*0630*/  LOP3.LUT R6, R3, R0, RZ, 0xfc, !PT ;  /* 0x0000000003067212 */ /* 0x000fe200078efcff */
[----:B------:R-:W-:Y:S01]  /*0640*/  IMAD R0, R245, 0x2000, R4 ;  /* 0x00002000f5007824 */ /* 0x000fe200078e0204 */
[----:B------:R-:W-:Y:S01]  /*0650*/  SEL R181, R230, 0xffffffe0, !P4 ;  /* 0xffffffe0e6b57807 */ /* 0x000fe20006000000 */
[----:B------:R-:W-:Y:S01]  /*0660*/  IMAD.SHL.U32 R3, R11, 0x40, RZ ;  /* 0x000000400b037824 */ /* 0x000fe200078e00ff */
[----:B------:R-:W-:Y:S01]  /*0670*/  LOP3.LUT R2, R2, 0x1c0, RZ, 0xc0, !PT ;  /* 0x000001c002027812 */ /* 0x000fe200078ec0ff */
[C---:B------:R-:W-:Y:S01]  /*0680*/  IMAD R5, R251.reuse, 0x400, R0 ;  /* 0x00000400fb057824 */ /* 0x040fe200078e0200 */
[----:B------:R-:W-:Y:S01]  /*0690*/  SEL R230, R230, 0xffffffe0, !P1 ;  /* 0xffffffe0e6e67807 */ /* 0x000fe20004800000 */
[----:B------:R-:W-:Y:S01]  /*06a0*/  IMAD R4, R251, 0x400, R4 ;  /* 0x00000400fb047824 */ /* 0x000fe200078e0204 */
[----:B------:R-:W-:Y:S01]  /*06b0*/  LOP3.LUT R0, R3, 0xfffffe00, RZ, 0xc0, !PT ;  /* 0xfffffe0003007812 */ /* 0x000fe200078ec0ff */
[----:B------:R-:W-:Y:S01]  /*06c0*/  IMAD.IADD R5, R6, 0x1, R5 ;  /* 0x0000000106057824 */ /* 0x000fe200078e0205 */
[----:B------:R-:W-:Y:S01]  /*06d0*/  SHF.R.U32.HI R3, RZ, 0x3, R2 ;  /* 0x00000003ff037819 */ /* 0x000fe20000011602 */
[----:B------:R-:W-:Y:S01]  /*06e0*/  IMAD.IADD R7, R4, 0x1, R7 ;  /* 0x0000000104077824 */ /* 0x000fe200078e0207 */
[----:B------:R-:W-:Y:S01]  /*06f0*/  LOP3.LUT R188, R2, 0x8, R188, 0xf8, !PT ;  /* 0x0000000802bc7812 */ /* 0x000fe200078ef8bc */
[----:B------:R-:W-:Y:S01]  /*0700*/  IMAD R4, R251, 0x400, R0 ;  /* 0x00000400fb047824 */ /* 0x000fe200078e0200 */
[----:B------:R-:W-:Y:S01]  /*0710*/  LOP3.LUT R2, R3, R8, R2, 0x1e, !PT ;  /* 0x0000000803027212 */ /* 0x000fe200078e1e02 */
[----:B------:R-:W-:Y:S01]  /*0720*/  IMAD.SHL.U32 R180, R180, 0x2, RZ ;  /* 0x00000002b4b47824 */ /* 0x000fe200078e00ff */
[----:B------:R-:W-:-:S02]  /*0730*/  LOP3.LUT R188, R188, R3, RZ, 0x3c, !PT ;  /* 0x00000003bcbc7212 */ /* 0x000fc400078e3cff */
        /* <DEDUP_REMOVED lines=15> */
[----:B------:R-:W-:Y:S01]  /*0830*/  IMAD.IADD R229, R227, 0x1, R228 ;  /* 0x00000001e3e57824 */ /* 0x000fe200078e02e4 */
[----:B------:R-:W-:Y:S01]  /*0840*/  LEA R252, R7, UR6, 0x1 ;  /* 0x0000000607fc7c11 */ /* 0x000fe2000f8e08ff */
[----:B------:R-:W-:Y:S01]  /*0850*/  VIADD R182, R180, UR6 ;  /* 0x00000006b4b67c36 */ /* 0x000fe20008000000 */
[----:B------:R-:W-:Y:S01]  /*0860*/  SEL R2, R2, 0x3c0, !P2 ;  /* 0x000003c002027807 */ /* 0x000fe20005000000 */
[----:B------:R-:W-:Y:S01]  /*0870*/  IMAD.IADD R226, R227, 0x1, R0 ;  /* 0x00000001e3e27824 */ /* 0x000fe200078e0200 */
[----:B------:R-:W-:Y:S01]  /*0880*/  LEA R176, R176, UR4, 0x1 ;  /* 0x00000004b0b07c11 */ /* 0x000fe2000f8e08ff */
[--C-:B------:R-:W-:Y:S01]  /*0890*/  IMAD.IADD R6, R0, 0x1, R252.reuse ;  /* 0x0000000100067824 */ /* 0x100fe200078e02fc */
[----:B------:R-:W-:Y:S01]  /*08a0*/  UIADD3 UR5, UR4, 0xc000, URZ ;  /* 0x0000c00004057890 */ /* 0x000fe2000fffe03f */
[----:B------:R-:W-:-:S02]  /*08b0*/  IMAD.IADD R5, R230, 0x1, R252 ;  /* 0x00000001e6057824 */ /* 0x000fc400078e02fc */
[C---:B------:R-:W-:Y:S01]  /*08c0*/  VIADD R9, R252.reuse, 0x420 ;  /* 0x00000420fc097836 */ /* 0x040fe20000000000 */
[----:B------:R1:W-:Y:S01]  /*08d0*/  STL [R1+0x14], R6 ;  /* 0x0000140601007387 */ /* 0x0003e20000100800 */
        /* <DEDUP_REMOVED lines=16> */
[----:B------:R-:W-:Y:S01]  /*09e0*/  IMAD.IADD R233, R227, 0x1, R230 ;  /* 0x00000001e3e97824 */ /* 0x000fe200078e02e6 */
[----:B------:R-:W-:Y:S01]  /*09f0*/  STL [R1+0xc], R7 ;  /* 0x00000c0701007387 */ /* 0x000fe20000100800 */
[----:B-1----:R-:W-:Y:S02]  /*0a00*/  IMAD.IADD R6, R230, 0x1, R6 ;  /* 0x00000001e6067824 */ /* 0x002fe400078e0206 */
[----:B------:R-:W-:Y:S02]  /*0a10*/  IMAD.IADD R232, R229, 0x1, R230 ;  /* 0x00000001e5e87824 */ /* 0x000fe400078e02e6 */
[C---:B--2---:R-:W-:Y:S02]  /*0a20*/  VIADD R5, R252.reuse, 0x2440 ;  /* 0x00002440fc057836 */ /* 0x044fe40000000000 */
[----:B------:R-:W-:Y:S02]  /*0a30*/  @P2 VIADD R5, R252, 0x23c0 ;  /* 0x000023c0fc052836 */ /* 0x000fe40000000000 */
[----:B------:R-:W-:-:S02]  /*0a40*/  IMAD.IADD R231, R230, 0x1, R226 ;  /* 0x00000001e6e77824 */ /* 0x000fc400078e02e2 */
[----:B------:R-:W-:Y:S01]  /*0a50*/  IMAD.IADD R181, R181, 0x1, R179 ;  /* 0x00000001b5b57824 */ /* 0x000fe200078e02b3 */
[----:B------:R1:W-:Y:S04]  /*0a60*/  STL [R1+0x8], R5 ;  /* 0x0000080501007387 */ /* 0x0003e80000100800 */
[----:B------:R2:W-:Y:S01]  /*0a70*/  STL [R1+0x2c], R6 ;  /* 0x00002c0601007387 */ /* 0x0005e20000100800 */
[----:B-1----:R-:W-:Y:S02]  /*0a80*/  IMAD.IADD R5, R230, 0x1, R4 ;  /* 0x00000001e6057824 */ /* 0x002fe400078e0204 */
[--C-:B------:R-:W-:Y:S02]  /*0a90*/  IMAD.IADD R4, R0, 0x1, R3.reuse ;  /* 0x0000000100047824 */ /* 0x100fe400078e0203 */
[----:B------:R-:W-:Y:S01]  /*0aa0*/  IMAD.IADD R0, R2, 0x1, R3 ;  /* 0x0000000102007824 */ /* 0x000fe200078e0203 */
[----:B------:R2:W-:Y:S01]  /*0ab0*/  STL [R1+0x28], R5 ;  /* 0x0000280501007387 */ /* 0x0005e20000100800 */
[----:B------:R-:W-:-:S03]  /*0ac0*/  IMAD.IADD R230, R230, 0x1, R228 ;  /* 0x00000001e6e67824 */ /* 0x000fc600078e02e4 */
[----:B------:R2:W-:Y:S04]  /*0ad0*/  STL [R1+0x24], R4 ;  /* 0x0000240401007387 */ /* 0x0005e80000100800 */
[----:B------:R2:W-:Y:S02]  /*0ae0*/  STL [R1+0x20], R0 ;  /* 0x0000200001007387 */ /* 0x0005e40000100800 */
.L_x_1044:
        /* <DEDUP_REMOVED lines=30> */
[----:B---3--:R-:W2:Y:S05]  /*0cd0*/  @P1 LDG.E R7, desc[UR8][R4.64] ;  /* 0x0000000804071981 */ /* 0x008eaa000c1e1900 */
        /* <DEDUP_REMOVED lines=36> */
.L_x_1000:
        /* <DEDUP_REMOVED lines=18> */
[----:B------:R-:W-:Y:S01]  /*1040*/  USEL UR43, UR15, URZ, UP2 ;  /* 0x0000003f0f2b7287 */ /* 0x000fe20009000000 */
[----:B------:R-:W-:Y:S01]  /*1050*/  ULDC.U8 UR24, c[0x0][0x480] ;  /* 0x0001200000187ab9 */ /* 0x000fe20000000000 */
[----:B------:R-:W-:Y:S02]  /*1060*/  USHF.R.S32.HI UR26, URZ, 0x1f, UR61 ;  /* 0x0000001f3f1a7899 */ /* 0x000fe4000801143d */
[----:B------:R-:W-:Y:S01]  /*1070*/  UISETP.NE.AND UP4, UPT, UR24, URZ, UPT ;  /* 0x0000003f1800728c */ /* 0x000fe2000bf85270 */
[----:B------:R-:W-:Y:S01]  /*1080*/  ULDC UR27, c[0x0][0x2dc] ;  /* 0x0000b700001b7ab9 */ /* 0x000fe20000000800 */
[----:B------:R-:W-:Y:S01]  /*1090*/  ULDC UR47, c[0x0][0x270] ;  /* 0x00009c00002f7ab9 */ /* 0x000fe20000000800 */
[----:B-1----:R-:W-:Y:S01]  /*10a0*/  IABS R5, R6 ;  /* 0x0000000600057213 */ /* 0x002fe20000000000 */
[----:B------:R-:W-:Y:S01]  /*10b0*/  @!UP0 UIMAD.WIDE.U32 UR38, UR49, UR10, URZ ;  /* 0x0000000a312682a5 */ /* 0x000fe2000f8e003f */
[----:B------:R-:W-:Y:S01]  /*10c0*/  ISETP.NE.AND P3, PT, R6, RZ, PT ;  /* 0x000000ff0600720c */ /* 0x000fe20003f65270 */
[----:B------:R-:W-:Y:S01]  /*10d0*/  UIMAD.WIDE.U32 UR18, UR49, UR61, URZ ;  /* 0x0000003d311272a5 */ /* 0x000fe2000f8e003f */
[----:B------:R-:W1:Y:S01]  /*10e0*/  I2F.RP R2, R5 ;  /* 0x0000000500027306 */ /* 0x000e620000209400 */
[----:B------:R-:W-:Y:S01]  /*10f0*/  UIMAD UR52, UR59, UR27, URZ ;  /* 0x0000001b3b3472a4 */ /* 0x000fe2000f8e023f */
[----:B------:R-:W-:Y:S01]  /*1100*/  ULDC UR46, c[0x0][0x2c4] ;  /* 0x0000b100002e7ab9 */ /* 0x000fe20000000800 */
[----:B--2---:R-:W-:Y:S01]  /*1110*/  UIMAD.WIDE.U32 UR34, UR7, UR12, URZ ;  /* 0x0000000c072272a5 */ /* 0x004fe2000f8e003f */
[----:B------:R-:W-:Y:S01]  /*1120*/  ULDC.64 UR32, c[0x0][0x240] ;  /* 0x0000900000207ab9 */ /* 0x000fe20000000a00 */
[----:B------:R-:W-:-:S02]  /*1130*/  UISETP.NE.AND UP1, UPT, UR31, -0x1, UPT ;  /* 0xffffffff1f00788c */ /* 0x000fc4000bf25270 */
[----:B------:R-:W-:Y:S02]  /*1140*/  UIMAD UR45, UR7, UR13, UR35 ;  /* 0x0000000d072d72a4 */ /* 0x000fe4000f8e0223 */
[----:B------:R-:W-:Y:S01]  /*1150*/  @!UP0 UIMAD UR7, UR60, UR10, URZ ;  /* 0x0000000a3c0782a4 */ /* 0x000fe2000f8e023f */
[----:B------:R-:W-:Y:S01]  /*1160*/  @UP0 ULDC.64 UR12, c[0x0][0x420] ;  /* 0x00010800000c0ab9 */ /* 0x000fe20000000a00 */
[----:B------:R-:W-:Y:S01]  /*1170*/  UIMAD.WIDE.U32 UR28, UR6, UR32, URZ ;  /* 0x00000020061c72a5 */ /* 0x000fe2000f8e003f */
[----:B-1----:R-:W1:Y:S01]  /*1180*/  MUFU.RCP R2, R2 ;  /* 0x0000000200027308 */ /* 0x002e620000001000 */
[----:B------:R-:W-:Y:S02]  /*1190*/  @!UP0 UIMAD UR37, UR49, UR11, UR7 ;  /* 0x0000000b312582a4 */ /* 0x000fe4000f8e0207 */
[----:B------:R-:W-:Y:S02]  /*11a0*/  UIADD3 UR7, UR23, 0x7f, URZ ;  /* 0x0000007f17077890 */ /* 0x000fe4000fffe03f */
[----:B------:R-:W-:-:S02]  /*11b0*/  @UP0 UIMAD.WIDE.U32 UR40, UR6, UR12, URZ ;  /* 0x0000000c062802a5 */ /* 0x000fc4000f8e003f */
[----:B------:R-:W-:Y:S02]  /*11c0*/  USHF.R.S32.HI UR15, URZ, 0x1f, UR7 ;  /* 0x0000001f3f0f7899 */ /* 0x000fe40008011407 */
[----:B------:R-:W-:Y:S02]  /*11d0*/  @UP0 UIMAD UR51, UR6, UR13, UR41 ;  /* 0x0000000d063302a4 */ /* 0x000fe4000f8e0229 */
[----:B------:R-:W-:Y:S02]  /*11e0*/  ULEA.HI UR24, UR15, UR7, URZ, 0x7 ;  /* 0x000000070f187291 */ /* 0x000fe4000f8f383f */
[----:B------:R-:W-:Y:S01]  /*11f0*/  UIMAD UR7, UR26, UR49, URZ ;  /* 0x000000311a0772a4 */ /* 0x000fe2000f8e023f */
[----:B------:R-:W-:Y:S01]  /*1200*/  ULDC.U8 UR13, c[0x0][0x3d8] ;  /* 0x0000f600000d7ab9 */ /* 0x000fe20000000000 */
[----:B------:R-:W-:Y:S01]  /*1210*/  UIMAD.WIDE UR10, UR27, UR47, URZ ;  /* 0x0000002f1b0a72a5 */ /* 0x000fe2000f8e023f */
[----:B-1----:R-:W-:Y:S01]  /*1220*/  VIADD R2, R2, 0xffffffe ;  /* 0x0ffffffe02027836 */ /* 0x002fe20000000000 */
[----:B------:R-:W-:-:S02]  /*1230*/  UIMAD UR7, UR60, UR61, UR7 ;  /* 0x0000003d3c0772a4 */ /* 0x000fc4000f8e0207 */
[----:B------:R-:W-:Y:S01]  /*1240*/  UISETP.NE.AND UP3, UPT, UR13, URZ, UPT ;  /* 0x0000003f0d00728c */ /* 0x000fe2000bf65270 */
[----:B------:R-:W1:Y:S01]  /*1250*/  F2I.FTZ.U32.TRUNC.NTZ R3, R2 ;  /* 0x0000000200037305 */ /* 0x000e62000021f000 */
[----:B------:R-:W-:Y:S02]  /*1260*/  UIMAD UR15, UR11, UR18, URZ ;  /* 0x000000120b0f72a4 */ /* 0x000fe4000f8e023f */
[----:B------:R-:W-:Y:S02]  /*1270*/  UIADD3 UR7, UR19, UR7, URZ ;  /* 0x0000000713077290 */ /* 0x000fe4000fffe03f */
[----:B------:R-:W-:Y:S02]  /*1280*/  UIMAD.WIDE.U32 UR26, UR10, UR18, URZ ;  /* 0x000000120a1a72a5 */ /* 0x000fe4000f8e003f */
[----:B------:R-:W-:Y:S02]  /*1290*/  UIMAD UR7, UR10, UR7, UR15 ;  /* 0x000000070a0772a4 */ /* 0x000fe4000f8e020f */
[----:B------:R-:W-:-:S02]  /*12a0*/  UIMAD.WIDE.U32 UR18, UR10, UR6, URZ ;  /* 0x000000060a1272a5 */ /* 0x000fc4000f8e003f */
[----:B------:R-:W-:Y:S02]  /*12b0*/  UIMAD UR15, UR11, UR6, URZ ;  /* 0x000000060b0f72a4 */ /* 0x000fe4000f8e023f */
[----:B------:R-:W-:Y:S01]  /*12c0*/  UIADD3 UR50, UR27, UR7, URZ ;  /* 0x000000071b327290 */ /* 0x000fe2000fffe03f */
[--C-:B-1----:R-:W-:Y:S01]  /*12d0*/  IMAD.MOV R0, RZ, RZ, -R3.reuse ;  /* 0x000000ffff007224 */ /* 0x102fe200078e0a03 */
[----:B------:R-:W-:Y:S01]  /*12e0*/  @UP0 UIADD3 UR50, UR19, UR15, URZ ;  /* 0x0000000f13320290 */ /* 0x000fe2000fffe03f */
[----:B------:R-:W-:Y:S01]  /*12f0*/  IMAD.MOV.U32 R2, RZ, RZ, RZ ;  /* 0x000000ffff027224 */ /* 0x000fe200078e00ff */
[----:B------:R-:W-:Y:S01]  /*1300*/  @UP3 UIMAD UR7, UR49, UR46, URZ ;  /* 0x0000002e310732a4 */ /* 0x000fe2000f8e023f */
[----:B------:R-:W-:Y:S01]  /*1310*/  IMAD R0, R0, R5, RZ ;  /* 0x0000000500007224 */ /* 0x000fe200078e02ff */
[----:B------:R-:W-:Y:S02]  /*1320*/  ULOP3.LUT UR15, UR24, 0xffffff80, URZ, 0xc0, !UPT ;  /* 0xffffff80180f7892 */ /* 0x000fe4000f8ec03f */
[----:B------:R-:W-:Y:S01]  /*1330*/  UIMAD UR36, UR6, UR33, URZ ;  /* 0x00000021062472a4 */ /* 0x000fe2000f8e023f */
[----:B------:R-:W-:Y:S01]  /*1340*/  IMAD.HI.U32 R0, R3, R0, R2 ;  /* 0x0000000003007227 */ /* 0x000fe200078e0002 */
[----:B------:R-:W-:Y:S01]  /*1350*/  MOV R2, R4 ;  /* 0x0000000400027202 */ /* 0x000fe20000000f00 */
[----:B------:R-:W-:-:S02]  /*1360*/  USHF.L.U64.HI UR12, UR49, 0x7, UR60 ;  /* 0x00000007310c7899 */ /* 0x000fc4000801023c */
[----:B------:R-:W-:Y:S02]  /*1370*/  @UP3 USEL UR19, UR7, UR6, !UP0 ;  /* 0x0000000607133287 */ /* 0x000fe4000c000000 */
[----:B------:R-:W-:Y:S01]  /*1380*/  IMAD.HI.U32 R0, R0, R2, RZ ;  /* 0x0000000200007227 */ /* 0x000fe200078e00ff */
[----:B------:R-:W-:Y:S02]  /*1390*/  UIADD3 UR48, UR17, UR21, URZ ;  /* 0x0000001511307290 */ /* 0x000fe4000fffe03f */
[----:B------:R-:W-:Y:S01]  /*13a0*/  UIADD3 UR7, UR15, -0x80, URZ ;  /* 0xffffff800f077890 */ /* 0x000fe2000fffe03f */
[----:B------:R-:W-:Y:S01]  /*13b0*/  IMAD.MOV R3, RZ, RZ, -R0 ;  /* 0x000000ffff037224 */ /* 0x000fe200078e0a00 */
[----:B------:R-:W-:Y:S01]  /*13c0*/  @UP3 ULDC UR21, c[0x0][0x2e4] ;  /* 0x0000b90000153ab9 */ /* 0x000fe20000000800 */
[----:B------:R-:W-:Y:S02]  /*13d0*/  @UP0 UIADD3 UR48, UR29, UR36, URZ ;  /* 0x000000241d300290 */ /* 0x000fe4000fffe03f */
[----:B------:R-:W-:Y:S01]  /*13e0*/  IMAD R2, R5, R3, R2 ;  /* 0x0000000305027224 */ /* 0x000fe200078e0202 */
[----:B------:R-:W-:-:S02]  /*13f0*/  USEL UR58, UR26, UR18, !UP0 ;  /* 0x000000121a3a7287 */ /* 0x000fc4000c000000 */
[----:B------:R-:W-:Y:S02]  /*1400*/  USEL UR42, UR12, URZ, UP2 ;  /* 0x0000003f0c2a7287 */ /* 0x000fe40009000000 */
[----:B------:R-:W-:Y:S01]  /*1410*/  ISETP.GT.U32.AND P1, PT, R5, R2, PT ;  /* 0x000000020500720c */ /* 0x000fe20003f24070 */
[----:B------:R-:W-:Y:S02]  /*1420*/  @!UP3 UIMAD UR18, UR49, UR47, UR59 ;  /* 0x0000002f3112b2a4 */ /* 0x000fe4000f8e023b */
[----:B------:R-:W-:Y:S02]  /*1430*/  @UP3 UIMAD UR36, UR59, UR21, UR19 ;  /* 0x000000153b2432a4 */ /* 0x000fe4000f8e0213 */
[----:B------:R-:W-:Y:S02]  /*1440*/  USHF.R.S32.HI UR21, URZ, 0x1f, UR7 ;  /* 0x0000001f3f157899 */ /* 0x000fe40008011407 */
[----:B------:R-:W-:Y:S02]  /*1450*/  UIADD3 UR15, UP2, UR7, UR43, URZ ;  /* 0x0000002b070f7290 */ /* 0x000fe4000ff5e03f */
[----:B------:R-:W-:-:S02]  /*1460*/  @!UP3 UIMAD UR36, UR18, UR46, URZ ;  /* 0x0000002e1224b2a4 */ /* 0x000fc4000f8e023f */
[----:B------:R-:W-:Y:S02]  /*1470*/  UIADD3.X UR18, UR21, UR42, URZ, UP2, !UPT ;  /* 0x0000002a15127290 */ /* 0x000fe400097fe43f */
[----:B------:R-:W-:Y:S01]  /*1480*/  @!P1 IMAD.IADD R2, R2, 0x1, -R5 ;  /* 0x0000000102029824 */ /* 0x000fe200078e0a05 */
[----:B------:R-:W-:Y:S01]  /*1490*/  @!P1 IADD3 R0, R0, 0x1, RZ ;  /* 0x0000000100009810 */ /* 0x000fe20007ffe0ff */
[----:B------:R-:W-:Y:S01]  /*14a0*/  UIMAD UR11, UR11, UR15, URZ ;  /* 0x0000000f0b0b72a4 */ /* 0x000fe2000f8e023f */
[----:B------:R-:W-:Y:S01]  /*14b0*/  PLOP3.LUT P1, PT, PT, PT, UP1, 0x80, 0x0 ;  /* 0x000000000000781c */ /* 0x000fe20003f2f018 */
[----:B------:R-:W-:Y:S01]  /*14c0*/  @UP1 UIADD3 UR22, UR25, UR31, URZ ;  /* 0x0000001f19161290 */ /* 0x000fe2000fffe03f */
[----:B------:R-:W-:Y:S01]  /*14d0*/  ISETP.GE.U32.AND P0, PT, R2, R5, PT ;  /* 0x000000050200720c */ /* 0x000fe20003f06070 */
[----:B------:R-:W-:Y:S01]  /*14e0*/  @UP1 UIADD3 UR35, UR25, UR31, URZ ;  /* 0x0000001f19231290 */ /* 0x000fe2000fffe03f */
        /* <DEDUP_REMOVED lines=40> */
.L_x_1002:
        /* <DEDUP_REMOVED lines=13> */
.L_x_1003:
        /* <DEDUP_REMOVED lines=11> */
.L_x_1004:
[----:B------:R-:W-:Y:S02]  /*18f0*/  ULDC UR6, c[0x0][0x270] ;  /* 0x00009c0000067ab9 */ /* 0x000fe40000000800 */
[----:B------:R-:W-:-:S04]  /*1900*/  UIMAD UR6, UR49, UR6, UR59 ;  /* 0x00000006310672a4 */ /* 0x000fc8000f8e023b */
[----:B------:R-:W-:-:S12]  /*1910*/  UIMAD UR6, UR6, UR61, URZ ;  /* 0x0000003d060672a4 */ /* 0x000fd8000f8e023f */
.L_x_1005:
[----:B------:R-:W1:Y:S01]  /*1920*/  S2R R46, SR_TID.X ;  /* 0x00000000002e7919 */ /* 0x000e620000002100 */
[----:B------:R-:W2:Y:S01]  /*1930*/  LDC.64 R6, c[0x0][0x420] ;  /* 0x00010800ff067b82 */ /* 0x000ea20000000a00 */
[----:B------:R-:W-:Y:S01]  /*1940*/  USHF.R.S32.HI UR11, URZ, 0x1f, UR59 ;  /* 0x0000001f3f0b7899 */ /* 0x000fe2000801143b */
[----:B------:R-:W-:Y:S01]  /*1950*/  BSSY B1, `(.L_x_1001) ;  /* 0x0000a9f000017945 */ /* 0x000fe20003800000 */
[----:B------:R-:W-:Y:S01]  /*1960*/  ULDC.64 UR18, c[0x0][0x428] ;  /* 0x00010a0000127ab9 */ /* 0x000fe20000000a00 */
[----:B------:R-:W-:Y:S01]  /*1970*/  UIADD3 UR37, UR7, UR6, URZ ;  /* 0x0000000607257290 */ /* 0x000fe2000fffe03f */
[----:B------:R-:W-:Y:S01]  /*1980*/  IMAD.U32 R12, RZ, RZ, UR18 ;  /* 0x00000012ff0c7e24 */ /* 0x000fe2000f8e00ff */
[----:B------:R-:W-:Y:S01]  /*1990*/  UIMAD UR6, UR11, UR18, URZ ;  /* 0x000000120b0672a4 */ /* 0x000fe2000f8e023f */
[----:B------:R-:W-:Y:S01]  /*19a0*/  ULDC UR15, c[0x0][0x2dc] ;  /* 0x0000b700000f7ab9 */ /* 0x000fe20000000800 */
[----:B------:R-:W-:Y:S02]  /*19b0*/  ULDC UR24, c[0x0][0x270] ;  /* 0x00009c0000187ab9 */ /* 0x000fe40000000800 */
[----:B------:R-:W-:-:S02]  /*19c0*/  UIMAD UR22, UR59, UR19, UR6 ;  /* 0x000000133b1672a4 */ /* 0x000fc4000f8e0206 */
[----:B------:R-:W-:Y:S01]  /*19d0*/  UIADD3 UR6, -UR14, UR23, UR30 ;  /* 0x000000170e067290 */ /* 0x000fe2000fffe11e */
[----:B------:R-:W-:Y:S01]  /*19e0*/  ULDC.64 UR18, c[0x0][0x258] ;  /* 0x0000960000127ab9 */ /* 0x000fe20000000a00 */
[----:B------:R-:W-:Y:S01]  /*19f0*/  UIMAD UR15, UR15, UR24, URZ ;  /* 0x000000180f0f72a4 */ /* 0x000fe2000f8e023f */
[----:B------:R-:W-:Y:S01]  /*1a00*/  IMAD.U32 R13, RZ, RZ, UR18 ;  /* 0x00000012ff0d7e24 */ /* 0x000fe2000f8e00ff */
[----:B------:R-:W-:Y:S02]  /*1a10*/  UIMAD UR11, UR11, UR18, URZ ;  /* 0x000000120b0b72a4 */ /* 0x000fe4000f8e023f */
[----:B------:R-:W-:Y:S02]  /*1a20*/  UIADD3 UR36, UR7, UR36, URZ ;  /* 0x0000002407247290 */ /* 0x000fe4000fffe03f */
[----:B------:R-:W-:Y:S02]  /*1a30*/  UIMAD UR19, UR59, UR19, UR11 ;  /* 0x000000133b1372a4 */ /* 0x000fe4000f8e020b */
[----:B------:R-:W-:Y:S01]  /*1a40*/  USHF.L.U32 UR11, UR15, 0x7, URZ ;  /* 0x000000070f0b7899 */ /* 0x000fe2000800063f */
[----:B--2---:R-:W-:Y:S01]  /*1a50*/  IMAD R10, R6, UR21, RZ ;  /* 0x00000015060a7c24 */ /* 0x004fe2000f8e02ff */
[----:B------:R-:W-:Y:S01]  /*1a60*/  ULDC.64 UR40, c[0x0][0x478] ;  /* 0x00011e0000287ab9 */ /* 0x000fe20000000a00 */
[----:B------:R-:W-:Y:S01]  /*1a70*/  ULDC.64 UR34, c[0x0][0x210] ;  /* 0x0000840000227ab9 */ /* 0x000fe20000000a00 */
[----:B------:R-:W-:Y:S01]  /*1a80*/  ULDC.64 UR26, c[0x0][0x400] ;  /* 0x00010000001a7ab9 */ /* 0x000fe20000000a00 */
[----:B------:R-:W-:Y:S01]  /*1a90*/  IMAD R11, R7, UR7, R10 ;  /* 0x00000007070b7c24 */ /* 0x000fe2000f8e020a */
[----:B------:R-:W-:Y:S01]  /*1aa0*/  USHF.L.U64.HI UR38, UR32, 0x5, UR33 ;  /* 0x0000000520267899 */ /* 0x000fe20008010221 */
[----:B-1----:R-:W-:Y:S01]  /*1ab0*/  SHF.R.S32.HI R15, RZ, 0x1f, R46 ;  /* 0x0000001fff0f7819 */ /* 0x002fe2000001142e */
[----:B------:R-:W-:-:S03]  /*1ac0*/  USHF.L.U32 UR39, UR32, 0x5, URZ ;  /* 0x0000000520277899 */ /* 0x000fc6000800063f */
[CC--:B------:R-:W-:Y:S02]  /*1ad0*/  LEA.HI R4, R15.reuse, R46.reuse, RZ, 0x3 ;  /* 0x0000002e0f047211 */ /* 0x0c0fe400078f18ff */
[----:B------:R-:W-:Y:S02]  /*1ae0*/  LEA.HI R10, R15, R46, RZ, 0x5 ;  /* 0x0000002e0f0a7211 */ /* 0x000fe400078f28ff */
[----:B------:R-:W-:Y:S02]  /*1af0*/  SHF.R.S32.HI R0, RZ, 0x3, R4 ;  /* 0x00000003ff007819 */ /* 0x000fe40000011404 */
[----:B------:R-:W-:Y:S02]  /*1b00*/  LOP3.LUT R4, R4, 0xfffffff8, RZ, 0xc0, !PT ;  /* 0xfffffff804047812 */ /* 0x000fe400078ec0ff */
[----:B------:R-:W-:Y:S02]  /*1b10*/  SHF.R.S32.HI R36, RZ, 0x1f, R0 ;  /* 0x0000001fff247819 */ /* 0x000fe40000011400 */
[----:B------:R-:W-:Y:S01]  /*1b20*/  IADD3 R2, P0, R0, UR7, RZ ;  /* 0x0000000700027c10 */ /* 0x000fe2000ff1e0ff */
[----:B------:R-:W-:Y:S01]  /*1b30*/  IMAD.IADD R4, R46, 0x1, -R4 ;  /* 0x000000012e047824 */ /* 0x000fe200078e0a04 */
[----:B------:R-:W-:-:S02]  /*1b40*/  LOP3.LUT R15, R10, 0xffffffe0, RZ, 0xc0, !PT ;  /* 0xffffffe00a0f7812 */ /* 0x000fc400078ec0ff */
[----:B------:R-:W-:Y:S01]  /*1b50*/  IADD3.X R3, R36, UR21, RZ, P0, !PT ;  /* 0x0000001524037c10 */ /* 0x000fe200087fe4ff */
[----:B------:R-:W-:Y:S01]  /*1b60*/  IMAD.SHL.U32 R4, R4, 0x8, RZ ;  /* 0x0000000804047824 */ /* 0x000fe200078e00ff */
[----:B------:R-:W-:Y:S01]  /*1b70*/  SHF.R.S32.HI R10, RZ, 0x5, R10 ;  /* 0x00000005ff0a7819 */ /* 0x000fe2000001140a */
[----:B------:R-:W-:Y:S02]  /*1b80*/  IMAD.IADD R46, R46, 0x1, -R15 ;  /* 0x000000012e2e7824 */ /* 0x000fe400078e0a0f */
[----:B------:R-:W-:Y:S01]  /*1b90*/  IMAD R3, R3, UR32, RZ ;  /* 0x0000002003037c24 */ /* 0x000fe2000f8e02ff */
[----:B------:R-:W-:Y:S01]  /*1ba0*/  SHF.R.S32.HI R5, RZ, 0x1f, R4 ;  /* 0x0000001fff057819 */ /* 0x000fe20000011404 */
[----:B------:R-:W-:Y:S02]  /*1bb0*/  IMAD R10, R10, UR15, R46 ;  /* 0x0000000f0a0a7c24 */ /* 0x000fe4000f8e022e */
[C---:B------:R-:W-:Y:S02]  /*1bc0*/  IMAD R9, R2.reuse, UR33, R3 ;  /* 0x0000002102097c24 */ /* 0x040fe4000f8e0203 */
[----:B------:R-:W-:-:S03]  /*1bd0*/  IMAD.WIDE.U32 R2, R2, UR32, R4 ;  /* 0x0000002002027c25 */ /* 0x000fc6000f8e0004 */
[----:B------:R-:W-:-:S04]  /*1be0*/  IADD3 R8, P0, R2, UR57, RZ ;  /* 0x0000003902087c10 */ /* 0x000fc8000ff1e0ff */
[----:B------:R-:W-:Y:S02]  /*1bf0*/  IADD3.X R9, R3, UR48, R9, P0, !PT ;  /* 0x0000003003097c10 */ /* 0x000fe400087fe409 */
[----:B------:R-:W-:Y:S01]  /*1c00*/  IADD3 R2, P0, R4, UR10, RZ ;  /* 0x0000000a04027c10 */ /* 0x000fe2000ff1e0ff */
[----:B------:R-:W-:Y:S02]  /*1c10*/  ULDC UR10, c[0x0][0x398] ;  /* 0x0000e600000a7ab9 */ /* 0x000fe40000000800 */
[----:B------:R-:W-:Y:S01]  /*1c20*/  UIADD3 UR6, UR6, -UR10, URZ ;  /* 0x8000000a06067290 */ /* 0x000fe2000fffe03f */
[----:B------:R-:W-:Y:S01]  /*1c30*/  IADD3.X R3, R5, UR51, RZ, P0, !PT ;  /* 0x0000003305037c10 */ /* 0x000fe200087fe4ff */
[----:B------:R-:W-:Y:S01]  /*1c40*/  IMAD.WIDE.U32 R8, R13, UR59, R8 ;  /* 0x0000003b0d087c25 */ /* 0x000fe2000f8e0008 */
[----:B------:R-:W-:Y:S01]  /*1c50*/  UIADD3 UR10, UR46, -0x1, URZ ;  /* 0xffffffff2e0a7890 */ /* 0x000fe2000fffe03f */
[C---:B------:R-:W-:Y:S01]  /*1c60*/  SHF.L.U64.HI R13, R6.reuse, 0x5, R7 ;  /* 0x00000005060d7819 */ /* 0x040fe20000010207 */
[----:B------:R-:W-:Y:S01]  /*1c70*/  USHF.R.S32.HI UR24, URZ, 0x1f, UR6 ;  /* 0x0000001f3f187899 */ /* 0x000fe20008011406 */
[----:B------:R-:W-:Y:S01]  /*1c80*/  IMAD.WIDE.U32 R2, R6, UR7, R2 ;  /* 0x0000000706027c25 */ /* 0x000fe2000f8e0002 */
[----:B------:R-:W-:Y:S01]  /*1c90*/  UIADD3 UR7, UP2, UP0, UR28, UR11, UR52 ;  /* 0x0000000b1c077290 */ /* 0x000fe2000f85e034 */
[----:B------:R-:W-:Y:S01]  /*1ca0*/  LEA R244, P4, R8, UR34, 0x1 ;  /* 0x0000002208f47c11 */ /* 0x000fe2000f8808ff */
[----:B------:R-:W-:Y:S01]  /*1cb0*/  ULEA.HI UR24, UR24, UR6, URZ, 0x7 ;  /* 0x0000000618187291 */ /* 0x000fe2000f8f383f */
[----:B------:R-:W-:Y:S01]  /*1cc0*/  IMAD.IADD R3, R3, 0x1, R11 ;  /* 0x0000000103037824 */ /* 0x000fe200078e020b */
[----:B------:R-:W-:Y:S01]  /*1cd0*/  USHF.R.S32.HI UR11, URZ, 0x1f, UR11 ;  /* 0x0000001f3f0b7899 */ /* 0x000fe2000801140b */
[----:B------:R-:W-:Y:S01]  /*1ce0*/  VIADD R9, R9, UR19 ;  /* 0x0000001309097c36 */ /* 0x000fe20008000000 */
[----:B------:R-:W-:Y:S01]  /*1cf0*/  USHF.R.S32.HI UR24, URZ, 0x7, UR24 ;  /* 0x000000073f187899 */ /* 0x000fe20008011418 */
[----:B------:R-:W-:Y:S01]  /*1d00*/  IMAD.WIDE.U32 R2, R12, UR59, R2 ;  /* 0x0000003b0c027c25 */ /* 0x000fe2000f8e0002 */
[----:B------:R-:W-:-:S02]  /*1d10*/  UIADD3.X UR11, UR53, UR11, UR55, UP2, UP0 ;  /* 0x0000000b350b7290 */ /* 0x000fc400097e0437 */
[----:B------:R-:W-:Y:S01]  /*1d20*/  UISETP.LT.AND UP0, UPT, URZ, UR24, UPT ;  /* 0x000000183f00728c */ /* 0x000fe2000bf01270 */
[----:B------:R-:W-:Y:S01]  /*1d30*/  VIADD R3, R3, UR22 ;  /* 0x0000001603037c36 */ /* 0x000fe20008000000 */
[----:B------:R-:W-:Y:S01]  /*1d40*/  UIADD3 UR6, UP3, UP2, UR56, UR7, UR58 ;  /* 0x0000000738067290 */ /* 0x000fe2000fa7e03a */
[-C--:B------:R-:W-:Y:S01]  /*1d50*/  IMAD R12, R36, R6.reuse, RZ ;  /* 0x00000006240c7224 */ /* 0x080fe200078e02ff */
[----:B------:R-:W-:Y:S01]  /*1d60*/  USEL UR24, URZ, UR24, !UP0 ;  /* 0x000000183f187287 */ /* 0x000fe2000c000000 */
[----:B------:R-:W-:Y:S01]  /*1d70*/  IMAD.WIDE.U32 R2, R0, R6, R2 ;  /* 0x0000000600027225 */ /* 0x000fe200078e0002 */
[----:B------:R-:W-:Y:S01]  /*1d80*/  UIADD3.X UR11, UR54, UR11, UR50, UP3, UP2 ;  /* 0x0000000b360b7290 */ /* 0x000fe20009fe4432 */
[----:B------:R-:W-:Y:S01]  /*1d90*/  LEA.HI.X R242, R8, UR35, R9, 0x1, P4 ;  /* 0x0000002308f27c11 */ /* 0x000fe2000a0f0c09 */
[----:B------:R-:W-:Y:S01]  /*1da0*/  UISETP.GT.AND UP0, UPT, UR46, UR24, UPT ;  /* 0x000000182e00728c */ /* 0x000fe2000bf04270 */
[----:B------:R-:W-:Y:S01]  /*1db0*/  IADD3 R11, P0, R10, UR6, RZ ;  /* 0x000000060a0b7c10 */ /* 0x000fe2000ff1e0ff */
[----:B------:R-:W-:Y:S01]  /*1dc0*/  IMAD R12, R0, R7, R12 ;  /* 0x00000007000c7224 */ /* 0x000fe200078e020c */
[----:B------:R-:W-:-:S02]  /*1dd0*/  UIMAD.WIDE UR6, UR37, 0x4, UR40 ;  /* 0x00000004250678a5 */ /* 0x000fc4000f8e0228 */
[----:B------:R-:W-:Y:S01]  /*1de0*/  LEA.HI.X.SX32 R10, R10, UR11, 0x1, P0 ;  /* 0x0000000b0a0a7c11 */ /* 0x000fe200080f0eff */
[----:B------:R-:W-:Y:S01]  /*1df0*/  ULDC.64 UR28, c[0x0][0x3e0] ;  /* 0x0000f800001c7ab9 */ /* 0x000fe20000000a00 */
[----:B------:R-:W-:Y:S01]  /*1e00*/  PLOP3.LUT P0, PT, PT, PT, UP0, 0x80, 0x0 ;  /* 0x000000000000781c */ /* 0x000fe20003f0f008 */
[----:B------:R-:W-:Y:S01]  /*1e10*/  IMAD.IADD R3, R3, 0x1, R12 ;  /* 0x0000000103037824 */ /* 0x000fe200078e020c */
[C---:B------:R-:W-:Y:S01]  /*1e20*/  LEA R235, P2, R11.reuse, UR26, 0x2 ;  /* 0x0000001a0beb7c11 */ /* 0x040fe2000f8410ff */
[----:B------:R-:W-:Y:S01]  /*1e30*/  ULDC.64 UR52, c[0x0][0x2b0] ;  /* 0x0000ac0000347ab9 */ /* 0x000fe20000000a00 */
[C---:B------:R-:W-:Y:S01]  /*1e40*/  LEA R243, P3, R2.reuse, UR28, 0x1 ;  /* 0x0000001c02f37c11 */ /* 0x040fe2000f8608ff */
[----:B------:R-:W-:Y:S01]  /*1e50*/  UIMAD.WIDE UR18, UR36, 0x4, UR52 ;  /* 0x00000004241278a5 */ /* 0x000fe2000f8e0234 */
[----:B------:R-:W-:Y:S01]  /*1e60*/  LEA.HI.X R234, R11, UR27, R10, 0x2, P2 ;  /* 0x0000001b0bea7c11 */ /* 0x000fe200090f140a */
[----:B------:R-:W-:Y:S01]  /*1e70*/  UMOV UR22, UR6 ;  /* 0x0000000600167c82 */ /* 0x000fe20008000000 */
[----:B------:R-:W-:Y:S01]  /*1e80*/  LEA.HI.X R237, R2, UR29, R3, 0x1, P3 ;  /* 0x0000001d02ed7c11 */ /* 0x000fe200098f0c03 */
[----:B------:R-:W-:Y:S01]  /*1e90*/  UMOV UR21, UR7 ;  /* 0x0000000700157c82 */ /* 0x000fe20008000000 */
[----:B------:R-:W-:-:S03]  /*1ea0*/  IMAD.SHL.U32 R11, R6, 0x20, RZ ;  /* 0x00000020060b7824 */ /* 0x000fc600078e00ff */
        /* <DEDUP_REMOVED lines=20> */
.L_x_1007:
        /* <DEDUP_REMOVED lines=19> */
.L_x_1008:
        /* <DEDUP_REMOVED lines=8> */
[----:B------:R-:W-:Y:S01]  /*21a0*/  BSSY B0, `(.L_x_1009) ;  /* 0x000001a000007945 */ /* 0x000fe20003800000 */
[----:B------:R-:W-:Y:S01]  /*21b0*/  ISETP.GE.AND P2, PT, R6, UR14, PT ;  /* 0x0000000e06007c0c */ /* 0x000fe2000bf46270 */
[----:B------:R-:W-:Y:S01]  /*21c0*/  IMAD.U32 R6, RZ, RZ, UR12 ;  /* 0x0000000cff067e24 */ /* 0x000fe2000f8e00ff */
[----:B------:R-:W-:Y:S01]  /*21d0*/  IADD3 R2, P0, R2, UR18, RZ ;  /* 0x0000001202027c10 */ /* 0x000fe2000ff1e0ff */
[----:B------:R-:W-:Y:S01]  /*21e0*/  ULDC.64 UR12, c[0x0][0x468] ;  /* 0x00011a00000c7ab9 */ /* 0x000fe20000000a00 */
[C---:B------:R-:W-:Y:S01]  /*21f0*/  ISETP.GE.AND P3, PT, R0.reuse, UR14, PT ;  /* 0x0000000e00007c0c */ /* 0x040fe2000bf66270 */
[----:B------:R-:W-:Y:S01]  /*2200*/  UIMAD UR15, UR15, UR12, URZ ;  /* 0x0000000c0f0f72a4 */ /* 0x000fe2000f8e023f */
[----:B------:R-:W-:Y:S01]  /*2210*/  IADD3.X R3, R3, UR19, R6, P0, !PT ;  /* 0x0000001303037c10 */ /* 0x000fe200087fe406 */
[----:B------:R-:W-:Y:S01]  /*2220*/  IMAD.U32 R6, RZ, RZ, UR12 ;  /* 0x0000000cff067e24 */ /* 0x000fe2000f8e00ff */
[----:B------:R-:W-:Y:S01]  /*2230*/  ISETP.GE.AND P1, PT, R7, UR14, PT ;  /* 0x0000000e07007c0c */ /* 0x000fe2000bf26270 */
[----:B------:R-:W-:Y:S01]  /*2240*/  UIMAD UR13, UR59, UR13, UR15 ;  /* 0x0000000d3b0d72a4 */ /* 0x000fe2000f8e020f */
[----:B------:R-:W-:Y:S01]  /*2250*/  IADD3 R7, R0, 0x60, RZ ;  /* 0x0000006000077810 */ /* 0x000fe20007ffe0ff */
[----:B------:R-:W-:-:S03]  /*2260*/  IMAD.WIDE.U32 R2, R6, UR59, R2 ;  /* 0x0000003b06027c25 */ /* 0x000fc6000f8e0002 */
[----:B------:R-:W-:Y:S02]  /*2270*/  ISETP.GE.AND P0, PT, R7, UR14, PT ;  /* 0x0000000e07007c0c */ /* 0x000fe4000bf06270 */
[----:B------:R-:W-:Y:S01]  /*2280*/  IADD3 R10, R3, UR13, RZ ;  /* 0x0000000d030a7c10 */ /* 0x000fe2000fffe0ff */
[----:B------:R-:W-:Y:S10]  /*2290*/  @P3 BRA `(.L_x_1010) ;  /* 0x0000000000283947 */ /* 0x000ff40003800000 */
        /* <DEDUP_REMOVED lines=10> */
.L_x_1010:
[----:B------:R-:W-:Y:S05]  /*2340*/  BSYNC B0 ;  /* 0x0000000000007941 */ /* 0x000fea0003800000 */
.L_x_1009:
        /* <DEDUP_REMOVED lines=14> */
.L_x_1012:
[----:B------:R-:W-:Y:S05]  /*2430*/  BSYNC B0 ;  /* 0x0000000000007941 */ /* 0x000fea0003800000 */
.L_x_1011:
        /* <DEDUP_REMOVED lines=14> */
.L_x_1014:
[----:B------:R-:W-:Y:S05]  /*2520*/  BSYNC B0 ;  /* 0x0000000000007941 */ /* 0x000fea0003800000 */
.L_x_1013:
        /* <DEDUP_REMOVED lines=14> */
.L_x_1016:
[----:B------:R-:W-:Y:S05]  /*2610*/  BSYNC B0 ;  /* 0x0000000000007941 */ /* 0x000fea0003800000 */
.L_x_1015:
        /* <DEDUP_REMOVED lines=26> */
.L_x_1018:
[----:B------:R-:W-:Y:S05]  /*27c0*/  BSYNC B0 ;  /* 0x0000000000007941 */ /* 0x000fea0003800000 */
.L_x_1017:
        /* <DEDUP_REMOVED lines=14> */
.L_x_1020:
[----:B------:R-:W-:Y:S05]  /*28b0*/  BSYNC B0 ;  /* 0x0000000000007941 */ /* 0x000fea0003800000 */
.L_x_1019:
        /* <DEDUP_REMOVED lines=14> */
.L_x_1022:
[----:B------:R-:W-:Y:S05]  /*29a0*/  BSYNC B0 ;  /* 0x0000000000007941 */ /* 0x000fea0003800000 */
.L_x_1021:
        /* <DEDUP_REMOVED lines=14> */
.L_x_1006:
[----:B------:R-:W-:Y:S01]  /*2a90*/  PLOP3.LUT P1, PT, PT, PT, UP4, 0x80, 0x0 ;  /* 0x000000000000781c */ /* 0x000fe20003f2f048 */
[----:B------:R-:W-:Y:S01]  /*2aa0*/  UIMAD UR6, UR10, -0x80, UR23 ;  /* 0xffffff800a0678a4 */ /* 0x000fe2000f8e0217 */
[C---:B------:R-:W-:Y:S01]  /*2ab0*/  VIADD R3, R0.reuse, 0x20 ;  /* 0x0000002000037836 */ /* 0x040fe20000000000 */
[----:B------:R-:W2:Y:S01]  /*2ac0*/  LDL R47, [R1] ;  /* 0x00000000012f7983 */ /* 0x000ea20000100800 */
[C---:B------:R-:W-:Y:S01]  /*2ad0*/  VIADD R16, R0.reuse, 0x40 ;  /* 0x0000004000107836 */ /* 0x040fe20000000000 */
[----:B------:R-:W-:Y:S01]  /*2ae0*/  ULEA.HI UR11, UR10, UR10, URZ, 0x1 ;  /* 0x0000000a0a0b7291 */ /* 0x000fe2000f8f083f */
[C---:B------:R-:W-:Y:S01]  /*2af0*/  VIADD R18, R0.reuse, 0x60 ;  /* 0x0000006000127836 */ /* 0x040fe20000000000 */
[----:B------:R-:W-:Y:S01]  /*2b00*/  ISETP.GE.AND P2, PT, R0, UR6, PT ;  /* 0x0000000600007c0c */ /* 0x000fe2000bf46270 */
[----:B------:R-:W-:Y:S01]  /*2b10*/  UIMAD UR7, UR20, -0x80, UR14 ;  /* 0xffffff80140778a4 */ /* 0x000fe2000f8e020e */
[----:B------:R-:W-:Y:S01]  /*2b20*/  ISETP.GE.AND P5, PT, R3, UR6, PT ;  /* 0x0000000603007c0c */ /* 0x000fe2000bfa6270 */
[----:B------:R-:W-:Y:S01]  /*2b30*/  ULOP3.LUT UR11, UR11, 0xfffffffe, URZ, 0xc0, !UPT ;  /* 0xfffffffe0b0b7892 */ /* 0x000fe2000f8ec03f */
[----:B------:R-:W-:Y:S01]  /*2b40*/  ISETP.GE.AND P0, PT, R16, UR6, PT ;  /* 0x0000000610007c0c */ /* 0x000fe2000bf06270 */
[----:B------:R-:W-:Y:S01]  /*2b50*/  ULDC.64 UR28, c[0x0][0x260] ;  /* 0x00009800001c7ab9 */ /* 0x000fe20000000a00 */
[----:B------:R-:W-:Y:S01]  /*2b60*/  @P1 BAR.SYNC.DEFER_BLOCKING 0x0 ;  /* 0x0000000000001b1d */ /* 0x000fe20000010000 */
[----:B------:R-:W-:Y:S01]  /*2b70*/  ISETP.GE.AND P6, PT, R18, UR6, PT ;  /* 0x0000000612007c0c */ /* 0x000fe2000bfc6270 */
[----:B------:R-:W-:Y:S01]  /*2b80*/  UIADD3 UR11, UR10, -UR11, URZ ;  /* 0x8000000b0a0b7290 */ /* 0x000fe2000fffe03f */
[----:B------:R-:W-:-:S02]  /*2b90*/  LEA R2, R250, UR4, 0x1 ;  /* 0x00000004fa027c11 */ /* 0x000fc4000f8e08ff */
[----:B------:R-:W-:Y:S01]  /*2ba0*/  ISETP.GE.AND P4, PT, R3, UR7, PT ;  /* 0x0000000703007c0c */ /* 0x000fe2000bf86270 */
[----:B------:R-:W-:Y:S01]  /*2bb0*/  UISETP.NE.AND UP0, UPT, UR11, 0x1, UPT ;  /* 0x000000010b00788c */ /* 0x000fe2000bf05270 */
[----:B------:R-:W-:Y:S01]  /*2bc0*/  @!P2 IMAD.MOV.U32 R8, RZ, RZ, R243 ;  /* 0x000000ffff08a224 */ /* 0x000fe200078e00f3 */
[----:B------:R-:W-:Y:S01]  /*2bd0*/  UIMAD UR11, UR44, UR12, URZ ;  /* 0x0000000c2c0b72a4 */ /* 0x000fe2000f8e023f */
[----:B------:R-:W-:Y:S01]  /*2be0*/  @!P2 IMAD.MOV.U32 R9, RZ, RZ, R237 ;  /* 0x000000ffff09a224 */ /* 0x000fe200078e00ed */
[CC--:B------:R-:W-:Y:S01]  /*2bf0*/  @!P5 LEA R12, P3, R11.reuse, R243.reuse, 0x1 ;  /* 0x000000f30b0cd211 */ /* 0x0c0fe200078608ff */
[----:B------:R-:W-:Y:S01]  /*2c00*/  VIADD R3, R250, 0x2000 ;  /* 0x00002000fa037836 */ /* 0x000fe20000000000 */
[C---:B------:R-:W-:Y:S01]  /*2c10*/  @!P0 LEA R10, P1, R6.reuse, R243, 0x7 ;  /* 0x000000f3060a8211 */ /* 0x040fe200078238ff */
[----:B------:R-:W-:Y:S01]  /*2c20*/  UIMAD UR11, UR30, UR13, UR11 ;  /* 0x0000000d1e0b72a4 */ /* 0x000fe2000f8e020b */
[-C--:B------:R-:W-:Y:S01]  /*2c30*/  @!P5 LEA.HI.X R13, R11, R237.reuse, R13, 0x1, P3 ;  /* 0x000000ed0b0dd211 */ /* 0x080fe200018f0c0d */
[----:B------:R-:W-:Y:S01]  /*2c40*/  @!P6 IMAD R15, R7, 0xc0, RZ ;  /* 0x000000c0070fe824 */ /* 0x000fe200078e02ff */
[----:B------:R-:W-:Y:S01]  /*2c50*/  @!P0 LEA.HI.X R11, R6, R237, R7, 0x7, P1 ;  /* 0x000000ed060b8211 */ /* 0x000fe200008f3c07 */
[----:B------:R-:W-:Y:S01]  /*2c60*/  ULDC.64 UR26, c[0x0][0x268] ;  /* 0x00009a00001a7ab9 */ /* 0x000fe20000000a00 */
[----:B------:R-:W-:Y:S01]  /*2c70*/  PLOP3.LUT P1, PT, PT, PT, UP0, 0x80, 0x0 ;  /* 0x000000000000781c */ /* 0x000fe20003f2f008 */
[----:B------:R-:W-:Y:S01]  /*2c80*/  ULDC UR15, c[0x0][0x270] ;  /* 0x00009c00000f7ab9 */ /* 0x000fe20000000800 */
[----:B------:R-:W-:Y:S01]  /*2c90*/  ISETP.GE.AND P3, PT, R16, UR7, PT ;  /* 0x0000000710007c0c */ /* 0x000fe2000bf66270 */
[----:B------:R-:W-:Y:S01]  /*2ca0*/  VOTEU.ALL UP0, P6 ;  /* 0x00000000003f7886 */ /* 0x000fe20003000000 */
[----:B------:R-:W-:Y:S01]  /*2cb0*/  SEL R3, R3, R250, !P1 ;  /* 0x000000fa03037207 */ /* 0x000fe20004800000 */
[----:B------:R-:W-:Y:S03]  /*2cc0*/  @P2 STS.128 [R2+0x8000], RZ ;  /* 0x008000ff02002388 */ /* 0x000fe60000000c00 */
[----:B------:R-:W-:Y:S01]  /*2cd0*/  LEA R225, R3, UR4, 0x1 ;  /* 0x0000000403e17c11 */ /* 0x000fe2000f8e08ff */
[----:B------:R-:W-:Y:S01]  /*2ce0*/  @!PT LDS RZ, [RZ] ;  /* 0x00000000fffff984 */ /* 0x000fe20000000800 */
[----:B------:R-:W-:Y:S01]  /*2cf0*/  @!PT LDS RZ, [RZ] ;  /* 0x00000000fffff984 */ /* 0x000fe20000000800 */
[----:B------:R-:W-:Y:S01]  /*2d00*/  @!PT LDS RZ, [RZ] ;  /* 0x00000000fffff984 */ /* 0x000fe20000000800 */
[----:B------:R1:W-:Y:S01]  /*2d10*/  @!P2 LDGSTS.E.BYPASS.LTC128B.128 [R2+0x8000], desc[UR8][R8.64] ;  /* 0x080000000802afae */ /* 0x0003e2000b901d48 */
[----:B------:R-:W-:-:S03]  /*2d20*/  MOV R3, UR38 ;  /* 0x0000002600037c02 */ /* 0x000fc60008000f00 */
[----:B------:R-:W-:Y:S02]  /*2d30*/  @P5 STS.128 [R2+0x9000], RZ ;  /* 0x009000ff02005388 */ /* 0x000fe40000000c00 */
[----:B------:R-:W3:Y:S02]  /*2d40*/  @!P3 LDC.64 R38, c[0x0][0x218] ;  /* 0x00008600ff26bb82 */ /* 0x000ee40000000a00 */
[----:B------:R-:W-:Y:S01]  /*2d50*/  @!PT LDS RZ, [RZ] ;  /* 0x00000000fffff984 */ /* 0x000fe20000000800 */
[----:B------:R-:W-:Y:S01]  /*2d60*/  @!PT LDS RZ, [RZ] ;  /* 0x00000000fffff984 */ /* 0x000fe20000000800 */
[----:B------:R-:W-:Y:S01]  /*2d70*/  @!PT LDS RZ, [RZ] ;  /* 0x00000000fffff984 */ /* 0x000fe20000000800 */
[----:B------:R-:W-:Y:S04]  /*2d80*/  @!P5 LDGSTS.E.BYPASS.LTC128B.128 [R2+0x9000], desc[UR8][R12.64] ;  /* 0x090000000c02dfae */ /* 0x000fe8000b901d48 */
        /* <DEDUP_REMOVED lines=9> */
[----:B------:R-:W-:Y:S02]  /*2e20*/  @!P6 IMAD.IADD R7, R9, 0x1, R15 ;  /* 0x000000010907e824 */ /* 0x000fe400078e020f */
[----:B------:R-:W-:Y:S02]  /*2e30*/  @!P6 IMAD.MOV.U32 R6, RZ, RZ, R8 ;  /* 0x000000ffff06e224 */ /* 0x000fe400078e0008 */
[----:B------:R-:W-:Y:S02]  /*2e40*/  IMAD.U32 R9, RZ, RZ, UR39 ;  /* 0x00000027ff097e24 */ /* 0x000fe4000f8e00ff */
[----:B----4-:R-:W-:Y:S01]  /*2e50*/  IMAD.U32 R11, RZ, RZ, UR32 ;  /* 0x00000020ff0b7e24 */ /* 0x010fe2000f8e00ff */
[----:B------:R-:W-:Y:S01]  /*2e60*/  @!PT LDS RZ, [RZ] ;  /* 0x00000000fffff984 */ /* 0x000fe20000000800 */
[----:B------:R-:W-:Y:S01]  /*2e70*/  @!PT LDS RZ, [RZ] ;  /* 0x00000000fffff984 */ /* 0x000fe20000000800 */
[----:B------:R-:W-:Y:S01]  /*2e80*/  @!PT LDS RZ, [RZ] ;  /* 0x00000000fffff984 */ /* 0x000fe20000000800 */
[----:B------:R1:W-:Y:S01]  /*2e90*/  @!P6 LDGSTS.E.BYPASS.LTC128B.128 [R2+0xb000], desc[UR8][R6.64] ;  /* 0x0b0000000602efae */ /* 0x0003e2000b901d48 */
[----:B------:R-:W-:Y:S02]  /*2ea0*/  IMAD.U32 R10, RZ, RZ, UR33 ;  /* 0x00000021ff0a7e24 */ /* 0x000fe4000f8e00ff */
[----:B------:R-:W-:Y:S01]  /*2eb0*/  IMAD R12, R19, UR26, RZ ;  /* 0x0000001a130c7c24 */ /* 0x000fe2000f8e02ff */
[----:B------:R-:W-:Y:S03]  /*2ec0*/  @P2 STS [R225], RZ ;  /* 0x000000ffe1002388 */ /* 0x000fe60000000800 */
[----:B------:R-:W-:Y:S01]  /*2ed0*/  IMAD R12, R14, UR27, R12 ;  /* 0x0000001b0e0c7c24 */ /* 0x000fe2000f8e020c */
[----:B------:R-:W-:Y:S04]  /*2ee0*/  @P2 STS [R225+0x4], RZ ;  /* 0x000004ffe1002388 */ /* 0x000fe80000000800 */
[----:B------:R-:W-:Y:S04]  /*2ef0*/  @P2 STS [R225+0x8], RZ ;  /* 0x000008ffe1002388 */ /* 0x000fe80000000800 */
[----:B------:R-:W-:Y:S01]  /*2f00*/  @P2 STS [R225+0xc], RZ ;  /* 0x00000cffe1002388 */ /* 0x000fe20000000800 */
[----:B-1----:R-:W-:-:S02]  /*2f10*/  @!P2 IMAD.MOV.U32 R6, RZ, RZ, R244 ;  /* 0x000000ffff06a224 */ /* 0x002fc400078e00f4 */
[----:B------:R-:W-:-:S05]  /*2f20*/  @!P2 IMAD.MOV.U32 R7, RZ, RZ, R242 ;  /* 0x000000ffff07a224 */ /* 0x000fca00078e00f2 */
[----:B------:R-:W-:Y:S01]  /*2f30*/  @!PT LDS RZ, [RZ] ;  /* 0x00000000fffff984 */ /* 0x000fe20000000800 */
[----:B------:R-:W-:Y:S01]  /*2f40*/  @!PT LDS RZ, [RZ] ;  /* 0x00000000fffff984 */ /* 0x000fe20000000800 */
[----:B------:R-:W-:Y:S01]  /*2f50*/  @!PT LDS RZ, [RZ] ;  /* 0x00000000fffff984 */ /* 0x000fe20000000800 */
[----:B------:R1:W-:Y:S01]  /*2f60*/  @!P2 LDGSTS.E.BYPASS.LTC128B.128 [R225], desc[UR8][R6.64] ;  /* 0x0000000006e1afae */ /* 0x0003e2000b901d48 */
[----:B------:R-:W-:-:S03]  /*2f70*/  @!P5 LEA R8, P2, R9, R244, 0x1 ;  /* 0x000000f40908d211 */ /* 0x000fc600078408ff */
[----:B------:R-:W-:Y:S01]  /*2f80*/  @P5 STS [R225+0x1000], RZ ;  /* 0x001000ffe1005388 */ /* 0x000fe20000000800 */
[----:B------:R-:W-:Y:S01]  /*2f90*/  @!P5 LEA.HI.X R9, R9, R242, R3, 0x1, P2 ;  /* 0x000000f20909d211 */ /* 0x000fe200010f0c03 */
[----:B------:R-:W-:Y:S01]  /*2fa0*/  IMAD.U32 R3, RZ, RZ, UR11 ;  /* 0x0000000bff037e24 */ /* 0x000fe2000f8e00ff */
[C---:B------:R-:W-:Y:S01]  /*2fb0*/  @!P0 LEA R16, P2, R11.reuse, R244, 0x7 ;  /* 0x000000f40b108211 */ /* 0x040fe200078438ff */
[----:B------:R-:W-:Y:S01]  /*2fc0*/  @P5 STS [R225+0x1004], RZ ;  /* 0x001004ffe1005388 */ /* 0x000fe20000000800 */
[----:B------:R-:W-:Y:S02]  /*2fd0*/  UIMAD UR11, UR44, UR16, URZ ;  /* 0x000000102c0b72a4 */ /* 0x000fe4000f8e023f */
[----:B------:R-:W-:Y:S01]  /*2fe0*/  @!P0 LEA.HI.X R17, R11, R242, R10, 0x7, P2 ;  /* 0x000000f20b118211 */ /* 0x000fe200010f3c0a */
[----:B------:R-:W-:Y:S01]  /*2ff0*/  @P5 STS [R225+0x1008], RZ ;  /* 0x001008ffe1005388 */ /* 0x000fe20000000800 */
[----:B------:R-:W-:Y:S01]  /*3000*/  ISETP.GE.AND P2, PT, R18, UR7, PT ;  /* 0x0000000712007c0c */ /* 0x000fe2000bf46270 */
[----:B------:R-:W-:-:S02]  /*3010*/  UIMAD UR11, UR30, UR17, UR11 ;  /* 0x000000111e0b72a4 */ /* 0x000fc4000f8e020b */
[----:B------:R-:W-:Y:S04]  /*3020*/  @P5 STS [R225+0x100c], RZ ;  /* 0x00100cffe1005388 */ /* 0x000fe80000000800 */
[----:B------:R-:W-:Y:S01]  /*3030*/  @!PT LDS RZ, [RZ] ;  /* 0x00000000fffff984 */ /* 0x000fe20000000800 */
[----:B------:R-:W-:Y:S01]  /*3040*/  @!PT LDS RZ, [RZ] ;  /* 0x00000000fffff984 */ /* 0x000fe20000000800 */
[----:B------:R-:W-:Y:S01]  /*3050*/  @!PT LDS RZ, [RZ] ;  /* 0x00000000fffff984 */ /* 0x000fe20000000800 */
[----:B------:R4:W-:Y:S04]  /*3060*/  @!P5 LDGSTS.E.BYPASS.LTC128B.128 [R225+0x1000], desc[UR8][R8.64] ;  /* 0x0100000008e1dfae */ /* 0x0009e8000b901d48 */
[----:B------:R-:W-:Y:S02]  /*3070*/  @P0 STS [R225+0x2000], RZ ;  /* 0x002000ffe1000388 */ /* 0x000fe40000000800 */
[----:B------:R-:W3:Y:S01]  /*3080*/  @!P2 LDC.64 R34, c[0x0][0x218] ;  /* 0x00008600ff22ab82 */ /* 0x000ee20000000a00 */
[----:B-1----:R-:W-:Y:S01]  /*3090*/  IMAD.U32 R6, RZ, RZ, UR12 ;  /* 0x0000000cff067e24 */ /* 0x002fe2000f8e00ff */
[----:B------:R-:W-:Y:S03]  /*30a0*/  @P0 STS [R225+0x2004], RZ ;  /* 0x002004ffe1000388 */ /* 0x000fe60000000800 */
[----:B------:R-:W-:Y:S01]  /*30b0*/  IMAD.WIDE.U32 R6, R6, UR30, R4 ;  /* 0x0000001e06067c25 */ /* 0x000fe2000f8e0004 */
[----:B------:R-:W-:Y:S04]  /*30c0*/  @P0 STS [R225+0x2008], RZ ;  /* 0x002008ffe1000388 */ /* 0x000fe80000000800 */
[----:B------:R-:W-:Y:S04]  /*30d0*/  @P0 STS [R225+0x200c], RZ ;  /* 0x00200cffe1000388 */ /* 0x000fe80000000800 */
[----:B------:R-:W-:Y:S01]  /*30e0*/  @!PT LDS RZ, [RZ] ;  /* 0x00000000fffff984 */ /* 0x000fe20000000800 */
[----:B------:R-:W-:Y:S01]  /*30f0*/  @!PT LDS RZ, [RZ] ;  /* 0x00000000fffff984 */ /* 0x000fe20000000800 */
[----:B------:R-:W-:Y:S01]  /*3100*/  @!PT LDS RZ, [RZ] ;  /* 0x00000000fffff984 */ /* 0x000fe20000000800 */
[----:B------:R1:W-:Y:S04]  /*3110*/  @!P0 LDGSTS.E.BYPASS.LTC128B.128 [R225+0x2000], desc[UR8][R16.64] ;  /* 0x0200000010e18fae */ /* 0x0003e8000b901d48 */
[----:B------:R-:W-:Y:S01]  /*3120*/  @P6 STS [R225+0x3000], RZ ;  /* 0x003000ffe1006388 */ /* 0x000fe20000000800 */
[----:B----4-:R-:W-:-:S03]  /*3130*/  IADD3 R8, P5, R6, UR42, RZ ;  /* 0x0000002a06087c10 */ /* 0x010fc6000ffbe0ff */
[----:B------:R-:W-:Y:S01]  /*3140*/  @P6 STS [R225+0x3004], RZ ;  /* 0x003004ffe1006388 */ /* 0x000fe20000000800 */
[----:B------:R-:W-:Y:S01]  /*3150*/  IADD3.X R9, R7, UR45, R3, P5, !PT ;  /* 0x0000002d07097c10 */ /* 0x000fe2000affe403 */
[----:B------:R-:W-:Y:S01]  /*3160*/  IMAD.U32 R3, RZ, RZ, UR16 ;  /* 0x00000010ff037e24 */ /* 0x000fe2000f8e00ff */
[C---:B------:R-:W-:Y:S01]  /*3170*/  @!P4 IADD3 R23, P5, R0.reuse, 0x20, RZ ;  /* 0x000000200017c810 */ /* 0x040fe20007fbe0ff */
[----:B------:R-:W-:Y:S02]  /*3180*/  @P6 STS [R225+0x3008], RZ ;  /* 0x003008ffe1006388 */ /* 0x000fe40000000800 */
[----:B------:R-:W-:Y:S02]  /*3190*/  IMAD.WIDE.U32 R4, R3, UR30, R4 ;  /* 0x0000001e03047c25 */ /* 0x000fe4000f8e0004 */
[----:B------:R-:W-:Y:S02]  /*31a0*/  @P6 STS [R225+0x300c], RZ ;  /* 0x00300cffe1006388 */ /* 0x000fe40000000800 */
[----:B------:R-:W-:Y:S01]  /*31b0*/  @!P4 IMAD.X R18, RZ, RZ, R36, P5 ;  /* 0x000000ffff12c224 */ /* 0x000fe200028e0624 */
[----:B------:R-:W-:Y:S01]  /*31c0*/  @!P3 IADD3 R28, P5, R0, 0x40, RZ ;  /* 0x00000040001cb810 */ /* 0x000fe20007fbe0ff */
[----:B------:R-:W-:Y:S01]  /*31d0*/  IMAD.U32 R3, RZ, RZ, UR11 ;  /* 0x0000000bff037e24 */ /* 0x000fe2000f8e00ff */
[----:B------:R-:W-:-:S03]  /*31e0*/  @!UP0 UIMAD UR11, UR33, 0xc0, URZ ;  /* 0x000000c0210b88a4 */ /* 0x000fc6000f8e023f */
[--C-:B------:R-:W-:Y:S01]  /*31f0*/  @!P3 IMAD.X R22, RZ, RZ, R36.reuse, P5 ;  /* 0x000000ffff16b224 */ /* 0x100fe200028e0624 */
[C---:B------:R-:W-:Y:S02]  /*3200*/  @!P2 IADD3 R27, P5, R0.reuse, 0x60, RZ ;  /* 0x00000060001ba810 */ /* 0x040fe40007fbe0ff */
[----:B-1----:R-:W-:Y:S01]  /*3210*/  @!P3 IADD3 R16, P0, R0, 0x40, RZ ;  /* 0x000000400010b810 */ /* 0x002fe20007f1e0ff */
[----:B------:R-:W-:Y:S02]  /*3220*/  @!P3 IMAD R22, R22, UR12, RZ ;  /* 0x0000000c1616bc24 */ /* 0x000fe4000f8e02ff */
[----:B------:R-:W-:Y:S01]  /*3230*/  @!P2 IMAD.X R32, RZ, RZ, R36, P5 ;  /* 0x000000ffff20a224 */ /* 0x000fe200028e0624 */
[----:B------:R-:W-:Y:S01]  /*3240*/  IADD3 R6, P5, R4, UR43, RZ ;  /* 0x0000002b04067c10 */ /* 0x000fe2000ffbe0ff */
[----:B------:R-:W-:Y:S02]  /*3250*/  @!P6 IMAD.MOV.U32 R4, RZ, RZ, R244 ;  /* 0x000000ffff04e224 */ /* 0x000fe400078e00f4 */
[----:B------:R-:W-:Y:S01]  /*3260*/  @!P3 IMAD R43, R28, UR13, R22 ;  /* 0x0000000d1c2bbc24 */ /* 0x000fe2000f8e0216 */
[----:B------:R-:W-:Y:S01]  /*3270*/  IADD3.X R7, R5, UR47, R3, P5, !PT ;  /* 0x0000002f05077c10 */ /* 0x000fe2000affe403 */
[----:B------:R-:W-:Y:S01]  /*3280*/  @!P6 IMAD.MOV.U32 R5, RZ, RZ, R242 ;  /* 0x000000ffff05e224 */ /* 0x000fe200078e00f2 */
[----:B------:R-:W-:Y:S01]  /*3290*/  @!P4 IADD3 R26, P5, R0, 0x20, RZ ;  /* 0x00000020001ac810 */ /* 0x000fe20007fbe0ff */
[----:B------:R-:W-:-:S02]  /*32a0*/  IMAD R3, R19, UR28, RZ ;  /* 0x0000001c13037c24 */ /* 0x000fc4000f8e02ff */
[----:B------:R-:W-:Y:S01]  /*32b0*/  @!P6 IMAD.WIDE.U32 R10, R11, 0xc0, R4 ;  /* 0x000000c00b0ae825 */ /* 0x000fe200078e0004 */
[----:B------:R-:W-:Y:S02]  /*32c0*/  @!P4 IADD3.X R29, RZ, R36, RZ, P5, !PT ;  /* 0x00000024ff1dc210 */ /* 0x000fe40002ffe4ff */
[----:B------:R-:W-:Y:S01]  /*32d0*/  ISETP.GE.AND P5, PT, R0, UR7, PT ;  /* 0x0000000700007c0c */ /* 0x000fe2000bfa6270 */
[C---:B------:R-:W-:Y:S02]  /*32e0*/  IMAD R3, R14.reuse, UR29, R3 ;  /* 0x0000001d0e037c24 */ /* 0x040fe4000f8e0203 */
[----:B------:R-:W-:-:S04]  /*32f0*/  IMAD.WIDE.U32 R4, R14, UR28, R8 ;  /* 0x0000001c0e047c25 */ /* 0x000fc8000f8e0008 */
[----:B------:R-:W-:Y:S02]  /*3300*/  IMAD.IADD R5, R5, 0x1, R3 ;  /* 0x0000000105057824 */ /* 0x000fe400078e0203 */
[----:B------:R-:W-:Y:S01]  /*3310*/  IMAD.WIDE.U32 R6, R14, UR26, R6 ;  /* 0x0000001a0e067c25 */ /* 0x000fe2000f8e0006 */
[----:B------:R-:W-:-:S03]  /*3320*/  MOV R241, 0x7f800000 ;  /* 0x7f80000000f17802 */ /* 0x000fc60000000f00 */
[----:B------:R-:W-:Y:S02]  /*3330*/  IMAD.MOV.U32 R240, RZ, RZ, 0x7f800000 ;  /* 0x7f800000fff07424 */ /* 0x000fe400078e00ff */
[----:B------:R-:W-:Y:S02]  /*3340*/  IMAD.MOV.U32 R238, RZ, RZ, 0x7f800000 ;  /* 0x7f800000ffee7424 */ /* 0x000fe400078e00ff */
[----:B------:R-:W-:Y:S02]  /*3350*/  IMAD.MOV.U32 R239, RZ, RZ, 0x7f800000 ;  /* 0x7f800000ffef7424 */ /* 0x000fe400078e00ff */
[----:B------:R-:W-:Y:S02]  /*3360*/  VIADD R183, R188, 0x2000 ;  /* 0x00002000bcb77836 */ /* 0x000fe40000000000 */
[----:B------:R-:W-:Y:S02]  /*3370*/  VIADD R177, R187, 0x2000 ;  /* 0x00002000bbb17836 */ /* 0x000fe40000000000 */
[----:B------:R-:W-:-:S02]  /*3380*/  IMAD.MOV.U32 R185, RZ, RZ, 0x20 ;  /* 0x00000020ffb97424 */ /* 0x000fc400078e00ff */
[----:B------:R-:W-:Y:S02]  /*3390*/  IMAD.MOV.U32 R178, RZ, RZ, 0x40 ;  /* 0x00000040ffb27424 */ /* 0x000fe400078e00ff */
[----:B------:R-:W-:Y:S01]  /*33a0*/  IMAD.MOV.U32 R248, RZ, RZ, 0x40 ;  /* 0x00000040fff87424 */ /* 0x000fe200078e00ff */
[----:B------:R-:W-:Y:S01]  /*33b0*/  CS2R R126, SRZ ;  /* 0x00000000007e7805 */ /* 0x000fe2000001ff00 */
[----:B------:R-:W-:Y:S01]  /*33c0*/  @!P6 VIADD R15, R11, UR11 ;  /* 0x0000000b0b0fec36 */ /* 0x000fe20008000000 */
[----:B------:R-:W-:Y:S01]  /*33d0*/  CS2R R124, SRZ ;  /* 0x00000000007c7805 */ /* 0x000fe2000001ff00 */
[----:B------:R-:W-:Y:S01]  /*33e0*/  @!P6 IMAD.MOV.U32 R14, RZ, RZ, R10 ;  /* 0x000000ffff0ee224 */ /* 0x000fe200078e000a */
[----:B------:R-:W-:Y:S01]  /*33f0*/  CS2R R130, SRZ ;  /* 0x0000000000827805 */ /* 0x000fe2000001ff00 */
[----:B------:R-:W-:Y:S01]  /*3400*/  @!P4 IMAD R3, R18, UR12, RZ ;  /* 0x0000000c1203cc24 */ /* 0x000fe2000f8e02ff */
[----:B------:R-:W-:Y:S01]  /*3410*/  @!P4 MOV R18, R6 ;  /* 0x000000060012c202 */ /* 0x000fe20000000f00 */
[----:B------:R-:W-:Y:S01]  /*3420*/  @!P3 IMAD.MOV.U32 R10, RZ, RZ, R4 ;  /* 0x000000ffff0ab224 */ /* 0x000fe200078e0004 */
[----:B------:R-:W-:Y:S01]  /*3430*/  @!PT LDS RZ, [RZ] ;  /* 0x00000000fffff984 */ /* 0x000fe20000000800 */
[----:B------:R-:W-:Y:S01]  /*3440*/  @!PT LDS RZ, [RZ] ;  /* 0x00000000fffff984 */ /* 0x000fe20000000800 */
[----:B------:R-:W-:Y:S01]  /*3450*/  @!PT LDS RZ, [RZ] ;  /* 0x00000000fffff984 */ /* 0x000fe20000000800 */
[----:B------:R1:W-:Y:S01]  /*3460*/  @!P6 LDGSTS.E.BYPASS.LTC128B.128 [R225+0x3000], desc[UR8][R14.64] ;  /* 0x030000000ee1efae */ /* 0x0003e2000b901d48 */
[--C-:B------:R-:W-:Y:S01]  /*3470*/  @!P3 IMAD.MOV.U32 R11, RZ, RZ, R5.reuse ;  /* 0x000000ffff0bb224 */ /* 0x100fe200078e0005 */
[----:B------:R-:W-:Y:S01]  /*3480*/  CS2R R128, SRZ ;  /* 0x0000000000807805 */ /* 0x000fe2000001ff00 */
[----:B------:R-:W-:Y:S01]  /*3490*/  IMAD.IADD R7, R7, 0x1, R12 ;  /* 0x0000000107077824 */ /* 0x000fe200078e020c */
[----:B------:R-:W-:Y:S01]  /*34a0*/  @P5 STS.128 [R2+0xc000], RZ ;  /* 0x00c000ff02005388 */ /* 0x000fe20000000c00 */
[--C-:B------:R-:W-:Y:S01]  /*34b0*/  @!P5 IMAD.MOV.U32 R20, RZ, RZ, R4.reuse ;  /* 0x000000ffff14d224 */ /* 0x100fe200078e0004 */
[----:B------:R-:W-:Y:S01]  /*34c0*/  CS2R R122, SRZ ;  /* 0x00000000007a7805 */ /* 0x000fe2000001ff00 */
[--C-:B------:R-:W-:Y:S01]  /*34d0*/  @!P5 IMAD.MOV.U32 R21, RZ, RZ, R5.reuse ;  /* 0x000000ffff15d224 */ /* 0x100fe200078e0005 */
[----:B------:R-:W-:Y:S01]  /*34e0*/  CS2R R120, SRZ ;  /* 0x0000000000787805 */ /* 0x000fe2000001ff00 */
[--C-:B------:R-:W-:Y:S01]  /*34f0*/  @!P2 IMAD.MOV.U32 R12, RZ, RZ, R4.reuse ;  /* 0x000000ffff0ca224 */ /* 0x100fe200078e0004 */
[----:B------:R-:W-:Y:S01]  /*3500*/  CS2R R118, SRZ ;  /* 0x0000000000767805 */ /* 0x000fe2000001ff00 */
[----:B------:R-:W-:Y:S01]  /*3510*/  @!P2 IMAD.MOV.U32 R13, RZ, RZ, R5 ;  /* 0x000000ffff0da224 */ /* 0x000fe200078e0005 */
[----:B------:R-:W-:Y:S01]  /*3520*/  CS2R R116, SRZ ;  /* 0x0000000000747805 */ /* 0x000fe2000001ff00 */
[C---:B------:R-:W-:Y:S01]  /*3530*/  @!P4 IMAD R42, R23.reuse, UR13, R3 ;  /* 0x0000000d172acc24 */ /* 0x040fe2000f8e0203 */
[----:B------:R-:W-:Y:S01]  /*3540*/  CS2R R110, SRZ ;  /* 0x00000000006e7805 */ /* 0x000fe2000001ff00 */
[----:B------:R-:W-:Y:S01]  /*3550*/  @!P4 IMAD.WIDE.U32 R8, R23, UR12, R4 ;  /* 0x0000000c1708cc25 */ /* 0x000fe2000f8e0004 */
[----:B------:R-:W-:-:S02]  /*3560*/  CS2R R108, SRZ ;  /* 0x00000000006c7805 */ /* 0x000fc4000001ff00 */
[----:B------:R-:W-:Y:S02]  /*3570*/  CS2R R114, SRZ ;  /* 0x0000000000727805 */ /* 0x000fe4000001ff00 */
[----:B------:R-:W-:Y:S01]  /*3580*/  CS2R R112, SRZ ;  /* 0x0000000000707805 */ /* 0x000fe2000001ff00 */
[----:B------:R-:W-:Y:S01]  /*3590*/  @!P4 IMAD R23, R29, UR16, RZ ;  /* 0x000000101d17cc24 */ /* 0x000fe2000f8e02ff */
[----:B------:R-:W-:Y:S01]  /*35a0*/  CS2R R106, SRZ ;  /* 0x00000000006a7805 */ /* 0x000fe2000001ff00 */
[----:B------:R-:W-:Y:S01]  /*35b0*/  @!P3 IMAD.WIDE.U32 R4, R28, UR12, R10 ;  /* 0x0000000c1c04bc25 */ /* 0x000fe2000f8e000a */
[----:B------:R-:W-:Y:S01]  /*35c0*/  CS2R R104, SRZ ;  /* 0x0000000000687805 */ /* 0x000fe2000001ff00 */
[----:B------:R-:W4:Y:S01]  /*35d0*/  @!P5 LDC.64 R28, c[0x0][0x218] ;  /* 0x00008600ff1cdb82 */ /* 0x000f220000000a00 */
[----:B------:R-:W-:Y:S01]  /*35e0*/  CS2R R102, SRZ ;  /* 0x0000000000667805 */ /* 0x000fe2000001ff00 */
[----:B------:R-:W-:Y:S01]  /*35f0*/  @!P2 IMAD R3, R32, UR12, RZ ;  /* 0x0000000c2003ac24 */ /* 0x000fe2000f8e02ff */
[----:B------:R-:W-:Y:S01]  /*3600*/  CS2R R100, SRZ ;  /* 0x0000000000647805 */ /* 0x000fe2000001ff00 */
[----:B------:R-:W-:Y:S01]  /*3610*/  @!P4 IMAD.MOV.U32 R19, RZ, RZ, R7 ;  /* 0x000000ffff13c224 */ /* 0x000fe200078e0007 */
[----:B------:R-:W-:Y:S01]  /*3620*/  CS2R R94, SRZ ;  /* 0x00000000005e7805 */ /* 0x000fe2000001ff00 */
[----:B------:R-:W-:Y:S01]  /*3630*/  @!P2 IMAD R44, R27, UR13, R3 ;  /* 0x0000000d1b2cac24 */ /* 0x000fe2000f8e0203 */
[----:B------:R-:W-:Y:S01]  /*3640*/  CS2R R92, SRZ ;  /* 0x00000000005c7805 */ /* 0x000fe2000001ff00 */
[----:B------:R-:W3:Y:S01]  /*3650*/  @!P4 LDC.64 R32, c[0x0][0x218] ;  /* 0x00008600ff20cb82 */ /* 0x000ee20000000a00 */
[C---:B------:R-:W-:Y:S01]  /*3660*/  @!P5 IMAD R3, R36.reuse, UR12, RZ ;  /* 0x0000000c2403dc24 */ /* 0x040fe2000f8e02ff */
[----:B------:R-:W-:Y:S01]  /*3670*/  CS2R R98, SRZ ;  /* 0x0000000000627805 */ /* 0x000fe2000001ff00 */
[----:B------:R-:W-:Y:S01]  /*3680*/  @!P5 IMAD R22, R36, UR16, RZ ;  /* 0x000000102416dc24 */ /* 0x000fe2000f8e02ff */
[----:B------:R-:W-:Y:S01]  /*3690*/  CS2R R96, SRZ ;  /* 0x0000000000607805 */ /* 0x000fe2000001ff00 */
[--C-:B------:R-:W-:Y:S01]  /*36a0*/  @!P3 IMAD.MOV.U32 R24, RZ, RZ, R6.reuse ;  /* 0x000000ffff18b224 */ /* 0x100fe200078e0006 */
[----:B------:R-:W-:Y:S01]  /*36b0*/  CS2R R90, SRZ ;  /* 0x00000000005a7805 */ /* 0x000fe2000001ff00 */
[--C-:B------:R-:W-:Y:S01]  /*36c0*/  @!P3 IMAD.MOV.U32 R25, RZ, RZ, R7.reuse ;  /* 0x000000ffff19b224 */ /* 0x100fe200078e0007 */
[----:B------:R-:W-:Y:S01]  /*36d0*/  CS2R R88, SRZ ;  /* 0x0000000000587805 */ /* 0x000fe2000001ff00 */
[----:B------:R-:W-:Y:S01]  /*36e0*/  @!P2 IMAD.MOV.U32 R30, RZ, RZ, R6 ;  /* 0x000000ffff1ea224 */ /* 0x000fe200078e0006 */
        /* <DEDUP_REMOVED lines=9> */
[----:B------:R-:W-:Y:S01]  /*3780*/  @!P3 IMAD.X R17, RZ, RZ, R36, P0 ;  /* 0x000000ffff11b224 */ /* 0x000fe200000e0624 */
[----:B------:R-:W-:Y:S01]  /*3790*/  CS2R R74, SRZ ;  /* 0x00000000004a7805 */ /* 0x000fe2000001ff00 */
[C---:B------:R-:W-:Y:S01]  /*37a0*/  @!P5 IMAD R26, R0.reuse, UR13, R3 ;  /* 0x0000000d001adc24 */ /* 0x040fe2000f8e0203 */
[----:B------:R-:W-:Y:S01]  /*37b0*/  CS2R R72, SRZ ;  /* 0x0000000000487805 */ /* 0x000fe2000001ff00 */
[C---:B------:R-:W-:Y:S01]  /*37c0*/  @!P5 IMAD.WIDE.U32 R10, R0.reuse, UR12, R20 ;  /* 0x0000000c000adc25 */ /* 0x040fe2000f8e0014 */
[----:B------:R-:W-:Y:S02]  /*37d0*/  CS2R R70, SRZ ;  /* 0x0000000000467805 */ /* 0x000fe4000001ff00 */
[----:B------:R-:W-:Y:S01]  /*37e0*/  CS2R R68, SRZ ;  /* 0x0000000000447805 */ /* 0x000fe2000001ff00 */
[----:B------:R-:W-:Y:S01]  /*37f0*/  ULDC UR26, c[0x0][0x2dc] ;  /* 0x0000b700001a7ab9 */ /* 0x000fe20000000800 */
[----:B------:R-:W-:Y:S01]  /*3800*/  @!P5 IMAD R40, R0, UR17, R22 ;  /* 0x000000110028dc24 */ /* 0x000fe2000f8e0216 */
[----:B----4-:R-:W-:Y:S01]  /*3810*/  @!P5 LEA R20, P6, R10, R28, 0x1 ;  /* 0x0000001c0a14d211 */ /* 0x010fe200078c08ff */
[C---:B------:R-:W-:Y:S01]  /*3820*/  @!P5 IMAD.WIDE.U32 R6, R0.reuse, UR16, R6 ;  /* 0x000000100006dc25 */ /* 0x040fe2000f8e0006 */
[----:B------:R-:W-:-:S03]  /*3830*/  @!P2 IADD3 R0, P0, R0, 0x60, RZ ;  /* 0x000000600000a810 */ /* 0x000fc60007f1e0ff */
[----:B------:R-:W-:Y:S02]  /*3840*/  @!P3 IMAD R17, R17, UR16, RZ ;  /* 0x000000101111bc24 */ /* 0x000fe4000f8e02ff */
[----:B------:R-:W-:Y:S01]  /*3850*/  @!P2 IMAD.X R3, RZ, RZ, R36, P0 ;  /* 0x000000ffff03a224 */ /* 0x000fe200000e0624 */
[----:B---3--:R-:W-:Y:S01]  /*3860*/  @!P4 LEA R22, P0, R8, R32, 0x1 ;  /* 0x000000200816c211 */ /* 0x008fe200078008ff */
[----:B------:R-:W3:Y:S01]  /*3870*/  @!P5 LDC.64 R36, c[0x0][0x220] ;  /* 0x00008800ff24db82 */ /* 0x000ee20000000a00 */
[----:B------:R-:W-:Y:S02]  /*3880*/  @!P4 IMAD.IADD R23, R9, 0x1, R42 ;  /* 0x000000010917c824 */ /* 0x000fe400078e022a */
[----:B------:R-:W-:Y:S02]  /*3890*/  @!P5 IMAD.IADD R9, R11, 0x1, R26 ;  /* 0x000000010b09d824 */ /* 0x000fe400078e021a */
[----:B------:R-:W-:Y:S01]  /*38a0*/  @!P3 IMAD R41, R16, UR17, R17 ;  /* 0x000000111029bc24 */ /* 0x000fe2000f8e0211 */
[----:B------:R-:W-:Y:S01]  /*38b0*/  @!P4 LEA.HI.X R23, R8, R33, R23, 0x1, P0 ;  /* 0x000000210817c211 */ /* 0x000fe200000f0c17 */
[----:B------:R-:W-:Y:S01]  /*38c0*/  @!P3 IMAD.WIDE.U32 R16, R16, UR16, R24 ;  /* 0x000000101010bc25 */ /* 0x000fe2000f8e0018 */
[----:B------:R-:W-:Y:S01]  /*38d0*/  @!P5 LEA.HI.X R21, R10, R29, R9, 0x1, P6 ;  /* 0x0000001d0a15d211 */ /* 0x000fe200030f0c09 */
[----:B------:R-:W4:Y:S01]  /*38e0*/  @!P4 LDC.64 R24, c[0x0][0x220] ;  /* 0x00008800ff18cb82 */ /* 0x000f220000000a00 */
[----:B------:R-:W-:Y:S01]  /*38f0*/  @!P3 LEA R8, P0, R4, R38, 0x1 ;  /* 0x000000260408b211 */ /* 0x000fe200078008ff */
[----:B------:R-:W-:-:S02]  /*3900*/  @!P2 IMAD R3, R3, UR16, RZ ;  /* 0x000000100303ac24 */ /* 0x000fc4000f8e02ff */
[C---:B-1----:R-:W-:Y:S01]  /*3910*/  @!P2 IMAD.WIDE.U32 R14, R0.reuse, UR16, R30 ;  /* 0x00000010000eac25 */ /* 0x042fe2000f8e001e */
[----:B------:R-:W-:Y:S01]  /*3920*/  @!PT LDS RZ, [RZ] ;  /* 0x00000000fffff984 */ /* 0x000fe20000000800 */
[----:B------:R-:W-:Y:S01]  /*3930*/  @!PT LDS RZ, [RZ] ;  /* 0x00000000fffff984 */ /* 0x000fe20000000800 */
[----:B------:R-:W-:Y:S01]  /*3940*/  @!PT LDS RZ, [RZ] ;  /* 0x00000000fffff984 */ /* 0x000fe20000000800 */
[----:B------:R1:W-:Y:S03]  /*3950*/  @!P5 LDGSTS.E.BYPASS.LTC128B.128 [R2+0xc000], desc[UR8][R20.64] ;  /* 0x0c0000001402dfae */ /* 0x0003e6000b901d48 */
[----:B------:R-:W-:Y:S01]  /*3960*/  @!P2 IMAD R3, R0, UR17, R3 ;  /* 0x000000110003ac24 */ /* 0x000fe2000f8e0203 */
[----:B------:R-:W-:Y:S01]  /*3970*/  @P4 STS.128 [R2+0xd000], RZ ;  /* 0x00d000ff02004388 */ /* 0x000fe20000000c00 */
[----:B------:R-:W-:Y:S02]  /*3980*/  @!P3 IMAD.IADD R0, R5, 0x1, R43 ;  /* 0x000000010500b824 */ /* 0x000fe400078e022b */
[----:B------:R-:W-:Y:S01]  /*3990*/  @!P2 IMAD.WIDE.U32 R12, R27, UR12, R12 ;  /* 0x0000000c1b0cac25 */ /* 0x000fe2000f8e000c */
[----:B------:R-:W-:Y:S01]  /*39a0*/  @!PT LDS RZ, [RZ] ;  /* 0x00000000fffff984 */ /* 0x000fe20000000800 */
[----:B------:R-:W-:Y:S01]  /*39b0*/  @!PT LDS RZ, [RZ] ;  /* 0x00000000fffff984 */ /* 0x000fe20000000800 */
[----:B------:R-:W-:Y:S01]  /*39c0*/  @!PT LDS RZ, [RZ] ;  /* 0x00000000fffff984 */ /* 0x000fe20000000800 */
[----:B------:R-:W-:Y:S01]  /*39d0*/  @!P4 LDGSTS.E.BYPASS.LTC128B.128 [R2+0xd000], desc[UR8][R22.64] ;  /* 0x0d0000001602cfae */ /* 0x000fe2000b901d48 */
[----:B------:R-:W2:Y:S01]  /*39e0*/  @!P2 LDC.64 R26, c[0x0][0x220] ;  /* 0x00008800ff1aab82 */ /* 0x000ea20000000a00 */
[----:B------:R-:W-:Y:S01]  /*39f0*/  @!P3 LEA.HI.X R9, R4, R39, R0, 0x1, P0 ;  /* 0x000000270409b211 */ /* 0x000fe200000f0c00 */
[----:B------:R-:W-:Y:S01]  /*3a00*/  @!P2 IMAD.IADD R3, R15, 0x1, R3 ;  /* 0x000000010f03a824 */ /* 0x000fe200078e0203 */
[----:B------:R-:W-:Y:S01]  /*3a10*/  @!P2 IADD3 R0, R13, R44, RZ ;  /* 0x0000002c0d00a210 */ /* 0x000fe20007ffe0ff */
[----:B------:R-:W-:Y:S01]  /*3a20*/  @P3 STS.128 [R2+0xe000], RZ ;  /* 0x00e000ff02003388 */ /* 0x000fe20000000c00 */
[----:B------:R-:W-:-:S03]  /*3a30*/  @!P2 LEA R4, P0, R12, R34, 0x1 ;  /* 0x000000220c04a211 */ /* 0x000fc600078008ff */
[----:B------:R-:W-:Y:S01]  /*3a40*/  @!PT LDS RZ, [RZ] ;  /* 0x00000000fffff984 */ /* 0x000fe20000000800 */
[----:B------:R-:W-:Y:S01]  /*3a50*/  @!PT LDS RZ, [RZ] ;  /* 0x00000000fffff984 */ /* 0x000fe20000000800 */
[----:B------:R-:W-:Y:S01]  /*3a60*/  @!PT LDS RZ, [RZ] ;  /* 0x00000000fffff984 */ /* 0x000fe20000000800 */
[----:B------:R4:W-:Y:S01]  /*3a70*/  @!P3 LDGSTS.E.BYPASS.LTC128B.128 [R2+0xe000], desc[UR8][R8.64] ;  /* 0x0e0000000802bfae */ /* 0x0009e2000b901d48 */
[----:B------:R-:W-:Y:S01]  /*3a80*/  @!P2 LEA.HI.X R5, R12, R35, R0, 0x1, P0 ;  /* 0x000000230c05a211 */ /* 0x000fe200000f0c00 */
[----:B------:R-:W-:Y:S01]  /*3a90*/  @!P5 IMAD.IADD R0, R7, 0x1, R40 ;  /* 0x000000010700d824 */ /* 0x000fe200078e0228 */
[C---:B---3--:R-:W-:Y:S01]  /*3aa0*/  @!P5 LEA R10, P0, R6.reuse, R36, 0x1 ;  /* 0x00000024060ad211 */ /* 0x048fe200078008ff */
[----:B------:R-:W3:Y:S01]  /*3ab0*/  LDC.64 R12, c[0x0][0x3b8] ;  /* 0x0000ee00ff0c7b82 */ /* 0x000ee20000000a00 */
[----:B------:R-:W-:Y:S02]  /*3ac0*/  @P2 STS.128 [R2+0xf000], RZ ;  /* 0x00f000ff02002388 */ /* 0x000fe40000000c00 */
[----:B------:R-:W-:Y:S01]  /*3ad0*/  @!P5 LEA.HI.X R11, R6, R37, R0, 0x1, P0 ;  /* 0x00000025060bd211 */ /* 0x000fe200000f0c00 */
[----:B------:R-:W-:Y:S01]  /*3ae0*/  @!P4 IMAD.IADD R0, R19, 0x1, R45 ;  /* 0x000000011300c824 */ /* 0x000fe200078e022d */
[----:B------:R-:W-:Y:S01]  /*3af0*/  @!PT LDS RZ, [RZ] ;  /* 0x00000000fffff984 */ /* 0x000fe20000000800 */
[----:B------:R-:W-:Y:S01]  /*3b00*/  @!PT LDS RZ, [RZ] ;  /* 0x00000000fffff984 */ /* 0x000fe20000000800 */
[----:B------:R-:W-:Y:S01]  /*3b10*/  @!PT LDS RZ, [RZ] ;  /* 0x00000000fffff984 */ /* 0x000fe20000000800 */
[----:B------:R2:W-:Y:S03]  /*3b20*/  @!P2 LDGSTS.E.BYPASS.LTC128B.128 [R2+0xf000], desc[UR8][R4.64] ;  /* 0x0f0000000402afae */ /* 0x0005e6000b901d48 */
[----:B-1----:R-:W1:Y:S01]  /*3b30*/  @!P3 LDC.64 R20, c[0x0][0x220] ;  /* 0x00008800ff14bb82 */ /* 0x002e620000000a00 */
[----:B------:R-:W-:Y:S04]  /*3b40*/  @P5 STS.128 [R2+0x10000], RZ ;  /* 0x010000ff02005388 */ /* 0x000fe80000000c00 */
[----:B------:R-:W-:Y:S01]  /*3b50*/  @!PT LDS RZ, [RZ] ;  /* 0x00000000fffff984 */ /* 0x000fe20000000800 */
[----:B------:R-:W-:Y:S01]  /*3b60*/  @!PT LDS RZ, [RZ] ;  /* 0x00000000fffff984 */ /* 0x000fe20000000800 */
[----:B------:R-:W-:Y:S01]  /*3b70*/  @!PT LDS RZ, [RZ] ;  /* 0x00000000fffff984 */ /* 0x000fe20000000800 */
[----:B------:R-:W-:Y:S04]  /*3b80*/  @!P5 LDGSTS.E.BYPASS.LTC128B.128 [R2+0x10000], desc[UR8][R10.64] ;  /* 0x100000000a02dfae */ /* 0x000fe8000b901d48 */
[----:B------:R-:W-:Y:S01]  /*3b90*/  @P4 STS.128 [R2+0x11000], RZ ;  /* 0x011000ff02004388 */ /* 0x000fe20000000c00 */
[----:B----4-:R-:W-:-:S04]  /*3ba0*/  @!P4 LEA R8, P0, R18, R24, 0x1 ;  /* 0x000000181208c211 */ /* 0x010fc800078008ff */
[----:B------:R-:W-:Y:S01]  /*3bb0*/  @!P4 LEA.HI.X R9, R18, R25, R0, 0x1, P0 ;  /* 0x000000191209c211 */ /* 0x000fe200000f0c00 */
[----:B------:R-:W-:Y:S01]  /*3bc0*/  @!P3 IMAD.IADD R0, R17, 0x1, R41 ;  /* 0x000000011100b824 */ /* 0x000fe200078e0229 */
[----:B-1----:R-:W-:-:S03]  /*3bd0*/  @!P3 LEA R6, P5, R16, R20, 0x1 ;  /* 0x000000141006b211 */ /* 0x002fc600078a08ff */
[----:B------:R-:W-:Y:S01]  /*3be0*/  @!PT LDS RZ, [RZ] ;  /* 0x00000000fffff984 */ /* 0x000fe20000000800 */
[----:B------:R-:W-:Y:S01]  /*3bf0*/  @!PT LDS RZ, [RZ] ;  /* 0x00000000fffff984 */ /* 0x000fe20000000800 */
[----:B------:R-:W-:Y:S01]  /*3c00*/  @!PT LDS RZ, [RZ] ;  /* 0x00000000fffff984 */ /* 0x000fe20000000800 */
[----:B------:R-:W-:Y:S01]  /*3c10*/  @!P4 LDGSTS.E.BYPASS.LTC128B.128 [R2+0x11000], desc[UR8][R8.64] ;  /* 0x110000000802cfae */ /* 0x000fe2000b901d48 */
[----:B--2---:R-:W-:Y:S02]  /*3c20*/  @!P2 LEA R4, P0, R14, R26, 0x1 ;  /* 0x0000001a0e04a211 */ /* 0x004fe400078008ff */
[----:B------:R-:W-:Y:S01]  /*3c30*/  @!P3 LEA.HI.X R7, R16, R21, R0, 0x1, P5 ;  /* 0x000000151007b211 */ /* 0x000fe200028f0c00 */
[----:B------:R-:W-:Y:S01]  /*3c40*/  @P3 STS.128 [R2+0x12000], RZ ;  /* 0x012000ff02003388 */ /* 0x000fe20000000c00 */
[----:B------:R-:W-:-:S03]  /*3c50*/  @!P2 LEA.HI.X R5, R14, R27, R3, 0x1, P0 ;  /* 0x0000001b0e05a211 */ /* 0x000fc600000f0c03 */
        /* <DEDUP_REMOVED lines=10> */
[----:B---3--:R-:W2:Y:S04]  /*3d00*/  LDG.E.64 R8, desc[UR8][R12.64] ;  /* 0x000000080c087981 */ /* 0x008ea8000c1e1b00 */
[----:B------:R-:W3:Y:S01]  /*3d10*/  LDG.E.64 R4, desc[UR8][R12.64+0x8] ;  /* 0x000008080c047981 */ /* 0x000ee2000c1e1b00 */
[----:B------:R-:W-:-:S02]  /*3d20*/  VIADD R0, R236, 0x48 ;  /* 0x00000048ec007836 */ /* 0x000fc40000000000 */
[C---:B------:R-:W-:Y:S02]  /*3d30*/  VIADD R3, R236.reuse, 0x8 ;  /* 0x00000008ec037836 */ /* 0x040fe40000000000 */
[----:B-1----:R-:W-:Y:S01]  /*3d40*/  VIADD R2, R236, 0x40 ;  /* 0x00000040ec027836 */ /* 0x002fe20000000000 */
[----:B------:R-:W-:Y:S02]  /*3d50*/  ISETP.GE.AND P0, PT, R0, UR6, PT ;  /* 0x0000000600007c0c */ /* 0x000fe4000bf06270 */
[----:B------:R-:W-:Y:S02]  /*3d60*/  ISETP.GE.AND P4, PT, R236, UR6, PT ;  /* 0x00000006ec007c0c */ /* 0x000fe4000bf86270 */
[----:B------:R-:W-:Y:S02]  /*3d70*/  ISETP.GE.AND P3, PT, R3, UR6, PT ;  /* 0x0000000603007c0c */ /* 0x000fe4000bf66270 */
[----:B------:R-:W-:Y:S01]  /*3d80*/  ISETP.GE.AND P2, PT, R2, UR6, PT ;  /* 0x0000000602007c0c */ /* 0x000fe2000bf46270 */
[----:B------:R-:W-:Y:S01]  /*3d90*/  IMAD.MOV.U32 R2, RZ, RZ, 0x4 ;  /* 0x00000004ff027424 */ /* 0x000fe200078e00ff */
[----:B------:R-:W-:Y:S01]  /*3da0*/  UIMAD UR6, UR49, UR15, UR59 ;  /* 0x0000000f310672a4 */ /* 0x000fe2000f8e023b */
[----:B------:R-:W-:-:S02]  /*3db0*/  IMAD.MOV.U32 R6, RZ, RZ, 0x4 ;  /* 0x00000004ff067424 */ /* 0x000fc400078e00ff */
[----:B------:R-:W-:Y:S01]  /*3dc0*/  IMAD.WIDE R2, R236, R2, UR18 ;  /* 0x00000012ec027e25 */ /* 0x000fe2000f8e0202 */
[----:B------:R-:W-:-:S03]  /*3dd0*/  USHF.L.U32 UR6, UR6, 0x5, URZ ;  /* 0x0000000506067899 */ /* 0x000fc6000800063f */
[----:B------:R-:W-:Y:S01]  /*3de0*/  @!P0 IMAD.WIDE R6, R0, R6, UR18 ;  /* 0x0000001200068e25 */ /* 0x000fe2000f8e0206 */
[----:B------:R-:W-:Y:S01]  /*3df0*/  USHF.R.S32.HI UR7, URZ, 0x1f, UR6 ;  /* 0x0000001f3f077899 */ /* 0x000fe20008011406 */
[----:B------:R-:W5:Y:S01]  /*3e00*/  @!P4 LDG.E R240, desc[UR8][R2.64] ;  /* 0x0000000802f0c981 */ /* 0x000f62000c1e1900 */
[----:B------:R-:W-:-:S03]  /*3e10*/  SHF.R.S32.HI R0, RZ, 0x1f, R46 ;  /* 0x0000001fff007819 */ /* 0x000fc6000001142e */
[----:B------:R-:W5:Y:S04]  /*3e20*/  @!P3 LDG.E R241, desc[UR8][R2.64+0x20] ;  /* 0x0000200802f1b981 */ /* 0x000f68000c1e1900 */
[----:B------:R3:W5:Y:S04]  /*3e30*/  @!P2 LDG.E R238, desc[UR8][R2.64+0x100] ;  /* 0x0001000802eea981 */ /* 0x000768000c1e1900 */
[----:B------:R1:W5:Y:S01]  /*3e40*/  @!P0 LDG.E R239, desc[UR8][R6.64] ;  /* 0x0000000806ef8981 */ /* 0x000362000c1e1900 */
[----:B------:R-:W-:Y:S02]  /*3e50*/  LOP3.LUT P3, RZ, R47, 0x4, RZ, 0xc0, !PT ;  /* 0x000000042fff7812 */ /* 0x000fe4000786c0ff */
[----:B------:R-:W-:-:S02]  /*3e60*/  SEL R183, R183, R188, !P1 ;  /* 0x000000bcb7b77207 */ /* 0x000fc40004800000 */
[----:B------:R-:W-:Y:S01]  /*3e70*/  SEL R177, R177, R187, !P1 ;  /* 0x000000bbb1b17207 */ /* 0x000fe20004800000 */
[----:B------:R-:W-:Y:S01]  /*3e80*/  IMAD.SHL.U32 R186, R188, 0x2, RZ ;  /* 0x00000002bcba7824 */ /* 0x000fe200078e00ff */
[----:B------:R-:W-:Y:S01]  /*3e90*/  SEL R178, R178, 0xffffffc0, !P3 ;  /* 0xffffffc0b2b27807 */ /* 0x000fe20005800000 */
[----:B------:R-:W-:Y:S01]  /*3ea0*/  IMAD.SHL.U32 R184, R188, 0x2, RZ ;  /* 0x00000002bcb87824 */ /* 0x000fe200078e00ff */
[----:B------:R-:W-:Y:S02]  /*3eb0*/  LEA R183, R183, UR4, 0x1 ;  /* 0x00000004b7b77c11 */ /* 0x000fe4000f8e08ff */
[----:B------:R-:W-:Y:S02]  /*3ec0*/  LEA R177, R177, UR4, 0x1 ;  /* 0x00000004b1b17c11 */ /* 0x000fe4000f8e08ff */
[----:B--2---:R-:W-:Y:S02]  /*3ed0*/  R2UR UR12, R9 ;  /* 0x00000000090c72ca */ /* 0x004fe400000e0000 */
[----:B------:R-:W-:-:S02]  /*3ee0*/  R2UR UR16, R8 ;  /* 0x00000000081072ca */ /* 0x000fc400000e0000 */
[----:B---3--:R-:W-:Y:S01]  /*3ef0*/  IADD3 R2, P2, P0, R4, UR6, R46 ;  /* 0x0000000604027c10 */ /* 0x008fe2000f85e02e */
[----:B------:R-:W-:-:S03]  /*3f00*/  ULDC UR6, c[0x0][0x2ec] ;  /* 0x0000bb0000067ab9 */ /* 0x000fc60000000800 */
[----:B------:R-:W-:Y:S01]  /*3f10*/  IADD3.X R249, R5, UR7, R0, P2, P0 ;  /* 0x0000000705f97c10 */ /* 0x000fe200097e0400 */
[----:B------:R-:W-:Y:S01]  /*3f20*/  IMAD.WIDE.U32 R246, R2, -0x2daee0ad, RZ ;  /* 0xd2511f5302f67825 */ /* 0x000fe200078e00ff */
[C---:B------:R-:W-:Y:S01]  /*3f30*/  LOP3.LUT P0, RZ, R47.reuse, 0x2, RZ, 0xc0, !PT ;  /* 0x000000022fff7812 */ /* 0x040fe2000780c0ff */
[----:B------:R-:W-:Y:S01]  /*3f40*/  ULDC.U8 UR7, c[0x0][0x388] ;  /* 0x0000e20000077ab9 */ /* 0x000fe20000000000 */
[----:B------:R-:W-:Y:S02]  /*3f50*/  LOP3.LUT P2, RZ, R47, 0x4, RZ, 0xc0, !PT ;  /* 0x000000042fff7812 */ /* 0x000fe4000784c0ff */
[----:B------:R-:W-:Y:S02]  /*3f60*/  SEL R185, R185, 0xffffffe0, !P0 ;  /* 0xffffffe0b9b97807 */ /* 0x000fe40004000000 */
[----:B-1----:R-:W-:-:S09]  /*3f70*/  SEL R248, R248, 0xffffffc0, !P2 ;  /* 0xffffffc0f8f87807 */ /* 0x002fd20005000000 */
.L_x_1026:
[----:B-----5:R-:W-:Y:S01]  /*3f80*/  FSETP.NEU.FTZ.AND P0, PT, R240, -INF , PT ;  /* 0xff800000f000780b */ /* 0x020fe20003f1d000 */
[----:B------:R-:W0:Y:S01]  /*3f90*/  LDGDEPBAR ;  /* 0x00000000000079af */ /* 0x000e220000000000 */
[----:B------:R-:W-:Y:S01]  /*3fa0*/  FSETP.NEU.FTZ.AND P2, PT, R241, -INF , PT ;  /* 0xff800000f100780b */ /* 0x000fe20003f5d000 */
[C---:B------:R-:W-:Y:S01]  /*3fb0*/  IMAD.IADD R0, R183.reuse, 0x1, R185 ;  /* 0x00000001b7007824 */ /* 0x040fe200078e02b9 */
[----:B------:R-:W-:Y:S01]  /*3fc0*/  USHF.L.U32 UR11, UR20, 0x7, URZ ;  /* 0x00000007140b7899 */ /* 0x000fe2000800063f */
[----:B------:R-:W-:Y:S01]  /*3fd0*/  IMAD.IADD R168, R183, 0x1, R178 ;  /* 0x00000001b7a87824 */ /* 0x000fe200078e02b2 */
[----:B------:R-:W-:Y:S01]  /*3fe0*/  USHF.L.U32 UR13, UR10, 0x7, URZ ;  /* 0x000000070a0d7899 */ /* 0x000fe2000800063f */
[----:B------:R-:W-:Y:S01]  /*3ff0*/  IMAD.U32 R2, RZ, RZ, UR20 ;  /* 0x00000014ff027e24 */ /* 0x000fe2000f8e00ff */
[----:B------:R-:W-:Y:S01]  /*4000*/  UIADD3 UR15, UR23, 0x80, UR11 ;  /* 0x00000080170f7890 */ /* 0x000fe2000fffe00b */
[----:B------:R-:W-:Y:S01]  /*4010*/  IMAD.U32 R3, RZ, RZ, UR10 ;  /* 0x0000000aff037e24 */ /* 0x000fe2000f8e00ff */
[----:B------:R-:W-:Y:S01]  /*4020*/  UIADD3 UR17, UR11, 0x80, URZ ;  /* 0x000000800b117890 */ /* 0x000fe2000fffe03f */
[----:B------:R-:W-:Y:S01]  /*4030*/  IMAD R2, R2, 0x2, R245 ;  /* 0x0000000202027824 */ /* 0x000fe200078e02f5 */
[----:B------:R-:W-:Y:S01]  /*4040*/  UIADD3 UR15, UR15, -UR14, URZ ;  /* 0x8000000e0f0f7290 */ /* 0x000fe2000fffe03f */
[----:B------:R-:W-:Y:S01]  /*4050*/  IMAD R3, R3, 0x8, R251 ;  /* 0x0000000803037824 */ /* 0x000fe200078e02fb */
[----:B------:R-:W-:Y:S01]  /*4060*/  UIADD3 UR11, UR16, -0x61c88647, URZ ;  /* 0x9e3779b9100b7890 */ /* 0x000fe2000fffe03f */
[----:B------:R-:W-:Y:S01]  /*4070*/  IMAD.SHL.U32 R2, R2, 0x2, RZ ;  /* 0x0000000202027824 */ /* 0x000fe200078e00ff */
[----:B------:R-:W-:Y:S01]  /*4080*/  UISETP.GE.AND UP0, UPT, UR13, UR15, UPT ;  /* 0x0000000f0d00728c */ /* 0x000fe2000bf06270 */
[----:B------:R-:W-:Y:S01]  /*4090*/  IMAD.MOV.U32 R192, RZ, RZ, 0x8 ;  /* 0x00000008ffc07424 */ /* 0x000fe200078e00ff */
[----:B------:R-:W-:Y:S01]  /*40a0*/  UIADD3 UR15, UR12, -0x4498517b, URZ ;  /* 0xbb67ae850c0f7890 */ /* 0x000fe2000fffe03f */
[----:B------:R-:W-:Y:S01]  /*40b0*/  IMAD.MOV.U32 R193, RZ, RZ, 0x40 ;  /* 0x00000040ffc17424 */ /* 0x000fe200078e00ff */
[----:B------:R-:W-:Y:S02]  /*40c0*/  UISETP.LT.AND UP0, UPT, UR17, UR14, UP0 ;  /* 0x0000000e1100728c */ /* 0x000fe40008701270 */
[----:B------:R-:W-:Y:S01]  /*40d0*/  UISETP.GT.AND UP3, UPT, UR10, UR24, UPT ;  /* 0x000000180a00728c */ /* 0x000fe2000bf64270 */
[----:B------:R-:W-:Y:S04]  /*40e0*/  DEPBAR.LE SB0, 0x0 ;  /* 0x000080000000791a */ /* 0x000fe80000000000 */
[----:B------:R-:W-:Y:S01]  /*40f0*/  BAR.SYNC.DEFER_BLOCKING 0x0 ;  /* 0x0000000000007b1d */ /* 0x000fe20000010000 */
[----:B------:R-:W-:Y:S05]  /*4100*/  PLOP3.LUT P3, PT, PT, PT, UP0, 0x80, 0x0 ;  /* 0x000000000000781c */ /* 0x000fea0003f6f008 */
        /* <DEDUP_REMOVED lines=11> */
[----:B------:R-:W2:Y:S01]  /*41c0*/  LDSM.16.M88.4 R144, [R0+0x2000] ;  /* 0x002000000090783b */ /* 0x000ea20000000200 */
[C---:B------:R-:W-:Y:S07]  /*41d0*/  HMMA.16816.F32 R16, R64.reuse, R18, RZ ;  /* 0x000000124010723c */ /* 0x040fee00000018ff */
[----:B------:R-:W2:Y:S01]  /*41e0*/  LDSM.16.M88.4 R148, [R182+0x800] ;  /* 0x00080000b694783b */ /* 0x000ea20000000200 */
[-C--:B---3--:R-:W-:Y:S06]  /*41f0*/  HMMA.16816.F32 R20, R64, R32.reuse, RZ ;  /* 0x000000204014723c */ /* 0x088fec00000018ff */
[C---:B------:R-:W-:Y:S01]  /*4200*/  HMMA.16816.F32 R24, R60.reuse, R32, RZ ;  /* 0x000000203c18723c */ /* 0x040fe200000018ff */
[----:B------:R-:W3:Y:S05]  /*4210*/  LDSM.16.M88.4 R152, [R182+0x1000] ;  /* 0x00100000b698783b */ /* 0x000eea0000000200 */
[-C--:B------:R-:W-:Y:S03]  /*4220*/  HMMA.16816.F32 R28, R60, R34.reuse, RZ ;  /* 0x000000223c1c723c */ /* 0x080fe600000018ff */
[----:B------:R-:W3:Y:S03]  /*4230*/  LDSM.16.M88.4 R156, [R182+0x1800] ;  /* 0x00180000b69c783b */ /* 0x000ee60000000200 */
[C---:B------:R-:W-:Y:S05]  /*4240*/  HMMA.16816.F32 R32, R64.reuse, R34, RZ ;  /* 0x000000224020723c */ /* 0x040fea00000018ff */
[----:B------:R-:W-:Y:S01]  /*4250*/  LDSM.16.M88.4 R160, [R168] ;  /* 0x00000000a8a0783b */ /* 0x000fe20000000200 */
[-C--:B----4-:R-:W-:Y:S06]  /*4260*/  HMMA.16816.F32 R36, R64, R48.reuse, RZ ;  /* 0x000000304024723c */ /* 0x090fec00000018ff */
[C---:B------:R-:W-:Y:S01]  /*4270*/  HMMA.16816.F32 R40, R60.reuse, R48, RZ ;  /* 0x000000303c28723c */ /* 0x040fe200000018ff */
[----:B------:R-:W4:Y:S05]  /*4280*/  LDSM.16.M88.4 R164, [R179] ;  /* 0x00000000b3a4783b */ /* 0x000f2a0000000200 */
[-C--:B------:R-:W-:Y:S03]  /*4290*/  HMMA.16816.F32 R44, R60, R50.reuse, RZ ;  /* 0x000000323c2c723c */ /* 0x080fe600000018ff */
[----:B------:R-:W4:Y:S03]  /*42a0*/  LDSM.16.M88.4 R168, [R168+0x2000] ;  /* 0x00200000a8a8783b */ /* 0x000f260000000200 */
[C---:B------:R-:W-:Y:S05]  /*42b0*/  HMMA.16816.F32 R48, R64.reuse, R50, RZ ;  /* 0x000000324030723c */ /* 0x040fea00000018ff */
[----:B------:R-:W4:Y:S01]  /*42c0*/  LDSM.16.M88.4 R172, [R179+0x800] ;  /* 0x00080000b3ac783b */ /* 0x000f220000000200 */
[-C--:B------:R-:W-:Y:S06]  /*42d0*/  HMMA.16816.F32 R52, R64, R132.reuse, RZ ;  /* 0x000000844034723c */ /* 0x080fec00000018ff */
[C---:B------:R-:W-:Y:S06]  /*42e0*/  HMMA.16816.F32 R56, R60.reuse, R132, RZ ;  /* 0x000000843c38723c */ /* 0x040fec00000018ff */
[-C--:B------:R-:W-:Y:S06]  /*42f0*/  HMMA.16816.F32 R60, R60, R134.reuse, RZ ;  /* 0x000000863c3c723c */ /* 0x080fec00000018ff */
[----:B------:R-:W-:Y:S01]  /*4300*/  HMMA.16816.F32 R64, R64, R134, RZ ;  /* 0x000000864040723c */ /* 0x000fe200000018ff */
[----:B------:R-:W4:Y:S05]  /*4310*/  LDSM.16.M88.4 R132, [R179+0x1000] ;  /* 0x00100000b384783b */ /* 0x000f2a0000000200 */
[-C--:B-1----:R-:W-:Y:S06]  /*4320*/  HMMA.16816.F32 R4, R136, R140.reuse, R4 ;  /* 0x0000008c8804723c */ /* 0x082fec0000001804 */
[C---:B--2---:R-:W-:Y:S06]  /*4330*/  HMMA.16816.F32 R8, R144.reuse, R140, R8 ;  /* 0x0000008c9008723c */ /* 0x044fec0000001808 */
[-C--:B------:R-:W-:Y:S05]  /*4340*/  HMMA.16816.F32 R12, R144, R142.reuse, R12 ;  /* 0x0000008e900c723c */ /* 0x080fea000000180c */
[----:B------:R-:W-:Y:S01]  /*4350*/  VIADD R140, R3, 0x4 ;  /* 0x00000004038c7836 */ /* 0x000fe20000000000 */
[C---:B------:R-:W-:Y:S05]  /*4360*/  HMMA.16816.F32 R16, R136.reuse, R142, R16 ;  /* 0x0000008e8810723c */ /* 0x040fea0000001810 */
[----:B------:R-:W-:Y:S01]  /*4370*/  IMAD.WIDE.U32 R140, R140, -0x326172a9, RZ ;  /* 0xcd9e8d578c8c7825 */ /* 0x000fe200078e00ff */
[-C--:B------:R-:W-:Y:S05]  /*4380*/  HMMA.16816.F32 R20, R136, R148.reuse, R20 ;  /* 0x000000948814723c */ /* 0x080fea0000001814 */
[----:B------:R-:W-:Y:S01]  /*4390*/  IMAD.U32 R142, RZ, RZ, UR23 ;  /* 0x00000017ff8e7e24 */ /* 0x000fe2000f8e00ff */
[C---:B------:R-:W-:Y:S01]  /*43a0*/  HMMA.16816.F32 R24, R144.reuse, R148, R24 ;  /* 0x000000949018723c */ /* 0x040fe20000001818 */
[----:B------:R-:W-:Y:S01]  /*43b0*/  IMAD.U32 R143, RZ, RZ, UR13 ;  /* 0x0000000dff8f7e24 */ /* 0x000fe2000f8e00ff */
[----:B------:R-:W-:Y:S03]  /*43c0*/  UIADD3 UR13, UR12, 0x76cf5d0a, URZ ;  /* 0x76cf5d0a0c0d7890 */ /* 0x000fe6000fffe03f */
[----:B------:R-:W-:Y:S01]  /*43d0*/  @!P3 IADD3 R142, -R142, 0x1, R236 ;  /* 0x000000018e8eb810 */ /* 0x000fe20007ffe1ec */
[-C--:B------:R-:W-:Y:S06]  /*43e0*/  HMMA.16816.F32 R28, R144, R150.reuse, R28 ;  /* 0x00000096901c723c */ /* 0x080fec000000181c */
[C---:B------:R-:W-:Y:S06]  /*43f0*/  HMMA.16816.F32 R32, R136.reuse, R150, R32 ;  /* 0x000000968820723c */ /* 0x040fec0000001820 */
[-C--:B---3--:R-:W-:Y:S06]  /*4400*/  HMMA.16816.F32 R36, R136, R152.reuse, R36 ;  /* 0x000000988824723c */ /* 0x088fec0000001824 */
        /* <DEDUP_REMOVED lines=9> */
[-C--:B----4-:R-:W-:Y:S05]  /*44a0*/  HMMA.16816.F32 R4, R160, R164.reuse, R4 ;  /* 0x000000a4a004723c */ /* 0x090fea0000001804 */
[----:B------:R-:W-:Y:S01]  /*44b0*/  LOP3.LUT R138, R247, UR12, R2, 0x96, !PT ;  /* 0x0000000cf78a7c12 */ /* 0x000fe2000f8e9602 */
[C---:B------:R-:W-:Y:S05]  /*44c0*/  HMMA.16816.F32 R8, R168.reuse, R164, R8 ;  /* 0x000000a4a808723c */ /* 0x040fea0000001808 */
[----:B------:R-:W-:Y:S01]  /*44d0*/  LOP3.LUT R136, R249, UR16, RZ, 0x3c, !PT ;  /* 0x00000010f9887c12 */ /* 0x000fe2000f8e3cff */
[-C--:B------:R-:W-:Y:S05]  /*44e0*/  HMMA.16816.F32 R12, R168, R166.reuse, R12 ;  /* 0x000000a6a80c723c */ /* 0x080fea000000180c */
[-C--:B------:R-:W-:Y:S01]  /*44f0*/  LOP3.LUT R146, R141, R136.reuse, RZ, 0x3c, !PT ;  /* 0x000000888d927212 */ /* 0x080fe200078e3cff */
[C---:B------:R-:W-:Y:S05]  /*4500*/  HMMA.16816.F32 R16, R160.reuse, R166, R16 ;  /* 0x000000a6a010723c */ /* 0x040fea0000001810 */
[----:B------:R-:W-:Y:S01]  /*4510*/  LOP3.LUT R141, R246, UR15, RZ, 0x3c, !PT ;  /* 0x0000000ff68d7c12 */ /* 0x000fe2000f8e3cff */
[-C--:B------:R-:W-:Y:S01]  /*4520*/  HMMA.16816.F32 R20, R160, R172.reuse, R20 ;  /* 0x000000aca014723c */ /* 0x080fe20000001814 */
[----:B------:R-:W-:Y:S04]  /*4530*/  UIADD3 UR15, UR16, -0x255992d5, URZ ;  /* 0xdaa66d2b100f7890 */ /* 0x000fe8000fffe03f */
[----:B------:R-:W-:Y:S01]  /*4540*/  VIADD R137, R2, 0x1 ;  /* 0x0000000102897836 */ /* 0x000fe20000000000 */
[C---:B------:R-:W-:Y:S05]  /*4550*/  HMMA.16816.F32 R24, R168.reuse, R172, R24 ;  /* 0x000000aca818723c */ /* 0x040fea0000001818 */
[----:B------:R-:W-:Y:S01]  /*4560*/  LOP3.LUT R137, R247, UR12, R137, 0x96, !PT ;  /* 0x0000000cf7897c12 */ /* 0x000fe2000f8e9689 */
[----:B------:R-:W-:Y:S01]  /*4570*/  IMAD.WIDE.U32 R2, R3, -0x326172a9, RZ ;  /* 0xcd9e8d5703027825 */ /* 0x000fe200078e00ff */
[-C--:B------:R-:W-:Y:S04]  /*4580*/  HMMA.16816.F32 R28, R168, R174.reuse, R28 ;  /* 0x000000aea81c723c */ /* 0x080fe8000000181c */
[----:B------:R-:W-:Y:S01]  /*4590*/  LOP3.LUT R3, R3, R136, RZ, 0x3c, !PT ;  /* 0x0000008803037212 */ /* 0x000fe200078e3cff */
[----:B------:R-:W-:Y:S01]  /*45a0*/  IMAD.WIDE.U32 R166, R138, -0x326172a9, RZ ;  /* 0xcd9e8d578aa67825 */ /* 0x000fe200078e00ff */
[C---:B------:R-:W-:Y:S05]  /*45b0*/  HMMA.16816.F32 R32, R160.reuse, R174, R32 ;  /* 0x000000aea020723c */ /* 0x040fea0000001820 */
[----:B------:R-:W-:Y:S01]  /*45c0*/  LOP3.LUT R154, R167, UR11, R2, 0x96, !PT ;  /* 0x0000000ba79a7c12 */ /* 0x000fe2000f8e9602 */
[----:B------:R-:W-:Y:S01]  /*45d0*/  IMAD.WIDE.U32 R172, R137, -0x326172a9, RZ ;  /* 0xcd9e8d5789ac7825 */ /* 0x000fe200078e00ff */
[----:B------:R-:W-:Y:S01]  /*45e0*/  LOP3.LUT R158, R167, UR11, R140, 0x96, !PT ;  /* 0x0000000ba79e7c12 */ /* 0x000fe2000f8e968c */
[----:B------:R-:W2:Y:S01]  /*45f0*/  LDSM.16.M88.4 R136, [R179+0x1800] ;  /* 0x00180000b388783b */ /* 0x000ea20000000200 */
[-C--:B------:R-:W-:Y:S03]  /*4600*/  HMMA.16816.F32 R36, R160, R132.reuse, R36 ;  /* 0x00000084a024723c */ /* 0x080fe60000001824 */
[----:B------:R-:W-:Y:S01]  /*4610*/  LOP3.LUT R152, R173, UR11, R2, 0x96, !PT ;  /* 0x0000000bad987c12 */ /* 0x000fe2000f8e9602 */
[----:B------:R-:W-:Y:S01]  /*4620*/  IMAD.WIDE.U32 R2, R3, -0x2daee0ad, RZ ;  /* 0xd2511f5303027825 */ /* 0x000fe200078e00ff */
[----:B------:R-:W-:Y:S01]  /*4630*/  LOP3.LUT R157, R173, UR11, R140, 0x96, !PT ;  /* 0x0000000bad9d7c12 */ /* 0x000fe2000f8e968c */
[C---:B------:R-:W-:Y:S01]  /*4640*/  HMMA.16816.F32 R40, R168.reuse, R132, R40 ;  /* 0x00000084a828723c */ /* 0x040fe20000001828 */
[----:B------:R-:W-:Y:S04]  /*4650*/  UIADD3 UR11, UR16, 0x3c6ef372, URZ ;  /* 0x3c6ef372100b7890 */ /* 0x000fe8000fffe03f */
[----:B------:R-:W-:Y:S01]  /*4660*/  LOP3.LUT R148, R141, R3, RZ, 0x3c, !PT ;  /* 0x000000038d947212 */ /* 0x000fe200078e3cff */
[-C--:B------:R-:W-:Y:S05]  /*4670*/  HMMA.16816.F32 R44, R168, R134.reuse, R44 ;  /* 0x00000086a82c723c */ /* 0x080fea000000182c */
[----:B------:R-:W-:Y:S01]  /*4680*/  @!P3 IADD3 R3, R143, UR14, R142 ;  /* 0x0000000e8f03bc10 */ /* 0x000fe2000fffe08e */
[----:B------:R-:W-:Y:S01]  /*4690*/  IMAD.WIDE.U32 R146, R146, -0x2daee0ad, RZ ;  /* 0xd2511f5392927825 */ /* 0x000fe200078e00ff */
        /* <DEDUP_REMOVED lines=11> */
[-C--:B--2---:R-:W-:Y:S01]  /*4750*/  HMMA.16816.F32 R52, R160, R136.reuse, R52 ;  /* 0x00000088a034723c */ /* 0x084fe20000001834 */
[----:B------:R-:W-:Y:S02]  /*4760*/  UIADD3 UR11, UR12, 0x32370b8f, URZ ;  /* 0x32370b8f0c0b7890 */ /* 0x000fe4000fffe03f */
[--C-:B------:R-:W-:Y:S01]  /*4770*/  LOP3.LUT R159, R159, UR13, R146.reuse, 0x96, !PT ;  /* 0x0000000d9f9f7c12 */ /* 0x100fe2000f8e9692 */
[----:B-1----:R-:W-:Y:S02]  /*4780*/  @!P3 IMAD.SHL.U32 R0, R156, 0x2, RZ ;  /* 0x000000029c00b824 */ /* 0x002fe400078e00ff */
[C---:B------:R-:W-:Y:S05]  /*4790*/  HMMA.16816.F32 R56, R168.reuse, R136, R56 ;  /* 0x00000088a838723c */ /* 0x040fea0000001838 */
[----:B------:R-:W-:Y:S01]  /*47a0*/  @!P3 LOP3.LUT R0, R0, 0x6, RZ, 0xc0, !PT ;  /* 0x000000060000b812 */ /* 0x000fe200078ec0ff */
[----:B------:R-:W-:Y:S01]  /*47b0*/  IMAD.WIDE.U32 R156, R157, -0x2daee0ad, RZ ;  /* 0xd2511f539d9c7825 */ /* 0x000fe200078e00ff */
[-C--:B------:R-:W-:Y:S04]  /*47c0*/  HMMA.16816.F32 R60, R168, R138.reuse, R60 ;  /* 0x0000008aa83c723c */ /* 0x080fe8000000183c */
[----:B------:R-:W-:Y:S01]  /*47d0*/  LOP3.LUT R157, R157, UR13, R146, 0x96, !PT ;  /* 0x0000000d9d9d7c12 */ /* 0x000fe2000f8e9692 */
[----:B------:R-:W-:Y:S01]  /*47e0*/  IMAD.WIDE.U32 R154, R154, -0x2daee0ad, RZ ;  /* 0xd2511f539a9a7825 */ /* 0x000fe200078e00ff */
[----:B------:R-:W-:Y:S05]  /*47f0*/  HMMA.16816.F32 R64, R160, R138, R64 ;  /* 0x0000008aa040723c */ /* 0x000fea0000001840 */
[----:B------:R-:W-:Y:S01]  /*4800*/  LOP3.LUT R151, R155, UR13, R2, 0x96, !PT ;  /* 0x0000000d9b977c12 */ /* 0x000fe2000f8e9602 */
[----:B------:R-:W-:Y:S01]  /*4810*/  IMAD.WIDE.U32 R136, R166, -0x2daee0ad, RZ ;  /* 0xd2511f53a6887825 */ /* 0x000fe200078e00ff */
[-C--:B---3--:R-:W-:Y:S05]  /*4820*/  HMMA.16816.F32 R4, R132, R140.reuse, R4 ;  /* 0x0000008c8404723c */ /* 0x088fea0000001804 */
[----:B------:R-:W-:Y:S01]  /*4830*/  LOP3.LUT R189, R137, UR11, R158, 0x96, !PT ;  /* 0x0000000b89bd7c12 */ /* 0x000fe2000f8e969e */
[----:B------:R-:W-:Y:S05]  /*4840*/  IMAD.WIDE.U32 R152, R152, -0x2daee0ad, RZ ;  /* 0xd2511f5398987825 */ /* 0x000fea00078e00ff */
[----:B------:R-:W-:Y:S01]  /*4850*/  LOP3.LUT R155, R153, UR13, R2, 0x96, !PT ;  /* 0x0000000d999b7c12 */ /* 0x000fe2000f8e9602 */
[----:B------:R-:W-:Y:S01]  /*4860*/  IMAD.WIDE.U32 R190, R145, -0x2daee0ad, RZ ;  /* 0xd2511f5391be7825 */ /* 0x000fe200078e00ff */
[----:B------:R-:W-:Y:S01]  /*4870*/  UIADD3 UR13, UR16, 0x78dde6e4, URZ ;  /* 0x78dde6e4100d7890 */ /* 0x000fe2000fffe03f */
[----:B------:R-:W1:Y:S02]  /*4880*/  LDSM.16.M88.4 R144, [R144+0x2000] ;  /* 0x002000009090783b */ /* 0x000e640000000200 */
[----:B------:R-:W-:Y:S01]  /*4890*/  IMAD.U32 R2, RZ, RZ, UR20 ;  /* 0x00000014ff027e24 */ /* 0x000fe2000f8e00ff */
[----:B------:R-:W-:Y:S01]  /*48a0*/  LOP3.LUT R174, R191, UR11, R152, 0x96, !PT ;  /* 0x0000000bbfae7c12 */ /* 0x000fe2000f8e9698 */
[----:B------:R-:W-:Y:S02]  /*48b0*/  @!P3 IMAD R0, R245, 0x40, R0 ;  /* 0x00000040f500b824 */ /* 0x000fe400078e0200 */
        /* <DEDUP_REMOVED lines=20> */
[----:B------:R-:W-:Y:S02]  /*4a00*/  FSETP.NEU.FTZ.AND P0, PT, R238, -INF , PT ;  /* 0xff800000ee00780b */ /* 0x000fe40003f1d000 */
[----:B------:R-:W-:Y:S01]  /*4a10*/  LOP3.LUT R164, R167, UR11, R164, 0x96, !PT ;  /* 0x0000000ba7a47c12 */ /* 0x000fe2000f8e96a4 */
[C---:B-1----:R-:W-:Y:S04]  /*4a20*/  HMMA.16816.F32 R8, R144.reuse, R140, R8 ;  /* 0x0000008c9008723c */ /* 0x042fe80000001808 */
[----:B------:R-:W-:Y:S01]  /*4a30*/  LOP3.LUT R159, R157, UR15, R150, 0x96, !PT ;  /* 0x0000000f9d9f7c12 */ /* 0x000fe2000f8e9696 */
[----:B------:R-:W-:Y:S01]  /*4a40*/  IMAD.WIDE.U32 R174, R174, -0x326172a9, RZ ;  /* 0xcd9e8d57aeae7825 */ /* 0x000fe200078e00ff */
[----:B------:R-:W-:Y:S01]  /*4a50*/  LOP3.LUT R157, R169, UR13, R152, 0x96, !PT ;  /* 0x0000000da99d7c12 */ /* 0x000fe2000f8e9698 */
[-C--:B------:R-:W-:Y:S04]  /*4a60*/  HMMA.16816.F32 R12, R144, R142.reuse, R12 ;  /* 0x0000008e900c723c */ /* 0x080fe8000000180c */
[----:B------:R-:W-:Y:S01]  /*4a70*/  @!P3 VIADDMNMX R152, R3, R192, UR14, PT ;  /* 0x0000000e0398be46 */ /* 0x000fe2000b8001c0 */
[----:B------:R-:W-:Y:S01]  /*4a80*/  IMAD.WIDE.U32 R154, R155, -0x326172a9, RZ ;  /* 0xcd9e8d579b9a7825 */ /* 0x000fe200078e00ff */
[C---:B------:R-:W-:Y:S05]  /*4a90*/  HMMA.16816.F32 R16, R132.reuse, R142, R16 ;  /* 0x0000008e8410723c */ /* 0x040fea0000001810 */
[----:B------:R-:W-:Y:S01]  /*4aa0*/  LOP3.LUT R191, R155, UR15, R148, 0x96, !PT ;  /* 0x0000000f9bbf7c12 */ /* 0x000fe2000f8e9694 */
[----:B------:R-:W-:Y:S01]  /*4ab0*/  IMAD.MOV.U32 R192, RZ, RZ, 0x48 ;  /* 0x00000048ffc07424 */ /* 0x000fe200078e00ff */
[----:B------:R-:W-:Y:S01]  /*4ac0*/  LOP3.LUT R155, R175, UR13, R154, 0x96, !PT ;  /* 0x0000000daf9b7c12 */ /* 0x000fe2000f8e969a */
[C---:B------:R-:W-:Y:S01]  /*4ad0*/  @!P3 VIADD R140, R2.reuse, 0x8 ;  /* 0x00000008028cb836 */ /* 0x040fe20000000000 */
[----:B------:R-:W-:Y:S02]  /*4ae0*/  UIADD3 UR15, UR12, -0x56f99767, URZ ;  /* 0xa90668990c0f7890 */ /* 0x000fe4000fffe03f */
[----:B------:R-:W-:Y:S01]  /*4af0*/  @!P3 VIADDMNMX R150, R3, R192, UR14, PT ;  /* 0x0000000e0396be46 */ /* 0x000fe2000b8001c0 */
[----:B------:R-:W-:Y:S02]  /*4b00*/  @!P3 VIADD R0, R2, 0x1 ;  /* 0x000000010200b836 */ /* 0x000fe40000000000 */
[----:B------:R-:W-:Y:S01]  /*4b10*/  FMUL.FTZ R148, R241, 1.4426950216293334961 ;  /* 0x3fb8aa3bf1947820 */ /* 0x000fe20000410000 */
[----:B------:R-:W-:Y:S01]  /*4b20*/  FMUL.FTZ R3, R238, 1.4426950216293334961 ;  /* 0x3fb8aa3bee037820 */ /* 0x000fe20000410000 */
[----:B------:R-:W-:Y:S01]  /*4b30*/  @!P3 VIADD R154, R2, 0x9 ;  /* 0x00000009029ab836 */ /* 0x000fe20000000000 */
[C---:B------:R-:W-:Y:S02]  /*4b40*/  @!P3 ISETP.GE.AND P4, PT, R0.reuse, R153, PT ;  /* 0x000000990000b20c */ /* 0x040fe40003f86270 */
[C---:B------:R-:W-:Y:S01]  /*4b50*/  @!P3 ISETP.GE.AND P1, PT, R0.reuse, R152, PT ;  /* 0x000000980000b20c */ /* 0x040fe20003f26270 */
[-C--:B--2---:R-:W-:Y:S03]  /*4b60*/  HMMA.16816.F32 R20, R132, R136.reuse, R20 ;  /* 0x000000888414723c */ /* 0x084fe60000001814 */
[C---:B------:R-:W-:Y:S02]  /*4b70*/  @!P3 ISETP.GE.AND P5, PT, R0.reuse, R151, PT ;  /* 0x000000970000b20c */ /* 0x040fe40003fa6270 */
[----:B------:R-:W-:Y:S01]  /*4b80*/  @!P3 ISETP.GE.AND P6, PT, R0, R150, PT ;  /* 0x000000960000b20c */ /* 0x000fe20003fc6270 */
[C---:B------:R-:W-:Y:S05]  /*4b90*/  HMMA.16816.F32 R24, R144.reuse, R136, R24 ;  /* 0x000000889018723c */ /* 0x040fea0000001818 */
[----:B------:R-:W-:Y:S01]  /*4ba0*/  FSEL R148, R148, RZ, P2 ;  /* 0x000000ff94947208 */ /* 0x000fe20001000000 */
[-C--:B------:R-:W-:Y:S03]  /*4bb0*/  HMMA.16816.F32 R28, R144, R138.reuse, R28 ;  /* 0x0000008a901c723c */ /* 0x080fe6000000181c */
[----:B------:R-:W-:Y:S02]  /*4bc0*/  FSETP.NEU.FTZ.AND P2, PT, R239, -INF , PT ;  /* 0xff800000ef00780b */ /* 0x000fe40003f5d000 */
[----:B------:R-:W-:Y:S01]  /*4bd0*/  FSEL R3, R3, RZ, P0 ;  /* 0x000000ff03037208 */ /* 0x000fe20000000000 */
[----:B------:R-:W-:Y:S01]  /*4be0*/  FMUL.FTZ R0, R239, 1.4426950216293334961 ;  /* 0x3fb8aa3bef007820 */ /* 0x000fe20000410000 */
[C---:B------:R-:W-:Y:S01]  /*4bf0*/  @!P3 ISETP.GE.AND P0, PT, R2.reuse, R153, PT ;  /* 0x000000990200b20c */ /* 0x040fe20003f06270 */
[----:B------:R-:W-:Y:S01]  /*4c00*/  @!P3 VIADD R137, R2, 0x18 ;  /* 0x000000180289b836 */ /* 0x000fe20000000000 */
[C---:B------:R-:W-:Y:S04]  /*4c10*/  HMMA.16816.F32 R32, R132.reuse, R138, R32 ;  /* 0x0000008a8420723c */ /* 0x040fe80000001820 */
        /* <DEDUP_REMOVED lines=56> */
[----:B-1----:R-:W-:Y:S01]  /*4fa0*/  IMAD.WIDE.U32 R8, R159, -0x2daee0ad, RZ ;  /* 0xd2511f539f087825 */ /* 0x002fe200078e00ff */
[----:B------:R-:W-:Y:S01]  /*4fb0*/  @!P3 ISETP.GE.AND P5, PT, R136, R150, PT ;  /* 0x000000968800b20c */ /* 0x000fe20003fa6270 */
[----:B------:R-:W-:Y:S01]  /*4fc0*/  MUFU.EX2 R215, R7 ;  /* 0x0000000700d77308 */ /* 0x000fe20000000800 */
[----:B------:R-:W-:Y:S01]  /*4fd0*/  @!P3 ISETP.GE.AND P6, PT, R154, R152, PT ;  /* 0x000000989a00b20c */ /* 0x000fe20003fc6270 */
[----:B------:R-:W-:Y:S01]  /*4fe0*/  @!P3 VIADD R136, R2, 0x19 ;  /* 0x000000190288b836 */ /* 0x000fe20000000000 */
[-C--:B------:R-:W-:Y:S01]  /*4ff0*/  @!P3 ISETP.GE.AND P2, PT, R154, R150.reuse, PT ;  /* 0x000000969a00b20c */ /* 0x080fe20003f46270 */
[-C--:B--2---:R-:W-:Y:S03]  /*5000*/  HMMA.16816.F32 R36, R132, R140.reuse, R36 ;  /* 0x0000008c8424723c */ /* 0x084fe60000001824 */
[----:B------:R-:W-:Y:S03]  /*5010*/  @!P3 FSEL R16, R16, -INF , !P0 ;  /* 0xff8000001010b808 */ /* 0x000fe60004000000 */
[----:B------:R-:W-:Y:S01]  /*5020*/  MUFU.EX2 R224, R10 ;  /* 0x0000000a00e07308 */ /* 0x000fe20000000800 */
[----:B------:R-:W-:Y:S01]  /*5030*/  @!P3 FSEL R22, R22, -INF , !P6 ;  /* 0xff8000001616b808 */ /* 0x000fe20007000000 */
[C---:B------:R-:W-:Y:S04]  /*5040*/  HMMA.16816.F32 R40, R144.reuse, R140, R40 ;  /* 0x0000008c9028723c */ /* 0x040fe80000001828 */
[-C--:B------:R-:W-:Y:S01]  /*5050*/  @!P3 ISETP.GE.AND P0, PT, R154, R151.reuse, PT ;  /* 0x000000979a00b20c */ /* 0x080fe20003f06270 */
[--C-:B------:R-:W-:Y:S01]  /*5060*/  FFMA.FTZ R16, R16, UR6, -R149.reuse ;  /* 0x0000000610107c23 */ /* 0x100fe20008010895 */
[----:B------:R-:W-:Y:S01]  /*5070*/  @!P3 FSEL R26, R26, -INF , !P2 ;  /* 0xff8000001a1ab808 */ /* 0x000fe20005000000 */
[-C--:B------:R-:W-:Y:S01]  /*5080*/  HMMA.16816.F32 R44, R144, R142.reuse, R44 ;  /* 0x0000008e902c723c */ /* 0x080fe2000000182c */
[----:B------:R1:W-:Y:S02]  /*5090*/  MUFU.EX2 R223, R11 ;  /* 0x0000000b00df7308 */ /* 0x0003e40000000800 */
[-C--:B------:R-:W-:Y:S01]  /*50a0*/  @!P3 ISETP.GE.AND P6, PT, R137, R151.reuse, PT ;  /* 0x000000978900b20c */ /* 0x080fe20003fc6270 */
[----:B------:R-:W-:Y:S01]  /*50b0*/  FFMA.FTZ R141, R4, UR6, -R149 ;  /* 0x00000006048d7c23 */ /* 0x000fe20008010895 */
[----:B------:R-:W-:Y:S01]  /*50c0*/  @!P3 ISETP.GE.AND P2, PT, R136, R151, PT ;  /* 0x000000978800b20c */ /* 0x000fe20003f46270 */
[C---:B------:R-:W-:Y:S05]  /*50d0*/  HMMA.16816.F32 R48, R132.reuse, R142, R48 ;  /* 0x0000008e8430723c */ /* 0x040fea0000001830 */
[----:B------:R2:W3:Y:S01]  /*50e0*/  MUFU.EX2 R195, R141 ;  /* 0x0000008d00c37308 */ /* 0x0004e20000000800 */
[----:B------:R-:W-:Y:S01]  /*50f0*/  @!P3 FSEL R23, R23, -INF , !P4 ;  /* 0xff8000001717b808 */ /* 0x000fe20006000000 */
[----:B------:R-:W-:Y:S01]  /*5100*/  @!P3 VIADD R140, R2, 0x21 ;  /* 0x00000021028cb836 */ /* 0x000fe20000000000 */
[----:B------:R-:W-:Y:S03]  /*5110*/  @!P3 FSEL R24, R24, -INF , !P0 ;  /* 0xff8000001818b808 */ /* 0x000fe60004000000 */
[--C-:B------:R-:W-:Y:S01]  /*5120*/  FFMA.FTZ R22, R22, UR6, -R148.reuse ;  /* 0x0000000616167c23 */ /* 0x100fe20008010894 */
[----:B------:R-:W-:Y:S02]  /*5130*/  @!P3 ISETP.GE.AND P4, PT, R137, R150, PT ;  /* 0x000000968900b20c */ /* 0x000fe40003f86270 */
[----:B------:R-:W-:Y:S01]  /*5140*/  @!P3 FSEL R25, R25, -INF , !P1 ;  /* 0xff8000001919b808 */ /* 0x000fe20004800000 */
[----:B------:R-:W-:Y:S01]  /*5150*/  IMAD.WIDE.U32 R142, R155, -0x2daee0ad, RZ ;  /* 0xd2511f539b8e7825 */ /* 0x000fe200078e00ff */
[----:B------:R-:W-:Y:S01]  /*5160*/  @!P3 FSEL R27, R27, -INF , !P5 ;  /* 0xff8000001b1bb808 */ /* 0x000fe20006800000 */
[----:B------:R-:W4:Y:S01]  /*5170*/  MUFU.EX2 R197, R16 ;  /* 0x0000001000c57308 */ /* 0x000f220000000800 */
[----:B------:R-:W-:Y:S01]  /*5180*/  @!P3 FSEL R28, R28, -INF , !P6 ;  /* 0xff8000001c1cb808 */ /* 0x000fe20007000000 */
[----:B-1----:R-:W-:Y:S01]  /*5190*/  IMAD.WIDE.U32 R10, R173, -0x326172a9, RZ ;  /* 0xcd9e8d57ad0a7825 */ /* 0x002fe200078e00ff */
[----:B------:R-:W-:Y:S02]  /*51a0*/  @!P3 FSEL R29, R29, -INF , !P2 ;  /* 0xff8000001d1db808 */ /* 0x000fe40005000000 */
[-C--:B------:R-:W-:Y:S01]  /*51b0*/  @!P3 ISETP.GE.AND P0, PT, R137, R153.reuse, PT ;  /* 0x000000998900b20c */ /* 0x080fe20003f06270 */
[----:B------:R-:W-:Y:S01]  /*51c0*/  FFMA.FTZ R23, R23, UR6, -R148 ;  /* 0x0000000617177c23 */ /* 0x000fe20008010894 */
[----:B------:R-:W-:Y:S01]  /*51d0*/  @!P3 ISETP.GE.AND P1, PT, R137, R152, PT ;  /* 0x000000988900b20c */ /* 0x000fe20003f26270 */
[--C-:B------:R-:W-:Y:S01]  /*51e0*/  FFMA.FTZ R24, R24, UR6, -R3.reuse ;  /* 0x0000000618187c23 */ /* 0x100fe20008010803 */
[C---:B------:R-:W-:Y:S01]  /*51f0*/  @!P3 ISETP.GE.AND P5, PT, R136.reuse, R150, PT ;  /* 0x000000968800b20c */ /* 0x040fe20003fa6270 */
[--C-:B------:R-:W-:Y:S01]  /*5200*/  FFMA.FTZ R27, R27, UR6, -R0.reuse ;  /* 0x000000061b1b7c23 */ /* 0x100fe20008010800 */
[-C--:B------:R-:W-:Y:S01]  /*5210*/  @!P3 ISETP.GE.AND P6, PT, R136, R153.reuse, PT ;  /* 0x000000998800b20c */ /* 0x080fe20003fc6270 */
[--C-:B------:R-:W-:Y:S01]  /*5220*/  FFMA.FTZ R28, R28, UR6, -R3.reuse ;  /* 0x000000061c1c7c23 */ /* 0x100fe20008010803 */
[-C--:B------:R-:W-:Y:S01]  /*5230*/  @!P3 ISETP.GE.AND P2, PT, R136, R152.reuse, PT ;  /* 0x000000988800b20c */ /* 0x080fe20003f46270 */
[----:B------:R-:W-:Y:S01]  /*5240*/  @!P3 VIADD R4, R2, 0x20 ;  /* 0x000000200204b836 */ /* 0x000fe20000000000 */
[----:B------:R-:W-:Y:S01]  /*5250*/  @!P3 FSEL R30, R30, -INF , !P4 ;  /* 0xff8000001e1eb808 */ /* 0x000fe20006000000 */
[----:B------:R-:W1:Y:S01]  /*5260*/  LDSM.16.M88.4 R136, [R181+0x1800] ;  /* 0x00180000b588783b */ /* 0x000e620000000200 */
[----:B------:R-:W-:Y:S01]  /*5270*/  @!P3 FSEL R31, R31, -INF , !P5 ;  /* 0xff8000001f1fb808 */ /* 0x000fe20006800000 */
[--C-:B------:R-:W-:Y:S01]  /*5280*/  FFMA.FTZ R25, R25, UR6, -R3.reuse ;  /* 0x0000000619197c23 */ /* 0x100fe20008010803 */
[----:B------:R-:W-:Y:S01]  /*5290*/  @!P3 FSEL R32, R32, -INF , !P0 ;  /* 0xff8000002020b808 */ /* 0x000fe20004000000 */
[----:B------:R-:W-:Y:S01]  /*52a0*/  FFMA.FTZ R29, R29, UR6, -R3 ;  /* 0x000000061d1d7c23 */ /* 0x000fe20008010803 */
[----:B------:R-:W-:Y:S01]  /*52b0*/  @!P3 FSEL R33, R33, -INF , !P6 ;  /* 0xff8000002121b808 */ /* 0x000fe20007000000 */
[--C-:B------:R-:W-:Y:S01]  /*52c0*/  FFMA.FTZ R30, R30, UR6, -R0.reuse ;  /* 0x000000061e1e7c23 */ /* 0x100fe20008010800 */
[----:B------:R-:W-:Y:S01]  /*52d0*/  @!P3 ISETP.GE.AND P4, PT, R4, R153, PT ;  /* 0x000000990400b20c */ /* 0x000fe20003f86270 */
[--C-:B------:R-:W-:Y:S01]  /*52e0*/  FFMA.FTZ R32, R32, UR6, -R149.reuse ;  /* 0x0000000620207c23 */ /* 0x100fe20008010895 */
[C---:B------:R-:W-:Y:S01]  /*52f0*/  @!P3 ISETP.GE.AND P5, PT, R4.reuse, R152, PT ;  /* 0x000000980400b20c */ /* 0x040fe20003fa6270 */
[--C-:B------:R-:W-:Y:S01]  /*5300*/  FFMA.FTZ R33, R33, UR6, -R149.reuse ;  /* 0x0000000621217c23 */ /* 0x100fe20008010895 */
[C---:B------:R-:W-:Y:S01]  /*5310*/  @!P3 ISETP.GE.AND P0, PT, R4.reuse, R151, PT ;  /* 0x000000970400b20c */ /* 0x040fe20003f06270 */
[--C-:B------:R-:W-:Y:S01]  /*5320*/  FFMA.FTZ R31, R31, UR6, -R0.reuse ;  /* 0x000000061f1f7c23 */ /* 0x100fe20008010800 */
[----:B------:R-:W-:Y:S01]  /*5330*/  @!P3 ISETP.GE.AND P6, PT, R4, R150, PT ;  /* 0x000000960400b20c */ /* 0x000fe20003fc6270 */
[----:B------:R-:W-:Y:S01]  /*5340*/  FFMA.FTZ R26, R26, UR6, -R0 ;  /* 0x000000061a1a7c23 */ /* 0x000fe20008010800 */
[----:B------:R-:W-:Y:S01]  /*5350*/  @!P3 FSEL R34, R34, -INF , !P1 ;  /* 0xff8000002222b808 */ /* 0x000fe20004800000 */
[----:B------:R-:W-:Y:S01]  /*5360*/  @!P3 VIADD R4, R2, 0x28 ;  /* 0x000000280204b836 */ /* 0x000fe20000000000 */
[----:B------:R-:W-:Y:S01]  /*5370*/  @!P3 ISETP.GE.AND P1, PT, R140, R153, PT ;  /* 0x000000998c00b20c */ /* 0x000fe20003f26270 */
[----:B------:R-:W-:Y:S01]  /*5380*/  MUFU.EX2 R222, R14 ;  /* 0x0000000e00de7308 */ /* 0x000fe20000000800 */
[----:B------:R-:W-:Y:S01]  /*5390*/  @!P3 FSEL R35, R35, -INF , !P2 ;  /* 0xff8000002323b808 */ /* 0x000fe20005000000 */
[--C-:B------:R-:W-:Y:S01]  /*53a0*/  FFMA.FTZ R34, R34, UR6, -R148.reuse ;  /* 0x0000000622227c23 */ /* 0x100fe20008010894 */
[----:B------:R-:W-:Y:S01]  /*53b0*/  @!P3 FSEL R36, R36, -INF , !P4 ;  /* 0xff8000002424b808 */ /* 0x000fe20006000000 */
[----:B------:R-:W-:Y:S01]  /*53c0*/  IMAD.WIDE.U32 R6, R189, -0x326172a9, RZ ;  /* 0xcd9e8d57bd067825 */ /* 0x000fe200078e00ff */
[C---:B------:R-:W-:Y:S02]  /*53d0*/  @!P3 ISETP.GE.AND P2, PT, R140.reuse, R152, PT ;  /* 0x000000988c00b20c */ /* 0x040fe40003f46270 */
[-C--:B------:R-:W-:Y:S01]  /*53e0*/  @!P3 ISETP.GE.AND P4, PT, R140, R151.reuse, PT ;  /* 0x000000978c00b20c */ /* 0x080fe20003f86270 */
[--C-:B------:R-:W-:Y:S01]  /*53f0*/  FFMA.FTZ R35, R35, UR6, -R148.reuse ;  /* 0x0000000623237c23 */ /* 0x100fe20008010894 */
[----:B------:R-:W-:Y:S01]  /*5400*/  @!P3 FSEL R37, R37, -INF , !P1 ;  /* 0xff8000002525b808 */ /* 0x000fe20004800000 */
[--C-:B------:R-:W-:Y:S01]  /*5410*/  FFMA.FTZ R36, R36, UR6, -R149.reuse ;  /* 0x0000000624247c23 */ /* 0x100fe20008010895 */
[----:B------:R-:W-:Y:S01]  /*5420*/  @!P3 FSEL R38, R38, -INF , !P5 ;  /* 0xff8000002626b808 */ /* 0x000fe20006800000 */
[----:B------:R-:W-:Y:S01]  /*5430*/  MUFU.EX2 R173, R35 ;  /* 0x0000002300ad7308 */ /* 0x000fe20000000800 */
[-C--:B------:R-:W-:Y:S01]  /*5440*/  @!P3 ISETP.GE.AND P1, PT, R140, R150.reuse, PT ;  /* 0x000000968c00b20c */ /* 0x080fe20003f26270 */
[----:B--2---:R-:W-:Y:S01]  /*5450*/  IMAD.WIDE.U32 R140, R165, -0x326172a9, RZ ;  /* 0xcd9e8d57a58c7825 */ /* 0x004fe200078e00ff */
[----:B------:R-:W-:Y:S02]  /*5460*/  @!P3 ISETP.GE.AND P5, PT, R4, R151, PT ;  /* 0x000000970400b20c */ /* 0x000fe40003fa6270 */
[----:B------:R-:W-:Y:S01]  /*5470*/  @!P3 FSEL R39, R39, -INF , !P2 ;  /* 0xff8000002727b808 */ /* 0x000fe20005000000 */
[----:B------:R-:W-:Y:S01]  /*5480*/  FFMA.FTZ R37, R37, UR6, -R149 ;  /* 0x0000000625257c23 */ /* 0x000fe20008010895 */
[----:B------:R-:W-:Y:S03]  /*5490*/  @!P3 FSEL R40, R40, -INF , !P0 ;  /* 0xff8000002828b808 */ /* 0x000fe60004000000 */
[----:B------:R-:W-:Y:S01]  /*54a0*/  MUFU.EX2 R165, R33 ;  /* 0x0000002100a57308 */ /* 0x000fe20000000800 */
[----:B------:R-:W-:Y:S01]  /*54b0*/  @!P3 FSEL R41, R41, -INF , !P4 ;  /* 0xff8000002929b808 */ /* 0x000fe20006000000 */
[-C--:B-1----:R-:W-:Y:S03]  /*54c0*/  HMMA.16816.F32 R52, R132, R136.reuse, R52 ;  /* 0x000000888434723c */ /* 0x082fe60000001834 */
[----:B------:R-:W-:Y:S01]  /*54d0*/  @!P3 ISETP.GE.AND P2, PT, R4, R150, PT ;  /* 0x000000960400b20c */ /* 0x000fe20003f46270 */
[--C-:B------:R-:W-:Y:S01]  /*54e0*/  FFMA.FTZ R38, R38, UR6, -R148.reuse ;  /* 0x0000000626267c23 */ /* 0x100fe20008010894 */
[CC--:B------:R-:W-:Y:S01]  /*54f0*/  @!P3 ISETP.GE.AND P0, PT, R4.reuse, R153.reuse, PT ;  /* 0x000000990400b20c */ /* 0x0c0fe20003f06270 */
[C---:B------:R-:W-:Y:S02]  /*5500*/  HMMA.16816.F32 R56, R144.reuse, R136, R56 ;  /* 0x000000889038723c */ /* 0x040fe40000001838 */
[----:B------:R-:W-:Y:S02]  /*5510*/  MUFU.EX2 R218, R12 ;  /* 0x0000000c00da7308 */ /* 0x000fe40000000800 */
[----:B------:R-:W-:Y:S01]  /*5520*/  @!P3 ISETP.GE.AND P4, PT, R4, R152, PT ;  /* 0x000000980400b20c */ /* 0x000fe20003f86270 */
[----:B------:R-:W-:Y:S01]  /*5530*/  FFMA.FTZ R39, R39, UR6, -R148 ;  /* 0x0000000627277c23 */ /* 0x000fe20008010894 */
[----:B------:R-:W-:Y:S01]  /*5540*/  @!P3 FSEL R43, R43, -INF , !P1 ;  /* 0xff8000002b2bb808 */ /* 0x000fe20004800000 */
[-C--:B------:R-:W-:Y:S05]  /*5550*/  HMMA.16816.F32 R60, R144, R138.reuse, R60 ;  /* 0x0000008a903c723c */ /* 0x080fea000000183c */
[----:B------:R1:W2:Y:S01]  /*5560*/  MUFU.EX2 R217, R13 ;  /* 0x0000000d00d97308 */ /* 0x0002a20000000800 */
[----:B------:R-:W-:Y:S01]  /*5570*/  @!P3 ISETP.GE.AND P1, PT, R5, R150, PT ;  /* 0x000000960500b20c */ /* 0x000fe20003f26270 */
[--C-:B------:R-:W-:Y:S01]  /*5580*/  FFMA.FTZ R41, R41, UR6, -R3.reuse ;  /* 0x0000000629297c23 */ /* 0x100fe20008010803 */
[----:B------:R-:W-:Y:S01]  /*5590*/  @!P3 FSEL R44, R44, -INF , !P5 ;  /* 0xff8000002c2cb808 */ /* 0x000fe20006800000 */
[----:B------:R-:W-:Y:S04]  /*55a0*/  HMMA.16816.F32 R64, R132, R138, R64 ;  /* 0x0000008a8440723c */ /* 0x000fe80000001840 */
[-C--:B------:R-:W-:Y:S01]  /*55b0*/  @!P3 ISETP.GE.AND P5, PT, R5, R153.reuse, PT ;  /* 0x000000990500b20c */ /* 0x080fe20003fa6270 */
[----:B------:R-:W-:Y:S01]  /*55c0*/  @!P3 VIADD R4, R2, 0x30 ;  /* 0x000000300204b836 */ /* 0x000fe20000000000 */
[----:B------:R-:W-:Y:S01]  /*55d0*/  LOP3.LUT R144, R11, UR13, R156, 0x96, !PT ;  /* 0x0000000d0b907c12 */ /* 0x000fe2000f8e969c */
[----:B------:R-:W-:Y:S01]  /*55e0*/  FFMA.FTZ R40, R40, UR6, -R3 ;  /* 0x0000000628287c23 */ /* 0x000fe20008010803 */
[----:B------:R-:W-:Y:S01]  /*55f0*/  @!P3 FSEL R46, R46, -INF , !P2 ;  /* 0xff8000002e2eb808 */ /* 0x000fe20005000000 */
[----:B------:R-:W-:Y:S01]  /*5600*/  MUFU.EX2 R210, R18 ;  /* 0x0000001200d27308 */ /* 0x000fe20000000800 */
[----:B------:R-:W-:Y:S01]  /*5610*/  @!P3 ISETP.GE.AND P2, PT, R4, R153, PT ;  /* 0x000000990400b20c */ /* 0x000fe20003f46270 */
[----:B------:R-:W-:Y:S01]  /*5620*/  IMAD.WIDE.U32 R144, R144, -0x2daee0ad, RZ ;  /* 0xd2511f5390907825 */ /* 0x000fe200078e00ff */
[----:B------:R-:W-:Y:S02]  /*5630*/  @!P3 FSEL R47, R47, -INF , !P1 ;  /* 0xff8000002f2fb808 */ /* 0x000fe40004800000 */
[----:B------:R-:W-:Y:S01]  /*5640*/  @!P3 FSEL R48, R48, -INF , !P0 ;  /* 0xff8000003030b808 */ /* 0x000fe20004000000 */
[----:B------:R-:W-:Y:S01]  /*5650*/  FFMA.FTZ R43, R43, UR6, -R0 ;  /* 0x000000062b2b7c23 */ /* 0x000fe20008010800 */
[----:B------:R-:W-:Y:S01]  /*5660*/  LOP3.LUT R145, R145, UR15, R8, 0x96, !PT ;  /* 0x0000000f91917c12 */ /* 0x000fe2000f8e9608 */
[--C-:B------:R-:W-:Y:S01]  /*5670*/  FFMA.FTZ R46, R46, UR6, -R0.reuse ;  /* 0x000000062e2e7c23 */ /* 0x100fe20008010800 */
[----:B------:R-:W-:Y:S01]  /*5680*/  @!P3 FSEL R49, R49, -INF , !P5 ;  /* 0xff8000003131b808 */ /* 0x000fe20006800000 */
[--C-:B------:R-:W-:Y:S01]  /*5690*/  FFMA.FTZ R48, R48, UR6, -R149.reuse ;  /* 0x0000000630307c23 */ /* 0x100fe20008010895 */
[----:B------:R-:W-:Y:S01]  /*56a0*/  @!P3 FSEL R42, R42, -INF , !P6 ;  /* 0xff8000002a2ab808 */ /* 0x000fe20007000000 */
[--C-:B------:R-:W-:Y:S01]  /*56b0*/  FFMA.FTZ R47, R47, UR6, -R0.reuse ;  /* 0x000000062f2f7c23 */ /* 0x100fe20008010800 */
[C---:B------:R-:W-:Y:S01]  /*56c0*/  @!P3 ISETP.GE.AND P1, PT, R4.reuse, R152, PT ;  /* 0x000000980400b20c */ /* 0x040fe20003f26270 */
[----:B------:R-:W-:Y:S01]  /*56d0*/  MUFU.EX2 R155, R48 ;  /* 0x00000030009b7308 */ /* 0x000fe20000000800 */
[CC--:B------:R-:W-:Y:S01]  /*56e0*/  @!P3 ISETP.GE.AND P0, PT, R4.reuse, R151.reuse, PT ;  /* 0x000000970400b20c */ /* 0x0c0fe20003f06270 */
[----:B------:R-:W-:Y:S01]  /*56f0*/  FFMA.FTZ R49, R49, UR6, -R149 ;  /* 0x0000000631317c23 */ /* 0x000fe20008010895 */
[----:B------:R-:W-:Y:S01]  /*5700*/  @!P3 ISETP.GE.AND P5, PT, R4, R150, PT ;  /* 0x000000960400b20c */ /* 0x000fe20003fa6270 */
[----:B------:R-:W-:Y:S01]  /*5710*/  FFMA.FTZ R42, R42, UR6, -R0 ;  /* 0x000000062a2a7c23 */ /* 0x000fe20008010800 */
[----:B------:R-:W-:Y:S01]  /*5720*/  @!P3 ISETP.GE.AND P6, PT, R5, R151, PT ;  /* 0x000000970500b20c */ /* 0x000fe20003fc6270 */
[----:B------:R-:W-:Y:S01]  /*5730*/  @!P3 VIADD R4, R2, 0x31 ;  /* 0x000000310204b836 */ /* 0x000fe20000000000 */
[----:B------:R-:W-:Y:S03]  /*5740*/  @!P3 FSEL R50, R50, -INF , !P4 ;  /* 0xff8000003232b808 */ /* 0x000fe60006000000 */
[----:B------:R-:W-:Y:S01]  /*5750*/  MUFU.EX2 R154, R49 ;  /* 0x00000031009a7308 */ /* 0x000fe20000000800 */
[----:B------:R-:W-:Y:S01]  /*5760*/  @!P3 FSEL R45, R45, -INF , !P6 ;  /* 0xff8000002d2db808 */ /* 0x000fe20007000000 */
[--C-:B------:R-:W-:Y:S01]  /*5770*/  FFMA.FTZ R44, R44, UR6, -R3.reuse ;  /* 0x000000062c2c7c23 */ /* 0x100fe20008010803 */
[-C--:B------:R-:W-:Y:S01]  /*5780*/  @!P3 ISETP.GE.AND P6, PT, R5, R152.reuse, PT ;  /* 0x000000980500b20c */ /* 0x080fe20003fc6270 */
[--C-:B------:R-:W-:Y:S01]  /*5790*/  FFMA.FTZ R50, R50, UR6, -R148.reuse ;  /* 0x0000000632327c23 */ /* 0x100fe20008010894 */
[----:B------:R-:W-:Y:S01]  /*57a0*/  @!P3 ISETP.GE.AND P4, PT, R4, R153, PT ;  /* 0x000000990400b20c */ /* 0x000fe20003f86270 */
[----:B------:R-:W-:Y:S01]  /*57b0*/  FFMA.FTZ R45, R45, UR6, -R3 ;  /* 0x000000062d2d7c23 */ /* 0x000fe20008010803 */
[----:B------:R-:W-:Y:S03]  /*57c0*/  @!P3 FSEL R51, R51, -INF , !P6 ;  /* 0xff8000003333b808 */ /* 0x000fe60007000000 */
[----:B------:R-:W-:Y:S01]  /*57d0*/  MUFU.EX2 R163, R50 ;  /* 0x0000003200a37308 */ /* 0x000fe20000000800 */
[----:B------:R-:W-:Y:S01]  /*57e0*/  @!P3 FSEL R52, R52, -INF , !P2 ;  /* 0xff8000003434b808 */ /* 0x000fe20005000000 */
[----:B-1----:R-:W-:Y:S01]  /*57f0*/  IMAD.WIDE.U32 R12, R164, -0x326172a9, RZ ;  /* 0xcd9e8d57a40c7825 */ /* 0x002fe200078e00ff */
[----:B------:R-:W-:Y:S02]  /*5800*/  @!P3 FSEL R53, R53, -INF , !P4 ;  /* 0xff8000003535b808 */ /* 0x000fe40006000000 */
[C---:B------:R-:W-:Y:S01]  /*5810*/  @!P3 ISETP.GE.AND P6, PT, R4.reuse, R152, PT ;  /* 0x000000980400b20c */ /* 0x040fe20003fc6270 */
[--C-:B------:R-:W-:Y:S01]  /*5820*/  FFMA.FTZ R51, R51, UR6, -R148.reuse ;  /* 0x0000000633337c23 */ /* 0x100fe20008010894 */
[-C--:B------:R-:W-:Y:S01]  /*5830*/  @!P3 ISETP.GE.AND P2, PT, R4, R151.reuse, PT ;  /* 0x000000970400b20c */ /* 0x080fe20003f46270 */
[--C-:B------:R-:W-:Y:S01]  /*5840*/  FFMA.FTZ R52, R52, UR6, -R149.reuse ;  /* 0x0000000634347c23 */ /* 0x100fe20008010895 */
        /* <DEDUP_REMOVED lines=12> */
[----:B------:R-:W-:Y:S01]  /*5910*/  @!P3 FSEL R61, R61, -INF , !P6 ;  /* 0xff8000003d3db808 */ /* 0x000fe20007000000 */
[----:B------:R-:W-:Y:S01]  /*5920*/  FFMA.FTZ R59, R59, UR6, -R0 ;  /* 0x000000063b3b7c23 */ /* 0x000fe20008010800 */
[C---:B------:R-:W-:Y:S01]  /*5930*/  @!P3 ISETP.GE.AND P4, PT, R2.reuse, R153, PT ;  /* 0x000000990200b20c */ /* 0x040fe20003f86270 */
[----:B------:R-:W-:Y:S01]  /*5940*/  MUFU.EX2 R167, R57 ;  /* 0x0000003900a77308 */ /* 0x000fe20000000800 */
[----:B------:R-:W-:Y:S01]  /*5950*/  @!P3 ISETP.GE.AND P6, PT, R2, R152, PT ;  /* 0x000000980200b20c */ /* 0x000fe20003fc6270 */
[----:B------:R-:W-:Y:S01]  /*5960*/  FFMA.FTZ R2, R17, UR6, -R149 ;  /* 0x0000000611027c23 */ /* 0x000fe20008010895 */
[----:B------:R-:W-:Y:S01]  /*5970*/  @!P3 FSEL R54, R54, -INF , !P1 ;  /* 0xff8000003636b808 */ /* 0x000fe20004800000 */
[----:B------:R-:W-:Y:S01]  /*5980*/  IMAD.WIDE.U32 R16, R157, -0x2daee0ad, RZ ;  /* 0xd2511f539d107825 */ /* 0x000fe200078e00ff */
[----:B------:R-:W-:Y:S02]  /*5990*/  @!P3 ISETP.GE.AND P1, PT, R4, R151, PT ;  /* 0x000000970400b20c */ /* 0x000fe40003f26270 */
[----:B------:R-:W-:Y:S03]  /*59a0*/  @!P3 FSEL R56, R56, -INF , !P0 ;  /* 0xff8000003838b808 */ /* 0x000fe60004000000 */
[----:B------:R1:W-:Y:S01]  /*59b0*/  MUFU.EX2 R196, R2 ;  /* 0x0000000200c47308 */ /* 0x0003e20000000800 */
[----:B------:R-:W-:Y:S01]  /*59c0*/  @!P3 FSEL R58, R58, -INF , !P5 ;  /* 0xff8000003a3ab808 */ /* 0x000fe20006800000 */
[----:B------:R-:W-:Y:S01]  /*59d0*/  FFMA.FTZ R54, R54, UR6, -R148 ;  /* 0x0000000636367c23 */ /* 0x000fe20008010894 */
[----:B------:R-:W-:Y:S01]  /*59e0*/  @!P3 FSEL R60, R60, -INF , !P1 ;  /* 0xff8000003c3cb808 */ /* 0x000fe20004800000 */
[--C-:B------:R-:W-:Y:S01]  /*59f0*/  FFMA.FTZ R56, R56, UR6, -R3.reuse ;  /* 0x0000000638387c23 */ /* 0x100fe20008010803 */
[----:B------:R-:W-:Y:S01]  /*5a00*/  @!P3 ISETP.GE.AND P0, PT, R4, R150, PT ;  /* 0x000000960400b20c */ /* 0x000fe20003f06270 */
[----:B------:R-:W-:Y:S01]  /*5a10*/  FFMA.FTZ R58, R58, UR6, -R0 ;  /* 0x000000063a3a7c23 */ /* 0x000fe20008010800 */
[C---:B------:R-:W-:Y:S03]  /*5a20*/  @!P3 ISETP.GE.AND P5, PT, R4.reuse, R153, PT ;  /* 0x000000990400b20c */ /* 0x040fe60003fa6270 */
[----:B------:R3:W2:Y:S01]  /*5a30*/  MUFU.EX2 R207, R19 ;  /* 0x0000001300cf7308 */ /* 0x0006a20000000800 */
[----:B------:R-:W-:Y:S01]  /*5a40*/  @!P3 ISETP.GE.AND P1, PT, R4, R152, PT ;  /* 0x000000980400b20c */ /* 0x000fe20003f26270 */
[----:B------:R-:W-:Y:S01]  /*5a50*/  IMAD.WIDE.U32 R4, R191, -0x2daee0ad, RZ ;  /* 0xd2511f53bf047825 */ /* 0x000fe200078e00ff */
[----:B------:R-:W-:Y:S02]  /*5a60*/  LOP3.LUT R136, R9, UR11, R172, 0x96, !PT ;  /* 0x0000000b09887c12 */ /* 0x000fe4000f8e96ac */
[----:B------:R-:W-:Y:S01]  /*5a70*/  LOP3.LUT R14, R7, UR13, R158, 0x96, !PT ;  /* 0x0000000d070e7c12 */ /* 0x000fe2000f8e969e */
[--C-:B------:R-:W-:Y:S01]  /*5a80*/  FFMA.FTZ R60, R60, UR6, -R3.reuse ;  /* 0x000000063c3c7c23 */ /* 0x100fe20008010803 */
[----:B------:R-:W-:Y:S03]  /*5a90*/  LOP3.LUT R7, R17, UR15, R166, 0x96, !PT ;  /* 0x0000000f11077c12 */ /* 0x000fe6000f8e96a6 */
[----:B------:R4:W-:Y:S01]  /*5aa0*/  MUFU.EX2 R221, R15 ;  /* 0x0000000f00dd7308 */ /* 0x0009e20000000800 */
[----:B-1----:R-:W-:Y:S01]  /*5ab0*/  LOP3.LUT R2, R5, UR11, R190, 0x96, !PT ;  /* 0x0000000b05027c12 */ /* 0x002fe2000f8e96be */
[----:B------:R-:W-:Y:S01]  /*5ac0*/  UIADD3 UR11, UR16, 0x1715609d, URZ ;  /* 0x1715609d100b7890 */ /* 0x000fe2000fffe03f */
[----:B------:R-:W-:Y:S01]  /*5ad0*/  @!P3 FSEL R65, R65, -INF , !P4 ;  /* 0xff8000004141b808 */ /* 0x000fe20006000000 */
[----:B------:R-:W-:Y:S01]  /*5ae0*/  IMAD.WIDE.U32 R136, R136, -0x326172a9, RZ ;  /* 0xcd9e8d5788887825 */ /* 0x000fe200078e00ff */
[----:B------:R-:W-:Y:S01]  /*5af0*/  @!P3 FSEL R66, R66, -INF , !P1 ;  /* 0xff8000004242b808 */ /* 0x000fe20004800000 */
[----:B------:R-:W-:Y:S01]  /*5b00*/  UIADD3 UR13, UR16, -0x4ab325aa, URZ ;  /* 0xb54cda56100d7890 */ /* 0x000fe2000fffe03f */
[----:B------:R-:W-:Y:S03]  /*5b10*/  @!P3 FSEL R62, R62, -INF , !P0 ;  /* 0xff8000003e3eb808 */ /* 0x000fe60004000000 */
[----:B------:R1:W2:Y:S01]  /*5b20*/  MUFU.EX2 R191, R21 ;  /* 0x0000001500bf7308 */ /* 0x0002a20000000800 */
[----:B------:R-:W-:Y:S01]  /*5b30*/  LOP3.LUT R5, R141, UR11, R6, 0x96, !PT ;  /* 0x0000000b8d057c12 */ /* 0x000fe2000f8e9606 */
[----:B---3--:R-:W-:Y:S01]  /*5b40*/  IMAD.WIDE.U32 R18, R2, -0x326172a9, RZ ;  /* 0xcd9e8d5702127825 */ /* 0x008fe200078e00ff */
[----:B------:R-:W-:Y:S02]  /*5b50*/  LOP3.LUT R9, R13, UR11, R168, 0x96, !PT ;  /* 0x0000000b0d097c12 */ /* 0x000fe4000f8e96a8 */
[----:B------:R-:W-:Y:S01]  /*5b60*/  LOP3.LUT R150, R137, UR11, R10, 0x96, !PT ;  /* 0x0000000b89967c12 */ /* 0x000fe2000f8e960a */
[----:B------:R-:W-:Y:S01]  /*5b70*/  FFMA.FTZ R3, R61, UR6, -R3 ;  /* 0x000000063d037c23 */ /* 0x000fe20008010803 */
[----:B------:R-:W-:Y:S03]  /*5b80*/  LOP3.LUT R175, R19, UR11, R174, 0x96, !PT ;  /* 0x0000000b13af7c12 */ /* 0x000fe6000f8e96ae */
[----:B------:R3:W-:Y:S01]  /*5b90*/  MUFU.EX2 R193, R20 ;  /* 0x0000001400c17308 */ /* 0x0007e20000000800 */
[----:B------:R-:W-:Y:S01]  /*5ba0*/  LOP3.LUT R141, R143, UR15, R4, 0x96, !PT ;  /* 0x0000000f8f8d7c12 */ /* 0x000fe2000f8e9604 */
[----:B----4-:R-:W-:Y:S01]  /*5bb0*/  IMAD.WIDE.U32 R14, R14, -0x2daee0ad, RZ ;  /* 0xd2511f530e0e7825 */ /* 0x010fe200078e00ff */
[----:B------:R-:W-:Y:S01]  /*5bc0*/  @!P3 FSEL R63, R63, -INF , !P2 ;  /* 0xff8000003f3fb808 */ /* 0x000fe20005000000 */
[----:B------:R-:W-:Y:S01]  /*5bd0*/  UIADD3 UR11, UR12, 0x646e171e, URZ ;  /* 0x646e171e0c0b7890 */ /* 0x000fe2000fffe03f */
[----:B------:R-:W-:Y:S01]  /*5be0*/  @!P3 FSEL R64, R64, -INF , !P5 ;  /* 0xff8000004040b808 */ /* 0x000fe20006800000 */
[----:B------:R-:W-:Y:S01]  /*5bf0*/  IMAD.WIDE.U32 R6, R7, -0x326172a9, RZ ;  /* 0xcd9e8d5707067825 */ /* 0x000fe200078e00ff */
[----:B------:R-:W-:Y:S03]  /*5c00*/  LOP3.LUT R143, R15, UR15, R170, 0x96, !PT ;  /* 0x0000000f0f8f7c12 */ /* 0x000fe6000f8e96aa */
[----:B------:R-:W-:Y:S01]  /*5c10*/  MUFU.EX2 R203, R22 ;  /* 0x0000001600cb7308 */ /* 0x000fe20000000800 */
[----:B------:R-:W-:Y:S01]  /*5c20*/  @!P3 FSEL R67, R67, -INF , !P6 ;  /* 0xff8000004343b808 */ /* 0x000fe20007000000 */
[----:B------:R-:W-:Y:S01]  /*5c30*/  IMAD.WIDE.U32 R4, R5, -0x2daee0ad, RZ ;  /* 0xd2511f5305047825 */ /* 0x000fe200078e00ff */
[----:B------:R-:W-:Y:S02]  /*5c40*/  LOP3.LUT R12, R7, UR13, R12, 0x96, !PT ;  /* 0x0000000d070c7c12 */ /* 0x000fe4000f8e960c */
[----:B------:R-:W-:Y:S01]  /*5c50*/  LOP3.LUT R17, R6, 0xff, RZ, 0xc0, !PT ;  /* 0x000000ff06117812 */ /* 0x000fe200078ec0ff */
[--C-:B------:R-:W-:Y:S01]  /*5c60*/  FFMA.FTZ R64, R64, UR6, -R149.reuse ;  /* 0x0000000640407c23 */ /* 0x100fe20008010895 */
[----:B------:R-:W-:Y:S03]  /*5c70*/  LOP3.LUT R146, R4, 0xffff, RZ, 0xc0, !PT ;  /* 0x0000ffff04927812 */ /* 0x000fe600078ec0ff */
[----:B------:R4:W-:Y:S01]  /*5c80*/  MUFU.EX2 R200, R23 ;  /* 0x0000001700c87308 */ /* 0x0009e20000000800 */
[----:B------:R-:W-:Y:S01]  /*5c90*/  SHF.R.U32.HI R15, RZ, 0x18, R6 ;  /* 0x00000018ff0f7819 */ /* 0x000fe20000011606 */
[----:B------:R-:W-:Y:S01]  /*5ca0*/  FFMA.FTZ R149, R65, UR6, -R149 ;  /* 0x0000000641957c23 */ /* 0x000fe20008010895 */
[----:B------:R-:W-:Y:S01]  /*5cb0*/  SHF.R.U32.HI R147, RZ, 0x10, R4 ;  /* 0x00000010ff937819 */ /* 0x000fe20000011604 */
[--C-:B------:R-:W-:Y:S01]  /*5cc0*/  FFMA.FTZ R62, R62, UR6, -R0.reuse ;  /* 0x000000063e3e7c23 */ /* 0x100fe20008010800 */
[----:B-1----:R-:W-:Y:S01]  /*5cd0*/  LOP3.LUT R21, R6, 0xffff, RZ, 0xc0, !PT ;  /* 0x0000ffff06157812 */ /* 0x002fe200078ec0ff */
[----:B------:R-:W-:Y:S01]  /*5ce0*/  FFMA.FTZ R0, R63, UR6, -R0 ;  /* 0x000000063f007c23 */ /* 0x000fe20008010800 */
[----:B------:R-:W-:Y:S03]  /*5cf0*/  SHF.R.U32.HI R137, RZ, 0x10, R6 ;  /* 0x00000010ff897819 */ /* 0x000fe60000011606 */
[----:B------:R1:W-:Y:S01]  /*5d00*/  MUFU.EX2 R208, R24 ;  /* 0x0000001800d07308 */ /* 0x0003e20000000800 */
[----:B------:R-:W-:Y:S01]  /*5d10*/  LOP3.LUT R13, R5, UR11, R14, 0x96, !PT ;  /* 0x0000000b050d7c12 */ /* 0x000fe2000f8e960e */
[----:B------:R-:W-:Y:S01]  /*5d20*/  IMAD.WIDE.U32 R6, R141, -0x326172a9, RZ ;  /* 0xcd9e8d578d067825 */ /* 0x000fe200078e00ff */
[----:B------:R-:W-:Y:S02]  /*5d30*/  LOP3.LUT R14, R4, 0xff, RZ, 0xc0, !PT ;  /* 0x000000ff040e7812 */ /* 0x000fe400078ec0ff */
[----:B---3--:R-:W-:Y:S01]  /*5d40*/  SHF.R.U32.HI R20, RZ, 0x18, R4 ;  /* 0x00000018ff147819 */ /* 0x008fe20000011604 */
[----:B------:R-:W-:Y:S01]  /*5d50*/  IMAD.WIDE.U32 R8, R9, -0x2daee0ad, RZ ;  /* 0xd2511f5309087825 */ /* 0x000fe200078e00ff */
[----:B------:R-:W-:Y:S03]  /*5d60*/  LOP3.LUT R10, R7, UR13, R18, 0x96, !PT ;  /* 0x0000000d070a7c12 */ /* 0x000fe6000f8e9612 */
[----:B------:R-:W-:Y:S01]  /*5d70*/  MUFU.EX2 R166, R32 ;  /* 0x0000002000a67308 */ /* 0x000fe20000000800 */
[----:B------:R-:W-:Y:S01]  /*5d80*/  LOP3.LUT R18, R6, 0xff, RZ, 0xc0, !PT ;  /* 0x000000ff06127812 */ /* 0x000fe200078ec0ff */
[----:B------:R-:W-:Y:S01]  /*5d90*/  IMAD.WIDE.U32 R4, R143, -0x326172a9, RZ ;  /* 0xcd9e8d578f047825 */ /* 0x000fe200078e00ff */
[----:B------:R-:W-:Y:S02]  /*5da0*/  LOP3.LUT R11, R9, UR11, R16, 0x96, !PT ;  /* 0x0000000b090b7c12 */ /* 0x000fe4000f8e9610 */
[----:B------:R-:W-:Y:S01]  /*5db0*/  LOP3.LUT R16, R8, 0xff, RZ, 0xc0, !PT ;  /* 0x000000ff08107812 */ /* 0x000fe200078ec0ff */
[----:B------:R-:W-:Y:S01]  /*5dc0*/  FFMA.FTZ R66, R66, UR6, -R148 ;  /* 0x0000000642427c23 */ /* 0x000fe20008010894 */
[----:B------:R-:W-:Y:S03]  /*5dd0*/  SHF.R.U32.HI R19, RZ, 0x18, R8 ;  /* 0x00000018ff137819 */ /* 0x000fe60000011608 */
[----:B------:R-:W-:Y:S01]  /*5de0*/  MUFU.EX2 R174, R34 ;  /* 0x0000002200ae7308 */ /* 0x000fe20000000800 */
[----:B----4-:R-:W-:Y:S01]  /*5df0*/  LOP3.LUT R23, R8, 0xffff, RZ, 0xc0, !PT ;  /* 0x0000ffff08177812 */ /* 0x010fe200078ec0ff */
[----:B------:R-:W-:Y:S01]  /*5e00*/  FFMA.FTZ R148, R67, UR6, -R148 ;  /* 0x0000000643947c23 */ /* 0x000fe20008010894 */
[----:B------:R-:W-:Y:S02]  /*5e10*/  SHF.R.U32.HI R132, RZ, 0x10, R8 ;  /* 0x00000010ff847819 */ /* 0x000fe40000011608 */
[--C-:B------:R-:W-:Y:S02]  /*5e20*/  SHF.R.U32.HI R22, RZ, 0x18, R6.reuse ;  /* 0x00000018ff167819 */ /* 0x100fe40000011606 */
[----:B-1----:R-:W-:Y:S03]  /*5e30*/  SHF.R.U32.HI R24, RZ, 0x10, R6 ;  /* 0x00000010ff187819 */ /* 0x002fe60000011606 */
[----:B------:R-:W-:Y:S01]  /*5e40*/  MUFU.EX2 R151, R66 ;  /* 0x0000004200977308 */ /* 0x000fe20000000800 */
[----:B------:R-:W-:Y:S02]  /*5e50*/  LOP3.LUT R133, R6, 0xffff, RZ, 0xc0, !PT ;  /* 0x0000ffff06857812 */ /* 0x000fe400078ec0ff */
[----:B------:R-:W-:Y:S02]  /*5e60*/  LOP3.LUT R2, R5, UR13, R140, 0x96, !PT ;  /* 0x0000000d05027c12 */ /* 0x000fe4000f8e968c */
[C---:B------:R-:W-:Y:S02]  /*5e70*/  LOP3.LUT R6, R4.reuse, 0xffff, RZ, 0xc0, !PT ;  /* 0x0000ffff04067812 */ /* 0x040fe400078ec0ff */
[----:B------:R-:W-:Y:S03]  /*5e80*/  LOP3.LUT R8, R4, 0xff, RZ, 0xc0, !PT ;  /* 0x000000ff04087812 */ /* 0x000fe600078ec0ff */
[----:B------:R-:W-:Y:S01]  /*5e90*/  MUFU.EX2 R159, R60 ;  /* 0x0000003c009f7308 */ /* 0x000fe20000000800 */
[--C-:B------:R-:W-:Y:S02]  /*5ea0*/  SHF.R.U32.HI R9, RZ, 0x10, R4.reuse ;  /* 0x00000010ff097819 */ /* 0x100fe40000011604 */
[----:B------:R-:W-:Y:S02]  /*5eb0*/  SHF.R.U32.HI R7, RZ, 0x18, R4 ;  /* 0x00000018ff077819 */ /* 0x000fe40000011604 */
[C---:B------:R-:W-:Y:S02]  /*5ec0*/  LOP3.LUT R4, R12.reuse, 0xffff, RZ, 0xc0, !PT ;  /* 0x0000ffff0c047812 */ /* 0x040fe400078ec0ff */
[----:B------:R-:W-:Y:S03]  /*5ed0*/  LOP3.LUT R5, R12, 0xff, RZ, 0xc0, !PT ;  /* 0x000000ff0c057812 */ /* 0x000fe600078ec0ff */
[----:B------:R-:W-:Y:S01]  /*5ee0*/  MUFU.EX2 R168, R62 ;  /* 0x0000003e00a87308 */ /* 0x000fe20000000800 */
[----:B------:R-:W-:Y:S02]  /*5ef0*/  SHF.R.U32.HI R4, RZ, 0x8, R4 ;  /* 0x00000008ff047819 */ /* 0x000fe40000011604 */
[----:B------:R-:W-:Y:S02]  /*5f00*/  ISETP.LE.U32.AND P4, PT, R5, UR7, PT ;  /* 0x0000000705007c0c */ /* 0x000fe4000bf83070 */
[----:B------:R-:W-:Y:S02]  /*5f10*/  LOP3.LUT R4, R4, 0xffff, RZ, 0xc0, !PT ;  /* 0x0000ffff04047812 */ /* 0x000fe400078ec0ff */
[--C-:B------:R-:W-:Y:S03]  /*5f20*/  SHF.R.U32.HI R5, RZ, 0x10, R12.reuse ;  /* 0x00000010ff057819 */ /* 0x100fe6000001160c */
[----:B------:R-:W-:Y:S01]  /*5f30*/  MUFU.EX2 R164, R0 ;  /* 0x0000000000a47308 */ /* 0x000fe20000000800 */
[----:B------:R-:W-:Y:S02]  /*5f40*/  ISETP.LE.U32.AND P1, PT, R4, UR7, PT ;  /* 0x0000000704007c0c */ /* 0x000fe4000bf23070 */
[----:B------:R-:W-:Y:S02]  /*5f50*/  LOP3.LUT R5, R5, 0xff, RZ, 0xc0, !PT ;  /* 0x000000ff05057812 */ /* 0x000fe400078ec0ff */
[----:B------:R-:W-:Y:S02]  /*5f60*/  SHF.R.U32.HI R12, RZ, 0x18, R12 ;  /* 0x00000018ff0c7819 */ /* 0x000fe4000001160c */
[----:B------:R-:W-:Y:S03]  /*5f70*/  ISETP.LE.U32.AND P3, PT, R5, UR7, PT ;  /* 0x0000000705007c0c */ /* 0x000fe6000bf63070 */
[----:B------:R-:W-:Y:S01]  /*5f80*/  MUFU.EX2 R153, R52 ;  /* 0x0000003400997308 */ /* 0x000fe20000000800 */
[C---:B------:R-:W-:Y:S01]  /*5f90*/  LOP3.LUT R4, R2.reuse, 0xffff, RZ, 0xc0, !PT ;  /* 0x0000ffff02047812 */ /* 0x040fe200078ec0ff */
[----:B------:R-:W-:Y:S01]  /*5fa0*/  @!P4 FADD.FTZ R195, -R195, -RZ ;  /* 0x800000ffc3c3c221 */ /* 0x000fe20000010100 */
[----:B------:R-:W-:Y:S02]  /*5fb0*/  LOP3.LUT R5, R2, 0xff, RZ, 0xc0, !PT ;  /* 0x000000ff02057812 */ /* 0x000fe400078ec0ff */
[----:B------:R-:W-:Y:S01]  /*5fc0*/  ISETP.LE.U32.AND P6, PT, R12, UR7, PT ;  /* 0x000000070c007c0c */ /* 0x000fe2000bfc3070 */
[----:B------:R-:W-:Y:S01]  /*5fd0*/  @!P1 FADD.FTZ R205, -R205, -RZ ;  /* 0x800000ffcdcd9221 */ /* 0x000fe20000010100 */
[----:B------:R-:W-:Y:S03]  /*5fe0*/  SHF.R.U32.HI R4, RZ, 0x8, R4 ;  /* 0x00000008ff047819 */ /* 0x000fe60000011604 */
        /* <DEDUP_REMOVED lines=31> */
[----:B--2---:R-:W-:Y:S01]  /*61e0*/  @!P1 FADD.FTZ R217, -R217, -RZ ;  /* 0x800000ffd9d99221 */ /* 0x004fe20000010100 */
        /* <DEDUP_REMOVED lines=18> */
[----:B------:R-:W-:Y:S02]  /*6310*/  SHF.R.U32.HI R2, RZ, 0x10, R11 ;  /* 0x00000010ff027819 */ /* 0x000fe4000001160b */
[C---:B------:R-:W-:Y:S02]  /*6320*/  LOP3.LUT R14, R4.reuse, 0xff, RZ, 0xc0, !PT ;  /* 0x000000ff040e7812 */ /* 0x040fe400078ec0ff */
[----:B------:R-:W-:Y:S02]  /*6330*/  LOP3.LUT R19, R4, 0xffff, RZ, 0xc0, !PT ;  /* 0x0000ffff04137812 */ /* 0x000fe400078ec0ff */
[--C-:B------:R-:W-:Y:S03]  /*6340*/  SHF.R.U32.HI R21, RZ, 0x18, R4.reuse ;  /* 0x00000018ff157819 */ /* 0x100fe60000011604 */
[----:B------:R-:W1:Y:S01]  /*6350*/  MUFU.EX2 R206, R28 ;  /* 0x0000001c00ce7308 */ /* 0x000e620000000800 */
[----:B------:R-:W-:Y:S01]  /*6360*/  SHF.R.U32.HI R20, RZ, 0x10, R4 ;  /* 0x00000010ff147819 */ /* 0x000fe20000011604 */
[----:B------:R-:W-:Y:S01]  /*6370*/  @!P0 FADD.FTZ R173, -R173, -RZ ;  /* 0x800000ffadad8221 */ /* 0x000fe20000010100 */
[----:B------:R-:W-:Y:S01]  /*6380*/  LOP3.LUT R4, R13, 0xff, RZ, 0xc0, !PT ;  /* 0x000000ff0d047812 */ /* 0x000fe200078ec0ff */
[----:B------:R-:W-:Y:S01]  /*6390*/  @!P1 FADD.FTZ R191, -R191, -RZ ;  /* 0x800000ffbfbf9221 */ /* 0x000fe20000010100 */
[----:B------:R-:W-:Y:S02]  /*63a0*/  LOP3.LUT R6, R11, 0xff, RZ, 0xc0, !PT ;  /* 0x000000ff0b067812 */ /* 0x000fe400078ec0ff */
[----:B------:R-:W-:Y:S03]  /*63b0*/  ISETP.LE.U32.AND P1, PT, R4, UR7, PT ;  /* 0x0000000704007c0c */ /* 0x000fe6000bf23070 */
[----:B------:R-:W2:Y:S01]  /*63c0*/  MUFU.EX2 R209, R25 ;  /* 0x0000001900d17308 */ /* 0x000ea20000000800 */
[----:B------:R-:W-:Y:S02]  /*63d0*/  LOP3.LUT R2, R2, 0xff, RZ, 0xc0, !PT ;  /* 0x000000ff02027812 */ /* 0x000fe400078ec0ff */
[----:B------:R-:W-:Y:S02]  /*63e0*/  ISETP.LE.U32.AND P3, PT, R6, UR7, PT ;  /* 0x0000000706007c0c */ /* 0x000fe4000bf63070 */
[----:B------:R-:W-:Y:S02]  /*63f0*/  ISETP.LE.U32.AND P2, PT, R2, UR7, PT ;  /* 0x0000000702007c0c */ /* 0x000fe4000bf43070 */
[--C-:B------:R-:W-:Y:S03]  /*6400*/  SHF.R.U32.HI R4, RZ, 0x10, R13.reuse ;  /* 0x00000010ff047819 */ /* 0x100fe6000001160d */
[----:B------:R-:W3:Y:S01]  /*6410*/  MUFU.EX2 R204, R29 ;  /* 0x0000001d00cc7308 */ /* 0x000ee20000000800 */
[----:B------:R-:W-:Y:S01]  /*6420*/  LOP3.LUT R2, R13, 0xffff, RZ, 0xc0, !PT ;  /* 0x0000ffff0d027812 */ /* 0x000fe200078ec0ff */
[----:B-1----:R-:W-:Y:S01]  /*6430*/  @!P5 FADD.FTZ R206, -R206, -RZ ;  /* 0x800000ffceced221 */ /* 0x002fe20000010100 */
        /* <DEDUP_REMOVED lines=8> */
[----:B------:R-:W1:Y:S01]  /*64c0*/  MUFU.EX2 R212, R30 ;  /* 0x0000001e00d47308 */ /* 0x000e620000000800 */
[----:B------:R-:W-:Y:S02]  /*64d0*/  ISETP.LE.U32.AND P3, PT, R11, UR7, PT ;  /* 0x000000070b007c0c */ /* 0x000fe4000bf63070 */
[----:B------:R-:W-:Y:S02]  /*64e0*/  SHF.R.U32.HI R11, RZ, 0x8, R146 ;  /* 0x00000008ff0b7819 */ /* 0x000fe40000011692 */
[----:B------:R-:W-:Y:S02]  /*64f0*/  ISETP.LE.U32.AND P2, PT, R2, UR7, PT ;  /* 0x0000000702007c0c */ /* 0x000fe4000bf43070 */
[----:B------:R-:W-:Y:S01]  /*6500*/  LOP3.LUT R11, R11, 0xffff, RZ, 0xc0, !PT ;  /* 0x0000ffff0b0b7812 */ /* 0x000fe200078ec0ff */
[----:B------:R-:W-:Y:S01]  /*6510*/  @!P1 FADD.FTZ R213, -R213, -RZ ;  /* 0x800000ffd5d59221 */ /* 0x000fe20000010100 */
[----:B------:R-:W-:Y:S01]  /*6520*/  ISETP.LE.U32.AND P6, PT, R7, UR7, PT ;  /* 0x0000000707007c0c */ /* 0x000fe2000bfc3070 */
[----:B------:R-:W-:Y:S01]  /*6530*/  IMAD.WIDE.U32 R6, R175, -0x2daee0ad, RZ ;  /* 0xd2511f53af067825 */ /* 0x000fe200078e00ff */
[----:B------:R-:W-:Y:S01]  /*6540*/  ISETP.LE.U32.AND P1, PT, R11, UR7, PT ;  /* 0x000000070b007c0c */ /* 0x000fe2000bf23070 */
[----:B------:R-:W4:Y:S01]  /*6550*/  MUFU.EX2 R211, R31 ;  /* 0x0000001f00d37308 */ /* 0x000f220000000800 */
[----:B------:R-:W-:Y:S01]  /*6560*/  LOP3.LUT R11, R147, 0xff, RZ, 0xc0, !PT ;  /* 0x000000ff930b7812 */ /* 0x000fe200078ec0ff */
[----:B------:R-:W-:Y:S01]  /*6570*/  @!P3 FADD.FTZ R200, -R200, -RZ ;  /* 0x800000ffc8c8b221 */ /* 0x000fe20000010100 */
[----:B------:R-:W-:Y:S02]  /*6580*/  LOP3.LUT R9, R5, UR13, R136, 0x96, !PT ;  /* 0x0000000d05097c12 */ /* 0x000fe4000f8e9688 */
[----:B------:R-:W-:Y:S01]  /*6590*/  ISETP.LE.U32.AND P5, PT, R11, UR7, PT ;  /* 0x000000070b007c0c */ /* 0x000fe2000bfa3070 */
[----:B--2---:R-:W-:Y:S01]  /*65a0*/  @!P2 FADD.FTZ R209, -R209, -RZ ;  /* 0x800000ffd1d1a221 */ /* 0x004fe20000010100 */
[----:B------:R-:W-:Y:S01]  /*65b0*/  LOP3.LUT R2, R4, 0xff, RZ, 0xc0, !PT ;  /* 0x000000ff04027812 */ /* 0x000fe200078ec0ff */
[----:B------:R-:W-:Y:S01]  /*65c0*/  IMAD.WIDE.U32 R4, R150, -0x2daee0ad, RZ ;  /* 0xd2511f5396047825 */ /* 0x000fe200078e00ff */
[----:B------:R-:W-:Y:S01]  /*65d0*/  ISETP.LE.U32.AND P2, PT, R18, UR7, PT ;  /* 0x0000000712007c0c */ /* 0x000fe2000bf43070 */
[----:B------:R-:W2:Y:S01]  /*65e0*/  MUFU.EX2 R162, R36 ;  /* 0x0000002400a27308 */ /* 0x000ea20000000800 */
[----:B------:R-:W-:Y:S01]  /*65f0*/  LOP3.LUT R17, R6, 0xffff, RZ, 0xc0, !PT ;  /* 0x0000ffff06117812 */ /* 0x000fe200078ec0ff */
[----:B------:R-:W-:Y:S01]  /*6600*/  @!P6 FADD.FTZ R221, -R221, -RZ ;  /* 0x800000ffdddde221 */ /* 0x000fe20000010100 */
[--C-:B------:R-:W-:Y:S01]  /*6610*/  SHF.R.U32.HI R18, RZ, 0x10, R6.reuse ;  /* 0x00000010ff127819 */ /* 0x100fe20000011606 */
[----:B---3--:R-:W-:Y:S01]  /*6620*/  @!P1 FADD.FTZ R204, -R204, -RZ ;  /* 0x800000ffcccc9221 */ /* 0x008fe20000010100 */
[----:B------:R-:W-:Y:S02]  /*6630*/  LOP3.LUT R13, R6, 0xff, RZ, 0xc0, !PT ;  /* 0x000000ff060d7812 */ /* 0x000fe400078ec0ff */
[----:B------:R-:W-:Y:S01]  /*6640*/  SHF.R.U32.HI R12, RZ, 0x18, R6 ;  /* 0x00000018ff0c7819 */ /* 0x000fe20000011606 */
[----:B-1----:R-:W-:Y:S01]  /*6650*/  @!P5 FADD.FTZ R212, -R212, -RZ ;  /* 0x800000ffd4d4d221 */ /* 0x002fe20000010100 */
[----:B------:R-:W-:Y:S01]  /*6660*/  SHF.R.U32.HI R6, RZ, 0x8, R23 ;  /* 0x00000008ff067819 */ /* 0x000fe20000011617 */
[----:B----4-:R-:W-:Y:S01]  /*6670*/  @!P4 FADD.FTZ R211, -R211, -RZ ;  /* 0x800000ffd3d3c221 */ /* 0x010fe20000010100 */
[----:B------:R-:W-:Y:S01]  /*6680*/  ISETP.LE.U32.AND P6, PT, R16, UR7, PT ;  /* 0x0000000710007c0c */ /* 0x000fe2000bfc3070 */
[----:B------:R-:W-:Y:S01]  /*6690*/  MUFU.EX2 R160, R37 ;  /* 0x0000002500a07308 */ /* 0x000fe20000000800 */
[----:B------:R-:W-:Y:S01]  /*66a0*/  ISETP.LE.U32.AND P3, PT, R2, UR7, PT ;  /* 0x0000000702007c0c */ /* 0x000fe2000bf63070 */
[----:B------:R-:W-:Y:S01]  /*66b0*/  @!P2 FADD.FTZ R155, -R155, -RZ ;  /* 0x800000ff9b9ba221 */ /* 0x000fe20000010100 */
[----:B------:R-:W-:Y:S02]  /*66c0*/  LOP3.LUT R8, R7, UR11, R142, 0x96, !PT ;  /* 0x0000000b07087c12 */ /* 0x000fe4000f8e968e */
[C---:B------:R-:W-:Y:S02]  /*66d0*/  LOP3.LUT R16, R4.reuse, 0xffff, RZ, 0xc0, !PT ;  /* 0x0000ffff04107812 */ /* 0x040fe400078ec0ff */
[----:B------:R-:W-:Y:S03]  /*66e0*/  LOP3.LUT R2, R5, UR11, R144, 0x96, !PT ;  /* 0x0000000b05027c12 */ /* 0x000fe6000f8e9690 */
[----:B------:R-:W-:Y:S01]  /*66f0*/  MUFU.EX2 R172, R38 ;  /* 0x0000002600ac7308 */ /* 0x000fe20000000800 */
[----:B------:R-:W-:Y:S01]  /*6700*/  LOP3.LUT R11, R4, 0xff, RZ, 0xc0, !PT ;  /* 0x000000ff040b7812 */ /* 0x000fe200078ec0ff */
[----:B------:R-:W-:Y:S01]  /*6710*/  IMAD.U32 R144, RZ, RZ, UR22 ;  /* 0x00000016ff907e24 */ /* 0x000fe2000f8e00ff */
[--C-:B------:R-:W-:Y:S01]  /*6720*/  SHF.R.U32.HI R15, RZ, 0x18, R4.reuse ;  /* 0x00000018ff0f7819 */ /* 0x100fe20000011604 */
[----:B------:R-:W-:Y:S01]  /*6730*/  @!P6 FADD.FTZ R166, -R166, -RZ ;  /* 0x800000ffa6a6e221 */ /* 0x000fe20000010100 */
[----:B------:R-:W-:Y:S02]  /*6740*/  SHF.R.U32.HI R7, RZ, 0x10, R4 ;  /* 0x00000010ff077819 */ /* 0x000fe40000011604 */
        /* <DEDUP_REMOVED lines=13> */
[----:B------:R-:W-:Y:S01]  /*6820*/  @!P1 FADD.FTZ R165, -R165, -RZ ;  /* 0x800000ffa5a59221 */ /* 0x000fe20000010100 */
[----:B------:R-:W-:Y:S01]  /*6830*/  SHF.R.U32.HI R5, RZ, 0x10, R10 ;  /* 0x00000010ff057819 */ /* 0x000fe2000001160a */
[----:B------:R-:W-:Y:S01]  /*6840*/  @!P5 FADD.FTZ R174, -R174, -RZ ;  /* 0x800000ffaeaed221 */ /* 0x000fe20000010100 */
[----:B------:R-:W-:Y:S02]  /*6850*/  LOP3.LUT R4, R4, 0xffff, RZ, 0xc0, !PT ;  /* 0x0000ffff04047812 */ /* 0x000fe400078ec0ff */
[----:B------:R-:W-:Y:S01]  /*6860*/  LOP3.LUT R5, R5, 0xff, RZ, 0xc0, !PT ;  /* 0x000000ff05057812 */ /* 0x000fe200078ec0ff */
[----:B--2---:R-:W-:Y:S01]  /*6870*/  @!P4 FADD.FTZ R162, -R162, -RZ ;  /* 0x800000ffa2a2c221 */ /* 0x004fe20000010100 */
[----:B------:R-:W-:Y:S01]  /*6880*/  ISETP.LE.U32.AND P5, PT, R4, UR7, PT ;  /* 0x0000000704007c0c */ /* 0x000fe2000bfa3070 */
[----:B------:R-:W2:Y:S01]  /*6890*/  MUFU.EX2 R194, R40 ;  /* 0x0000002800c27308 */ /* 0x000ea20000000800 */
[----:B------:R-:W-:Y:S02]  /*68a0*/  LOP3.LUT R4, R9, 0xffff, RZ, 0xc0, !PT ;  /* 0x0000ffff09047812 */ /* 0x000fe400078ec0ff */
[----:B------:R-:W-:Y:S01]  /*68b0*/  ISETP.LE.U32.AND P0, PT, R5, UR7, PT ;  /* 0x0000000705007c0c */ /* 0x000fe2000bf03070 */
[----:B-1----:R-:W-:Y:S01]  /*68c0*/  @!P6 FADD.FTZ R171, -R171, -RZ ;  /* 0x800000ffababe221 */ /* 0x002fe20000010100 */
[----:B------:R-:W-:Y:S02]  /*68d0*/  LOP3.LUT R5, R9, 0xff, RZ, 0xc0, !PT ;  /* 0x000000ff09057812 */ /* 0x000fe400078ec0ff */
[----:B------:R-:W-:Y:S03]  /*68e0*/  SHF.R.U32.HI R4, RZ, 0x8, R4 ;  /* 0x00000008ff047819 */ /* 0x000fe60000011604 */
[----:B------:R-:W1:Y:S01]  /*68f0*/  MUFU.EX2 R201, R43 ;  /* 0x0000002b00c97308 */ /* 0x000e620000000800 */
[----:B------:R-:W-:Y:S02]  /*6900*/  ISETP.LE.U32.AND P4, PT, R5, UR7, PT ;  /* 0x0000000705007c0c */ /* 0x000fe4000bf83070 */
[----:B------:R-:W-:Y:S01]  /*6910*/  LOP3.LUT R5, R4, 0xffff, RZ, 0xc0, !PT ;  /* 0x0000ffff04057812 */ /* 0x000fe200078ec0ff */
[----:B------:R-:W-:Y:S01]  /*6920*/  @!P5 FADD.FTZ R160, -R160, -RZ ;  /* 0x800000ffa0a0d221 */ /* 0x000fe20000010100 */
[--C-:B------:R-:W-:Y:S02]  /*6930*/  SHF.R.U32.HI R6, RZ, 0x10, R9.reuse ;  /* 0x00000010ff067819 */ /* 0x100fe40000011609 */
[----:B------:R-:W-:Y:S01]  /*6940*/  ISETP.LE.U32.AND P5, PT, R5, UR7, PT ;  /* 0x0000000705007c0c */ /* 0x000fe2000bfa3070 */
[----:B------:R-:W-:Y:S01]  /*6950*/  @!P0 FADD.FTZ R172, -R172, -RZ ;  /* 0x800000ffacac8221 */ /* 0x000fe20000010100 */
[----:B------:R-:W-:Y:S01]  /*6960*/  LOP3.LUT R4, R6, 0xff, RZ, 0xc0, !PT ;  /* 0x000000ff06047812 */ /* 0x000fe200078ec0ff */
[----:B------:R-:W-:Y:S01]  /*6970*/  MUFU.EX2 R199, R46 ;  /* 0x0000002e00c77308 */ /* 0x000fe20000000800 */
[----:B------:R-:W-:Y:S02]  /*6980*/  SHF.R.U32.HI R9, RZ, 0x18, R9 ;  /* 0x00000018ff097819 */ /* 0x000fe40000011609 */
[----:B------:R-:W-:Y:S01]  /*6990*/  ISETP.LE.U32.AND P0, PT, R4, UR7, PT ;  /* 0x0000000704007c0c */ /* 0x000fe2000bf03070 */
[----:B--2---:R-:W-:Y:S01]  /*69a0*/  @!P4 FADD.FTZ R194, -R194, -RZ ;  /* 0x800000ffc2c2c221 */ /* 0x004fe20000010100 */
        /* <DEDUP_REMOVED lines=9> */
[----:B------:R-:W-:Y:S01]  /*6a40*/  LOP3.LUT R5, R24, 0xff, RZ, 0xc0, !PT ;  /* 0x000000ff18057812 */ /* 0x000fe200078ec0ff */
[----:B------:R-:W3:Y:S01]  /*6a50*/  MUFU.EX2 R214, R26 ;  /* 0x0000001a00d67308 */ /* 0x000ee20000000800 */
[----:B------:R-:W-:Y:S01]  /*6a60*/  ISETP.LE.U32.AND P0, PT, R4, UR7, PT ;  /* 0x0000000704007c0c */ /* 0x000fe2000bf03070 */
[----:B-1----:R-:W-:Y:S01]  /*6a70*/  @!P6 FADD.FTZ R201, -R201, -RZ ;  /* 0x800000ffc9c9e221 */ /* 0x002fe20000010100 */
[----:B------:R-:W-:Y:S02]  /*6a80*/  SHF.R.U32.HI R4, RZ, 0x8, R133 ;  /* 0x00000008ff047819 */ /* 0x000fe40000011685 */
[----:B------:R-:W-:Y:S02]  /*6a90*/  ISETP.LE.U32.AND P6, PT, R5, UR7, PT ;  /* 0x0000000705007c0c */ /* 0x000fe4000bfc3070 */
[----:B------:R-:W-:Y:S01]  /*6aa0*/  LOP3.LUT R5, R4, 0xffff, RZ, 0xc0, !PT ;  /* 0x0000ffff04057812 */ /* 0x000fe200078ec0ff */
[----:B--2---:R-:W-:Y:S01]  /*6ab0*/  @!P4 FADD.FTZ R198, -R198, -RZ ;  /* 0x800000ffc6c6c221 */ /* 0x004fe20000010100 */
[----:B------:R-:W-:Y:S01]  /*6ac0*/  LOP3.LUT R4, R8, 0xff, RZ, 0xc0, !PT ;  /* 0x000000ff08047812 */ /* 0x000fe200078ec0ff */
[----:B------:R-:W-:Y:S01]  /*6ad0*/  MUFU.EX2 R175, R58 ;  /* 0x0000003a00af7308 */ /* 0x000fe20000000800 */
[----:B------:R-:W-:Y:S02]  /*6ae0*/  ISETP.LE.U32.AND P1, PT, R14, UR7, PT ;  /* 0x000000070e007c0c */ /* 0x000fe4000bf23070 */
[----:B------:R-:W-:Y:S01]  /*6af0*/  ISETP.LE.U32.AND P4, PT, R4, UR7, PT ;  /* 0x0000000704007c0c */ /* 0x000fe2000bf83070 */
[----:B------:R-:W-:Y:S01]  /*6b00*/  @!P0 FADD.FTZ R199, -R199, -RZ ;  /* 0x800000ffc7c78221 */ /* 0x000fe20000010100 */
[----:B------:R-:W-:Y:S02]  /*6b10*/  ISETP.LE.U32.AND P0, PT, R5, UR7, PT ;  /* 0x0000000705007c0c */ /* 0x000fe4000bf03070 */
[--C-:B------:R-:W-:Y:S01]  /*6b20*/  SHF.R.U32.HI R4, RZ, 0x18, R8.reuse ;  /* 0x00000018ff047819 */ /* 0x100fe20000011608 */
[----:B---3--:R-:W-:Y:S01]  /*6b30*/  @!P3 FADD.FTZ R214, -R214, -RZ ;  /* 0x800000ffd6d6b221 */ /* 0x008fe20000010100 */
[----:B------:R-:W-:Y:S01]  /*6b40*/  LOP3.LUT R5, R8, 0xffff, RZ, 0xc0, !PT ;  /* 0x0000ffff08057812 */ /* 0x000fe200078ec0ff */
[----:B------:R-:W-:Y:S01]  /*6b50*/  @!P6 FADD.FTZ R163, -R163, -RZ ;  /* 0x800000ffa3a3e221 */ /* 0x000fe20000010100 */
[----:B------:R-:W-:Y:S01]  /*6b60*/  ISETP.LE.U32.AND P2, PT, R4, UR7, PT ;  /* 0x0000000704007c0c */ /* 0x000fe2000bf43070 */
[----:B------:R-:W1:Y:S01]  /*6b70*/  MUFU.EX2 R190, R44 ;  /* 0x0000002c00be7308 */ /* 0x000e620000000800 */
[----:B------:R-:W-:Y:S02]  /*6b80*/  ISETP.LE.U32.AND P3, PT, R22, UR7, PT ;  /* 0x0000000716007c0c */ /* 0x000fe4000bf63070 */
[----:B------:R-:W-:Y:S01]  /*6b90*/  LOP3.LUT R4, R2, 0xff, RZ, 0xc0, !PT ;  /* 0x000000ff02047812 */ /* 0x000fe200078ec0ff */
[----:B------:R-:W-:Y:S01]  /*6ba0*/  @!P4 FADD.FTZ R153, -R153, -RZ ;  /* 0x800000ff9999c221 */ /* 0x000fe20000010100 */
[----:B------:R-:W-:Y:S01]  /*6bb0*/  SHF.R.U32.HI R6, RZ, 0x8, R5 ;  /* 0x00000008ff067819 */ /* 0x000fe20000011605 */
[----:B------:R-:W-:Y:S01]  /*6bc0*/  @!P0 FADD.FTZ R154, -R154, -RZ ;  /* 0x800000ff9a9a8221 */ /* 0x000fe20000010100 */
[----:B------:R-:W-:Y:S03]  /*6bd0*/  ISETP.LE.U32.AND P0, PT, R4, UR7, PT ;  /* 0x0000000704007c0c */ /* 0x000fe6000bf03070 */
[----:B------:R-:W-:Y:S01]  /*6be0*/  MUFU.EX2 R150, R64 ;  /* 0x0000004000967308 */ /* 0x000fe20000000800 */
[----:B------:R-:W-:Y:S02]  /*6bf0*/  LOP3.LUT R4, R6, 0xffff, RZ, 0xc0, !PT ;  /* 0x0000ffff06047812 */ /* 0x000fe400078ec0ff */
[----:B------:R-:W-:Y:S01]  /*6c00*/  LOP3.LUT R6, R2, 0xffff, RZ, 0xc0, !PT ;  /* 0x0000ffff02067812 */ /* 0x000fe200078ec0ff */
[----:B------:R-:W-:Y:S01]  /*6c10*/  @!P2 FADD.FTZ R157, -R157, -RZ ;  /* 0x800000ff9d9da221 */ /* 0x000fe20000010100 */
[----:B------:R-:W-:Y:S01]  /*6c20*/  SHF.R.U32.HI R5, RZ, 0x10, R8 ;  /* 0x00000010ff057819 */ /* 0x000fe20000011608 */
[----:B------:R-:W-:Y:S01]  /*6c30*/  @!P3 FADD.FTZ R161, -R161, -RZ ;  /* 0x800000ffa1a1b221 */ /* 0x000fe20000010100 */
[----:B------:R-:W-:Y:S03]  /*6c40*/  ISETP.LE.U32.AND P6, PT, R4, UR7, PT ;  /* 0x0000000704007c0c */ /* 0x000fe6000bfc3070 */
[----:B------:R-:W-:Y:S01]  /*6c50*/  MUFU.EX2 R149, R149 ;  /* 0x0000009500957308 */ /* 0x000fe20000000800 */
[----:B------:R-:W-:Y:S01]  /*6c60*/  SHF.R.U32.HI R4, RZ, 0x8, R6 ;  /* 0x00000008ff047819 */ /* 0x000fe20000011606 */
[----:B-1----:R-:W-:Y:S01]  /*6c70*/  @!P1 FADD.FTZ R190, -R190, -RZ ;  /* 0x800000ffbebe9221 */ /* 0x002fe20000010100 */
[----:B------:R-:W-:Y:S01]  /*6c80*/  LOP3.LUT R5, R5, 0xff, RZ, 0xc0, !PT ;  /* 0x000000ff05057812 */ /* 0x000fe200078ec0ff */
[----:B------:R-:W-:Y:S01]  /*6c90*/  @!P0 FADD.FTZ R169, -R169, -RZ ;  /* 0x800000ffa9a98221 */ /* 0x000fe20000010100 */
[----:B------:R-:W-:Y:S02]  /*6ca0*/  LOP3.LUT R4, R4, 0xffff, RZ, 0xc0, !PT ;  /* 0x0000ffff04047812 */ /* 0x000fe400078ec0ff */
[----:B------:R-:W-:Y:S03]  /*6cb0*/  ISETP.LE.U32.AND P3, PT, R5, UR7, PT ;  /* 0x0000000705007c0c */ /* 0x000fe6000bf63070 */
[----:B------:R-:W1:Y:S01]  /*6cc0*/  MUFU.EX2 R189, R45 ;  /* 0x0000002d00bd7308 */ /* 0x000e620000000800 */
[--C-:B------:R-:W-:Y:S02]  /*6cd0*/  SHF.R.U32.HI R5, RZ, 0x10, R2.reuse ;  /* 0x00000010ff057819 */ /* 0x100fe40000011602 */
[----:B------:R-:W-:Y:S01]  /*6ce0*/  ISETP.LE.U32.AND P4, PT, R4, UR7, PT ;  /* 0x0000000704007c0c */ /* 0x000fe2000bf83070 */
[----:B------:R-:W-:Y:S01]  /*6cf0*/  @!P6 FADD.FTZ R152, -R152, -RZ ;  /* 0x800000ff9898e221 */ /* 0x000fe20000010100 */
[----:B------:R-:W-:Y:S02]  /*6d00*/  LOP3.LUT R4, R5, 0xff, RZ, 0xc0, !PT ;  /* 0x000000ff05047812 */ /* 0x000fe400078ec0ff */
[----:B------:R-:W-:Y:S03]  /*6d10*/  SHF.R.U32.HI R5, RZ, 0x8, R17 ;  /* 0x00000008ff057819 */ /* 0x000fe60000011611 */
[----:B------:R-:W2:Y:S01]  /*6d20*/  MUFU.EX2 R148, R148 ;  /* 0x0000009400947308 */ /* 0x000ea20000000800 */
[----:B------:R-:W-:Y:S02]  /*6d30*/  ISETP.LE.U32.AND P6, PT, R4, UR7, PT ;  /* 0x0000000704007c0c */ /* 0x000fe4000bfc3070 */
[----:B------:R-:W-:Y:S01]  /*6d40*/  LOP3.LUT R4, R5, 0xffff, RZ, 0xc0, !PT ;  /* 0x0000ffff05047812 */ /* 0x000fe200078ec0ff */
[----:B------:R-:W-:Y:S01]  /*6d50*/  @!P3 FADD.FTZ R158, -R158, -RZ ;  /* 0x800000ff9e9eb221 */ /* 0x000fe20000010100 */
[----:B------:R-:W-:Y:S02]  /*6d60*/  SHF.R.U32.HI R2, RZ, 0x18, R2 ;  /* 0x00000018ff027819 */ /* 0x000fe40000011602 */
[----:B------:R-:W-:Y:S01]  /*6d70*/  ISETP.LE.U32.AND P2, PT, R4, UR7, PT ;  /* 0x0000000704007c0c */ /* 0x000fe2000bf43070 */
[----:B------:R-:W-:Y:S01]  /*6d80*/  @!P4 FADD.FTZ R167, -R167, -RZ ;  /* 0x800000ffa7a7c221 */ /* 0x000fe20000010100 */
[----:B------:R-:W-:Y:S01]  /*6d90*/  LOP3.LUT R4, R18, 0xff, RZ, 0xc0, !PT ;  /* 0x000000ff12047812 */ /* 0x000fe200078ec0ff */
[----:B-1----:R-:W-:Y:S01]  /*6da0*/  @!P5 FADD.FTZ R189, -R189, -RZ ;  /* 0x800000ffbdbdd221 */ /* 0x002fe20000010100 */
[----:B------:R-:W-:Y:S02]  /*6db0*/  ISETP.LE.U32.AND P4, PT, R2, UR7, PT ;  /* 0x0000000702007c0c */ /* 0x000fe4000bf83070 */
[----:B------:R-:W-:Y:S01]  /*6dc0*/  SHF.R.U32.HI R2, RZ, 0x8, R16 ;  /* 0x00000008ff027819 */ /* 0x000fe20000011610 */
[----:B------:R-:W-:Y:S01]  /*6dd0*/  @!P6 FADD.FTZ R175, -R175, -RZ ;  /* 0x800000ffafafe221 */ /* 0x000fe20000010100 */
[----:B------:R-:W-:Y:S02]  /*6de0*/  ISETP.LE.U32.AND P6, PT, R4, UR7, PT ;  /* 0x0000000704007c0c */ /* 0x000fe4000bfc3070 */
[----:B------:R-:W-:Y:S02]  /*6df0*/  LOP3.LUT R4, R2, 0xffff, RZ, 0xc0, !PT ;  /* 0x0000ffff02047812 */ /* 0x000fe400078ec0ff */
[----:B------:R-:W-:Y:S01]  /*6e00*/  F2FP.RELU.F16.F32.PACK_AB R2, R205, R195 ;  /* 0x000000c3cd02723e */ /* 0x000fe200000008ff */
[----:B------:R-:W-:Y:S01]  /*6e10*/  @!P2 FADD.FTZ R149, -R149, -RZ ;  /* 0x800000ff9595a221 */ /* 0x000fe20000010100 */
[----:B------:R-:W-:Y:S02]  /*6e20*/  ISETP.LE.U32.AND P1, PT, R13, UR7, PT ;  /* 0x000000070d007c0c */ /* 0x000fe4000bf23070 */
[----:B------:R-:W-:Y:S01]  /*6e30*/  LOP3.LUT R5, R7, 0xff, RZ, 0xc0, !PT ;  /* 0x000000ff07057812 */ /* 0x000fe200078ec0ff */
[----:B------:R1:W-:Y:S01]  /*6e40*/  STS [R227+0x1c000], R2 ;  /* 0x01c00002e3007388 */ /* 0x0003e20000000800 */
[----:B------:R-:W-:Y:S01]  /*6e50*/  ISETP.LE.U32.AND P2, PT, R4, UR7, PT ;  /* 0x0000000704007c0c */ /* 0x000fe2000bf43070 */
[----:B------:R-:W-:Y:S01]  /*6e60*/  @!P4 FADD.FTZ R170, -R170, -RZ ;  /* 0x800000ffaaaac221 */ /* 0x000fe20000010100 */
[----:B------:R-:W-:Y:S01]  /*6e70*/  F2FP.RELU.F16.F32.PACK_AB R4, R196, R197 ;  /* 0x000000c5c404723e */ /* 0x000fe200000008ff */
[----:B------:R-:W-:Y:S01]  /*6e80*/  @!P6 FADD.FTZ R151, -R151, -RZ ;  /* 0x800000ff9797e221 */ /* 0x000fe20000010100 */
[----:B------:R-:W-:Y:S02]  /*6e90*/  F2FP.RELU.F16.F32.PACK_AB R6, R220, R219 ;  /* 0x000000dbdc06723e */ /* 0x000fe400000008ff */
[----:B------:R-:W-:Y:S02]  /*6ea0*/  F2FP.RELU.F16.F32.PACK_AB R3, R209, R208 ;  /* 0x000000d0d103723e */ /* 0x000fe400000008ff */
[----:B------:R-:W-:Y:S01]  /*6eb0*/  ISETP.LE.U32.AND P5, PT, R12, UR7, PT ;  /* 0x000000070c007c0c */ /* 0x000fe2000bfa3070 */
[----:B------:R-:W-:Y:S01]  /*6ec0*/  @!P1 FADD.FTZ R150, -R150, -RZ ;  /* 0x800000ff96969221 */ /* 0x000fe20000010100 */
[----:B------:R-:W-:Y:S02]  /*6ed0*/  ISETP.LE.U32.AND P1, PT, R5, UR7, PT ;  /* 0x0000000705007c0c */ /* 0x000fe4000bf23070 */
[----:B------:R-:W-:Y:S01]  /*6ee0*/  F2FP.RELU.F16.F32.PACK_AB R5, R215, R216 ;  /* 0x000000d8d705723e */ /* 0x000fe200000008ff */
[----:B------:R-:W-:Y:S01]  /*6ef0*/  @!P2 FADD.FTZ R156, -R156, -RZ ;  /* 0x800000ff9c9ca221 */ /* 0x000fe20000010100 */
[----:B------:R-:W-:Y:S02]  /*6f00*/  F2FP.RELU.F16.F32.PACK_AB R0, R149, R150 ;  /* 0x000000969500723e */ /* 0x000fe400000008ff */
[----:B------:R-:W-:Y:S01]  /*6f10*/  ISETP.LE.U32.AND P0, PT, R15, UR7, PT ;  /* 0x000000070f007c0c */ /* 0x000fe2000bf03070 */
[----:B------:R3:W-:Y:S01]  /*6f20*/  STS [R227+0x1c400], R5 ;  /* 0x01c40005e3007388 */ /* 0x0007e20000000800 */
[----:B------:R-:W-:Y:S02]  /*6f30*/  ISETP.LE.U32.AND P3, PT, R11, UR7, PT ;  /* 0x000000070b007c0c */ /* 0x000fe4000bf63070 */
[----:B------:R-:W-:Y:S01]  /*6f40*/  FSETP.GE.FTZ.AND P2, PT, R196, RZ, PT ;  /* 0x000000ffc400720b */ /* 0x000fe20003f56000 */
[----:B------:R4:W-:Y:S01]  /*6f50*/  STS [R229+0x1c000], R4 ;  /* 0x01c00004e5007388 */ /* 0x0009e20000000800 */
[----:B--2---:R-:W-:Y:S01]  /*6f60*/  @!P5 FADD.FTZ R148, -R148, -RZ ;  /* 0x800000ff9494d221 */ /* 0x004fe20000010100 */
[----:B------:R-:W-:Y:S01]  /*6f70*/  @!P1 FADD.FTZ R168, -R168, -RZ ;  /* 0x800000ffa8a89221 */ /* 0x000fe20000010100 */
[----:B-1----:R-:W-:Y:S02]  /*6f80*/  F2FP.RELU.F16.F32.PACK_AB R2, R207, R210 ;  /* 0x000000d2cf02723e */ /* 0x002fe400000008ff */
[----:B------:R-:W-:Y:S02]  /*6f90*/  FSETP.GE.FTZ.AND P1, PT, R193, RZ, PT ;  /* 0x000000ffc100720b */ /* 0x000fe40003f36000 */
[----:B------:R-:W-:Y:S01]  /*6fa0*/  FSETP.GE.FTZ.AND P4, PT, R155, RZ, PT ;  /* 0x000000ff9b00720b */ /* 0x000fe20003f96000 */
[----:B------:R1:W-:Y:S01]  /*6fb0*/  STS [R229+0x1c400], R2 ;  /* 0x01c40002e5007388 */ /* 0x0003e20000000800 */
[----:B------:R-:W-:Y:S01]  /*6fc0*/  @!P0 FADD.FTZ R164, -R164, -RZ ;  /* 0x800000ffa4a48221 */ /* 0x000fe20000010100 */
[----:B------:R-:W-:Y:S01]  /*6fd0*/  @!P3 FADD.FTZ R159, -R159, -RZ ;  /* 0x800000ff9f9fb221 */ /* 0x000fe20000010100 */
[C---:B------:R-:W-:Y:S01]  /*6fe0*/  LEA R146, P0, R236.reuse, R144, 0x2 ;  /* 0x00000090ec927211 */ /* 0x040fe200078010ff */
[----:B------:R2:W-:Y:S01]  /*6ff0*/  STS [R227+0x1e000], R6 ;  /* 0x01e00006e3007388 */ /* 0x0005e20000000800 */
[----:B------:R-:W-:Y:S02]  /*7000*/  FSETP.GE.FTZ.AND P3, PT, R197, RZ, PT ;  /* 0x000000ffc500720b */ /* 0x000fe40003f76000 */
[----:B------:R-:W-:Y:S02]  /*7010*/  LEA.HI.X.SX32 R147, R236, R145, 0x2, P0 ;  /* 0x00000091ec937211 */ /* 0x000fe400000f16ff */
[----:B------:R-:W-:Y:S03]  /*7020*/  FSETP.GE.FTZ.AND P0, PT, R195, RZ, PT ;  /* 0x000000ffc300720b */ /* 0x000fe60003f16000 */
[----:B------:R-:W2:Y:S01]  /*7030*/  LDG.E R144, desc[UR8][R146.64] ;  /* 0x0000000892907981 */ /* 0x000ea2000c1e1900 */
[----:B---3--:R-:W-:Y:S02]  /*7040*/  F2FP.RELU.F16.F32.PACK_AB R5, R223, R224 ;  /* 0x000000e0df05723e */ /* 0x008fe400000008ff */
[----:B----4-:R-:W-:Y:S03]  /*7050*/  F2FP.RELU.F16.F32.PACK_AB R4, R217, R218 ;  /* 0x000000dad904723e */ /* 0x010fe600000008ff */
[----:B------:R3:W-:Y:S04]  /*7060*/  STS [R227+0x1e400], R5 ;  /* 0x01e40005e3007388 */ /* 0x0007e80000000800 */
[----:B------:R4:W-:Y:S01]  /*7070*/  STS [R229+0x1e000], R4 ;  /* 0x01e00004e5007388 */ /* 0x0009e20000000800 */
[----:B-1----:R-:W-:Y:S02]  /*7080*/  F2FP.RELU.F16.F32.PACK_AB R2, R221, R222 ;  /* 0x000000dedd02723e */ /* 0x002fe400000008ff */
[----:B--2---:R-:W-:Y:S03]  /*7090*/  F2FP.RELU.F16.F32.PACK_AB R6, R191, R193 ;  /* 0x000000c1bf06723e */ /* 0x004fe600000008ff */
[----:B------:R1:W-:Y:S04]  /*70a0*/  STS [R229+0x1e400], R2 ;  /* 0x01e40002e5007388 */ /* 0x0003e80000000800 */
[----:B------:R2:W-:Y:S01]  /*70b0*/  STS [R233+0x1c000], R6 ;  /* 0x01c00006e9007388 */ /* 0x0005e20000000800 */
        /* <DEDUP_REMOVED lines=9> */
[----:B----4-:R-:W-:Y:S02]  /*7150*/  F2FP.RELU.F16.F32.PACK_AB R4, R204, R206 ;  /* 0x000000cecc04723e */ /* 0x010fe400000008ff */
[----:B-1----:R-:W-:Y:S02]  /*7160*/  F2FP.RELU.F16.F32.PACK_AB R2, R213, R214 ;  /* 0x000000d6d502723e */ /* 0x002fe400000008ff */
[----:B--2---:R-:W-:Y:S03]  /*7170*/  F2FP.RELU.F16.F32.PACK_AB R3, R211, R212 ;  /* 0x000000d4d303723e */ /* 0x004fe600000008ff */
        /* <DEDUP_REMOVED lines=130> */
[----:B------:R-:W-:Y:S01]  /*79a0*/  F2FP.F16.F32.PACK_AB R5, R145, R195 ;  /* 0x000000c39105723e */ /* 0x000fe200000000ff */
        /* <DEDUP_REMOVED lines=8> */
[----:B------:R-:W-:Y:S02]  /*7a30*/  FSEL R21, R21, R144, P0 ;  /* 0x0000009015157208 */ /* 0x000fe40000000000 */
[----:B------:R-:W-:Y:S02]  /*7a40*/  FSETP.GE.FTZ.AND P0, PT, R160, RZ, PT ;  /* 0x000000ffa000720b */ /* 0x000fe40003f16000 */
        /* <DEDUP_REMOVED lines=9> */
[----:B------:R-:W-:Y:S01]  /*7ae0*/  FMUL.FTZ R133, R193, R20 ;  /* 0x00000014c1857220 */ /* 0x000fe20000410000 */
[----:B------:R-:W-:Y:S05]  /*7af0*/  HMMA.16816.F32 R64, R140, R134, R64 ;  /* 0x000000868c40723c */ /* 0x000fea0000001840 */
[----:B------:R-:W-:Y:S01]  /*7b00*/  FMUL.FTZ R132, R191, R21 ;  /* 0x00000015bf847220 */ /* 0x000fe20000410000 */
[----:B------:R-:W-:Y:S01]  /*7b10*/  FADD.FTZ R21, -R144, R32 ;  /* 0x0000002090157221 */ /* 0x000fe20000010100 */
[----:B------:R-:W-:Y:S01]  /*7b20*/  F2FP.F16.F32.PACK_AB R134, R16, R17 ;  /* 0x000000111086723e */ /* 0x000fe200000000ff */
[C---:B------:R-:W-:Y:S03]  /*7b30*/  FADD.FTZ R16, -R144.reuse, R37 ;  /* 0x0000002590107221 */ /* 0x040fe60000010100 */
        /* <DEDUP_REMOVED lines=14> */
[-C--:B------:R-:W-:Y:S01]  /*7c20*/  FSEL R16, R16, R144.reuse, P1 ;  /* 0x0000009010107208 */ /* 0x080fe20000800000 */
[C---:B------:R-:W-:Y:S01]  /*7c30*/  FADD.FTZ R21, -R144.reuse, R48 ;  /* 0x0000003090157221 */ /* 0x040fe20000010100 */
[----:B------:R-:W-:Y:S01]  /*7c40*/  FSETP.GE.FTZ.AND P2, PT, R153, RZ, PT ;  /* 0x000000ff9900720b */ /* 0x000fe20003f56000 */
[----:B------:R-:W-:Y:S01]  /*7c50*/  FADD.FTZ R20, -R144, R49 ;  /* 0x0000003190147221 */ /* 0x000fe20000010100 */
[----:B------:R-:W-:Y:S01]  /*7c60*/  FSETP.GE.FTZ.AND P1, PT, R150, RZ, PT ;  /* 0x000000ff9600720b */ /* 0x000fe20003f36000 */
[C---:B------:R-:W-:Y:S01]  /*7c70*/  FADD.FTZ R17, -R144.reuse, R52 ;  /* 0x0000003490117221 */ /* 0x040fe20000010100 */
[-C--:B------:R-:W-:Y:S01]  /*7c80*/  FSEL R21, R21, R144.reuse, P4 ;  /* 0x0000009015157208 */ /* 0x080fe20002000000 */
[----:B------:R-:W-:Y:S01]  /*7c90*/  FADD.FTZ R64, -R144, R64 ;  /* 0x0000004090407221 */ /* 0x000fe20000010100 */
[----:B------:R-:W-:Y:S01]  /*7ca0*/  FSEL R20, R20, R144, P3 ;  /* 0x0000009014147208 */ /* 0x000fe20001800000 */
[----:B------:R-:W-:Y:S01]  /*7cb0*/  FMUL.FTZ R16, R152, R16 ;  /* 0x0000001098107220 */ /* 0x000fe20000410000 */
[-C--:B------:R-:W-:Y:S01]  /*7cc0*/  FSEL R17, R17, R144.reuse, P2 ;  /* 0x0000009011117208 */ /* 0x080fe20001000000 */
        /* <DEDUP_REMOVED lines=13> */
[----:B------:R-:W-:Y:S02]  /*7da0*/  F2FP.F16.F32.PACK_AB R49, R20, R21 ;  /* 0x000000151431723e */ /* 0x000fe400000000ff */
[----:B------:R-:W-:Y:S01]  /*7db0*/  F2FP.F16.F32.PACK_AB R48, R16, R17 ;  /* 0x000000111030723e */ /* 0x000fe200000000ff */
[C---:B--2---:R-:W-:Y:S01]  /*7dc0*/  FADD.FTZ R6, -R4.reuse, R6 ;  /* 0x0000000604067221 */ /* 0x044fe20000010100 */
[----:B------:R-:W-:Y:S04]  /*7dd0*/  FADD.FTZ R7, -R4, R7 ;  /* 0x0000000704077221 */ /* 0x000fe80000010100 */
[-C--:B------:R-:W-:Y:S02]  /*7de0*/  FSEL R37, R6, R4.reuse, P2 ;  /* 0x0000000406257208 */ /* 0x080fe40001000000 */
[----:B------:R-:W-:Y:S01]  /*7df0*/  FSEL R36, R7, R4, P1 ;  /* 0x0000000407247208 */ /* 0x000fe20000800000 */
[----:B---3--:R-:W-:Y:S06]  /*7e00*/  @!P0 BRA `(.L_x_1024) ;  /* 0x00000000007c8947 */ /* 0x008fec0003800000 */
        /* <DEDUP_REMOVED lines=31> */
.L_x_1024:
[----:B------:R2:W-:Y:S01]  /*8000*/  STS [R227+0x14000], R5 ;  /* 0x01400005e3007388 */ /* 0x0005e20000000800 */
[----:B-1----:R-:W-:Y:S01]  /*8010*/  FMUL.FTZ R6, R215, R36 ;  /* 0x00000024d7067220 */ /* 0x002fe20000410000 */
[C---:B------:R-:W-:Y:S01]  /*8020*/  FADD.FTZ R22, -R4.reuse, R22 ;  /* 0x0000001604167221 */ /* 0x040fe20000010100 */
[C---:B------:R-:W-:Y:S01]  /*8030*/  FADD.FTZ R19, -R4.reuse, R19 ;  /* 0x0000001304137221 */ /* 0x040fe20000010100 */
[----:B------:R-:W-:Y:S01]  /*8040*/  FSETP.GE.FTZ.AND P1, PT, R203, RZ, PT ;  /* 0x000000ffcb00720b */ /* 0x000fe20003f36000 */
[C---:B------:R-:W-:Y:S01]  /*8050*/  FADD.FTZ R18, -R4.reuse, R18 ;  /* 0x0000001204127221 */ /* 0x040fe20000010100 */
[----:B------:R-:W-:Y:S01]  /*8060*/  FSETP.GE.FTZ.AND P2, PT, R207, RZ, PT ;  /* 0x000000ffcf00720b */ /* 0x000fe20003f56000 */
[----:B------:R-:W-:Y:S01]  /*8070*/  FADD.FTZ R7, -R4, R23 ;  /* 0x0000001704077221 */ /* 0x000fe20000010100 */
[----:B------:R-:W-:Y:S01]  /*8080*/  FSETP.GE.FTZ.AND P3, PT, R210, RZ, PT ;  /* 0x000000ffd200720b */ /* 0x000fe20003f76000 */
[----:B------:R-:W-:Y:S01]  /*8090*/  FADD.FTZ R35, -R4, R35 ;  /* 0x0000002304237221 */ /* 0x000fe20000010100 */
[-C--:B------:R-:W-:Y:S01]  /*80a0*/  FSEL R22, R22, R4.reuse, P1 ;  /* 0x0000000416167208 */ /* 0x080fe20000800000 */
[C---:B------:R-:W-:Y:S01]  /*80b0*/  FADD.FTZ R17, -R4.reuse, R39 ;  /* 0x0000002704117221 */ /* 0x040fe20000010100 */
[----:B------:R-:W-:Y:S01]  /*80c0*/  FSEL R19, R19, R4, P2 ;  /* 0x0000000413137208 */ /* 0x000fe20001000000 */
[----:B------:R-:W-:Y:S01]  /*80d0*/  FADD.FTZ R50, -R4, R50 ;  /* 0x0000003204327221 */ /* 0x000fe20000010100 */
        /* <DEDUP_REMOVED lines=8> */
[-C--:B------:R-:W-:Y:S01]  /*8160*/  FSEL R7, R7, R4.reuse, P2 ;  /* 0x0000000407077208 */ /* 0x080fe20001000000 */
[----:B------:R-:W-:Y:S01]  /*8170*/  FADD.FTZ R18, -R4, R38 ;  /* 0x0000002604127221 */ /* 0x000fe20000010100 */
[-C--:B------:R-:W-:Y:S01]  /*8180*/  FSEL R35, R35, R4.reuse, P3 ;  /* 0x0000000423237208 */ /* 0x080fe20001800000 */
[----:B--2---:R-:W-:Y:S01]  /*8190*/  FMUL.FTZ R5, R216, R37 ;  /* 0x00000025d8057220 */ /* 0x004fe20000410000 */
[----:B------:R-:W-:Y:S01]  /*81a0*/  FSETP.GE.FTZ.AND P2, PT, R172, RZ, PT ;  /* 0x000000ffac00720b */ /* 0x000fe20003f56000 */
[----:B------:R-:W-:Y:S01]  /*81b0*/  FMUL.FTZ R19, R200, R7 ;  /* 0x00000007c8137220 */ /* 0x000fe20000410000 */
[----:B------:R-:W-:Y:S01]  /*81c0*/  FADD.FTZ R54, -R4, R54 ;  /* 0x0000003604367221 */ /* 0x000fe20000010100 */
[----:B------:R-:W-:Y:S01]  /*81d0*/  FMUL.FTZ R7, R173, R35 ;  /* 0x00000023ad077220 */ /* 0x000fe20000410000 */
[----:B------:R-:W-:Y:S01]  /*81e0*/  F2FP.F16.F32.PACK_AB R6, R6, R5 ;  /* 0x000000050606723e */ /* 0x000fe200000000ff */
[----:B------:R-:W-:Y:S01]  /*81f0*/  FADD.FTZ R5, -R4, R34 ;  /* 0x0000002204057221 */ /* 0x000fe20000010100 */
[-C--:B------:R-:W-:Y:S01]  /*8200*/  FSEL R18, R18, R4.reuse, P2 ;  /* 0x0000000412127208 */ /* 0x080fe20001000000 */
[----:B-----5:R-:W-:Y:S01]  /*8210*/  FADD.FTZ R8, -R3, R8 ;  /* 0x0000000803087221 */ /* 0x020fe20000010100 */
[----:B------:R-:W-:Y:S01]  /*8220*/  FSETP.GE.FTZ.AND P5, PT, R161, RZ, PT ;  /* 0x000000ffa100720b */ /* 0x000fe20003fb6000 */
[----:B------:R1:W-:Y:S01]  /*8230*/  STS [R227+0x14400], R6 ;  /* 0x01440006e3007388 */ /* 0x0003e20000000800 */
[-C--:B------:R-:W-:Y:S01]  /*8240*/  FSEL R5, R5, R4.reuse, P1 ;  /* 0x0000000405057208 */ /* 0x080fe20000800000 */
[----:B------:R-:W-:Y:S01]  /*8250*/  FADD.FTZ R9, -R3, R9 ;  /* 0x0000000903097221 */ /* 0x000fe20000010100 */
[----:B------:R-:W-:Y:S01]  /*8260*/  FSETP.GE.FTZ.AND P1, PT, R171, RZ, PT ;  /* 0x000000ffab00720b */ /* 0x000fe20003f36000 */
[----:B------:R-:W-:Y:S01]  /*8270*/  FADD.FTZ R13, -R3, R13 ;  /* 0x0000000d030d7221 */ /* 0x000fe20000010100 */
[----:B------:R-:W-:Y:S01]  /*8280*/  FSETP.GE.FTZ.AND P6, PT, R163, RZ, PT ;  /* 0x000000ffa300720b */ /* 0x000fe20003fd6000 */
[----:B------:R-:W-:Y:S01]  /*8290*/  FMUL.FTZ R16, R174, R5 ;  /* 0x00000005ae107220 */ /* 0x000fe20000410000 */
[----:B------:R-:W-:Y:S01]  /*82a0*/  FSEL R17, R17, R4, P1 ;  /* 0x0000000411117208 */ /* 0x000fe20000800000 */
[C---:B------:R-:W-:Y:S01]  /*82b0*/  FADD.FTZ R24, -R3.reuse, R24 ;  /* 0x0000001803187221 */ /* 0x040fe20000010100 */
[----:B------:R-:W-:Y:S01]  /*82c0*/  FSETP.GE.FTZ.AND P1, PT, R148, RZ, PT ;  /* 0x000000ff9400720b */ /* 0x000fe20003f36000 */
[----:B------:R-:W-:Y:S01]  /*82d0*/  FADD.FTZ R12, -R3, R12 ;  /* 0x0000000c030c7221 */ /* 0x000fe20000010100 */
[----:B------:R-:W-:Y:S01]  /*82e0*/  F2FP.F16.F32.PACK_AB R5, R20, R21 ;  /* 0x000000151405723e */ /* 0x000fe200000000ff */
[----:B------:R-:W-:Y:S01]  /*82f0*/  FMUL.FTZ R20, R172, R18 ;  /* 0x00000012ac147220 */ /* 0x000fe20000410000 */
[----:B------:R-:W-:Y:S01]  /*8300*/  F2FP.F16.F32.PACK_AB R23, R7, R16 ;  /* 0x000000100717723e */ /* 0x000fe200000000ff */
[C---:B------:R-:W-:Y:S01]  /*8310*/  FADD.FTZ R16, -R4.reuse, R55 ;  /* 0x0000003704107221 */ /* 0x040fe20000010100 */
[----:B------:R-:W-:Y:S01]  /*8320*/  FADD.FTZ R7, -R4, R66 ;  /* 0x0000004204077221 */ /* 0x000fe20000010100 */
[----:B------:R2:W-:Y:S01]  /*8330*/  STS [R229+0x14400], R5 ;  /* 0x01440005e5007388 */ /* 0x0005e20000000800 */
        /* <DEDUP_REMOVED lines=9> */
[----:B-1----:R-:W-:Y:S01]  /*83d0*/  FADD.FTZ R6, -R3, R40 ;  /* 0x0000002803067221 */ /* 0x002fe20000010100 */
[-C--:B------:R-:W-:Y:S01]  /*83e0*/  FSEL R17, R51, R4.reuse, P5 ;  /* 0x0000000433117208 */ /* 0x080fe20002800000 */
[----:B------:R-:W-:Y:S01]  /*83f0*/  STS [R229+0x14000], R134 ;  /* 0x01400086e5007388 */ /* 0x000fe20000000800 */
[----:B------:R-:W-:Y:S01]  /*8400*/  FSEL R54, R54, R4, P4 ;  /* 0x0000000436367208 */ /* 0x000fe20002000000 */
[----:B------:R-:W-:Y:S01]  /*8410*/  FMUL.FTZ R18, R163, R18 ;  /* 0x00000012a3127220 */ /* 0x000fe20000410000 */
[-C--:B------:R-:W-:Y:S01]  /*8420*/  FSEL R16, R16, R4.reuse, P3 ;  /* 0x0000000410107208 */ /* 0x080fe20001800000 */
[----:B------:R-:W-:Y:S01]  /*8430*/  FMUL.FTZ R17, R161, R17 ;  /* 0x00000011a1117220 */ /* 0x000fe20000410000 */
[----:B------:R-:W-:Y:S01]  /*8440*/  FSEL R7, R7, R4, P2 ;  /* 0x0000000407077208 */ /* 0x000fe20001000000 */
[----:B------:R-:W-:Y:S01]  /*8450*/  @P1 FADD.FTZ R4, -R4, R67 ;  /* 0x0000004304041221 */ /* 0x000fe20000010100 */
[----:B------:R-:W-:Y:S01]  /*8460*/  FSETP.GE.FTZ.AND P1, PT, R219, RZ, PT ;  /* 0x000000ffdb00720b */ /* 0x000fe20003f36000 */
[----:B------:R-:W-:Y:S01]  /*8470*/  FMUL.FTZ R54, R158, R54 ;  /* 0x000000369e367220 */ /* 0x000fe20000410000 */
[----:B------:R-:W-:Y:S01]  /*8480*/  FSETP.GE.FTZ.AND P3, PT, R220, RZ, PT ;  /* 0x000000ffdc00720b */ /* 0x000fe20003f76000 */
[----:B------:R-:W-:Y:S01]  /*8490*/  FMUL.FTZ R7, R151, R7 ;  /* 0x0000000797077220 */ /* 0x000fe20000410000 */
[----:B------:R-:W-:Y:S01]  /*84a0*/  FMUL.FTZ R4, R148, R4 ;  /* 0x0000000494047220 */ /* 0x000fe20000410000 */
[----:B------:R-:W-:Y:S01]  /*84b0*/  F2FP.F16.F32.PACK_AB R22, R19, R20 ;  /* 0x000000141316723e */ /* 0x000fe200000000ff */
[----:B--2---:R-:W-:Y:S01]  /*84c0*/  FADD.FTZ R5, -R3, R41 ;  /* 0x0000002903057221 */ /* 0x004fe20000010100 */
[----:B------:R-:W-:Y:S01]  /*84d0*/  FSEL R8, R8, R3, P1 ;  /* 0x0000000308087208 */ /* 0x000fe20000800000 */
[----:B------:R-:W-:Y:S01]  /*84e0*/  FMUL.FTZ R16, R157, R16 ;  /* 0x000000109d107220 */ /* 0x000fe20000410000 */
[----:B------:R-:W-:Y:S01]  /*84f0*/  F2FP.F16.F32.PACK_AB R20, R4, R7 ;  /* 0x000000070414723e */ /* 0x000fe200000000ff */
[C---:B------:R-:W-:Y:S01]  /*8500*/  FADD.FTZ R26, -R0.reuse, R26 ;  /* 0x0000001a001a7221 */ /* 0x040fe20000010100 */
[-C--:B------:R-:W-:Y:S01]  /*8510*/  FSEL R4, R9, R3.reuse, P3 ;  /* 0x0000000309047208 */ /* 0x080fe20001800000 */
        /* <DEDUP_REMOVED lines=8> */
[----:B------:R-:W-:Y:S01]  /*85a0*/  FADD.FTZ R27, -R0, R27 ;  /* 0x0000001b001b7221 */ /* 0x000fe20000010100 */
[----:B------:R-:W-:Y:S01]  /*85b0*/  FSETP.GE.FTZ.AND P5, PT, R209, RZ, PT ;  /* 0x000000ffd100720b */ /* 0x000fe20003fb6000 */
[----:B------:R-:W-:Y:S01]  /*85c0*/  FMUL.FTZ R13, R217, R13 ;  /* 0x0000000dd90d7220 */ /* 0x000fe20000410000 */
[-C--:B------:R-:W-:Y:S01]  /*85d0*/  FSEL R24, R24, R3.reuse, P1 ;  /* 0x0000000318187208 */ /* 0x080fe20000800000 */
[----:B------:R-:W-:Y:S01]  /*85e0*/  FADD.FTZ R31, -R0, R31 ;  /* 0x0000001f001f7221 */ /* 0x000fe20000010100 */
[----:B------:R-:W-:Y:S01]  /*85f0*/  F2FP.F16.F32.PACK_AB R4, R4, R8 ;  /* 0x000000080404723e */ /* 0x000fe200000000ff */
[----:B------:R-:W-:Y:S01]  /*8600*/  FADD.FTZ R8, -R3, R28 ;  /* 0x0000001c03087221 */ /* 0x000fe20000010100 */
[-C--:B------:R-:W-:Y:S01]  /*8610*/  FSEL R12, R12, R3.reuse, P2 ;  /* 0x000000030c0c7208 */ /* 0x080fe20001000000 */
[----:B------:R-:W-:Y:S01]  /*8620*/  FMUL.FTZ R24, R208, R24 ;  /* 0x00000018d0187220 */ /* 0x000fe20000410000 */
[----:B------:R-:W-:Y:S01]  /*8630*/  FSETP.GE.FTZ.AND P1, PT, R192, RZ, PT ;  /* 0x000000ffc000720b */ /* 0x000fe20003f36000 */
[----:B------:R1:W-:Y:S01]  /*8640*/  STS [R227+0x16000], R4 ;  /* 0x01600004e3007388 */ /* 0x0003e20000000800 */
        /* <DEDUP_REMOVED lines=8> */
[----:B------:R-:W-:Y:S01]  /*86d0*/  FSETP.GE.FTZ.AND P1, PT, R156, RZ, PT ;  /* 0x000000ff9c00720b */ /* 0x000fe20003f36000 */
[----:B------:R-:W-:Y:S01]  /*86e0*/  IMAD.MOV.U32 R146, RZ, RZ, R235 ;  /* 0x000000ffff927224 */ /* 0x000fe200078e00eb */
[-C--:B------:R-:W-:Y:S01]  /*86f0*/  FSEL R8, R8, R3.reuse, P4 ;  /* 0x0000000308087208 */ /* 0x080fe20002000000 */
[----:B------:R-:W-:Y:S01]  /*8700*/  IMAD.MOV.U32 R147, RZ, RZ, R234 ;  /* 0x000000ffff937224 */ /* 0x000fe200078e00ea */
[----:B------:R-:W-:Y:S02]  /*8710*/  FSEL R6, R6, R3, P2 ;  /* 0x0000000306067208 */ /* 0x000fe40001000000 */
[----:B------:R-:W-:Y:S02]  /*8720*/  FSETP.GE.FTZ.AND P3, PT, R204, RZ, PT ;  /* 0x000000ffcc00720b */ /* 0x000fe40003f76000 */
        /* <DEDUP_REMOVED lines=113> */
[----:B------:R-:W-:Y:S02]  /*8e40*/  F2FP.F16.F32.PACK_AB R6, R6, R10 ;  /* 0x0000000a0606723e */ /* 0x000fe400000000ff */
[----:B------:R-:W-:Y:S02]  /*8e50*/  LEA R148, R250, UR4, 0x1 ;  /* 0x00000004fa947c11 */ /* 0x000fe4000f8e08ff */
        /* <DEDUP_REMOVED lines=13> */
[----:B--2---:R-:W-:Y:S04]  /*8f30*/  IMAD.IADD R0, R2, 0x1, R178 ;  /* 0x0000000102007824 */ /* 0x004fe800078e02b2 */
[----:B------:R-:W-:Y:S05]  /*8f40*/  STS [R230+0x16000], R18 ;  /* 0x01600012e6007388 */ /* 0x000fea0000000800 */
[----:B------:R-:W-:Y:S01]  /*8f50*/  STS [R230+0x16400], R6 ;  /* 0x01640006e6007388 */ /* 0x000fe20000000800 */
[----:B------:R-:W-:Y:S06]  /*8f60*/  BAR.SYNC.DEFER_BLOCKING 0x0 ;  /* 0x0000000000007b1d */ /* 0x000fec0000010000 */
        /* <DEDUP_REMOVED lines=81> */
[C---:B------:R-:W-:Y:S01]  /*9480*/  HMMA.16816.F32 R72, R12.reuse, R8, R72 ;  /* 0x000000080c48723c */ /* 0x040fe20000001848 */
[----:B------:R-:W-:Y:S05]  /*9490*/  BAR.SYNC.DEFER_BLOCKING 0x0 ;  /* 0x0000000000007b1d */ /* 0x000fea0000010000 */
[-C--:B------:R-:W-:Y:S06]  /*94a0*/  HMMA.16816.F32 R76, R12, R10.reuse, R76 ;  /* 0x0000000a0c4c723c */ /* 0x080fec000000184c */
[C---:B------:R-:W-:Y:S06]  /*94b0*/  HMMA.16816.F32 R80, R4.reuse, R10, R80 ;  /* 0x0000000a0450723c */ /* 0x040fec0000001850 */
[-C--:B-1----:R-:W-:Y:S06]  /*94c0*/  HMMA.16816.F32 R84, R4, R16.reuse, R84 ;  /* 0x000000100454723c */ /* 0x082fec0000001854 */
[C---:B------:R-:W-:Y:S06]  /*94d0*/  HMMA.16816.F32 R88, R12.reuse, R16, R88 ;  /* 0x000000100c58723c */ /* 0x040fec0000001858 */
[-C--:B------:R-:W-:Y:S06]  /*94e0*/  HMMA.16816.F32 R92, R12, R18.reuse, R92 ;  /* 0x000000120c5c723c */ /* 0x080fec000000185c */
[----:B------:R-:W-:Y:S06]  /*94f0*/  HMMA.16816.F32 R96, R4, R18, R96 ;  /* 0x000000120460723c */ /* 0x000fec0000001860 */
[-C--:B--2---:R-:W-:Y:S06]  /*9500*/  HMMA.16816.F32 R68, R20, R24.reuse, R68 ;  /* 0x000000181444723c */ /* 0x084fec0000001844 */
[C---:B------:R-:W-:Y:S06]  /*9510*/  HMMA.16816.F32 R72, R28.reuse, R24, R72 ;  /* 0x000000181c48723c */ /* 0x040fec0000001848 */
[-C--:B------:R-:W-:Y:S06]  /*9520*/  HMMA.16816.F32 R76, R28, R26.reuse, R76 ;  /* 0x0000001a1c4c723c */ /* 0x080fec000000184c */
[C---:B------:R-:W-:Y:S06]  /*9530*/  HMMA.16816.F32 R80, R20.reuse, R26, R80 ;  /* 0x0000001a1450723c */ /* 0x040fec0000001850 */
[-C--:B---3--:R-:W-:Y:S06]  /*9540*/  HMMA.16816.F32 R84, R20, R32.reuse, R84 ;  /* 0x000000201454723c */ /* 0x088fec0000001854 */
        /* <DEDUP_REMOVED lines=31> */
.L_x_1025:
[----:B------:R-:W-:Y:S01]  /*9740*/  LDSM.16.M88.4 R32, [R184+UR4+0x14000] ;  /* 0x01400004b820783b */ /* 0x000fe20008000200 */
[----:B------:R-:W-:Y:S01]  /*9750*/  VIADD R0, R3, UR5 ;  /* 0x0000000503007c36 */ /* 0x000fe20008000000 */
[----:B------:R-:W-:Y:S01]  /*9760*/  ULOP3.LUT UR11, UR10, 0x1, URZ, 0xc0, !UPT ;  /* 0x000000010a0b7892 */ /* 0x000fe2000f8ec03f */
[----:B------:R-:W-:Y:S01]  /*9770*/  IMAD.MOV.U32 R149, RZ, RZ, 0x4 ;  /* 0x00000004ff957424 */ /* 0x000fe200078e00ff */
[----:B------:R-:W1:Y:S01]  /*9780*/  LDSM.16.MT88.4 R16, [R2+0x4000] ;  /* 0x004000000210783b */ /* 0x000e620000004200 */
[----:B------:R-:W-:Y:S01]  /*9790*/  IMAD.IADD R3, R0, 0x1, R178 ;  /* 0x0000000100037824 */ /* 0x000fe200078e02b2 */
[----:B------:R-:W-:Y:S01]  /*97a0*/  UISETP.NE.U32.AND UP0, UPT, UR11, 0x1, UPT ;  /* 0x000000010b00788c */ /* 0x000fe2000bf05070 */
[----:B------:R-:W-:Y:S01]  /*97b0*/  VIADD R0, R184, UR4 ;  /* 0x00000004b8007c36 */ /* 0x000fe20008000000 */
[----:B------:R-:W2:Y:S01]  /*97c0*/  LDSM.16.M88.4 R28, [R184+UR4+0x16000] ;  /* 0x01600004b81c783b */ /* 0x000ea20008000200 */
[----:B------:R-:W-:Y:S02]  /*97d0*/  UISETP.GT.AND UP2, UPT, UR10, UR24, UPT ;  /* 0x000000180a00728c */ /* 0x000fe4000bf44270 */
[--C-:B------:R-:W-:Y:S01]  /*97e0*/  IMAD.IADD R144, R185, 0x1, R0.reuse ;  /* 0x00000001b9907824 */ /* 0x100fe200078e0200 */
[----:B------:R-:W3:Y:S01]  /*97f0*/  LDSM.16.MT88.4 R36, [R3] ;  /* 0x000000000324783b */ /* 0x000ee20000004200 */
[C---:B------:R-:W-:Y:S01]  /*9800*/  IMAD.IADD R0, R178.reuse, 0x1, R0 ;  /* 0x00000001b2007824 */ /* 0x040fe200078e0200 */
[----:B------:R-:W-:Y:S01]  /*9810*/  @UP3 UIADD3 UR13, UP1, UR18, -0x200, URZ ;  /* 0xfffffe00120d3890 */ /* 0x000fe2000ff3e03f */
[----:B------:R-:W-:Y:S01]  /*9820*/  IMAD.IADD R145, R178, 0x1, R144 ;  /* 0x00000001b2917824 */ /* 0x000fe200078e0290 */
[----:B------:R-:W-:Y:S01]  /*9830*/  LDSM.16.MT88.4 R44, [R2+0x4800] ;  /* 0x00480000022c783b */ /* 0x000fe20000004200 */
[----:B------:R-:W-:Y:S01]  /*9840*/  IMAD.MOV.U32 R178, RZ, RZ, R248 ;  /* 0x000000ffffb27224 */ /* 0x000fe200078e00f8 */
[----:B------:R-:W-:Y:S02]  /*9850*/  @UP3 UIADD3.X UR11, UR19, -0x1, URZ, UP1, !UPT ;  /* 0xffffffff130b3890 */ /* 0x000fe40008ffe43f */
[----:B------:R-:W4:Y:S01]  /*9860*/  LDSM.16.M88.4 R40, [R144+0x14000] ;  /* 0x014000009028783b */ /* 0x000f220000000200 */
[----:B------:R-:W-:Y:S03]  /*9870*/  UIADD3 UR10, UR10, -0x1, URZ ;  /* 0xffffffff0a0a7890 */ /* 0x000fe6000fffe03f */
        /* <DEDUP_REMOVED lines=51> */
[----:B------:R2:W-:Y:S04]  /*9bb0*/  LDSM.16.M88.4 R36, [R0+0x18000] ;  /* 0x018000000024783b */ /* 0x0005e80000000200 */
[----:B------:R-:W-:Y:S01]  /*9bc0*/  LDSM.16.MT88.4 R140, [R3+0x3000] ;  /* 0x00300000038c783b */ /* 0x000fe20000004200 */
[-C--:B---3--:R-:W-:Y:S06]  /*9bd0*/  HMMA.16816.F32 R4, R40, R48.reuse, R4 ;  /* 0x000000302804723c */ /* 0x088fec0000001804 */
[C---:B----4-:R-:W-:Y:S06]  /*9be0*/  HMMA.16816.F32 R8, R52.reuse, R48, R8 ;  /* 0x000000303408723c */ /* 0x050fec0000001808 */
[-C--:B------:R-:W-:Y:S06]  /*9bf0*/  HMMA.16816.F32 R12, R52, R50.reuse, R12 ;  /* 0x00000032340c723c */ /* 0x080fec000000180c */
[C---:B------:R-:W-:Y:S01]  /*9c00*/  HMMA.16816.F32 R16, R40.reuse, R50, R16 ;  /* 0x000000322810723c */ /* 0x040fe20000001810 */
[----:B------:R-:W3:Y:S01]  /*9c10*/  LDSM.16.MT88.4 R48, [R2+0x7000] ;  /* 0x007000000230783b */ /* 0x000ee20000004200 */
[----:B--2---:R-:W2:Y:S04]  /*9c20*/  LDC R0, c[0x0][0x270] ;  /* 0x00009c00ff007b82 */ /* 0x004ea80000000800 */
[-C--:B------:R-:W-:Y:S06]  /*9c30*/  HMMA.16816.F32 R20, R40, R60.reuse, R20 ;  /* 0x0000003c2814723c */ /* 0x080fec0000001814 */
[C---:B------:R-:W-:Y:S06]  /*9c40*/  HMMA.16816.F32 R24, R52.reuse, R60, R24 ;  /* 0x0000003c3418723c */ /* 0x040fec0000001818 */
[-C--:B------:R-:W-:Y:S01]  /*9c50*/  HMMA.16816.F32 R28, R52, R62.reuse, R28 ;  /* 0x0000003e341c723c */ /* 0x080fe2000000181c */
[----:B------:R-:W-:Y:S05]  /*9c60*/  LDSM.16.MT88.4 R52, [R2+0x7800] ;  /* 0x007800000234783b */ /* 0x000fea0000004200 */
[----:B------:R-:W-:Y:S01]  /*9c70*/  HMMA.16816.F32 R32, R40, R62, R32 ;  /* 0x0000003e2820723c */ /* 0x000fe20000001820 */
[----:B------:R-:W4:Y:S04]  /*9c80*/  LDSM.16.M88.4 R40, [R145+0x18000] ;  /* 0x018000009128783b */ /* 0x000f280000000200 */
        /* <DEDUP_REMOVED lines=19> */
[----:B--2---:R-:W-:Y:S01]  /*9dc0*/  IMAD R38, R0, UR26, RZ ;  /* 0x0000001a00267c24 */ /* 0x004fe2000f8e02ff */
[C---:B-1----:R-:W-:Y:S05]  /*9dd0*/  HMMA.16816.F32 R8, R56.reuse, R52, R8 ;  /* 0x000000343808723c */ /* 0x042fea0000001808 */
[----:B------:R-:W-:Y:S01]  /*9de0*/  IMAD.U32 R0, R38, -0x80, RZ ;  /* 0xffffff8026007824 */ /* 0x000fe200078e00ff */
[-C--:B------:R-:W-:Y:S05]  /*9df0*/  HMMA.16816.F32 R12, R56, R54.reuse, R12 ;  /* 0x00000036380c723c */ /* 0x080fea000000180c */
[----:B------:R-:W-:Y:S01]  /*9e00*/  LEA R235, P1, R0, R146, 0x2 ;  /* 0x0000009200eb7211 */ /* 0x000fe200078210ff */
[C---:B------:R-:W-:Y:S05]  /*9e10*/  HMMA.16816.F32 R16, R40.reuse, R54, R16 ;  /* 0x000000362810723c */ /* 0x040fea0000001810 */
[----:B------:R-:W-:Y:S01]  /*9e20*/  @P0 VIADD R36, R236, 0xffffff80 ;  /* 0xffffff80ec240836 */ /* 0x000fe20000000000 */
[-C--:B------:R-:W-:Y:S05]  /*9e30*/  HMMA.16816.F32 R20, R40, R60.reuse, R20 ;  /* 0x0000003c2814723c */ /* 0x080fea0000001814 */
[----:B------:R-:W-:Y:S01]  /*9e40*/  LEA.HI.X.SX32 R234, R0, R147, 0x2, P1 ;  /* 0x0000009300ea7211 */ /* 0x000fe200008f16ff */
[C---:B------:R-:W-:Y:S05]  /*9e50*/  HMMA.16816.F32 R24, R56.reuse, R60, R24 ;  /* 0x0000003c3818723c */ /* 0x040fea0000001818 */
[----:B------:R-:W-:Y:S01]  /*9e60*/  IMAD.MOV.U32 R2, RZ, RZ, R235 ;  /* 0x000000ffff027224 */ /* 0x000fe200078e00eb */
[-C--:B------:R-:W-:Y:S05]  /*9e70*/  HMMA.16816.F32 R28, R56, R62.reuse, R28 ;  /* 0x0000003e381c723c */ /* 0x080fea000000181c */
[----:B------:R-:W-:Y:S01]  /*9e80*/  IMAD.SHL.U32 R0, R38, 0x8, RZ ;  /* 0x0000000826007824 */ /* 0x000fe200078e00ff */
[----:B------:R-:W-:Y:S05]  /*9e90*/  HMMA.16816.F32 R32, R40, R62, R32 ;  /* 0x0000003e2820723c */ /* 0x000fea0000001820 */
[----:B------:R-:W-:Y:S01]  /*9ea0*/  @P0 IMAD.WIDE R36, R36, R149, UR18 ;  /* 0x0000001224240e25 */ /* 0x000fe2000f8e0295 */
[-C--:B------:R-:W-:Y:S01]  /*9eb0*/  LEA R52, P1, R0, R2.reuse, 0x2 ;  /* 0x0000000200347211 */ /* 0x080fe200078210ff */
[----:B------:R-:W-:Y:S01]  /*9ec0*/  @UP3 UMOV UR18, UR13 ;  /* 0x0000000d00123c82 */ /* 0x000fe20008000000 */
[----:B------:R-:W-:Y:S02]  /*9ed0*/  @UP3 UMOV UR19, UR11 ;  /* 0x0000000b00133c82 */ /* 0x000fe40008000000 */
[----:B------:R-:W5:Y:S01]  /*9ee0*/  @P0 LDG.E R240, desc[UR8][R36.64] ;  /* 0x0000000824f00981 */ /* 0x000f62000c1e1900 */
[----:B------:R-:W-:Y:S02]  /*9ef0*/  IMAD.MOV.U32 R3, RZ, RZ, R234 ;  /* 0x000000ffff037224 */ /* 0x000fe400078e00ea */
[C---:B------:R-:W-:Y:S01]  /*9f00*/  IMAD.SHL.U32 R44, R38.reuse, 0x10, RZ ;  /* 0x00000010262c7824 */ /* 0x040fe200078e00ff */
[----:B------:R-:W5:Y:S01]  /*9f10*/  @P0 LDG.E R241, desc[UR8][R36.64+0x20] ;  /* 0x0000200824f10981 */ /* 0x000f62000c1e1900 */
[----:B------:R-:W-:Y:S01]  /*9f20*/  IMAD.SHL.U32 R43, R38, 0x20, RZ ;  /* 0x00000020262b7824 */ /* 0x000fe200078e00ff */
[-C--:B------:R-:W-:Y:S01]  /*9f30*/  LEA.HI.X.SX32 R53, R0, R3.reuse, 0x2, P1 ;  /* 0x0000000300357211 */ /* 0x080fe200008f16ff */
[C---:B------:R-:W-:Y:S01]  /*9f40*/  IMAD R42, R38.reuse, 0x28, RZ ;  /* 0x00000028262a7824 */ /* 0x040fe200078e02ff */
[----:B------:R-:W5:Y:S01]  /*9f50*/  @P0 LDG.E R238, desc[UR8][R36.64+0x100] ;  /* 0x0001000824ee0981 */ /* 0x000f62000c1e1900 */
[C---:B------:R-:W-:Y:S03]  /*9f60*/  IMAD R39, R38.reuse, 0x30, RZ ;  /* 0x0000003026277824 */ /* 0x040fe600078e02ff */
[----:B------:R1:W5:Y:S04]  /*9f70*/  @P0 LDG.E R239, desc[UR8][R36.64+0x120] ;  /* 0x0001200824ef0981 */ /* 0x000368000c1e1900 */
[----:B------:R2:W-:Y:S04]  /*9f80*/  REDG.E.ADD.F32.FTZ.RN.STRONG.GPU desc[UR8][R2.64], R4 ;  /* 0x00000004020079a6 */ /* 0x0005e8000c10f388 */
[----:B------:R3:W-:Y:S01]  /*9f90*/  REDG.E.ADD.F32.FTZ.RN.STRONG.GPU desc[UR8][R52.64], R5 ;  /* 0x00000005340079a6 */ /* 0x0007e2000c10f388 */
[----:B-1----:R-:W-:Y:S01]  /*9fa0*/  IMAD R37, R38, 0x18, RZ ;  /* 0x0000001826257824 */ /* 0x002fe200078e02ff */
[-C--:B------:R-:W-:Y:S04]  /*9fb0*/  LEA R36, P2, R43, R2.reuse, 0x2 ;  /* 0x000000022b247211 */ /* 0x080fe800078410ff */
[CC--:B------:R-:W-:Y:S02]  /*9fc0*/  LEA R40, P0, R37.reuse, R2.reuse, 0x2 ;  /* 0x0000000225287211 */ /* 0x0c0fe400078010ff */
[CC--:B--2---:R-:W-:Y:S02]  /*9fd0*/  LEA R4, P1, R44.reuse, R2.reuse, 0x2 ;  /* 0x000000022c047211 */ /* 0x0c4fe400078210ff */
[-C--:B------:R-:W-:Y:S02]  /*9fe0*/  LEA.HI.X.SX32 R41, R37, R3.reuse, 0x2, P0 ;  /* 0x0000000325297211 */ /* 0x080fe400000f16ff */
[-C--:B---3--:R-:W-:Y:S02]  /*9ff0*/  LEA.HI.X.SX32 R5, R44, R3.reuse, 0x2, P1 ;  /* 0x000000032c057211 */ /* 0x088fe400008f16ff */
[-C--:B------:R-:W-:Y:S03]  /*a000*/  LEA.HI.X.SX32 R37, R43, R3.reuse, 0x2, P2 ;  /* 0x000000032b257211 */ /* 0x080fe600010f16ff */
        /* <DEDUP_REMOVED lines=265> */
[----:B------:R-:W-:Y:S01]  /*b0a0*/  STS [R252], R30 ;  /* 0x0000001efc007388 */ /* 0x000fe20000000800 */
[----:B------:R-:W-:Y:S01]  /*b0b0*/  FMUL.FTZ R126, R126, UR6 ;  /* 0x000000067e7e7c20 */ /* 0x000fe20008410000 */
[----:B------:R-:W-:Y:S01]  /*b0c0*/  FMUL.FTZ R127, R127, UR6 ;  /* 0x000000067f7f7c20 */ /* 0x000fe20008410000 */
[----:B------:R-:W-:Y:S01]  /*b0d0*/  F2FP.F16.F32.PACK_AB R18, R18, R128 ;  /* 0x000000801212723e */ /* 0x000fe200000000ff */
[----:B------:R-:W-:Y:S01]  /*b0e0*/  STS [R252+0x400], R29 ;  /* 0x0004001dfc007388 */ /* 0x000fe20000000800 */
[----:B------:R-:W-:Y:S01]  /*b0f0*/  FMUL.FTZ R68, R68, UR7 ;  /* 0x0000000744447c20 */ /* 0x000fe20008410000 */
[----:B------:R-:W-:Y:S01]  /*b100*/  FMUL.FTZ R16, R69, UR7 ;  /* 0x0000000745107c20 */ /* 0x000fe20008410000 */
[----:B------:R-:W-:Y:S01]  /*b110*/  F2FP.F16.F32.PACK_AB R17, R17, R130 ;  /* 0x000000821111723e */ /* 0x000fe200000000ff */
[----:B------:R-:W-:Y:S01]  /*b120*/  UISETP.NE.AND UP0, UPT, UR31, -0x1, UPT ;  /* 0xffffffff1f00788c */ /* 0x000fe2000bf05270 */
        /* <DEDUP_REMOVED lines=34> */
[----:B------:R-:W-:Y:S01]  /*b350*/  PLOP3.LUT P0, PT, PT, PT, UP0, 0x80, 0x0 ;  /* 0x000000000000781c */ /* 0x000fe20003f0f008 */
[----:B------:R-:W-:Y:S01]  /*b360*/  FMUL.FTZ R6, R89, UR7 ;  /* 0x0000000759067c20 */ /* 0x000fe20008410000 */
[----:B------:R-:W-:Y:S01]  /*b370*/  F2FP.F16.F32.PACK_AB R9, R9, R78 ;  /* 0x0000004e0909723e */ /* 0x000fe200000000ff */
[----:B------:R-:W-:Y:S01]  /*b380*/  @UP0 UIADD3 UR12, UR25, UR31, URZ ;  /* 0x0000001f190c0290 */ /* 0x000fe2000fffe03f */
[----:B------:R-:W-:Y:S01]  /*b390*/  FMUL.FTZ R90, R90, UR7 ;  /* 0x000000075a5a7c20 */ /* 0x000fe20008410000 */
[----:B------:R-:W-:Y:S01]  /*b3a0*/  FMUL.FTZ R5, R91, UR7 ;  /* 0x000000075b057c20 */ /* 0x000fe20008410000 */
[----:B------:R-:W-:Y:S01]  /*b3b0*/  FMUL.FTZ R92, R92, UR7 ;  /* 0x000000075c5c7c20 */ /* 0x000fe20008410000 */
[----:B------:R-:W-:Y:S01]  /*b3c0*/  FMUL.FTZ R2, R93, UR7 ;  /* 0x000000075d027c20 */ /* 0x000fe20008410000 */
[----:B------:R-:W-:Y:S01]  /*b3d0*/  FMUL.FTZ R94, R94, UR7 ;  /* 0x000000075e5e7c20 */ /* 0x000fe20008410000 */
[----:B------:R-:W-:Y:S01]  /*b3e0*/  FMUL.FTZ R0, R95, UR7 ;  /* 0x000000075f007c20 */ /* 0x000fe20008410000 */
[----:B------:R-:W-:Y:S01]  /*b3f0*/  F2FP.F16.F32.PACK_AB R8, R8, R84 ;  /* 0x000000540808723e */ /* 0x000fe200000000ff */
[----:B------:R-:W-:Y:S01]  /*b400*/  @UP0 ULDC.64 UR6, c[0x0][0x450] ;  /* 0x0001140000060ab9 */ /* 0x000fe20000000a00 */
[----:B------:R-:W-:Y:S01]  /*b410*/  F2FP.F16.F32.PACK_AB R7, R7, R86 ;  /* 0x000000560707723e */ /* 0x000fe200000000ff */
[----:B------:R-:W-:Y:S01]  /*b420*/  @UP0 UIMAD.WIDE.U32 UR10, UR12, UR6, URZ ;  /* 0x000000060c0a02a5 */ /* 0x000fe2000f8e003f */
[----:B------:R-:W-:Y:S01]  /*b430*/  F2FP.F16.F32.PACK_AB R4, R4, R96 ;  /* 0x000000600404723e */ /* 0x000fe200000000ff */
[----:B------:R-:W-:Y:S01]  /*b440*/  @UP0 UIMAD UR12, UR12, UR7, URZ ;  /* 0x000000070c0c02a4 */ /* 0x000fe2000f8e023f */
[----:B------:R-:W-:Y:S01]  /*b450*/  F2FP.F16.F32.PACK_AB R3, R3, R98 ;  /* 0x000000620303723e */ /* 0x000fe200000000ff */
[----:B------:R-:W-:Y:S01]  /*b460*/  USHF.L.U32 UR19, UR20, 0x7, URZ ;  /* 0x0000000714137899 */ /* 0x000fe2000800063f */
[----:B------:R-:W-:Y:S01]  /*b470*/  F2FP.F16.F32.PACK_AB R6, R6, R88 ;  /* 0x000000580606723e */ /* 0x000fe200000000ff */
[----:B------:R-:W-:Y:S01]  /*b480*/  @UP0 UIADD3 UR23, UR11, UR12, URZ ;  /* 0x0000000c0b170290 */ /* 0x000fe2000fffe03f */
[----:B------:R-:W-:Y:S01]  /*b490*/  F2FP.F16.F32.PACK_AB R5, R5, R90 ;  /* 0x0000005a0505723e */ /* 0x000fe200000000ff */
[----:B------:R-:W-:Y:S01]  /*b4a0*/  @UP0 UMOV UR22, UR10 ;  /* 0x0000000a00160c82 */ /* 0x000fe20008000000 */
[----:B------:R-:W-:-:S02]  /*b4b0*/  F2FP.F16.F32.PACK_AB R2, R2, R92 ;  /* 0x0000005c0202723e */ /* 0x000fc400000000ff */
[----:B------:R-:W-:Y:S01]  /*b4c0*/  F2FP.F16.F32.PACK_AB R0, R0, R94 ;  /* 0x0000005e0000723e */ /* 0x000fe200000000ff */
[----:B--2---:R-:W-:Y:S04]  /*b4d0*/  STS [R135], R26 ;  /* 0x0000001a87007388 */ /* 0x004fe80000000800 */
[----:B---3--:R-:W-:Y:S04]  /*b4e0*/  STS [R134], R25 ;  /* 0x0000001986007388 */ /* 0x008fe80000000800 */
[----:B------:R-:W-:Y:S04]  /*b4f0*/  STS [R252+0x2000], R28 ;  /* 0x0020001cfc007388 */ /* 0x000fe80000000800 */
[----:B------:R-:W-:Y:S04]  /*b500*/  STS [R252+0x2400], R27 ;  /* 0x0024001bfc007388 */ /* 0x000fe80000000800 */
[----:B----4-:R-:W-:Y:S04]  /*b510*/  STS [R133], R24 ;  /* 0x0000001885007388 */ /* 0x010fe80000000800 */
        /* <DEDUP_REMOVED lines=9> */
[----:B------:R1:W-:Y:S04]  /*b5b0*/  STS [R252+0x4000], R16 ;  /* 0x00400010fc007388 */ /* 0x0003e80000000800 */
[----:B------:R-:W-:Y:S04]  /*b5c0*/  STS [R252+0x4400], R15 ;  /* 0x0044000ffc007388 */ /* 0x000fe80000000800 */
[----:B------:R-:W-:Y:S04]  /*b5d0*/  STS [R135+0x4000], R12 ;  /* 0x0040000c87007388 */ /* 0x000fe80000000800 */
[----:B------:R-:W-:Y:S04]  /*b5e0*/  STS [R134+0x4000], R11 ;  /* 0x0040000b86007388 */ /* 0x000fe80000000800 */
[----:B------:R-:W-:Y:S04]  /*b5f0*/  STS [R252+0x6000], R14 ;  /* 0x0060000efc007388 */ /* 0x000fe80000000800 */
[----:B------:R-:W-:Y:S04]  /*b600*/  STS [R252+0x6400], R13 ;  /* 0x0064000dfc007388 */ /* 0x000fe80000000800 */
[----:B------:R-:W-:Y:S01]  /*b610*/  STS [R133+0x4000], R10 ;  /* 0x0040000a85007388 */ /* 0x000fe20000000800 */
[----:B-1----:R-:W1:Y:S03]  /*b620*/  S2R R16, SR_TID.X ;  /* 0x0000000000107919 */ /* 0x002e660000002100 */
        /* <DEDUP_REMOVED lines=9> */
[----:B-1----:R-:W-:Y:S01]  /*b6c0*/  SHF.R.S32.HI R0, RZ, 0x1f, R16 ;  /* 0x0000001fff007819 */ /* 0x002fe20000011410 */
        /* <DEDUP_REMOVED lines=14> */
.L_x_1027:
        /* <DEDUP_REMOVED lines=23> */
.L_x_1028:
        /* <DEDUP_REMOVED lines=14> */
[----:B------:R-:W-:Y:S01]  /*ba00*/  ULDC.64 UR16, c[0x0][0x468] ;  /* 0x00011a0000107ab9 */ /* 0x000fe20000000a00 */
[----:B------:R-:W-:Y:S01]  /*ba10*/  ISETP.GE.AND P4, PT, R0, UR14, PT ;  /* 0x0000000e00007c0c */ /* 0x000fe2000bf86270 */
[----:B------:R-:W-:Y:S01]  /*ba20*/  BSSY B0, `(.L_x_1029) ;  /* 0x000001d000007945 */ /* 0x000fe20003800000 */
[----:B------:R-:W-:Y:S01]  /*ba30*/  MOV R4, UR13 ;  /* 0x0000000d00047c02 */ /* 0x000fe20008000f00 */
[----:B------:R-:W-:Y:S01]  /*ba40*/  UIMAD UR13, UR15, UR16, URZ ;  /* 0x000000100f0d72a4 */ /* 0x000fe2000f8e023f */
[----:B------:R-:W-:-:S02]  /*ba50*/  IADD3 R2, P0, R2, UR22, RZ ;  /* 0x0000001602027c10 */ /* 0x000fc4000ff1e0ff */
[----:B------:R-:W-:Y:S01]  /*ba60*/  ISETP.GE.AND P2, PT, R5, UR14, PT ;  /* 0x0000000e05007c0c */ /* 0x000fe2000bf46270 */
[----:B------:R-:W-:Y:S01]  /*ba70*/  UIMAD UR17, UR59, UR17, UR13 ;  /* 0x000000113b1172a4 */ /* 0x000fe2000f8e020d */
[----:B------:R-:W-:Y:S01]  /*ba80*/  IADD3.X R3, R3, UR23, R4, P0, !PT ;  /* 0x0000001703037c10 */ /* 0x000fe200087fe404 */
[----:B------:R1:W2:Y:S01]  /*ba90*/  LDS.128 R16, [R148+0xd000] ;  /* 0x00d0000094107984 */ /* 0x0002a20000000c00 */
[----:B------:R-:W-:Y:S01]  /*baa0*/  IMAD.U32 R4, RZ, RZ, UR16 ;  /* 0x00000010ff047e24 */ /* 0x000fe2000f8e00ff */
[----:B------:R-:W-:Y:S01]  /*bab0*/  SHF.R.S32.HI R11, RZ, 0x1f, R0 ;  /* 0x0000001fff0b7819 */ /* 0x000fe20000011400 */
[----:B------:R-:W-:Y:S01]  /*bac0*/  VIADD R5, R0, 0x60 ;  /* 0x0000006000057836 */ /* 0x000fe20000000000 */
[----:B------:R1:W3:Y:S01]  /*bad0*/  LDS.128 R20, [R148+0x11000] ;  /* 0x0110000094147984 */ /* 0x0002e20000000c00 */
[----:B------:R-:W-:-:S03]  /*bae0*/  IMAD.WIDE.U32 R2, R4, UR59, R2 ;  /* 0x0000003b04027c25 */ /* 0x000fc6000f8e0002 */
[----:B------:R1:W4:Y:S01]  /*baf0*/  LDS.128 R24, [R148+0x12000] ;  /* 0x0120000094187984 */ /* 0x0003220000000c00 */
[----:B------:R-:W-:Y:S02]  /*bb00*/  ISETP.GE.AND P1, PT, R5, UR14, PT ;  /* 0x0000000e05007c0c */ /* 0x000fe4000bf26270 */
[----:B------:R-:W-:Y:S01]  /*bb10*/  IADD3 R10, R3, UR17, RZ ;  /* 0x00000011030a7c10 */ /* 0x000fe2000fffe0ff */
[----:B------:R1:W1:Y:S01]  /*bb20*/  LDS.128 R28, [R148+0x13000] ;  /* 0x01300000941c7984 */ /* 0x0002620000000c00 */
[----:B------:R-:W-:Y:S09]  /*bb30*/  @P4 BRA `(.L_x_1030) ;  /* 0x00000000002c4947 */ /* 0x000ff20003800000 */
        /* <DEDUP_REMOVED lines=11> */
.L_x_1030:
[----:B------:R-:W-:Y:S05]  /*bbf0*/  BSYNC B0 ;  /* 0x0000000000007941 */ /* 0x000fea0003800000 */
.L_x_1029:
        /* <DEDUP_REMOVED lines=14> */
.L_x_1032:
[----:B------:R-:W-:Y:S05]  /*bce0*/  BSYNC B0 ;  /* 0x0000000000007941 */ /* 0x000fea0003800000 */
.L_x_1031:
        /* <DEDUP_REMOVED lines=15> */
.L_x_1034:
[----:B------:R-:W-:Y:S05]  /*bde0*/  BSYNC B0 ;  /* 0x0000000000007941 */ /* 0x000fea0003800000 */
.L_x_1033:
        /* <DEDUP_REMOVED lines=14> */
.L_x_1036:
[----:B------:R-:W-:Y:S05]  /*bed0*/  BSYNC B0 ;  /* 0x0000000000007941 */ /* 0x000fea0003800000 */
.L_x_1035:
        /* <DEDUP_REMOVED lines=27> */
.L_x_1038:
[----:B------:R-:W-:Y:S05]  /*c090*/  BSYNC B0 ;  /* 0x0000000000007941 */ /* 0x000fea0003800000 */
.L_x_1037:
        /* <DEDUP_REMOVED lines=14> */
.L_x_1040:
[----:B------:R-:W-:Y:S05]  /*c180*/  BSYNC B0 ;  /* 0x0000000000007941 */ /* 0x000fea0003800000 */
.L_x_1039:
        /* <DEDUP_REMOVED lines=14> */
.L_x_1042:
[----:B------:R-:W-:Y:S05]  /*c270*/  BSYNC B0 ;  /* 0x0000000000007941 */ /* 0x000fea0003800000 */
.L_x_1041:
[----:B------:R-:W-:Y:S05]  /*c280*/  @P1 BRA `(.L_x_1023) ;  /* 0x00000000002c1947 */ /* 0x000fea0003800000 */
[----:B------:R-:W-:Y:S01]  /*c290*/  IADD3 R0, P0, R0, 0x60, RZ ;  /* 0x0000006000007810 */ /* 0x000fe20007f1e0ff */
[----:B------:R-:W-:-:S03]  /*c2a0*/  ULDC.64 UR6, c[0x0][0x3f8] ;  /* 0x0000fe0000067ab9 */ /* 0x000fc60000000a00 */
[----:B------:R-:W-:-:S05]  /*c2b0*/  IADD3.X R3, RZ, R11, RZ, P0, !PT ;  /* 0x0000000bff037210 */ /* 0x000fca00007fe4ff */
[----:B-1----:R-:W-:Y:S01]  /*c2c0*/  IMAD R6, R3, UR10, RZ ;  /* 0x0000000a03067c24 */ /* 0x002fe2000f8e02ff */
[----:B------:R-:W-:-:S03]  /*c2d0*/  MOV R3, R8 ;  /* 0x0000000800037202 */ /* 0x000fc60000000f00 */
[----:B------:R-:W-:-:S04]  /*c2e0*/  IMAD.WIDE.U32 R4, R0, UR10, R2 ;  /* 0x0000000a00047c25 */ /* 0x000fc8000f8e0002 */
[----:B------:R-:W-:Y:S01]  /*c2f0*/  IMAD R0, R0, UR11, R6 ;  /* 0x0000000b00007c24 */ /* 0x000fe2000f8e0206 */
[----:B------:R-:W-:-:S04]  /*c300*/  LEA R2, P0, R4, UR6, 0x1 ;  /* 0x0000000604027c11 */ /* 0x000fc8000f8008ff */
[----:B------:R-:W-:-:S04]  /*c310*/  IADD3 R0, R0, R5, RZ ;  /* 0x0000000500007210 */ /* 0x000fc80007ffe0ff */
[----:B------:R-:W-:-:S05]  /*c320*/  LEA.HI.X R3, R4, UR7, R0, 0x1, P0 ;  /* 0x0000000704037c11 */ /* 0x000fca00080f0c00 */
[----:B------:R1:W-:Y:S02]  /*c330*/  STG.E.128 desc[UR8][R2.64], R28 ;  /* 0x0000001c02007986 */ /* 0x0003e4000c101d08 */
.L_x_1023:
[----:B------:R-:W-:Y:S05]  /*c340*/  BSYNC B1 ;  /* 0x0000000000017941 */ /* 0x000fea0003800000 */
.L_x_1001:
        /* <DEDUP_REMOVED lines=8> */
.L_x_1043:
[----:B------:R-:W-:Y:S05]  /*c3d0*/  EXIT ;  /* 0x000000000000794d */ /* 0x000fea0003800000 */
.L_x_1045:
        /* <DEDUP_REMOVED lines=10> */
.L_x_1279:


//--------------------- .text._ZN5flash44flash_bwd_dq_dk_dv_loop_seqk_parallel_kernelI23Flash_bwd_kernel_traitsILi64ELi128ELi128ELi8ELi4ELi4ELi4ELb0ELb0EN7cutlass6half_tE19Flash_kernel_traitsILi64ELi128ELi128ELi8ES3_EELb0ELb1ELb0ELb0ELb0ELb1ELb1EEEvNS_16Flash_bwd_paramsE --------------------------
	.section	.text._ZN5flash44flash_bwd_dq_dk_dv_loop_seqk_parallel_kernelI23Flash_bwd_kernel_traitsILi64ELi128ELi128ELi8ELi4ELi4ELi4ELb0ELb0EN7cutlass6half_tE19Flash_kernel_traitsILi64ELi128ELi128ELi8ES3_EELb0ELb1ELb0ELb0ELb0ELb1ELb1EEEvNS_16Flash_bwd_paramsE,"ax",@progbits
	.align	128
        .global         _ZN5flash44flash_bwd_dq_dk_dv_loop_seqk_parallel_kernelI23Flash_bwd_kernel_traitsILi64ELi128ELi128ELi8ELi4ELi4ELi4ELb0ELb0EN7cutlass6half_tE19Flash_kernel_traitsILi64ELi128ELi128ELi8ES3_EELb0ELb1ELb0ELb0ELb0ELb1ELb1EEEvNS_16Flash_bwd_paramsE
        .type           _ZN5flash44flash_bwd_dq_dk_dv_loop_seqk_parallel_kernelI23Flash_bwd_kernel_traitsILi64ELi128ELi128ELi8ELi4ELi4ELi4ELb0ELb0EN7cutlass6half_tE19Flash_kernel_traitsILi64ELi128ELi128ELi8ES3_EELb0ELb1ELb0ELb0ELb0ELb1ELb1EEEvNS_16Flash_bwd_paramsE,@function
        .size           _ZN5flash44flash_bwd_dq_dk_dv_loop_seqk_parallel_kernelI23Flash_bwd_kernel_traitsILi64ELi128ELi128ELi8ELi4ELi4ELi4ELb0ELb0EN7cutlass6half_tE19Flash_kernel_traitsILi64ELi128ELi128ELi8ES3_EELb0ELb1ELb0ELb0ELb0ELb1ELb1EEEvNS_16Flash_bwd_paramsE,(.L_x_1280 - _ZN5flash44flash_bwd_dq_dk_dv_loop_seqk_parallel_kernelI23Flash_bwd_kernel_traitsILi64ELi128ELi128ELi8ELi4ELi4ELi4ELb0ELb0EN7cutlass6half_tE19Flash_kernel_traitsILi64ELi128ELi128ELi8ES3_EELb0ELb1ELb0ELb0ELb0ELb1ELb1EEEvNS_16Flash_bwd_paramsE)
        .other          _ZN5flash44flash_bwd_dq_dk_dv_loop_seqk_parallel_kernelI23Flash_bwd_kernel_traitsILi64ELi128ELi128ELi8ELi4ELi4ELi4ELb0ELb0EN7cutlass6half_tE19Flash_kernel_traitsILi64ELi128ELi128ELi8ES3_EELb0ELb1ELb0ELb0ELb0ELb1ELb1EEEvNS_16Flash_bwd_paramsE,@"STO_CUDA_ENTRY STV_DEFAULT"
_ZN5flash44flash_bwd_dq_dk_dv_loop_seqk_parallel_kernelI23Flash_bwd_kernel_traitsILi64ELi128ELi128ELi8ELi4ELi4ELi4ELb0ELb0EN7cutlass6half_tE19Flash_kernel_traitsILi64ELi128ELi128ELi8ES3_EELb0ELb1ELb0ELb0ELb0ELb1ELb1EEEvNS_16Flash_bwd_paramsE:
.text._ZN5flash44flash_bwd_dq_dk_dv_loop_seqk_parallel_kernelI23Flash_bwd_kernel_traitsILi64ELi128ELi128ELi8ELi4ELi4ELi4ELb0ELb0EN7cutlass6half_tE19Flash_kernel_traitsILi64ELi128ELi128ELi8ES3_EELb0ELb1ELb0ELb0ELb0ELb1ELb1EEEvNS_16Flash_bwd_paramsE:
        /* <DEDUP_REMOVED lines=16> */
[----:B------:R-:W-:-:S06]  /*0100*/  ULDC.64 UR8, c[0x0][0x208] ;  /* 0x0000820000087ab9 */ /* 0x000fcc0000000a00 */
        /* <DEDUP_REMOVED lines=29> */
[----:B------:R-:W-:-:S02]  /*02e0*/  LEA.HI R5, R5, R6, RZ, 0x1 ;  /* 0x0000000605057211 */ /* 0x000fc400078f08ff */
[----:B------:R-:W-:Y:S02]  /*02f0*/  LEA.HI R4, R4, R9, RZ, 0x3 ;  /* 0x0000000904047211 */ /* 0x000fe400078f18ff */
[----:B------:R-:W-:Y:S02]  /*0300*/  LOP3.LUT R3, R3, 0x1c0, RZ, 0xc0, !PT ;  /* 0x000001c003037812 */ /* 0x000fe400078ec0ff */
[----:B------:R-:W-:Y:S02]  /*0310*/  LOP3.LUT R5, R5, 0xfffffffe, RZ, 0xc0, !PT ;  /* 0xfffffffe05057812 */ /* 0x000fe400078ec0ff */
[----:B------:R-:W-:Y:S02]  /*0320*/  SHF.R.S32.HI R8, RZ, 0x1f, R2 ;  /* 0x0000001fff087819 */ /* 0x000fe40000011402 */
[----:B------:R-:W-:Y:S01]  /*0330*/  LOP3.LUT R4, R4, 0xfffffff8, RZ, 0xc0, !PT ;  /* 0xfffffff804047812 */ /* 0x000fe200078ec0ff */
[----:B------:R-:W-:Y:S01]  /*0340*/  IMAD.IADD R10, R6, 0x1, -R5 ;  /* 0x00000001060a7824 */ /* 0x000fe200078e0a05 */
[----:B------:R-:W-:-:S02]  /*0350*/  LOP3.LUT R7, R3, 0x38, R7, 0xf8, !PT ;  /* 0x0000003803077812 */ /* 0x000fc400078ef807 */
[----:B------:R-:W-:Y:S01]  /*0360*/  SHF.R.U32.HI R3, RZ, 0x3, R3 ;  /* 0x00000003ff037819 */ /* 0x000fe20000011603 */
[----:B------:R-:W-:Y:S01]  /*0370*/  IMAD.IADD R6, R9, 0x1, -R4 ;  /* 0x0000000109067824 */ /* 0x000fe200078e0a04 */
[----:B------:R-:W-:Y:S02]  /*0380*/  LEA.HI R13, R8, R2, RZ, 0x3 ;  /* 0x00000002080d7211 */ /* 0x000fe400078f18ff */
        /* <DEDUP_REMOVED lines=44> */
[----:B------:R-:W-:-:S03]  /*0650*/  LOP3.LUT R2, R15, 0x6, RZ, 0xc0, !PT ;  /* 0x000000060f027812 */ /* 0x000fc600078ec0ff */
[C---:B------:R-:W-:Y:S02]  /*0660*/  IMAD R3, R4.reuse, 0x2000, R0 ;  /* 0x0000200004037824 */ /* 0x040fe400078e0200 */
[----:B------:R-:W-:Y:S02]  /*0670*/  IMAD R6, R4, 0x40, R2 ;  /* 0x0000004004067824 */ /* 0x000fe400078e0202 */
[----:B------:R-:W-:Y:S02]  /*0680*/  IMAD.SHL.U32 R2, R18, 0x40, RZ ;  /* 0x0000004012027824 */ /* 0x000fe400078e00ff */
[----:B------:R-:W-:Y:S01]  /*0690*/  IMAD.SHL.U32 R4, R13, 0x40, RZ ;  /* 0x000000400d047824 */ /* 0x000fe200078e00ff */
[----:B------:R1:W-:Y:S01]  /*06a0*/  STL [R1+0x6c], R6 ;  /* 0x00006c0601007387 */ /* 0x0003e20000100800 */
[----:B------:R-:W-:Y:S01]  /*06b0*/  IMAD R8, R12, 0x400, R3 ;  /* 0x000004000c087824 */ /* 0x000fe200078e0203 */
[----:B------:R-:W-:Y:S01]  /*06c0*/  LOP3.LUT R2, R2, 0x1c0, RZ, 0xc0, !PT ;  /* 0x000001c002027812 */ /* 0x000fe200078ec0ff */
[----:B------:R-:W-:Y:S01]  /*06d0*/  IMAD R3, R12, 0x400, R0 ;  /* 0x000004000c037824 */ /* 0x000fe200078e0200 */
[----:B------:R-:W-:Y:S01]  /*06e0*/  LOP3.LUT R0, R4, 0xfffffe00, RZ, 0xc0, !PT ;  /* 0xfffffe0004007812 */ /* 0x000fe200078ec0ff */
[----:B------:R-:W-:Y:S01]  /*06f0*/  IMAD.IADD R8, R9, 0x1, R8 ;  /* 0x0000000109087824 */ /* 0x000fe200078e0208 */
[----:B------:R-:W-:Y:S01]  /*0700*/  LOP3.LUT R7, R2, 0x8, R7, 0xf8, !PT ;  /* 0x0000000802077812 */ /* 0x000fe200078ef807 */
[----:B------:R-:W-:-:S02]  /*0710*/  IMAD.IADD R11, R3, 0x1, R11 ;  /* 0x00000001030b7824 */ /* 0x000fc400078e020b */
[----:B------:R-:W-:Y:S01]  /*0720*/  IMAD R4, R12, 0x400, R0 ;  /* 0x000004000c047824 */ /* 0x000fe200078e0200 */
[----:B------:R-:W-:Y:S02]  /*0730*/  LEA R8, R8, UR4, 0x1 ;  /* 0x0000000408087c11 */ /* 0x000fe4000f8e08ff */
[----:B-1----:R-:W-:-:S04]  /*0740*/  SHF.R.U32.HI R6, RZ, 0x3, R2 ;  /* 0x00000003ff067819 */ /* 0x002fc80000011602 */
[----:B------:R-:W-:Y:S02]  /*0750*/  LOP3.LUT R3, R7, R6, RZ, 0x3c, !PT ;  /* 0x0000000607037212 */ /* 0x000fe400078e3cff */
[----:B------:R-:W-:Y:S01]  /*0760*/  LOP3.LUT R2, R6, R14, R2, 0x1e, !PT ;  /* 0x0000000e06027212 */ /* 0x000fe200078e1e02 */
[----:B------:R-:W-:Y:S02]  /*0770*/  IMAD.MOV.U32 R6, RZ, RZ, 0x440 ;  /* 0x00000440ff067424 */ /* 0x000fe400078e00ff */
        /* <DEDUP_REMOVED lines=8> */
[----:B------:R-:W-:-:S02]  /*0800*/  IMAD.MOV.U32 R2, RZ, RZ, -0x10 ;  /* 0xfffffff0ff027424 */ /* 0x000fc400078e00ff */
        /* <DEDUP_REMOVED lines=22> */
[----:B------:R-:W-:Y:S01]  /*0970*/  STL [R1+0x14], R12 ;  /* 0x0000140c01007387 */ /* 0x000fe20000100800 */
[----:B------:R-:W-:-:S02]  /*0980*/  @P1 VIADD R15, R11, 0x3e0 ;  /* 0x000003e00b0f1836 */ /* 0x000fc40000000000 */
[C---:B------:R-:W-:Y:S01]  /*0990*/  VIADD R14, R11.reuse, 0x2420 ;  /* 0x000024200b0e7836 */ /* 0x040fe20000000000 */
[----:B------:R2:W-:Y:S01]  /*09a0*/  STL [R1+0x24], R5 ;  /* 0x0000240501007387 */ /* 0x0005e20000100800 */
[C---:B------:R-:W-:Y:S02]  /*09b0*/  @P1 VIADD R7, R11.reuse, 0x1fe0 ;  /* 0x00001fe00b071836 */ /* 0x040fe40000000000 */
[C---:B------:R-:W-:Y:S01]  /*09c0*/  @P1 VIADD R14, R11.reuse, 0x23e0 ;  /* 0x000023e00b0e1836 */ /* 0x040fe20000000000 */
[----:B------:R3:W-:Y:S01]  /*09d0*/  STL [R1+0x8], R10 ;  /* 0x0000080a01007387 */ /* 0x0007e20000100800 */
[C---:B------:R-:W-:Y:S02]  /*09e0*/  VIADD R13, R11.reuse, 0x2040 ;  /* 0x000020400b0d7836 */ /* 0x040fe40000000000 */
[----:B------:R-:W-:Y:S02]  /*09f0*/  IMAD.IADD R2, R2, 0x1, R10 ;  /* 0x0000000102027824 */ /* 0x000fe400078e020a */
[----:B------:R-:W-:-:S02]  /*0a00*/  @P2 VIADD R13, R11, 0x1fc0 ;  /* 0x00001fc00b0d2836 */ /* 0x000fc40000000000 */
[----:B------:R-:W-:Y:S02]  /*0a10*/  IMAD.IADD R4, R4, 0x1, R7 ;  /* 0x0000000104047824 */ /* 0x000fe400078e0207 */
[----:B------:R-:W-:Y:S02]  /*0a20*/  IMAD.IADD R189, R189, 0x1, R188 ;  /* 0x00000001bdbd7824 */ /* 0x000fe400078e02bc */
[----:B------:R-:W-:Y:S02]  /*0a30*/  IMAD.IADD R188, R188, 0x1, R186 ;  /* 0x00000001bcbc7824 */ /* 0x000fe400078e02ba */
[----:B-1----:R-:W-:-:S05]  /*0a40*/  IMAD.IADD R8, R0, 0x1, R11 ;  /* 0x0000000100087824 */ /* 0x002fca00078e020b */
[----:B------:R1:W-:Y:S01]  /*0a50*/  STL [R1+0xa8], R8 ;  /* 0x0000a80801007387 */ /* 0x0003e20000100800 */
[----:B--2---:R-:W-:-:S03]  /*0a60*/  IMAD.IADD R5, R11, 0x1, R6 ;  /* 0x000000010b057824 */ /* 0x004fc600078e0206 */
[----:B------:R-:W-:Y:S01]  /*0a70*/  STL [R1+0x8c], R9 ;  /* 0x00008c0901007387 */ /* 0x000fe20000100800 */
[----:B---3--:R-:W-:-:S03]  /*0a80*/  IMAD.IADD R10, R0, 0x1, R10 ;  /* 0x00000001000a7824 */ /* 0x008fc600078e020a */
        /* <DEDUP_REMOVED lines=21> */
.L_x_1090:
        /* <DEDUP_REMOVED lines=67> */
.L_x_1046:
        /* <DEDUP_REMOVED lines=26> */
[----:B------:R-:W-:Y:S01]  /*11b0*/  ULDC.64 UR30, c[0x0][0x240] ;  /* 0x00009000001e7ab9 */ /* 0x000fe20000000a00 */
[----:B------:R-:W-:Y:S01]  /*11c0*/  UISETP.NE.AND UP3, UPT, UR22, URZ, UPT ;  /* 0x0000003f1600728c */ /* 0x000fe2000bf65270 */
[----:B------:R-:W1:Y:S01]  /*11d0*/  I2F.RP R4, R6 ;  /* 0x0000000600047306 */ /* 0x000e620000209400 */
[----:B------:R-:W-:Y:S01]  /*11e0*/  UIMAD.WIDE.U32 UR26, UR6, UR30, URZ ;  /* 0x0000001e061a72a5 */ /* 0x000fe2000f8e003f */
[----:B------:R-:W-:Y:S01]  /*11f0*/  ISETP.NE.AND P3, PT, R7, RZ, PT ;  /* 0x000000ff0700720c */ /* 0x000fe20003f65270 */
[----:B------:R-:W-:-:S02]  /*1200*/  USEL UR42, UR10, URZ, UP2 ;  /* 0x0000003f0a2a7287 */ /* 0x000fc40009000000 */
[----:B--2---:R-:W-:Y:S02]  /*1210*/  UIMAD.WIDE.U32 UR34, UR7, UR14, URZ ;  /* 0x0000000e072272a5 */ /* 0x004fe4000f8e003f */
[----:B------:R-:W-:Y:S02]  /*1220*/  UIMAD UR50, UR59, UR47, URZ ;  /* 0x0000002f3b3272a4 */ /* 0x000fe4000f8e023f */
[----:B------:R-:W-:Y:S02]  /*1230*/  UIMAD UR45, UR7, UR15, UR35 ;  /* 0x0000000f072d72a4 */ /* 0x000fe4000f8e0223 */
[----:B------:R-:W-:Y:S01]  /*1240*/  @!UP1 UIMAD UR7, UR60, UR12, URZ ;  /* 0x0000000c3c0792a4 */ /* 0x000fe2000f8e023f */
[----:B------:R-:W-:Y:S01]  /*1250*/  @UP1 ULDC.64 UR14, c[0x0][0x420] ;  /* 0x00010800000e1ab9 */ /* 0x000fe20000000a00 */
[----:B------:R-:W-:Y:S01]  /*1260*/  USEL UR57, UR18, UR26, !UP1 ;  /* 0x0000001a12397287 */ /* 0x000fe2000c800000 */
        /* <DEDUP_REMOVED lines=35> */
[----:B------:R-:W-:Y:S01]  /*14a0*/  @UP3 ULDC UR16, c[0x0][0x2e4] ;  /* 0x0000b90000103ab9 */ /* 0x000fe20000000800 */
[----:B------:R-:W-:Y:S02]  /*14b0*/  @UP1 UIADD3 UR47, UR27, UR33, URZ ;  /* 0x000000211b2f1290 */ /* 0x000fe4000fffe03f */
[----:B------:R-:W-:Y:S01]  /*14c0*/  USEL UR58, UR18, UR14, !UP1 ;  /* 0x0000000e123a7287 */ /* 0x000fe2000c800000 */
[C---:B------:R-:W-:Y:S01]  /*14d0*/  IMAD R2, R6.reuse, R4, R2 ;  /* 0x0000000406027224 */ /* 0x040fe200078e0202 */
[----:B------:R-:W-:Y:S02]  /*14e0*/  @!UP3 UIMAD UR14, UR48, UR49, UR59 ;  /* 0x00000031300eb2a4 */ /* 0x000fe4000f8e023b */
[----:B------:R-:W-:Y:S02]  /*14f0*/  @UP3 UIMAD UR33, UR59, UR16, UR15 ;  /* 0x000000103b2132a4 */ /* 0x000fe4000f8e020f */
[----:B------:R-:W-:Y:S01]  /*1500*/  ISETP.GT.U32.AND P1, PT, R6, R2, PT ;  /* 0x000000020600720c */ /* 0x000fe20003f24070 */
[----:B------:R-:W-:-:S02]  /*1510*/  USHF.R.S32.HI UR16, URZ, 0x1f, UR7 ;  /* 0x0000001f3f107899 */ /* 0x000fc40008011407 */
[----:B------:R-:W-:Y:S02]  /*1520*/  UIADD3 UR10, UP2, UR7, UR43, URZ ;  /* 0x0000002b070a7290 */ /* 0x000fe4000ff5e03f */
        /* <DEDUP_REMOVED lines=50> */
.L_x_1048:
        /* <DEDUP_REMOVED lines=13> */
.L_x_1049:
        /* <DEDUP_REMOVED lines=11> */
.L_x_1050:
[----:B------:R-:W-:Y:S02]  /*19d0*/  ULDC UR6, c[0x0][0x270] ;  /* 0x00009c0000067ab9 */ /* 0x000fe40000000800 */
[----:B------:R-:W-:-:S04]  /*19e0*/  UIMAD UR6, UR48, UR6, UR59 ;  /* 0x00000006300672a4 */ /* 0x000fc8000f8e023b */
[----:B------:R-:W-:-:S12]  /*19f0*/  UIMAD UR6, UR6, UR61, URZ ;  /* 0x0000003d060672a4 */ /* 0x000fd8000f8e023f */
.L_x_1051:
        /* <DEDUP_REMOVED lines=25> */
[CC--:B------:R-:W-:Y:S02]  /*1b90*/  LEA.HI R0, R12.reuse, R15.reuse, RZ, 0x3 ;  /* 0x0000000f0c007211 */ /* 0x0c0fe400078f18ff */
[----:B------:R-:W-:Y:S02]  /*1ba0*/  LEA.HI R12, R12, R15, RZ, 0x5 ;  /* 0x0000000f0c0c7211 */ /* 0x000fe400078f28ff */
[----:B------:R-:W-:Y:S02]  /*1bb0*/  LOP3.LUT R4, R0, 0xfffffff8, RZ, 0xc0, !PT ;  /* 0xfffffff800047812 */ /* 0x000fe400078ec0ff */
[----:B------:R-:W-:Y:S02]  /*1bc0*/  SHF.R.S32.HI R0, RZ, 0x3, R0 ;  /* 0x00000003ff007819 */ /* 0x000fe40000011400 */
[----:B------:R-:W-:Y:S01]  /*1bd0*/  LOP3.LUT R13, R12, 0xffffffe0, RZ, 0xc0, !PT ;  /* 0xffffffe00c0d7812 */ /* 0x000fe200078ec0ff */
[----:B------:R-:W-:Y:S01]  /*1be0*/  IMAD.IADD R4, R15, 0x1, -R4 ;  /* 0x000000010f047824 */ /* 0x000fe200078e0a04 */
[----:B------:R-:W-:-:S02]  /*1bf0*/  SHF.R.S32.HI R33, RZ, 0x1f, R0 ;  /* 0x0000001fff217819 */ /* 0x000fc40000011400 */
[----:B------:R-:W-:Y:S01]  /*1c00*/  IADD3 R2, P0, R0, UR7, RZ ;  /* 0x0000000700027c10 */ /* 0x000fe2000ff1e0ff */
[----:B------:R-:W-:Y:S01]  /*1c10*/  IMAD.SHL.U32 R4, R4, 0x8, RZ ;  /* 0x0000000804047824 */ /* 0x000fe200078e00ff */
[----:B------:R-:W-:Y:S01]  /*1c20*/  SHF.R.S32.HI R12, RZ, 0x5, R12 ;  /* 0x00000005ff0c7819 */ /* 0x000fe2000001140c */
[----:B------:R-:W-:Y:S01]  /*1c30*/  IMAD.IADD R13, R15, 0x1, -R13 ;  /* 0x000000010f0d7824 */ /* 0x000fe200078e0a0d */
[----:B------:R-:W-:Y:S02]  /*1c40*/  IADD3.X R8, R33, UR16, RZ, P0, !PT ;  /* 0x0000001021087c10 */ /* 0x000fe400087fe4ff */
[--C-:B------:R-:W-:Y:S01]  /*1c50*/  SHF.R.S32.HI R5, RZ, 0x1f, R4.reuse ;  /* 0x0000001fff057819 */ /* 0x100fe20000011404 */
[----:B------:R-:W-:Y:S02]  /*1c60*/  IMAD R12, R12, UR15, R13 ;  /* 0x0000000f0c0c7c24 */ /* 0x000fe4000f8e020d */
[----:B------:R-:W-:Y:S02]  /*1c70*/  IMAD R10, R8, UR30, RZ ;  /* 0x0000001e080a7c24 */ /* 0x000fe4000f8e02ff */
[----:B------:R-:W-:-:S04]  /*1c80*/  IMAD.WIDE.U32 R8, R2, UR30, R4 ;  /* 0x0000001e02087c25 */ /* 0x000fc8000f8e0004 */
[----:B------:R-:W-:Y:S01]  /*1c90*/  IMAD R2, R2, UR31, R10 ;  /* 0x0000001f02027c24 */ /* 0x000fe2000f8e020a */
[----:B------:R-:W-:Y:S01]  /*1ca0*/  IADD3 R10, P0, R8, UR57, RZ ;  /* 0x00000039080a7c10 */ /* 0x000fe2000ff1e0ff */
[----:B--2---:R-:W-:-:S03]  /*1cb0*/  IMAD R13, R33, R6, RZ ;  /* 0x00000006210d7224 */ /* 0x004fc600078e02ff */
[----:B------:R-:W-:Y:S01]  /*1cc0*/  IADD3.X R11, R9, UR47, R2, P0, !PT ;  /* 0x0000002f090b7c10 */ /* 0x000fe200087fe402 */
[----:B------:R-:W-:Y:S01]  /*1cd0*/  IMAD R2, R6, UR16, RZ ;  /* 0x0000001006027c24 */ /* 0x000fe2000f8e02ff */
[----:B------:R-:W-:Y:S01]  /*1ce0*/  IADD3 R8, P0, R4, UR14, RZ ;  /* 0x0000000e04087c10 */ /* 0x000fe2000ff1e0ff */
[----:B------:R-:W-:Y:S01]  /*1cf0*/  UIMAD UR14, UR41, UR12, URZ ;  /* 0x0000000c290e72a4 */ /* 0x000fe2000f8e023f */
[----:B------:R-:W-:Y:S01]  /*1d00*/  IMAD R13, R0, R7, R13 ;  /* 0x00000007000d7224 */ /* 0x000fe200078e020d */
[----:B------:R-:W-:Y:S01]  /*1d10*/  USHF.R.S32.HI UR12, URZ, 0x1f, UR6 ;  /* 0x0000001f3f0c7899 */ /* 0x000fe20008011406 */
[----:B------:R-:W-:Y:S01]  /*1d20*/  IADD3.X R9, R5, UR52, RZ, P0, !PT ;  /* 0x0000003405097c10 */ /* 0x000fe200087fe4ff */
[----:B------:R-:W-:Y:S01]  /*1d30*/  IMAD R2, R7, UR7, R2 ;  /* 0x0000000707027c24 */ /* 0x000fe2000f8e0202 */
[----:B------:R-:W-:Y:S02]  /*1d40*/  UIMAD UR13, UR59, UR13, UR14 ;  /* 0x0000000d3b0d72a4 */ /* 0x000fe4000f8e020e */
[----:B------:R-:W-:Y:S01]  /*1d50*/  ULEA.HI UR12, UR12, UR6, URZ, 0x7 ;  /* 0x000000060c0c7291 */ /* 0x000fe2000f8f383f */
[----:B------:R-:W-:Y:S01]  /*1d60*/  IMAD.WIDE.U32 R8, R6, UR7, R8 ;  /* 0x0000000706087c25 */ /* 0x000fe2000f8e0008 */
[----:B------:R-:W-:Y:S01]  /*1d70*/  UIMAD UR6, UR41, UR18, URZ ;  /* 0x00000012290672a4 */ /* 0x000fe2000f8e023f */
[----:B------:R-:W-:-:S02]  /*1d80*/  ULDC.64 UR52, c[0x0][0x478] ;  /* 0x00011e0000347ab9 */ /* 0x000fc40000000a00 */
[----:B------:R-:W-:Y:S01]  /*1d90*/  IMAD.IADD R9, R9, 0x1, R2 ;  /* 0x0000000109097824 */ /* 0x000fe200078e0202 */
[----:B------:R-:W-:Y:S01]  /*1da0*/  UIMAD UR7, UR59, UR19, UR6 ;  /* 0x000000133b0772a4 */ /* 0x000fe2000f8e0206 */
[----:B------:R-:W-:Y:S01]  /*1db0*/  IMAD.U32 R2, RZ, RZ, UR18 ;  /* 0x00000012ff027e24 */ /* 0x000fe2000f8e00ff */
[----:B------:R-:W-:Y:S01]  /*1dc0*/  UIADD3 UR6, UP2, UP1, UR56, UR34, UR58 ;  /* 0x0000002238067290 */ /* 0x000fe2000f95e03a */
[----:B------:R-:W-:Y:S01]  /*1dd0*/  IMAD.WIDE.U32 R8, R14, UR59, R8 ;  /* 0x0000003b0e087c25 */ /* 0x000fe2000f8e0008 */
[----:B------:R-:W-:Y:S02]  /*1de0*/  USHF.R.S32.HI UR19, URZ, 0x7, UR12 ;  /* 0x000000073f137899 */ /* 0x000fe4000801140c */
[----:B------:R-:W-:Y:S01]  /*1df0*/  UIADD3.X UR10, UR55, UR10, UR51, UP2, UP1 ;  /* 0x0000000a370a7290 */ /* 0x000fe200097e2433 */
[----:B------:R-:W-:Y:S01]  /*1e00*/  IMAD.WIDE.U32 R10, R2, UR59, R10 ;  /* 0x0000003b020a7c25 */ /* 0x000fe2000f8e000a */
[----:B------:R-:W-:Y:S01]  /*1e10*/  IADD3 R2, P0, R12, UR6, RZ ;  /* 0x000000060c027c10 */ /* 0x000fe2000ff1e0ff */
[----:B------:R-:W-:-:S02]  /*1e20*/  UISETP.LT.AND UP1, UPT, URZ, UR19, UPT ;  /* 0x000000133f00728c */ /* 0x000fc4000bf21270 */
[----:B------:R-:W-:Y:S01]  /*1e30*/  VIADD R9, R9, UR13 ;  /* 0x0000000d09097c36 */ /* 0x000fe20008000000 */
[----:B------:R-:W-:Y:S01]  /*1e40*/  LEA.HI.X.SX32 R12, R12, UR10, 0x1, P0 ;  /* 0x0000000a0c0c7c11 */ /* 0x000fe200080f0eff */
[----:B------:R-:W-:Y:S01]  /*1e50*/  VIADD R11, R11, UR7 ;  /* 0x000000070b0b7c36 */ /* 0x000fe20008000000 */
[----:B------:R-:W-:Y:S01]  /*1e60*/  LEA R14, P0, R2, UR26, 0x2 ;  /* 0x0000001a020e7c11 */ /* 0x000fe2000f8010ff */
[----:B------:R-:W-:Y:S01]  /*1e70*/  IMAD.WIDE.U32 R8, R0, R6, R8 ;  /* 0x0000000600087225 */ /* 0x000fe200078e0008 */
[----:B------:R-:W-:Y:S01]  /*1e80*/  LEA R24, P2, R10, UR36, 0x1 ;  /* 0x000000240a187c11 */ /* 0x000fe2000f8408ff */
[----:B------:R-:W-:Y:S01]  /*1e90*/  USEL UR19, URZ, UR19, !UP1 ;  /* 0x000000133f137287 */ /* 0x000fe2000c800000 */
[----:B------:R-:W-:Y:S01]  /*1ea0*/  LEA.HI.X R2, R2, UR27, R12, 0x2, P0 ;  /* 0x0000001b02027c11 */ /* 0x000fe200080f140c */
[----:B------:R-:W-:Y:S01]  /*1eb0*/  STL [R1+0x2c], R14 ;  /* 0x00002c0e01007387 */ /* 0x000fe20000100800 */
[----:B------:R-:W-:Y:S01]  /*1ec0*/  LEA.HI.X R25, R10, UR37, R11, 0x1, P2 ;  /* 0x000000250a197c11 */ /* 0x000fe200090f0c0b */
[----:B------:R-:W-:Y:S01]  /*1ed0*/  UISETP.GT.AND UP1, UPT, UR42, UR19, UPT ;  /* 0x000000132a00728c */ /* 0x000fe2000bf24270 */
[----:B------:R-:W-:Y:S01]  /*1ee0*/  LEA R27, P2, R8, UR32, 0x1 ;  /* 0x00000020081b7c11 */ /* 0x000fe2000f8408ff */
[----:B------:R-:W-:Y:S01]  /*1ef0*/  STL [R1+0x4c], R24 ;  /* 0x00004c1801007387 */ /* 0x000fe20000100800 */
[----:B------:R-:W-:Y:S01]  /*1f00*/  ULDC.64 UR56, c[0x0][0x2b0] ;  /* 0x0000ac0000387ab9 */ /* 0x000fe20000000a00 */
[----:B------:R-:W-:Y:S01]  /*1f10*/  UIMAD.WIDE UR26, UR38, 0x4, UR52 ;  /* 0x00000004261a78a5 */ /* 0x000fe2000f8e0234 */
[----:B------:R-:W-:Y:S01]  /*1f20*/  IMAD.SHL.U32 R11, R6, 0x20, RZ ;  /* 0x00000020060b7824 */ /* 0x000fe200078e00ff */
[----:B------:R1:W-:Y:S01]  /*1f30*/  STL [R1+0x28], R2 ;  /* 0x0000280201007387 */ /* 0x0003e20000100800 */
[----:B------:R-:W-:Y:S01]  /*1f40*/  PLOP3.LUT P0, PT, PT, PT, UP1, 0x80, 0x0 ;  /* 0x000000000000781c */ /* 0x000fe20003f0f018 */
[----:B------:R-:W-:-:S02]  /*1f50*/  UIMAD.WIDE UR6, UR35, 0x4, UR56 ;  /* 0x00000004230678a5 */ /* 0x000fc4000f8e0238 */
[----:B------:R2:W-:Y:S01]  /*1f60*/  STL [R1+0x44], R25 ;  /* 0x0000441901007387 */ /* 0x0005e20000100800 */
[----:B------:R-:W-:Y:S01]  /*1f70*/  UIADD3 UR10, UR42, -0x1, URZ ;  /* 0xffffffff2a0a7890 */ /* 0x000fe2000fffe03f */
[----:B------:R-:W-:Y:S02]  /*1f80*/  UMOV UR16, UR26 ;  /* 0x0000001a00107c82 */ /* 0x000fe40008000000 */
[----:B------:R2:W-:Y:S01]  /*1f90*/  STL [R1+0x48], R27 ;  /* 0x0000481b01007387 */ /* 0x0005e20000100800 */
[----:B------:R-:W-:Y:S01]  /*1fa0*/  UMOV UR14, UR6 ;  /* 0x00000006000e7c82 */ /* 0x000fe20008000000 */
[----:B------:R-:W-:Y:S01]  /*1fb0*/  UMOV UR13, UR7 ;  /* 0x00000007000d7c82 */ /* 0x000fe20008000000 */
[----:B------:R-:W-:Y:S01]  /*1fc0*/  UMOV UR15, UR27 ;  /* 0x0000001b000f7c82 */ /* 0x000fe20008000000 */
[----:B-1----:R-:W-:Y:S01]  /*1fd0*/  IMAD.IADD R2, R9, 0x1, R13 ;  /* 0x0000000109027824 */ /* 0x002fe200078e020d */
[----:B------:R-:W-:-:S04]  /*1fe0*/  SHF.L.U64.HI R13, R6, 0x5, R7 ;  /* 0x00000005060d7819 */ /* 0x000fc80000010207 */
[----:B------:R-:W-:-:S05]  /*1ff0*/  LEA.HI.X R26, R8, UR33, R2, 0x1, P2 ;  /* 0x00000021081a7c11 */ /* 0x000fca00090f0c02 */
        /* <DEDUP_REMOVED lines=21> */
.L_x_1053:
        /* <DEDUP_REMOVED lines=19> */
.L_x_1054:
        /* <DEDUP_REMOVED lines=34> */
.L_x_1056:
[----:B------:R-:W-:Y:S05]  /*24a0*/  BSYNC B0 ;  /* 0x0000000000007941 */ /* 0x000fea0003800000 */
.L_x_1055:
        /* <DEDUP_REMOVED lines=14> */
.L_x_1058:
[----:B------:R-:W-:Y:S05]  /*2590*/  BSYNC B0 ;  /* 0x0000000000007941 */ /* 0x000fea0003800000 */
.L_x_1057:
[----:B------:R-:W-:Y:S04]  /*25a0*/  BSSY B0, `(.L_x_1059) ;  /* 0x000000e000007945 */ /* 0x000fe80003800000 */
[----:B------:R-:W-:Y:S05]  /*25b0*/  @P1 BRA `(.L_x_1060) ;  /* 0x0000000000301947 */ /* 0x000fea0003800000 */
[----:B------:R-:W-:Y:S01]  /*25c0*/  IADD3 R2, P4, R0, 0x40, RZ ;  /* 0x0000004000027810 */ /* 0x000fe20007f9e0ff */
[----:B------:R-:W-:Y:S01]  /*25d0*/  ULDC.64 UR14, c[0x0][0x3f0] ;  /* 0x0000fc00000e7ab9 */ /* 0x000fe20000000a00 */
[----:B------:R-:W-:-:S03]  /*25e0*/  MOV R9, R12 ;  /* 0x0000000c00097202 */ /* 0x000fc60000000f00 */
[----:B------:R-:W-:-:S04]  /*25f0*/  IMAD.X R8, RZ, RZ, R33, P4 ;  /* 0x000000ffff087224 */ /* 0x000fc800020e0621 */
[----:B-1-3--:R-:W-:Y:S02]  /*2600*/  IMAD R10, R8, UR6, RZ ;  /* 0x00000006080a7c24 */ /* 0x00afe4000f8e02ff */
[----:B------:R-:W-:-:S04]  /*2610*/  IMAD.MOV.U32 R8, RZ, RZ, R6 ;  /* 0x000000ffff087224 */ /* 0x000fc800078e0006 */
[----:B------:R-:W-:-:S04]  /*2620*/  IMAD.WIDE.U32 R8, R2, UR6, R8 ;  /* 0x0000000602087c25 */ /* 0x000fc8000f8e0008 */
[----:B------:R-:W-:Y:S01]  /*2630*/  IMAD R2, R2, UR7, R10 ;  /* 0x0000000702027c24 */ /* 0x000fe2000f8e020a */
[----:B------:R-:W-:-:S04]  /*2640*/  LEA R10, P4, R8, UR14, 0x1 ;  /* 0x0000000e080a7c11 */ /* 0x000fc8000f8808ff */
[----:B------:R-:W-:-:S04]  /*2650*/  IADD3 R2, R9, R2, RZ ;  /* 0x0000000209027210 */ /* 0x000fc80007ffe0ff */
[----:B------:R-:W-:-:S05]  /*2660*/  LEA.HI.X R11, R8, UR15, R2, 0x1, P4 ;  /* 0x0000000f080b7c11 */ /* 0x000fca000a0f0c02 */
[----:B------:R4:W-:Y:S02]  /*2670*/  STG.E.128 desc[UR8][R10.64], RZ ;  /* 0x000000ff0a007986 */ /* 0x0009e4000c101d08 */
.L_x_1060:
[----:B------:R-:W-:Y:S05]  /*2680*/  BSYNC B0 ;  /* 0x0000000000007941 */ /* 0x000fea0003800000 */
.L_x_1059:
        /* <DEDUP_REMOVED lines=14> */
.L_x_1062:
[----:B------:R-:W-:Y:S05]  /*2770*/  BSYNC B0 ;  /* 0x0000000000007941 */ /* 0x000fea0003800000 */
.L_x_1061:
        /* <DEDUP_REMOVED lines=14> */
[----:B-1-34-:R-:W-:Y:S01]  /*2860*/  IADD3 R10, R5, UR7, RZ ;  /* 0x00000007050a7c10 */ /* 0x01afe2000fffe0ff */
        /* <DEDUP_REMOVED lines=11> */
.L_x_1064:
[----:B------:R-:W-:Y:S05]  /*2920*/  BSYNC B0 ;  /* 0x0000000000007941 */ /* 0x000fea0003800000 */
.L_x_1063:
        /* <DEDUP_REMOVED lines=14> */
.L_x_1066:
[----:B------:R-:W-:Y:S05]  /*2a10*/  BSYNC B0 ;  /* 0x0000000000007941 */ /* 0x000fea0003800000 */
.L_x_1065:
        /* <DEDUP_REMOVED lines=14> */
.L_x_1068:
[----:B------:R-:W-:Y:S05]  /*2b00*/  BSYNC B0 ;  /* 0x0000000000007941 */ /* 0x000fea0003800000 */
.L_x_1067:
        /* <DEDUP_REMOVED lines=14> */
.L_x_1052:
[----:B------:R-:W3:Y:S01]  /*2bf0*/  LDL R23, [R1+0x68] ;  /* 0x0000680001177983 */ /* 0x000ee20000100800 */
[----:B------:R-:W-:Y:S01]  /*2c00*/  PLOP3.LUT P1, PT, PT, PT, UP4, 0x80, 0x0 ;  /* 0x000000000000781c */ /* 0x000fe20003f2f048 */
[----:B------:R-:W-:Y:S01]  /*2c10*/  UIMAD UR6, UR10, -0x80, UR21 ;  /* 0xffffff800a0678a4 */ /* 0x000fe2000f8e0215 */
[C---:B------:R-:W-:Y:S01]  /*2c20*/  VIADD R21, R0.reuse, 0x60 ;  /* 0x0000006000157836 */ /* 0x040fe20000000000 */
[----:B------:R-:W-:Y:S01]  /*2c30*/  ULEA.HI UR7, UR10, UR10, URZ, 0x1 ;  /* 0x0000000a0a077291 */ /* 0x000fe2000f8f083f */
[C---:B------:R-:W-:Y:S01]  /*2c40*/  VIADD R20, R0.reuse, 0x20 ;  /* 0x0000002000147836 */ /* 0x040fe20000000000 */
[----:B------:R-:W-:Y:S01]  /*2c50*/  UIMAD UR12, UR44, UR22, URZ ;  /* 0x000000162c0c72a4 */ /* 0x000fe2000f8e023f */
[C---:B------:R-:W-:Y:S01]  /*2c60*/  VIADD R19, R0.reuse, 0x40 ;  /* 0x0000004000137836 */ /* 0x040fe20000000000 */
[----:B------:R-:W-:Y:S01]  /*2c70*/  ISETP.GE.AND P3, PT, R0, UR6, PT ;  /* 0x0000000600007c0c */ /* 0x000fe2000bf66270 */
[----:B------:R-:W-:Y:S01]  /*2c80*/  ULOP3.LUT UR7, UR7, 0xfffffffe, URZ, 0xc0, !UPT ;  /* 0xfffffffe07077892 */ /* 0x000fe2000f8ec03f */
[----:B------:R-:W-:Y:S01]  /*2c90*/  ISETP.GE.AND P0, PT, R21, UR6, PT ;  /* 0x0000000615007c0c */ /* 0x000fe2000bf06270 */
[----:B------:R-:W-:Y:S01]  /*2ca0*/  IMAD.U32 R15, RZ, RZ, UR40 ;  /* 0x00000028ff0f7e24 */ /* 0x000fe2000f8e00ff */
[----:B------:R-:W-:Y:S01]  /*2cb0*/  ISETP.GE.AND P2, PT, R20, UR6, PT ;  /* 0x0000000614007c0c */ /* 0x000fe2000bf46270 */
[----:B------:R-:W-:Y:S01]  /*2cc0*/  UIADD3 UR7, UR10, -UR7, URZ ;  /* 0x800000070a077290 */ /* 0x000fe2000fffe03f */
[----:B------:R-:W-:Y:S01]  /*2cd0*/  @P1 BAR.SYNC.DEFER_BLOCKING 0x0 ;  /* 0x0000000000001b1d */ /* 0x000fe20000010000 */
[----:B------:R-:W-:Y:S01]  /*2ce0*/  ISETP.GE.AND P6, PT, R19, UR6, PT ;  /* 0x0000000613007c0c */ /* 0x000fe2000bfc6270 */
[----:B------:R-:W-:Y:S01]  /*2cf0*/  IMAD.U32 R18, RZ, RZ, UR39 ;  /* 0x00000027ff127e24 */ /* 0x000fe2000f8e00ff */
[----:B------:R-:W-:-:S02]  /*2d00*/  UISETP.NE.AND UP0, UPT, UR7, 0x1, UPT ;  /* 0x000000010700788c */ /* 0x000fc4000bf05270 */
[----:B------:R-:W-:Y:S02]  /*2d10*/  UIMAD UR7, UR17, -0x80, UR11 ;  /* 0xffffff80110778a4 */ /* 0x000fe4000f8e020b */
[----:B------:R-:W-:Y:S01]  /*2d20*/  @!P3 IMAD.MOV.U32 R8, RZ, RZ, R27 ;  /* 0x000000ffff08b224 */ /* 0x000fe200078e001b */
[----:B------:R-:W-:Y:S01]  /*2d30*/  UIMAD UR12, UR28, UR23, UR12 ;  /* 0x000000171c0c72a4 */ /* 0x000fe2000f8e020c */
[----:B------:R-:W-:Y:S01]  /*2d40*/  @!P3 IMAD.MOV.U32 R9, RZ, RZ, R26 ;  /* 0x000000ffff09b224 */ /* 0x000fe200078e001a */
[----:B------:R-:W-:Y:S01]  /*2d50*/  ULDC.64 UR26, c[0x0][0x260] ;  /* 0x00009800001a7ab9 */ /* 0x000fe20000000a00 */
[-C--:B------:R-:W-:Y:S01]  /*2d60*/  @!P2 LEA R12, P5, R11, R27.reuse, 0x1 ;  /* 0x0000001b0b0ca211 */ /* 0x080fe200078a08ff */
[----:B------:R-:W-:Y:S01]  /*2d70*/  @!P0 IMAD R17, R7, 0xc0, RZ ;  /* 0x000000c007118824 */ /* 0x000fe200078e02ff */
[----:B------:R-:W-:Y:S02]  /*2d80*/  @!P2 LEA R14, P1, R15, R24, 0x1 ;  /* 0x000000180f0ea211 */ /* 0x000fe400078208ff */
[----:B------:R-:W-:-:S02]  /*2d90*/  @!P6 LEA R10, P4, R6, R27, 0x7 ;  /* 0x0000001b060ae211 */ /* 0x000fc400078838ff */
[-C--:B------:R-:W-:Y:S02]  /*2da0*/  @!P2 LEA.HI.X R13, R11, R26.reuse, R13, 0x1, P5 ;  /* 0x0000001a0b0da211 */ /* 0x080fe400028f0c0d */
[----:B------:R-:W-:Y:S02]  /*2db0*/  @!P6 LEA.HI.X R11, R6, R26, R7, 0x7, P4 ;  /* 0x0000001a060be211 */ /* 0x000fe400020f3c07 */
[----:B------:R-:W-:Y:S02]  /*2dc0*/  @!P2 LEA.HI.X R15, R15, R25, R18, 0x1, P1 ;  /* 0x000000190f0fa211 */ /* 0x000fe400008f0c12 */
[----:B------:R-:W-:Y:S02]  /*2dd0*/  PLOP3.LUT P1, PT, PT, PT, UP0, 0x80, 0x0 ;  /* 0x000000000000781c */ /* 0x000fe40003f2f008 */
[----:B------:R-:W-:Y:S02]  /*2de0*/  ISETP.GE.AND P4, PT, R20, UR7, PT ;  /* 0x0000000714007c0c */ /* 0x000fe4000bf86270 */
[----:B---3--:R-:W-:-:S05]  /*2df0*/  LEA R2, R23, UR4, 0x1 ;  /* 0x0000000417027c11 */ /* 0x008fca000f8e08ff */
[----:B------:R-:W-:Y:S04]  /*2e00*/  @P3 STS.128 [R2+0x8000], RZ ;  /* 0x008000ff02003388 */ /* 0x000fe80000000c00 */
        /* <DEDUP_REMOVED lines=23> */
[----:B---3--:R-:W-:Y:S01]  /*2f80*/  IMAD.U32 R10, RZ, RZ, UR30 ;  /* 0x0000001eff0a7e24 */ /* 0x008fe2000f8e00ff */
[----:B------:R-:W-:Y:S01]  /*2f90*/  @!PT LDS RZ, [RZ] ;  /* 0x00000000fffff984 */ /* 0x000fe20000000800 */
[----:B------:R-:W-:Y:S01]  /*2fa0*/  @!PT LDS RZ, [RZ] ;  /* 0x00000000fffff984 */ /* 0x000fe20000000800 */
[----:B------:R-:W-:Y:S01]  /*2fb0*/  @!PT LDS RZ, [RZ] ;  /* 0x00000000fffff984 */ /* 0x000fe20000000800 */
[----:B------:R1:W-:Y:S02]  /*2fc0*/  @!P0 LDGSTS.E.BYPASS.LTC128B.128 [R2+0xb000], desc[UR8][R6.64] ;  /* 0x0b00000006028fae */ /* 0x0003e4000b901d48 */
[----:B------:R-:W-:Y:S01]  /*2fd0*/  LEA R23, R8, UR4, 0x1 ;  /* 0x0000000408177c11 */ /* 0x000fe2000f8e08ff */
[----:B------:R-:W-:-:S04]  /*2fe0*/  @!P3 IMAD.MOV.U32 R8, RZ, RZ, R24 ;  /* 0x000000ffff08b224 */ /* 0x000fc800078e0018 */
[----:B------:R-:W-:Y:S04]  /*2ff0*/  STL [R1+0x4], R23 ;  /* 0x0000041701007387 */ /* 0x000fe80000100800 */
[----:B------:R-:W3:Y:S04]  /*3000*/  LDL R36, [R1+0x70] ;  /* 0x0000700001247983 */ /* 0x000ee80000100800 */
[----:B------:R-:W-:Y:S04]  /*3010*/  @P3 STS [R23], RZ ;  /* 0x000000ff17003388 */ /* 0x000fe80000000800 */
[----:B------:R-:W-:Y:S04]  /*3020*/  @P3 STS [R23+0x4], RZ ;  /* 0x000004ff17003388 */ /* 0x000fe80000000800 */
[----:B------:R-:W-:Y:S01]  /*3030*/  @P3 STS [R23+0x8], RZ ;  /* 0x000008ff17003388 */ /* 0x000fe20000000800 */
[----:B-1----:R-:W-:-:S03]  /*3040*/  IMAD.U32 R6, RZ, RZ, UR22 ;  /* 0x00000016ff067e24 */ /* 0x002fc6000f8e00ff */
[----:B------:R-:W-:Y:S01]  /*3050*/  @P3 STS [R23+0xc], RZ ;  /* 0x00000cff17003388 */ /* 0x000fe20000000800 */
[----:B------:R-:W-:-:S03]  /*3060*/  IMAD.WIDE.U32 R6, R6, UR28, R4 ;  /* 0x0000001c06067c25 */ /* 0x000fc6000f8e0004 */
[----:B------:R-:W-:Y:S01]  /*3070*/  @!PT LDS RZ, [RZ] ;  /* 0x00000000fffff984 */ /* 0x000fe20000000800 */
[----:B------:R-:W-:Y:S01]  /*3080*/  @!PT LDS RZ, [RZ] ;  /* 0x00000000fffff984 */ /* 0x000fe20000000800 */
[----:B------:R-:W-:Y:S01]  /*3090*/  @!PT LDS RZ, [RZ] ;  /* 0x00000000fffff984 */ /* 0x000fe20000000800 */
[----:B------:R1:W-:Y:S01]  /*30a0*/  @!P3 LDGSTS.E.BYPASS.LTC128B.128 [R23], desc[UR8][R8.64] ;  /* 0x000000000817bfae */ /* 0x0003e2000b901d48 */
[----:B------:R-:W-:Y:S02]  /*30b0*/  @!P6 LEA R12, P3, R10, R24, 0x7 ;  /* 0x000000180a0ce211 */ /* 0x000fe400078638ff */
[----:B------:R-:W-:Y:S01]  /*30c0*/  IADD3 R6, P5, R6, UR43, RZ ;  /* 0x0000002b06067c10 */ /* 0x000fe2000ffbe0ff */
[----:B------:R-:W-:Y:S04]  /*30d0*/  @P2 STS [R23+0x1000], RZ ;  /* 0x001000ff17002388 */ /* 0x000fe80000000800 */
[----:B------:R-:W-:Y:S01]  /*30e0*/  @P2 STS [R23+0x1004], RZ ;  /* 0x001004ff17002388 */ /* 0x000fe20000000800 */
[----:B------:R-:W-:-:S03]  /*30f0*/  VOTEU.ALL UP0, P0 ;  /* 0x00000000003f7886 */ /* 0x000fc60000000000 */
[----:B------:R-:W-:Y:S04]  /*3100*/  @P2 STS [R23+0x1008], RZ ;  /* 0x001008ff17002388 */ /* 0x000fe80000000800 */
[----:B------:R-:W-:Y:S04]  /*3110*/  @P2 STS [R23+0x100c], RZ ;  /* 0x00100cff17002388 */ /* 0x000fe80000000800 */
[----:B------:R-:W-:Y:S01]  /*3120*/  @!PT LDS RZ, [RZ] ;  /* 0x00000000fffff984 */ /* 0x000fe20000000800 */
[----:B------:R-:W-:Y:S01]  /*3130*/  @!PT LDS RZ, [RZ] ;  /* 0x00000000fffff984 */ /* 0x000fe20000000800 */
[----:B------:R-:W-:Y:S01]  /*3140*/  @!PT LDS RZ, [RZ] ;  /* 0x00000000fffff984 */ /* 0x000fe20000000800 */
[----:B------:R4:W-:Y:S01]  /*3150*/  @!P2 LDGSTS.E.BYPASS.LTC128B.128 [R23+0x1000], desc[UR8][R14.64] ;  /* 0x010000000e17afae */ /* 0x0009e2000b901d48 */
[----:B------:R-:W-:Y:S02]  /*3160*/  IMAD.MOV.U32 R41, RZ, RZ, 0x7f800000 ;  /* 0x7f800000ff297424 */ /* 0x000fe400078e00ff */
[----:B------:R-:W-:Y:S01]  /*3170*/  IMAD.MOV.U32 R40, RZ, RZ, 0x7f800000 ;  /* 0x7f800000ff287424 */ /* 0x000fe200078e00ff */
[----:B------:R-:W5:Y:S01]  /*3180*/  LDL R37, [R1+0x78] ;  /* 0x0000780001257983 */ /* 0x000f620000100800 */
[----:B-1----:R-:W-:-:S02]  /*3190*/  IMAD.U32 R8, RZ, RZ, UR12 ;  /* 0x0000000cff087e24 */ /* 0x002fc4000f8e00ff */
[----:B------:R-:W-:-:S03]  /*31a0*/  IMAD.U32 R9, RZ, RZ, UR31 ;  /* 0x0000001fff097e24 */ /* 0x000fc6000f8e00ff */
[----:B------:R-:W-:Y:S01]  /*31b0*/  IADD3.X R7, R7, UR46, R8, P5, !PT ;  /* 0x0000002e07077c10 */ /* 0x000fe2000affe408 */
[----:B------:R-:W-:Y:S01]  /*31c0*/  @!P0 IMAD.MOV.U32 R8, RZ, RZ, R24 ;  /* 0x000000ffff088224 */ /* 0x000fe200078e0018 */
[----:B------:R-:W-:Y:S02]  /*31d0*/  ISETP.GE.AND P5, PT, R0, UR7, PT ;  /* 0x0000000700007c0c */ /* 0x000fe4000bfa6270 */
[C---:B------:R-:W-:Y:S01]  /*31e0*/  @!P6 LEA.HI.X R13, R10.reuse, R25, R9, 0x7, P3 ;  /* 0x000000190a0de211 */ /* 0x040fe200018f3c09 */
[----:B------:R-:W-:Y:S01]  /*31f0*/  @!P0 IMAD.MOV.U32 R9, RZ, RZ, R25 ;  /* 0x000000ffff098224 */ /* 0x000fe200078e0019 */
[----:B------:R-:W-:Y:S02]  /*3200*/  ISETP.GE.AND P3, PT, R19, UR7, PT ;  /* 0x0000000713007c0c */ /* 0x000fe4000bf66270 */
[----:B------:R-:W1:Y:S01]  /*3210*/  @!P4 LDC.64 R18, c[0x0][0x218] ;  /* 0x00008600ff12cb82 */ /* 0x000e620000000a00 */
[----:B------:R-:W-:Y:S01]  /*3220*/  @!UP0 UIMAD UR12, UR31, 0xc0, URZ ;  /* 0x000000c01f0c88a4 */ /* 0x000fe2000f8e023f */
[----:B------:R-:W-:Y:S01]  /*3230*/  @!P0 IMAD.WIDE.U32 R8, R10, 0xc0, R8 ;  /* 0x000000c00a088825 */ /* 0x000fe200078e0008 */
[----:B----4-:R-:W-:-:S03]  /*3240*/  @!P4 IADD3 R14, P2, R0, 0x20, RZ ;  /* 0x00000020000ec810 */ /* 0x010fc60007f5e0ff */
[----:B------:R-:W-:Y:S01]  /*3250*/  IMAD R10, R22, UR26, RZ ;  /* 0x0000001a160a7c24 */ /* 0x000fe2000f8e02ff */
[----:B------:R-:W-:Y:S01]  /*3260*/  @P6 STS [R23+0x2000], RZ ;  /* 0x002000ff17006388 */ /* 0x000fe20000000800 */
[----:B------:R-:W-:-:S03]  /*3270*/  IMAD.WIDE.U32 R6, R16, UR26, R6 ;  /* 0x0000001a10067c25 */ /* 0x000fc6000f8e0006 */
[----:B--2---:R-:W2:Y:S01]  /*3280*/  @!P3 LDC.64 R26, c[0x0][0x218] ;  /* 0x00008600ff1abb82 */ /* 0x004ea20000000a00 */
[----:B------:R-:W-:Y:S01]  /*3290*/  @!P4 IMAD.X R11, RZ, RZ, R33, P2 ;  /* 0x000000ffff0bc224 */ /* 0x000fe200010e0621 */
[----:B------:R-:W-:Y:S01]  /*32a0*/  ISETP.GE.AND P2, PT, R21, UR7, PT ;  /* 0x0000000715007c0c */ /* 0x000fe2000bf46270 */
[----:B------:R-:W-:Y:S05]  /*32b0*/  @P6 STS [R23+0x2004], RZ ;  /* 0x002004ff17006388 */ /* 0x000fea0000000800 */
[----:B------:R-:W4:Y:S01]  /*32c0*/  @!P5 LDC.64 R20, c[0x0][0x218] ;  /* 0x00008600ff14db82 */ /* 0x000f220000000a00 */
[----:B------:R-:W-:Y:S01]  /*32d0*/  @P6 STS [R23+0x2008], RZ ;  /* 0x002008ff17006388 */ /* 0x000fe20000000800 */
[----:B------:R-:W-:-:S02]  /*32e0*/  IMAD R15, R16, UR27, R10 ;  /* 0x0000001b100f7c24 */ /* 0x000fc4000f8e020a */
[----:B------:R-:W-:Y:S01]  /*32f0*/  @!P0 VIADD R9, R9, UR12 ;  /* 0x0000000c09098c36 */ /* 0x000fe20008000000 */
[----:B------:R-:W-:Y:S01]  /*3300*/  @P6 STS [R23+0x200c], RZ ;  /* 0x00200cff17006388 */ /* 0x000fe20000000800 */
[----:B------:R-:W-:Y:S02]  /*3310*/  IMAD.U32 R10, RZ, RZ, UR24 ;  /* 0x00000018ff0a7e24 */ /* 0x000fe4000f8e00ff */
[----:B------:R-:W-:Y:S01]  /*3320*/  @!P4 IMAD R17, R11, UR22, RZ ;  /* 0x000000160b11cc24 */ /* 0x000fe2000f8e02ff */
[----:B------:R-:W-:Y:S01]  /*3330*/  @!PT LDS RZ, [RZ] ;  /* 0x00000000fffff984 */ /* 0x000fe20000000800 */
[----:B------:R-:W-:Y:S01]  /*3340*/  @!PT LDS RZ, [RZ] ;  /* 0x00000000fffff984 */ /* 0x000fe20000000800 */
[----:B------:R-:W-:Y:S01]  /*3350*/  @!PT LDS RZ, [RZ] ;  /* 0x00000000fffff984 */ /* 0x000fe20000000800 */
[----:B------:R-:W-:Y:S01]  /*3360*/  @!P6 LDGSTS.E.BYPASS.LTC128B.128 [R23+0x2000], desc[UR8][R12.64] ;  /* 0x020000000c17efae */ /* 0x000fe2000b901d48 */
[----:B------:R-:W-:Y:S01]  /*3370*/  IMAD.IADD R7, R7, 0x1, R15 ;  /* 0x0000000107077824 */ /* 0x000fe200078e020f */
[----:B------:R-:W-:Y:S01]  /*3380*/  UIMAD UR7, UR44, UR24, URZ ;  /* 0x000000182c0772a4 */ /* 0x000fe2000f8e023f */
[----:B------:R-:W2:Y:S01]  /*3390*/  @!P2 LDC.64 R34, c[0x0][0x218] ;  /* 0x00008600ff22ab82 */ /* 0x000ea20000000a00 */
[----:B------:R-:W-:Y:S01]  /*33a0*/  @P0 STS [R23+0x3000], RZ ;  /* 0x003000ff17000388 */ /* 0x000fe20000000800 */
[----:B------:R-:W-:-:S03]  /*33b0*/  ULDC.64 UR26, c[0x0][0x268] ;  /* 0x00009a00001a7ab9 */ /* 0x000fc60000000a00 */
[----:B------:R-:W-:Y:S03]  /*33c0*/  @P0 STS [R23+0x3004], RZ ;  /* 0x003004ff17000388 */ /* 0x000fe60000000800 */
[----:B------:R-:W2:Y:S01]  /*33d0*/  @!P5 LDC.64 R30, c[0x0][0x220] ;  /* 0x00008800ff1edb82 */ /* 0x000ea20000000a00 */
[----:B------:R-:W-:Y:S01]  /*33e0*/  @P0 STS [R23+0x3008], RZ ;  /* 0x003008ff17000388 */ /* 0x000fe20000000800 */
[----:B------:R-:W-:-:S03]  /*33f0*/  IMAD.WIDE.U32 R10, R10, UR28, R4 ;  /* 0x0000001c0a0a7c25 */ /* 0x000fc6000f8e0004 */
[----:B------:R2:W-:Y:S01]  /*3400*/  @P0 STS [R23+0x300c], RZ ;  /* 0x00300cff17000388 */ /* 0x0005e20000000800 */
[----:B------:R-:W-:-:S03]  /*3410*/  @!P4 IMAD R15, R14, UR23, R17 ;  /* 0x000000170e0fcc24 */ /* 0x000fc6000f8e0211 */
[----:B------:R-:W-:Y:S01]  /*3420*/  @!PT LDS RZ, [RZ] ;  /* 0x00000000fffff984 */ /* 0x000fe20000000800 */
[----:B------:R-:W-:Y:S01]  /*3430*/  @!PT LDS RZ, [RZ] ;  /* 0x00000000fffff984 */ /* 0x000fe20000000800 */
[----:B------:R-:W-:Y:S01]  /*3440*/  @!PT LDS RZ, [RZ] ;  /* 0x00000000fffff984 */ /* 0x000fe20000000800 */
[----:B------:R4:W-:Y:S01]  /*3450*/  @!P0 LDGSTS.E.BYPASS.LTC128B.128 [R23+0x3000], desc[UR8][R8.64] ;  /* 0x0300000008178fae */ /* 0x0009e2000b901d48 */
[----:B------:R-:W-:Y:S01]  /*3460*/  @!P4 IMAD.WIDE.U32 R4, R14, UR22, R6 ;  /* 0x000000160e04cc25 */ /* 0x000fe2000f8e0006 */
[----:B------:R-:W-:-:S03]  /*3470*/  UIMAD UR7, UR28, UR25, UR7 ;  /* 0x000000191c0772a4 */ /* 0x000fc6000f8e0207 */
[----:B------:R-:W-:Y:S01]  /*3480*/  @!P4 IMAD.IADD R5, R5, 0x1, R15 ;  /* 0x000000010505c824 */ /* 0x000fe200078e020f */
[----:B-1----:R-:W-:-:S04]  /*3490*/  @!P4 LEA R24, P0, R4, R18, 0x1 ;  /* 0x000000120418c211 */ /* 0x002fc800078008ff */
[----:B------:R-:W-:Y:S01]  /*34a0*/  @!P4 LEA.HI.X R25, R4, R19, R5, 0x1, P0 ;  /* 0x000000130419c211 */ /* 0x000fe200000f0c05 */
[----:B------:R-:W-:Y:S01]  /*34b0*/  IMAD.U32 R5, RZ, RZ, UR7 ;  /* 0x00000007ff057e24 */ /* 0x000fe2000f8e00ff */
[----:B------:R-:W-:Y:S01]  /*34c0*/  IADD3 R4, P0, R10, UR45, RZ ;  /* 0x0000002d0a047c10 */ /* 0x000fe2000ff1e0ff */
[----:B----4-:R-:W-:Y:S02]  /*34d0*/  @!P5 IMAD R8, R33, UR22, RZ ;  /* 0x000000162108dc24 */ /* 0x010fe4000f8e02ff */
[----:B------:R-:W-:Y:S01]  /*34e0*/  @!P5 IMAD.MOV.U32 R9, RZ, RZ, R7 ;  /* 0x000000ffff09d224 */ /* 0x000fe200078e0007 */
[----:B------:R-:W-:Y:S01]  /*34f0*/  @P5 STS.128 [R2+0xc000], RZ ;  /* 0x00c000ff02005388 */ /* 0x000fe20000000c00 */
[----:B------:R-:W-:Y:S02]  /*3500*/  @!P5 IMAD R13, R0, UR23, R8 ;  /* 0x00000017000ddc24 */ /* 0x000fe4000f8e0208 */
[----:B------:R-:W-:Y:S02]  /*3510*/  IMAD.MOV.U32 R39, RZ, RZ, 0x7f800000 ;  /* 0x7f800000ff277424 */ /* 0x000fe400078e00ff */
[----:B------:R-:W-:-:S02]  /*3520*/  IMAD.MOV.U32 R38, RZ, RZ, 0x7f800000 ;  /* 0x7f800000ff267424 */ /* 0x000fc400078e00ff */
[----:B------:R-:W-:Y:S02]  /*3530*/  VIADD R190, R193, 0x2000 ;  /* 0x00002000c1be7836 */ /* 0x000fe40000000000 */
[----:B------:R-:W-:Y:S02]  /*3540*/  VIADD R184, R192, 0x2000 ;  /* 0x00002000c0b87836 */ /* 0x000fe40000000000 */
[----:B------:R-:W-:Y:S02]  /*3550*/  IMAD.MOV.U32 R185, RZ, RZ, 0x40 ;  /* 0x00000040ffb97424 */ /* 0x000fe400078e00ff */
[----:B------:R-:W-:Y:S01]  /*3560*/  IMAD.MOV.U32 R191, RZ, RZ, 0x20 ;  /* 0x00000020ffbf7424 */ /* 0x000fe200078e00ff */
[----:B------:R-:W-:Y:S01]  /*3570*/  CS2R R126, SRZ ;  /* 0x00000000007e7805 */ /* 0x000fe2000001ff00 */
[----:B------:R-:W-:Y:S01]  /*3580*/  @!P5 IMAD.MOV.U32 R8, RZ, RZ, R6 ;  /* 0x000000ffff08d224 */ /* 0x000fe200078e0006 */
[----:B------:R-:W-:Y:S02]  /*3590*/  CS2R R124, SRZ ;  /* 0x00000000007c7805 */ /* 0x000fe4000001ff00 */
[----:B------:R-:W-:-:S02]  /*35a0*/  CS2R R130, SRZ ;  /* 0x0000000000827805 */ /* 0x000fc4000001ff00 */
[----:B------:R-:W-:Y:S01]  /*35b0*/  CS2R R128, SRZ ;  /* 0x0000000000807805 */ /* 0x000fe2000001ff00 */
[----:B------:R-:W-:Y:S01]  /*35c0*/  @!P5 IMAD.WIDE.U32 R8, R0, UR22, R8 ;  /* 0x000000160008dc25 */ /* 0x000fe2000f8e0008 */
[----:B------:R-:W-:Y:S02]  /*35d0*/  CS2R R122, SRZ ;  /* 0x00000000007a7805 */ /* 0x000fe4000001ff00 */
[----:B------:R-:W-:Y:S02]  /*35e0*/  CS2R R120, SRZ ;  /* 0x0000000000787805 */ /* 0x000fe4000001ff00 */
[----:B------:R-:W-:Y:S01]  /*35f0*/  CS2R R118, SRZ ;  /* 0x0000000000767805 */ /* 0x000fe2000001ff00 */
[----:B------:R-:W-:Y:S01]  /*3600*/  @!P5 IMAD.IADD R10, R9, 0x1, R13 ;  /* 0x00000001090ad824 */ /* 0x000fe200078e020d */
[----:B------:R-:W-:Y:S02]  /*3610*/  @!P5 LEA R20, P6, R8, R20, 0x1 ;  /* 0x000000140814d211 */ /* 0x000fe400078c08ff */
[----:B------:R-:W-:-:S02]  /*3620*/  CS2R R116, SRZ ;  /* 0x0000000000747805 */ /* 0x000fc4000001ff00 */
[----:B------:R-:W-:Y:S02]  /*3630*/  IADD3.X R5, R11, UR49, R5, P0, !PT ;  /* 0x000000310b057c10 */ /* 0x000fe400087fe405 */
[----:B------:R-:W-:Y:S02]  /*3640*/  CS2R R110, SRZ ;  /* 0x00000000006e7805 */ /* 0x000fe4000001ff00 */
[----:B------:R-:W-:Y:S02]  /*3650*/  @!P5 LEA.HI.X R21, R8, R21, R10, 0x1, P6 ;  /* 0x000000150815d211 */ /* 0x000fe400030f0c0a */
[----:B------:R-:W-:Y:S02]  /*3660*/  CS2R R108, SRZ ;  /* 0x00000000006c7805 */ /* 0x000fe4000001ff00 */
[----:B------:R-:W-:Y:S01]  /*3670*/  @!P3 IADD3 R10, P0, R0, 0x40, RZ ;  /* 0x00000040000ab810 */ /* 0x000fe20007f1e0ff */
[----:B------:R-:W-:Y:S01]  /*3680*/  IMAD R9, R22, UR26, RZ ;  /* 0x0000001a16097c24 */ /* 0x000fe2000f8e02ff */
[----:B------:R-:W-:Y:S01]  /*3690*/  CS2R R114, SRZ ;  /* 0x0000000000727805 */ /* 0x000fe2000001ff00 */
[----:B------:R-:W-:Y:S01]  /*36a0*/  IMAD.WIDE.U32 R4, R16, UR26, R4 ;  /* 0x0000001a10047c25 */ /* 0x000fe2000f8e0004 */
[----:B------:R-:W-:Y:S01]  /*36b0*/  @!PT LDS RZ, [RZ] ;  /* 0x00000000fffff984 */ /* 0x000fe20000000800 */
[----:B------:R-:W-:Y:S01]  /*36c0*/  @!PT LDS RZ, [RZ] ;  /* 0x00000000fffff984 */ /* 0x000fe20000000800 */
[----:B------:R-:W-:Y:S01]  /*36d0*/  @!PT LDS RZ, [RZ] ;  /* 0x00000000fffff984 */ /* 0x000fe20000000800 */
[----:B------:R1:W-:Y:S01]  /*36e0*/  @!P5 LDGSTS.E.BYPASS.LTC128B.128 [R2+0xc000], desc[UR8][R20.64] ;  /* 0x0c0000001402dfae */ /* 0x0003e2000b901d48 */
[----:B------:R-:W-:-:S02]  /*36f0*/  CS2R R112, SRZ ;  /* 0x0000000000707805 */ /* 0x000fc4000001ff00 */
[----:B------:R-:W-:Y:S01]  /*3700*/  CS2R R106, SRZ ;  /* 0x00000000006a7805 */ /* 0x000fe2000001ff00 */
[--C-:B------:R-:W-:Y:S01]  /*3710*/  @!P3 IMAD.X R13, RZ, RZ, R33.reuse, P0 ;  /* 0x000000ffff0db224 */ /* 0x100fe200000e0621 */
[----:B------:R-:W-:Y:S02]  /*3720*/  @!P2 IADD3 R11, P0, R0, 0x60, RZ ;  /* 0x00000060000ba810 */ /* 0x000fe40007f1e0ff */
[----:B------:R-:W-:Y:S02]  /*3730*/  CS2R R104, SRZ ;  /* 0x0000000000687805 */ /* 0x000fe4000001ff00 */
[----:B------:R-:W-:Y:S01]  /*3740*/  CS2R R102, SRZ ;  /* 0x0000000000667805 */ /* 0x000fe2000001ff00 */
[----:B------:R-:W-:Y:S01]  /*3750*/  @!P3 IMAD R13, R13, UR22, RZ ;  /* 0x000000160d0dbc24 */ /* 0x000fe2000f8e02ff */
[----:B------:R-:W-:Y:S01]  /*3760*/  CS2R R100, SRZ ;  /* 0x0000000000647805 */ /* 0x000fe2000001ff00 */
[----:B------:R-:W-:Y:S01]  /*3770*/  @!P2 IMAD.X R17, RZ, RZ, R33, P0 ;  /* 0x000000ffff11a224 */ /* 0x000fe200000e0621 */
[----:B------:R-:W-:Y:S01]  /*3780*/  CS2R R94, SRZ ;  /* 0x00000000005e7805 */ /* 0x000fe2000001ff00 */
[----:B------:R-:W-:Y:S01]  /*3790*/  @!P2 IMAD.MOV.U32 R8, RZ, RZ, R6 ;  /* 0x000000ffff08a224 */ /* 0x000fe200078e0006 */
[----:B------:R-:W-:Y:S01]  /*37a0*/  CS2R R92, SRZ ;  /* 0x00000000005c7805 */ /* 0x000fe2000001ff00 */
[----:B------:R-:W-:Y:S01]  /*37b0*/  @!P3 IMAD R22, R10, UR23, R13 ;  /* 0x000000170a16bc24 */ /* 0x000fe2000f8e020d */
[----:B------:R-:W-:Y:S01]  /*37c0*/  CS2R R98, SRZ ;  /* 0x0000000000627805 */ /* 0x000fe2000001ff00 */
[----:B------:R-:W-:Y:S01]  /*37d0*/  @!P2 IMAD R13, R17, UR22, RZ ;  /* 0x00000016110dac24 */ /* 0x000fe2000f8e02ff */
[----:B------:R-:W-:Y:S01]  /*37e0*/  CS2R R96, SRZ ;  /* 0x0000000000607805 */ /* 0x000fe2000001ff00 */
[--C-:B------:R-:W-:Y:S01]  /*37f0*/  @!P4 IMAD.MOV.U32 R14, RZ, RZ, R4.reuse ;  /* 0x000000ffff0ec224 */ /* 0x100fe200078e0004 */
[----:B------:R-:W-:Y:S01]  /*3800*/  CS2R R90, SRZ ;  /* 0x00000000005a7805 */ /* 0x000fe2000001ff00 */
[----:B--2---:R-:W-:Y:S01]  /*3810*/  @!P2 IMAD R23, R11, UR23, R13 ;  /* 0x000000170b17ac24 */ /* 0x004fe2000f8e020d */
[----:B------:R-:W-:Y:S01]  /*3820*/  CS2R R88, SRZ ;  /* 0x0000000000587805 */ /* 0x000fe2000001ff00 */
[--C-:B------:R-:W-:Y:S01]  /*3830*/  @!P3 IMAD.MOV.U32 R18, RZ, RZ, R4.reuse ;  /* 0x000000ffff12b224 */ /* 0x100fe200078e0004 */
[----:B------:R-:W-:Y:S01]  /*3840*/  CS2R R86, SRZ ;  /* 0x0000000000567805 */ /* 0x000fe2000001ff00 */
[----:B------:R-:W-:Y:S01]  /*3850*/  @!P2 IMAD.MOV.U32 R28, RZ, RZ, R4 ;  /* 0x000000ffff1ca224 */ /* 0x000fe200078e0004 */
[----:B------:R-:W-:-:S02]  /*3860*/  CS2R R84, SRZ ;  /* 0x0000000000547805 */ /* 0x000fc4000001ff00 */
[----:B------:R-:W-:Y:S02]  /*3870*/  CS2R R78, SRZ ;  /* 0x00000000004e7805 */ /* 0x000fe4000001ff00 */
[----:B------:R-:W-:Y:S01]  /*3880*/  CS2R R76, SRZ ;  /* 0x00000000004c7805 */ /* 0x000fe2000001ff00 */
[----:B-1----:R-:W1:Y:S01]  /*3890*/  @!P2 LDC.64 R20, c[0x0][0x220] ;  /* 0x00008800ff14ab82 */ /* 0x002e620000000a00 */
[----:B------:R-:W-:Y:S01]  /*38a0*/  @P4 STS.128 [R2+0xd000], RZ ;  /* 0x00d000ff02004388 */ /* 0x000fe20000000c00 */
[----:B------:R-:W-:Y:S02]  /*38b0*/  CS2R R82, SRZ ;  /* 0x0000000000527805 */ /* 0x000fe4000001ff00 */
[----:B------:R-:W-:Y:S02]  /*38c0*/  CS2R R80, SRZ ;  /* 0x0000000000507805 */ /* 0x000fe4000001ff00 */
[----:B------:R-:W-:Y:S01]  /*38d0*/  CS2R R74, SRZ ;  /* 0x00000000004a7805 */ /* 0x000fe2000001ff00 */
[----:B------:R-:W-:Y:S01]  /*38e0*/  @!PT LDS RZ, [RZ] ;  /* 0x00000000fffff984 */ /* 0x000fe20000000800 */
[----:B------:R-:W-:Y:S01]  /*38f0*/  @!PT LDS RZ, [RZ] ;  /* 0x00000000fffff984 */ /* 0x000fe20000000800 */
[----:B------:R-:W-:Y:S01]  /*3900*/  @!PT LDS RZ, [RZ] ;  /* 0x00000000fffff984 */ /* 0x000fe20000000800 */
[----:B------:R-:W-:Y:S01]  /*3910*/  @!P4 LDGSTS.E.BYPASS.LTC128B.128 [R2+0xd000], desc[UR8][R24.64] ;  /* 0x0d0000001802cfae */ /* 0x000fe2000b901d48 */
[----:B------:R-:W-:-:S02]  /*3920*/  CS2R R72, SRZ ;  /* 0x0000000000487805 */ /* 0x000fc4000001ff00 */
[----:B------:R-:W-:Y:S02]  /*3930*/  CS2R R70, SRZ ;  /* 0x0000000000467805 */ /* 0x000fe4000001ff00 */
[----:B------:R-:W-:Y:S01]  /*3940*/  CS2R R68, SRZ ;  /* 0x0000000000447805 */ /* 0x000fe2000001ff00 */
[----:B------:R-:W-:Y:S01]  /*3950*/  @P3 STS.128 [R2+0xe000], RZ ;  /* 0x00e000ff02003388 */ /* 0x000fe20000000c00 */
[----:B---3--:R-:W-:Y:S01]  /*3960*/  VIADD R12, R36, 0x8 ;  /* 0x00000008240c7836 */ /* 0x008fe20000000000 */
[----:B------:R-:W-:-:S04]  /*3970*/  ULDC UR7, c[0x0][0x2ec] ;  /* 0x0000bb0000077ab9 */ /* 0x000fc80000000800 */
[----:B------:R-:W-:Y:S01]  /*3980*/  ISETP.GE.AND P6, PT, R12, UR6, PT ;  /* 0x000000060c007c0c */ /* 0x000fe2000bfc6270 */
[----:B------:R-:W-:-:S04]  /*3990*/  IMAD R12, R16, UR27, R9 ;  /* 0x0000001b100c7c24 */ /* 0x000fc8000f8e0209 */
[----:B------:R-:W-:Y:S01]  /*39a0*/  IMAD.IADD R5, R5, 0x1, R12 ;  /* 0x0000000105057824 */ /* 0x000fe200078e020c */
[----:B------:R-:W-:Y:S01]  /*39b0*/  @!P4 IADD3 R12, P0, R0, 0x20, RZ ;  /* 0x00000020000cc810 */ /* 0x000fe20007f1e0ff */
[--C-:B------:R-:W-:Y:S02]  /*39c0*/  @!P2 IMAD.MOV.U32 R9, RZ, RZ, R7.reuse ;  /* 0x000000ffff09a224 */ /* 0x100fe400078e0007 */
[----:B------:R-:W-:-:S04]  /*39d0*/  @!P3 IMAD.WIDE.U32 R6, R10, UR22, R6 ;  /* 0x000000160a06bc25 */ /* 0x000fc8000f8e0006 */
[----:B------:R-:W-:Y:S01]  /*39e0*/  @!P4 IMAD.X R16, RZ, RZ, R33, P0 ;  /* 0x000000ffff10c224 */ /* 0x000fe200000e0621 */
[----:B------:R-:W-:Y:S01]  /*39f0*/  @!P3 IADD3 R10, P0, R0, 0x40, RZ ;  /* 0x00000040000ab810 */ /* 0x000fe20007f1e0ff */
[----:B------:R-:W-:Y:S02]  /*3a00*/  @!P4 IMAD.MOV.U32 R15, RZ, RZ, R5 ;  /* 0x000000ffff0fc224 */ /* 0x000fe400078e0005 */
[----:B------:R-:W-:Y:S02]  /*3a10*/  @!P4 IMAD R16, R16, UR24, RZ ;  /* 0x000000181010cc24 */ /* 0x000fe4000f8e02ff */
[----:B------:R-:W-:Y:S02]  /*3a20*/  @!P3 IMAD.X R17, RZ, RZ, R33, P0 ;  /* 0x000000ffff11b224 */ /* 0x000fe400000e0621 */
[----:B------:R-:W-:Y:S01]  /*3a30*/  @!P2 IMAD.WIDE.U32 R8, R11, UR22, R8 ;  /* 0x000000160b08ac25 */ /* 0x000fe2000f8e0008 */
[----:B------:R-:W-:Y:S01]  /*3a40*/  SEL R190, R190, R193, !P1 ;  /* 0x000000c1bebe7207 */ /* 0x000fe20004800000 */
[----:B------:R-:W-:-:S02]  /*3a50*/  ULDC UR22, c[0x0][0x2dc] ;  /* 0x0000b70000167ab9 */ /* 0x000fc40000000800 */
[----:B------:R-:W-:Y:S02]  /*3a60*/  @!P3 IMAD.MOV.U32 R19, RZ, RZ, R5 ;  /* 0x000000ffff13b224 */ /* 0x000fe400078e0005 */
[C---:B------:R-:W-:Y:S02]  /*3a70*/  @!P4 IMAD R32, R12.reuse, UR25, R16 ;  /* 0x000000190c20cc24 */ /* 0x040fe4000f8e0210 */
[----:B------:R-:W-:Y:S02]  /*3a80*/  @!P3 IMAD R11, R17, UR24, RZ ;  /* 0x00000018110bbc24 */ /* 0x000fe4000f8e02ff */
[----:B------:R-:W-:Y:S01]  /*3a90*/  @!P4 IMAD.WIDE.U32 R12, R12, UR24, R14 ;  /* 0x000000180c0ccc25 */ /* 0x000fe2000f8e000e */
[----:B------:R-:W-:-:S03]  /*3aa0*/  @!P3 LEA R16, P0, R6, R26, 0x1 ;  /* 0x0000001a0610b211 */ /* 0x000fc600078008ff */
[----:B------:R-:W-:Y:S02]  /*3ab0*/  @!P3 IMAD.IADD R14, R7, 0x1, R22 ;  /* 0x00000001070eb824 */ /* 0x000fe400078e0216 */
[C---:B------:R-:W-:Y:S02]  /*3ac0*/  @!P3 IMAD R26, R10.reuse, UR25, R11 ;  /* 0x000000190a1abc24 */ /* 0x040fe4000f8e020b */
[----:B------:R-:W-:Y:S01]  /*3ad0*/  @!P3 IMAD.WIDE.U32 R10, R10, UR24, R18 ;  /* 0x000000180a0abc25 */ /* 0x000fe2000f8e0012 */
[----:B------:R-:W-:Y:S01]  /*3ae0*/  @!P3 LEA.HI.X R17, R6, R27, R14, 0x1, P0 ;  /* 0x0000001b0611b211 */ /* 0x000fe200000f0c0e */
[----:B------:R-:W2:Y:S02]  /*3af0*/  @!P4 LDC.64 R18, c[0x0][0x220] ;  /* 0x00008800ff12cb82 */ /* 0x000ea40000000a00 */
[----:B------:R-:W-:Y:S02]  /*3b00*/  @!P5 IMAD R7, R33, UR24, RZ ;  /* 0x000000182107dc24 */ /* 0x000fe4000f8e02ff */
[----:B------:R-:W-:Y:S01]  /*3b10*/  @!P2 IMAD.IADD R6, R9, 0x1, R23 ;  /* 0x000000010906a824 */ /* 0x000fe200078e0217 */
[----:B------:R-:W-:Y:S01]  /*3b20*/  @!P2 LEA R14, P0, R8, R34, 0x1 ;  /* 0x00000022080ea211 */ /* 0x000fe200078008ff */
[----:B------:R-:W-:Y:S01]  /*3b30*/  @!P2 IMAD.MOV.U32 R29, RZ, RZ, R5 ;  /* 0x000000ffff1da224 */ /* 0x000fe200078e0005 */
[----:B------:R-:W-:Y:S01]  /*3b40*/  @!PT LDS RZ, [RZ] ;  /* 0x00000000fffff984 */ /* 0x000fe20000000800 */
[----:B------:R-:W-:Y:S01]  /*3b50*/  @!PT LDS RZ, [RZ] ;  /* 0x00000000fffff984 */ /* 0x000fe20000000800 */
[----:B------:R-:W-:Y:S01]  /*3b60*/  @!PT LDS RZ, [RZ] ;  /* 0x00000000fffff984 */ /* 0x000fe20000000800 */
[----:B------:R-:W-:Y:S01]  /*3b70*/  @!P3 LDGSTS.E.BYPASS.LTC128B.128 [R2+0xe000], desc[UR8][R16.64] ;  /* 0x0e0000001002bfae */ /* 0x000fe2000b901d48 */
[----:B------:R-:W3:Y:S01]  /*3b80*/  @!P3 LDC.64 R22, c[0x0][0x220] ;  /* 0x00008800ff16bb82 */ /* 0x000ee20000000a00 */
[----:B------:R-:W-:-:S02]  /*3b90*/  @!P5 IMAD R7, R0, UR25, R7 ;  /* 0x000000190007dc24 */ /* 0x000fc4000f8e0207 */
[----:B------:R-:W-:Y:S01]  /*3ba0*/  @!P5 IMAD.WIDE.U32 R4, R0, UR24, R4 ;  /* 0x000000180004dc25 */ /* 0x000fe2000f8e0004 */
[----:B------:R-:W-:-:S03]  /*3bb0*/  @!P2 LEA.HI.X R15, R8, R35, R6, 0x1, P0 ;  /* 0x00000023080fa211 */ /* 0x000fc600000f0c06 */
[----:B------:R-:W-:Y:S01]  /*3bc0*/  @!P5 IMAD.IADD R5, R5, 0x1, R7 ;  /* 0x000000010505d824 */ /* 0x000fe200078e0207 */
[----:B------:R-:W-:-:S04]  /*3bd0*/  @!P5 LEA R6, P0, R4, R30, 0x1 ;  /* 0x0000001e0406d211 */ /* 0x000fc800078008ff */
[----:B------:R-:W-:Y:S02]  /*3be0*/  @!P5 LEA.HI.X R7, R4, R31, R5, 0x1, P0 ;  /* 0x0000001f0407d211 */ /* 0x000fe400000f0c05 */
[----:B------:R-:W-:Y:S01]  /*3bf0*/  @!P2 IADD3 R0, P0, R0, 0x60, RZ ;  /* 0x000000600000a810 */ /* 0x000fe20007f1e0ff */
[----:B------:R-:W-:Y:S04]  /*3c00*/  @P2 STS.128 [R2+0xf000], RZ ;  /* 0x00f000ff02002388 */ /* 0x000fe80000000c00 */
[----:B------:R-:W-:Y:S01]  /*3c10*/  @!P2 IMAD.X R4, RZ, RZ, R33, P0 ;  /* 0x000000ffff04a224 */ /* 0x000fe200000e0621 */
[----:B------:R-:W-:Y:S01]  /*3c20*/  @!PT LDS RZ, [RZ] ;  /* 0x00000000fffff984 */ /* 0x000fe20000000800 */
[----:B------:R-:W-:Y:S01]  /*3c30*/  @!PT LDS RZ, [RZ] ;  /* 0x00000000fffff984 */ /* 0x000fe20000000800 */
[----:B------:R-:W-:Y:S01]  /*3c40*/  @!PT LDS RZ, [RZ] ;  /* 0x00000000fffff984 */ /* 0x000fe20000000800 */
[----:B------:R2:W-:Y:S04]  /*3c50*/  @!P2 LDGSTS.E.BYPASS.LTC128B.128 [R2+0xf000], desc[UR8][R14.64] ;  /* 0x0f0000000e02afae */ /* 0x0005e8000b901d48 */
[----:B------:R-:W-:Y:S01]  /*3c60*/  @P5 STS.128 [R2+0x10000], RZ ;  /* 0x010000ff02005388 */ /* 0x000fe20000000c00 */
[----:B------:R-:W-:-:S03]  /*3c70*/  @!P2 IMAD R4, R4, UR24, RZ ;  /* 0x000000180404ac24 */ /* 0x000fc6000f8e02ff */
[----:B------:R-:W-:Y:S01]  /*3c80*/  @!PT LDS RZ, [RZ] ;  /* 0x00000000fffff984 */ /* 0x000fe20000000800 */
[----:B------:R-:W-:Y:S01]  /*3c90*/  @!PT LDS RZ, [RZ] ;  /* 0x00000000fffff984 */ /* 0x000fe20000000800 */
[----:B------:R-:W-:Y:S01]  /*3ca0*/  @!PT LDS RZ, [RZ] ;  /* 0x00000000fffff984 */ /* 0x000fe20000000800 */
[----:B------:R4:W-:Y:S01]  /*3cb0*/  @!P5 LDGSTS.E.BYPASS.LTC128B.128 [R2+0x10000], desc[UR8][R6.64] ;  /* 0x100000000602dfae */ /* 0x0009e2000b901d48 */
[----:B---3--:R-:W-:-:S03]  /*3cc0*/  @!P3 LEA R8, P0, R10, R22, 0x1 ;  /* 0x000000160a08b211 */ /* 0x008fc600078008ff */
[----:B------:R-:W-:Y:S01]  /*3cd0*/  @P4 STS.128 [R2+0x11000], RZ ;  /* 0x011000ff02004388 */ /* 0x000fe20000000c00 */
[----:B--2---:R-:W-:Y:S01]  /*3ce0*/  @!P4 LEA R14, P5, R12, R18, 0x1 ;  /* 0x000000120c0ec211 */ /* 0x004fe200078a08ff */
[----:B----4-:R-:W-:Y:S02]  /*3cf0*/  @!P4 IMAD.IADD R6, R13, 0x1, R32 ;  /* 0x000000010d06c824 */ /* 0x010fe400078e0220 */
        /* <DEDUP_REMOVED lines=11> */
[----:B-1----:R-:W-:Y:S01]  /*3db0*/  @!P2 LEA R6, P0, R4, R20, 0x1 ;  /* 0x000000140406a211 */ /* 0x002fe200078008ff */
        /* <DEDUP_REMOVED lines=10> */
[----:B------:R-:W-:Y:S01]  /*3e60*/  ISETP.GE.AND P3, PT, R36, UR6, PT ;  /* 0x0000000624007c0c */ /* 0x000fe2000bf66270 */
[----:B------:R-:W-:Y:S01]  /*3e70*/  ULDC UR6, c[0x0][0x39c] ;  /* 0x0000e70000067ab9 */ /* 0x000fe20000000800 */
[----:B------:R2:W-:Y:S04]  /*3e80*/  @P2 STS.128 [R2+0x13000], RZ ;  /* 0x013000ff02002388 */ /* 0x0005e80000000c00 */
[----:B------:R-:W-:Y:S01]  /*3e90*/  @!PT LDS RZ, [RZ] ;  /* 0x00000000fffff984 */ /* 0x000fe20000000800 */
[----:B------:R-:W-:Y:S01]  /*3ea0*/  @!PT LDS RZ, [RZ] ;  /* 0x00000000fffff984 */ /* 0x000fe20000000800 */
[----:B------:R-:W-:Y:S01]  /*3eb0*/  @!PT LDS RZ, [RZ] ;  /* 0x00000000fffff984 */ /* 0x000fe20000000800 */
[----:B------:R2:W-:Y:S01]  /*3ec0*/  @!P2 LDGSTS.E.BYPASS.LTC128B.128 [R2+0x13000], desc[UR8][R6.64] ;  /* 0x130000000602afae */ /* 0x0005e2000b901d48 */
[----:B------:R-:W-:-:S03]  /*3ed0*/  IADD3 R4, P2, R4, UR14, RZ ;  /* 0x0000000e04047c10 */ /* 0x000fc6000ff5e0ff */
[----:B------:R-:W0:Y:S01]  /*3ee0*/  LDGDEPBAR ;  /* 0x00000000000079af */ /* 0x000e220000000000 */
[----:B-1----:R-:W-:-:S04]  /*3ef0*/  SHF.R.S32.HI R8, RZ, 0x1f, R36 ;  /* 0x0000001fff087819 */ /* 0x002fc80000011424 */
[----:B------:R-:W-:Y:S02]  /*3f00*/  SHF.L.U64.HI R5, R36, 0x2, R8 ;  /* 0x0000000224057819 */ /* 0x000fe40000010208 */
[----:B--2---:R-:W-:Y:S02]  /*3f10*/  SHF.R.S32.HI R2, RZ, 0x1f, R0 ;  /* 0x0000001fff027819 */ /* 0x004fe40000011400 */
[C---:B------:R-:W-:Y:S02]  /*3f20*/  @!P4 LEA R6, P0, R0.reuse, UR14, 0x2 ;  /* 0x0000000e0006cc11 */ /* 0x040fe4000f8010ff */
[----:B------:R-:W-:Y:S02]  /*3f30*/  IADD3.X R5, R5, UR13, RZ, P2, !PT ;  /* 0x0000000d05057c10 */ /* 0x000fe400097fe4ff */
[----:B------:R-:W-:-:S03]  /*3f40*/  @!P4 LEA.HI.X R7, R0, UR13, R2, 0x2, P0 ;  /* 0x0000000d0007cc11 */ /* 0x000fc600080f1402 */
[----:B------:R-:W2:Y:S04]  /*3f50*/  @!P3 LDG.E R41, desc[UR8][R4.64] ;  /* 0x000000080429b981 */ /* 0x000ea8000c1e1900 */
[----:B------:R-:W3:Y:S04]  /*3f60*/  @!P6 LDG.E R40, desc[UR8][R4.64+0x20] ;  /* 0x000020080428e981 */ /* 0x000ee8000c1e1900 */
[----:B------:R1:W4:Y:S04]  /*3f70*/  @!P5 LDG.E R39, desc[UR8][R4.64+0x100] ;  /* 0x000100080427d981 */ /* 0x000328000c1e1900 */
[----:B------:R-:W4:Y:S01]  /*3f80*/  @!P4 LDG.E R38, desc[UR8][R6.64] ;  /* 0x000000080626c981 */ /* 0x000f22000c1e1900 */
[----:B------:R-:W-:-:S02]  /*3f90*/  VIADD R2, R36, 0x1 ;  /* 0x0000000124027836 */ /* 0x000fc40000000000 */
[----:B------:R-:W-:-:S05]  /*3fa0*/  IMAD.U32 R0, RZ, RZ, UR21 ;  /* 0x00000015ff007e24 */ /* 0x000fca000f8e00ff */
[----:B------:R-:W-:Y:S01]  /*3fb0*/  IADD3 R0, R2, UR11, -R0 ;  /* 0x0000000b02007c10 */ /* 0x000fe2000fffe800 */
[----:B------:R-:W-:-:S04]  /*3fc0*/  IMAD.SHL.U32 R2, R36, 0x4, RZ ;  /* 0x0000000424027824 */ /* 0x000fc800078e00ff */
[----:B------:R5:W-:Y:S04]  /*3fd0*/  STL [R1+0x64], R0 ;  /* 0x0000640001007387 */ /* 0x000be80000100800 */
[----:B------:R5:W-:Y:S01]  /*3fe0*/  STL [R1+0x60], R2 ;  /* 0x0000600201007387 */ /* 0x000be20000100800 */
[C---:B-1----:R-:W-:Y:S01]  /*3ff0*/  SHF.L.U64.HI R5, R36.reuse, 0x2, R8 ;  /* 0x0000000224057819 */ /* 0x042fe20000010208 */
[----:B------:R-:W-:Y:S01]  /*4000*/  IMAD.MOV.U32 R4, RZ, RZ, 0x40 ;  /* 0x00000040ff047424 */ /* 0x000fe200078e00ff */
[----:B-----5:R-:W-:Y:S01]  /*4010*/  LOP3.LUT P2, RZ, R37, 0x4, RZ, 0xc0, !PT ;  /* 0x0000000425ff7812 */ /* 0x020fe2000784c0ff */
[----:B------:R-:W-:-:S05]  /*4020*/  VIADD R0, R36, 0xffffff80 ;  /* 0xffffff8024007836 */ /* 0x000fca0000000000 */
[----:B------:R-:W-:-:S04]  /*4030*/  SHF.R.S32.HI R2, RZ, 0x1f, R0 ;  /* 0x0000001fff027819 */ /* 0x000fc80000011400 */
[C---:B------:R-:W-:Y:S01]  /*4040*/  SHF.L.U64.HI R2, R0.reuse, 0x2, R2 ;  /* 0x0000000200027819 */ /* 0x040fe20000010202 */
[----:B------:R-:W-:Y:S01]  /*4050*/  IMAD.SHL.U32 R0, R0, 0x4, RZ ;  /* 0x0000000400007824 */ /* 0x000fe200078e00ff */
[C---:B------:R-:W-:Y:S02]  /*4060*/  LOP3.LUT P3, RZ, R37.reuse, 0x4, RZ, 0xc0, !PT ;  /* 0x0000000425ff7812 */ /* 0x040fe4000786c0ff */
[----:B------:R-:W-:Y:S02]  /*4070*/  LOP3.LUT P0, RZ, R37, 0x2, RZ, 0xc0, !PT ;  /* 0x0000000225ff7812 */ /* 0x000fe4000780c0ff */
[----:B------:R-:W-:Y:S01]  /*4080*/  SEL R184, R184, R192, !P1 ;  /* 0x000000c0b8b87207 */ /* 0x000fe20004800000 */
[----:B------:R-:W-:Y:S01]  /*4090*/  UIADD3 UR21, UR21, 0x80, UR28 ;  /* 0x0000008015157890 */ /* 0x000fe2000fffe01c */
[----:B------:R-:W-:Y:S02]  /*40a0*/  SEL R185, R185, 0xffffffc0, !P3 ;  /* 0xffffffc0b9b97807 */ /* 0x000fe40005800000 */
[----:B------:R-:W-:-:S02]  /*40b0*/  SEL R191, R191, 0xffffffe0, !P0 ;  /* 0xffffffe0bfbf7807 */ /* 0x000fc40004000000 */
[----:B------:R-:W-:Y:S02]  /*40c0*/  LEA R190, R190, UR4, 0x1 ;  /* 0x00000004bebe7c11 */ /* 0x000fe4000f8e08ff */
[----:B------:R-:W-:Y:S01]  /*40d0*/  LEA R184, R184, UR4, 0x1 ;  /* 0x00000004b8b87c11 */ /* 0x000fe2000f8e08ff */
[----:B------:R-:W-:Y:S01]  /*40e0*/  UIADD3 UR21, UR21, -UR11, URZ ;  /* 0x8000000b15157290 */ /* 0x000fe2000fffe03f */
[----:B--2---:R-:W-:Y:S04]  /*40f0*/  STL [R1+0x3c], R41 ;  /* 0x00003c2901007387 */ /* 0x004fe80000100800 */
[----:B---3--:R-:W-:Y:S04]  /*4100*/  STL [R1+0x40], R40 ;  /* 0x0000402801007387 */ /* 0x008fe80000100800 */
[----:B----4-:R-:W-:Y:S04]  /*4110*/  STL [R1+0x34], R39 ;  /* 0x0000342701007387 */ /* 0x010fe80000100800 */
[----:B------:R-:W-:Y:S04]  /*4120*/  STL [R1+0x38], R38 ;  /* 0x0000382601007387 */ /* 0x000fe80000100800 */
[----:B------:R-:W-:Y:S04]  /*4130*/  STL [R1+0x5c], R5 ;  /* 0x00005c0501007387 */ /* 0x000fe80000100800 */
[----:B------:R-:W-:Y:S04]  /*4140*/  STL [R1+0x58], R2 ;  /* 0x0000580201007387 */ /* 0x000fe80000100800 */
[----:B------:R1:W-:Y:S02]  /*4150*/  STL [R1+0x54], R0 ;  /* 0x0000540001007387 */ /* 0x0003e40000100800 */
[----:B-1----:R-:W-:-:S05]  /*4160*/  SEL R0, R4, 0xffffffc0, !P2 ;  /* 0xffffffc004007807 */ /* 0x002fca0005000000 */
[----:B------:R1:W-:Y:S02]  /*4170*/  STL [R1+0x50], R0 ;  /* 0x0000500001007387 */ /* 0x0003e40000100800 */
.L_x_1072:
        /* <DEDUP_REMOVED lines=176> */
[----:B------:R1:W-:Y:S01]  /*4c80*/  MUFU.TANH R93, R17 ;  /* 0x00000011005d7308 */ /* 0x0003e20000002400 */
        /* <DEDUP_REMOVED lines=24> */
[----:B-1----:R-:W-:Y:S01]  /*4e10*/  MOV R17, R226 ;  /* 0x000000e200117202 */ /* 0x002fe20000000f00 */
[----:B----4-:R-:W-:Y:S01]  /*4e20*/  IMAD.MOV.U32 R18, RZ, RZ, R225 ;  /* 0x000000ffff127224 */ /* 0x010fe200078e00e1 */
[----:B------:R-:W-:Y:S01]  /*4e30*/  @!P0 ISETP.GE.AND P4, PT, R2, R10, PT ;  /* 0x0000000a0200820c */ /* 0x000fe20003f86270 */
[----:B------:R-:W-:Y:S01]  /*4e40*/  FMUL.FTZ R25, R25, UR6 ;  /* 0x0000000619197c20 */ /* 0x000fe20008410000 */
[----:B------:R-:W-:Y:S01]  /*4e50*/  FMUL.FTZ R26, R26, UR6 ;  /* 0x000000061a1a7c20 */ /* 0x000fe20008410000 */
        /* <DEDUP_REMOVED lines=17> */
[----:B------:R3:W-:Y:S01]  /*4f70*/  MUFU.TANH R92, R20 ;  /* 0x00000014005c7308 */ /* 0x0007e20000002400 */
[----:B-1----:R-:W-:Y:S01]  /*4f80*/  FFMA.FTZ R4, R5, UR7, -R11 ;  /* 0x0000000705047c23 */ /* 0x002fe2000801080b */
[----:B------:R-:W-:Y:S08]  /*4f90*/  IMAD.MOV.U32 R5, RZ, RZ, R227 ;  /* 0x000000ffff057224 */ /* 0x000ff000078e00e3 */
[----:B------:R-:W-:Y:S10]  /*4fa0*/  MUFU.TANH R87, R33 ;  /* 0x0000002100577308 */ /* 0x000ff40000002400 */
[----:B------:R1:W-:Y:S01]  /*4fb0*/  MUFU.EX2 R3, R4 ;  /* 0x0000000400037308 */ /* 0x0003e20000000800 */
[----:B---3--:R-:W3:Y:S09]  /*4fc0*/  LDL R20, [R1+0x20] ;  /* 0x0000200001147983 */ /* 0x008ef20000100800 */
[----:B------:R-:W-:Y:S10]  /*4fd0*/  MUFU.TANH R167, R34 ;  /* 0x0000002200a77308 */ /* 0x000ff40000002400 */
[----:B------:R4:W-:Y:S01]  /*4fe0*/  MUFU.TANH R91, R21 ;  /* 0x00000015005b7308 */ /* 0x0009e20000002400 */
[----:B-1----:R-:W-:Y:S01]  /*4ff0*/  IMAD.MOV.U32 R4, RZ, RZ, R211 ;  /* 0x000000ffff047224 */ /* 0x002fe200078e00d3 */
[----:B------:R-:W-:Y:S08]  /*5000*/  @!P0 FSEL R4, R211, -INF , !P1 ;  /* 0xff800000d3048808 */ /* 0x000ff00004800000 */
[----:B------:R-:W-:Y:S10]  /*5010*/  MUFU.TANH R166, R35 ;  /* 0x0000002300a67308 */ /* 0x000ff40000002400 */
[----:B------:R1:W-:Y:S01]  /*5020*/  MUFU.TANH R171, R22 ;  /* 0x0000001600ab7308 */ /* 0x0003e20000002400 */
[----:B----4-:R-:W4:Y:S09]  /*5030*/  LDL R21, [R1+0x24] ;  /* 0x0000240001157983 */ /* 0x010f320000100800 */
[----:B------:R1:W-:Y:S10]  /*5040*/  MUFU.TANH R170, R23 ;  /* 0x0000001700aa7308 */ /* 0x0003f40000002400 */
[----:B------:R-:W-:Y:S01]  /*5050*/  MUFU.TANH R200, R25 ;  /* 0x0000001900c87308 */ /* 0x000fe20000002400 */
[----:B-1----:R-:W3:Y:S09]  /*5060*/  LDL R22, [R1+0x14] ;  /* 0x0000140001167983 */ /* 0x002ef20000100800 */
[----:B------:R-:W-:Y:S01]  /*5070*/  MUFU.TANH R219, R26 ;  /* 0x0000001a00db7308 */ /* 0x000fe20000002400 */
[----:B------:R-:W4:Y:S09]  /*5080*/  LDL R23, [R1+0xc] ;  /* 0x00000c0001177983 */ /* 0x000f320000100800 */
[----:B------:R-:W-:Y:S10]  /*5090*/  MUFU.TANH R218, R27 ;  /* 0x0000001b00da7308 */ /* 0x000ff40000002400 */
[----:B------:R-:W-:Y:S10]  /*50a0*/  MUFU.TANH R215, R30 ;  /* 0x0000001e00d77308 */ /* 0x000ff40000002400 */
        /* <DEDUP_REMOVED lines=32> */
[----:B--2---:R-:W-:Y:S01]  /*52b0*/  STL [R1], R24 ;  /* 0x0000001801007387 */ /* 0x004fe20000100800 */
[----:B------:R-:W-:Y:S07]  /*52c0*/  MOV R5, R207 ;  /* 0x000000cf00057202 */ /* 0x000fee0000000f00 */
[----:B------:R1:W-:Y:S01]  /*52d0*/  MUFU.EX2 R252, R4 ;  /* 0x0000000400fc7308 */ /* 0x0003e20000000800 */
[----:B------:R-:W-:Y:S02]  /*52e0*/  @!P0 FSEL R5, R207, -INF , !P1 ;  /* 0xff800000cf058808 */ /* 0x000fe40004800000 */
[----:B------:R-:W-:Y:S03]  /*52f0*/  @!P0 ISETP.GE.AND P1, PT, R15, R10, PT ;  /* 0x0000000a0f00820c */ /* 0x000fe60003f26270 */
[--C-:B------:R-:W-:Y:S04]  /*5300*/  FFMA.FTZ R5, R5, UR7, -R8.reuse ;  /* 0x0000000705057c23 */ /* 0x100fe80008010808 */
[----:B------:R2:W-:Y:S01]  /*5310*/  MUFU.EX2 R243, R5 ;  /* 0x0000000500f37308 */ /* 0x0005e20000000800 */
[----:B-1----:R-:W-:Y:S02]  /*5320*/  MOV R4, R206 ;  /* 0x000000ce00047202 */ /* 0x002fe40000000f00 */
[----:B------:R-:W-:Y:S02]  /*5330*/  @!P0 FSEL R4, R206, -INF , !P1 ;  /* 0xff800000ce048808 */ /* 0x000fe40004800000 */
[----:B------:R-:W-:Y:S03]  /*5340*/  @!P0 ISETP.GE.AND P1, PT, R15, R9, PT ;  /* 0x000000090f00820c */ /* 0x000fe60003f26270 */
[----:B------:R-:W-:Y:S01]  /*5350*/  FFMA.FTZ R19, R4, UR7, -R8 ;  /* 0x0000000704137c23 */ /* 0x000fe20008010808 */
[----:B------:R-:W-:Y:S02]  /*5360*/  @!P0 FSEL R18, R225, -INF , !P1 ;  /* 0xff800000e1128808 */ /* 0x000fe40004800000 */
[----:B------:R-:W-:Y:S01]  /*5370*/  @!P0 ISETP.GE.AND P1, PT, R16, R14, PT ;  /* 0x0000000e1000820c */ /* 0x000fe20003f26270 */
[----:B------:R-:W-:Y:S01]  /*5380*/  MUFU.EX2 R242, R19 ;  /* 0x0000001300f27308 */ /* 0x000fe20000000800 */
[----:B--2---:R-:W1:Y:S01]  /*5390*/  LDSM.16.M88.4 R4, [R188+0x1000] ;  /* 0x00100000bc04783b */ /* 0x004e620000000200 */
        /* <DEDUP_REMOVED lines=115> */
[----:B--2---:R-:W1:Y:S01]  /*5ad0*/  LDSM.16.M88.4 R4, [R188+0x1800] ;  /* 0x00180000bc04783b */ /* 0x004e620000000200 */
[-C--:B------:R-:W-:Y:S01]  /*5ae0*/  @!P0 ISETP.GE.AND P1, PT, R16, R14.reuse, PT ;  /* 0x0000000e1000820c */ /* 0x080fe20003f26270 */
        /* <DEDUP_REMOVED lines=17> */
[----:B----4-:R-:W-:Y:S02]  /*5c00*/  @!P0 IADD3 R16, R0, 0x20, RZ ;  /* 0x0000002000108810 */ /* 0x010fe40007ffe0ff */
        /* <DEDUP_REMOVED lines=17> */
[----:B----4-:R-:W-:Y:S02]  /*5d20*/  @!P0 VIADD R15, R0, 0x21 ;  /* 0x00000021000f8836 */ /* 0x010fe40000000000 */
        /* <DEDUP_REMOVED lines=44> */
[----:B------:R-:W-:Y:S05]  /*5ff0*/  @!P0 ISETP.GE.AND P2, PT, R5, R9, PT ;  /* 0x000000090500820c */ /* 0x000fea0003f46270 */
[----:B------:R-:W3:Y:S10]  /*6000*/  MUFU.TANH R162, R56 ;  /* 0x0000003800a27308 */ /* 0x000ef40000002400 */
[----:B------:R-:W3:Y:S01]  /*6010*/  MUFU.TANH R159, R60 ;  /* 0x0000003c009f7308 */ /* 0x000ee20000002400 */
[----:B----4-:R-:W-:Y:S02]  /*6020*/  MOV R4, R183 ;  /* 0x000000b700047202 */ /* 0x010fe40000000f00 */
[----:B------:R-:W-:Y:S02]  /*6030*/  @!P0 FSEL R4, R183, -INF , !P1 ;  /* 0xff800000b7048808 */ /* 0x000fe40004800000 */
[C---:B------:R-:W-:Y:S03]  /*6040*/  @!P0 ISETP.GE.AND P1, PT, R15.reuse, R10, PT ;  /* 0x0000000a0f00820c */ /* 0x040fe60003f26270 */
        /* <DEDUP_REMOVED lines=34> */
[--C-:B---3--:R-:W-:Y:S01]  /*6270*/  FFMA.FTZ R6, R7, UR7, -R2.reuse ;  /* 0x0000000707067c23 */ /* 0x108fe20008010802 */
        /* <DEDUP_REMOVED lines=275> */
[C---:B------:R-:W-:Y:S06]  /*73b0*/  FADD.FTZ R21, -R144.reuse, R21 ;  /* 0x0000001590157221 */ /* 0x040fec0000010100 */
[C---:B------:R-:W-:Y:S01]  /*73c0*/  FADD.FTZ R32, -R144.reuse, R32 ;  /* 0x0000002090207221 */ /* 0x040fe20000010100 */
[C---:B------:R-:W-:Y:S01]  /*73d0*/  FADD.FTZ R33, -R144.reuse, R33 ;  /* 0x0000002190217221 */ /* 0x040fe20000010100 */
[----:B------:R2:W5:Y:S01]  /*73e0*/  LDL.LU R100, [R1+0x134] ;  /* 0x0001340001647983 */ /* 0x0005620000300800 */
[----:B------:R-:W-:Y:S03]  /*73f0*/  FMUL.FTZ R5, R5, UR6 ;  /* 0x0000000605057c20 */ /* 0x000fe60008410000 */
[----:B------:R2:W5:Y:S01]  /*7400*/  LDL.LU R99, [R1+0x130] ;  /* 0x0001300001637983 */ /* 0x0005620000300800 */
[----:B------:R-:W-:Y:S03]  /*7410*/  FMUL.FTZ R5, R151, R5 ;  /* 0x0000000597057220 */ /* 0x000fe60000410000 */
[----:B------:R2:W5:Y:S01]  /*7420*/  LDG.E R0, desc[UR8][R146.64+0x120] ;  /* 0x0001200892007981 */ /* 0x000562000c1e1900 */
[-C--:B-1----:R-:W-:Y:S03]  /*7430*/  HMMA.16816.F32 R36, R132, R136.reuse, R36 ;  /* 0x000000888424723c */ /* 0x082fe60000001824 */
[----:B------:R-:W-:Y:S03]  /*7440*/  F2FP.F16.F32.PACK_AB R5, R5, R145 ;  /* 0x000000910505723e */ /* 0x000fe600000000ff */
        /* <DEDUP_REMOVED lines=8> */
[----:B------:R-:W-:Y:S01]  /*74d0*/  FADD.FTZ R52, -R144, R52 ;  /* 0x0000003490347221 */ /* 0x000fe20000010100 */
[----:B------:R-:W-:Y:S01]  /*74e0*/  FMUL.FTZ R132, R98, R16 ;  /* 0x0000001062847220 */ /* 0x000fe20000410000 */
[----:B------:R-:W-:Y:S01]  /*74f0*/  FMUL.FTZ R133, R97, R17 ;  /* 0x0000001161857220 */ /* 0x000fe20000410000 */
[----:B------:R2:W5:Y:S02]  /*7500*/  LDL.LU R98, [R1+0x12c] ;  /* 0x00012c0001627983 */ /* 0x0005640000300800 */
[----:B------:R-:W-:Y:S01]  /*7510*/  FMUL.FTZ R134, R96, R20 ;  /* 0x0000001460867220 */ /* 0x000fe20000410000 */
[----:B------:R-:W-:Y:S01]  /*7520*/  FMUL.FTZ R135, R95, R21 ;  /* 0x000000155f877220 */ /* 0x000fe20000410000 */
[----:B------:R2:W5:Y:S01]  /*7530*/  LDL.LU R97, [R1+0x128] ;  /* 0x0001280001617983 */ /* 0x0005620000300800 */
[----:B------:R-:W-:Y:S01]  /*7540*/  FFMA.FTZ R16, -R94, R94, 1 ;  /* 0x3f8000005e107423 */ /* 0x000fe2000001015e */
[----:B------:R-:W-:Y:S01]  /*7550*/  FFMA.FTZ R21, -R92, R92, 1 ;  /* 0x3f8000005c157423 */ /* 0x000fe2000001015c */
[----:B------:R-:W-:Y:S01]  /*7560*/  FFMA.FTZ R17, -R91, R91, 1 ;  /* 0x3f8000005b117423 */ /* 0x000fe2000001015b */
        /* <DEDUP_REMOVED lines=10> */
[----:B------:R-:W-:Y:S01]  /*7610*/  FFMA.FTZ R133, -R88, R88, 1 ;  /* 0x3f80000058857423 */ /* 0x000fe20000010158 */
[----:B------:R-:W-:Y:S01]  /*7620*/  FADD.FTZ R134, -R144, R53 ;  /* 0x0000003590867221 */ /* 0x000fe20000010100 */
[----:B------:R2:W5:Y:S01]  /*7630*/  LDL.LU R93, [R1+0x118] ;  /* 0x00011800015d7983 */ /* 0x0005620000300800 */
[----:B------:R-:W-:Y:S01]  /*7640*/  FMUL.FTZ R53, R78, R52 ;  /* 0x000000344e357220 */ /* 0x000fe20000410000 */
[----:B------:R-:W-:Y:S01]  /*7650*/  F2FP.F16.F32.PACK_AB R135, R17, R21 ;  /* 0x000000151187723e */ /* 0x000fe200000000ff */
[----:B------:R-:W-:Y:S01]  /*7660*/  FMUL.FTZ R17, R90, R32 ;  /* 0x000000205a117220 */ /* 0x000fe20000410000 */
[----:B------:R2:W5:Y:S01]  /*7670*/  LDL.LU R92, [R1+0x114] ;  /* 0x00011400015c7983 */ /* 0x0005620000300800 */
[----:B------:R-:W-:Y:S01]  /*7680*/  FMUL.FTZ R21, R89, R33 ;  /* 0x0000002159157220 */ /* 0x000fe20000410000 */
[----:B------:R-:W-:Y:S01]  /*7690*/  FMUL.FTZ R134, R77, R134 ;  /* 0x000000864d867220 */ /* 0x000fe20000410000 */
[----:B------:R-:W-:Y:S01]  /*76a0*/  FADD.FTZ R32, -R144, R36 ;  /* 0x0000002490207221 */ /* 0x000fe20000010100 */
[----:B------:R2:W5:Y:S01]  /*76b0*/  LDL.LU R91, [R1+0x110] ;  /* 0x00011000015b7983 */ /* 0x0005620000300800 */
[----:B------:R-:W-:Y:S01]  /*76c0*/  FFMA.FTZ R36, -R80, R80, 1 ;  /* 0x3f80000050247423 */ /* 0x000fe20000010150 */
[----:B------:R-:W-:Y:S01]  /*76d0*/  FADD.FTZ R33, -R144, R37 ;  /* 0x0000002590217221 */ /* 0x000fe20000010100 */
[----:B------:R-:W-:Y:S01]  /*76e0*/  FMUL.FTZ R32, R86, R32 ;  /* 0x0000002056207220 */ /* 0x000fe20000410000 */
        /* <DEDUP_REMOVED lines=10> */
[----:B------:R-:W-:Y:S01]  /*7790*/  FFMA.FTZ R132, -R87, R87, 1 ;  /* 0x3f80000057847423 */ /* 0x000fe20000010157 */
[----:B------:R-:W-:Y:S01]  /*77a0*/  FMUL.FTZ R37, R33, R37 ;  /* 0x0000002521257220 */ /* 0x000fe20000410000 */
[----:B------:R2:W5:Y:S01]  /*77b0*/  LDL.LU R87, [R1+0x100] ;  /* 0x0001000001577983 */ /* 0x0005620000300800 */
[----:B------:R-:W-:Y:S01]  /*77c0*/  FFMA.FTZ R33, -R79, R79, 1 ;  /* 0x3f8000004f217423 */ /* 0x000fe2000001014f */
[----:B------:R-:W-:Y:S01]  /*77d0*/  F2FP.F16.F32.PACK_AB R20, R20, R16 ;  /* 0x000000101414723e */ /* 0x000fe200000000ff */
[----:B------:R-:W-:Y:S01]  /*77e0*/  FFMA.FTZ R16, -R84, R84, 1 ;  /* 0x3f80000054107423 */ /* 0x000fe20000010154 */
[----:B------:R2:W5:Y:S01]  /*77f0*/  LDL.LU R86, [R1+0xfc] ;  /* 0x0000fc0001567983 */ /* 0x0005620000300800 */
[----:B------:R-:W-:Y:S01]  /*7800*/  FMUL.FTZ R36, R36, UR6 ;  /* 0x0000000624247c20 */ /* 0x000fe20008410000 */
[----:B------:R-:W-:Y:S01]  /*7810*/  FMUL.FTZ R33, R33, UR6 ;  /* 0x0000000621217c20 */ /* 0x000fe20008410000 */
[----:B------:R-:W-:Y:S01]  /*7820*/  FMUL.FTZ R16, R16, UR6 ;  /* 0x0000000610107c20 */ /* 0x000fe20008410000 */
[----:B------:R2:W5:Y:S01]  /*7830*/  LDL.LU R85, [R1+0xf8] ;  /* 0x0000f80001557983 */ /* 0x0005620000300800 */
[----:B------:R-:W-:Y:S01]  /*7840*/  FMUL.FTZ R132, R132, UR6 ;  /* 0x0000000684847c20 */ /* 0x000fe20008410000 */
[----:B------:R-:W-:Y:S02]  /*7850*/  FMUL.FTZ R133, R133, UR6 ;  /* 0x0000000685857c20 */ /* 0x000fe40008410000 */
[----:B------:R2:W5:Y:S01]  /*7860*/  LDL.LU R84, [R1+0xf4] ;  /* 0x0000f40001547983 */ /* 0x0005620000300800 */
[----:B------:R-:W-:Y:S01]  /*7870*/  FMUL.FTZ R132, R21, R132 ;  /* 0x0000008415847220 */ /* 0x000fe20000410000 */
[----:B------:R-:W-:Y:S01]  /*7880*/  FADD.FTZ R21, -R144, R48 ;  /* 0x0000003090157221 */ /* 0x000fe20000010100 */
[----:B------:R-:W-:Y:S01]  /*7890*/  FMUL.FTZ R48, R32, R16 ;  /* 0x0000001020307220 */ /* 0x000fe20000410000 */
[----:B------:R2:W5:Y:S01]  /*78a0*/  LDL.LU R83, [R1+0xf0] ;  /* 0x0000f00001537983 */ /* 0x0005620000300800 */
[----:B------:R-:W-:Y:S01]  /*78b0*/  FMUL.FTZ R133, R17, R133 ;  /* 0x0000008511857220 */ /* 0x000fe20000410000 */
[----:B------:R-:W-:Y:S01]  /*78c0*/  FMUL.FTZ R16, R82, R21 ;  /* 0x0000001552107220 */ /* 0x000fe20000410000 */
[C---:B------:R-:W-:Y:S01]  /*78d0*/  FADD.FTZ R17, -R144.reuse, R49 ;  /* 0x0000003190117221 */ /* 0x040fe20000010100 */
[----:B------:R2:W5:Y:S01]  /*78e0*/  LDL.LU R82, [R1+0xec] ;  /* 0x0000ec0001527983 */ /* 0x0005620000300800 */
[----:B------:R-:W-:Y:S01]  /*78f0*/  FADD.FTZ R49, -R144, R64 ;  /* 0x0000004090317221 */ /* 0x000fe20000010100 */
[----:B------:R-:W-:Y:S01]  /*7900*/  FFMA.FTZ R32, -R74, R74, 1 ;  /* 0x3f8000004a207423 */ /* 0x000fe2000001014a */
[----:B------:R-:W-:Y:S01]  /*7910*/  FMUL.FTZ R17, R81, R17 ;  /* 0x0000001151117220 */ /* 0x000fe20000410000 */
[----:B------:R-:W-:Y:S01]  /*7920*/  FFMA.FTZ R21, -R73, R73, 1 ;  /* 0x3f80000049157423 */ /* 0x000fe20000010149 */
[----:B------:R2:W5:Y:S01]  /*7930*/  LDL.LU R81, [R1+0xe8] ;  /* 0x0000e80001517983 */ /* 0x0005620000300800 */
[----:B------:R-:W-:Y:S01]  /*7940*/  FMUL.FTZ R49, R76, R49 ;  /* 0x000000314c317220 */ /* 0x000fe20000410000 */
[----:B------:R-:W-:Y:S01]  /*7950*/  FMUL.FTZ R36, R16, R36 ;  /* 0x0000002410247220 */ /* 0x000fe20000410000 */
[----:B------:R-:W-:Y:S01]  /*7960*/  FFMA.FTZ R16, -R71, R71, 1 ;  /* 0x3f80000047107423 */ /* 0x000fe20000010147 */
[----:B------:R2:W5:Y:S01]  /*7970*/  LDL.LU R80, [R1+0xe4] ;  /* 0x0000e40001507983 */ /* 0x0005620000300800 */
[----:B------:R-:W-:Y:S01]  /*7980*/  FMUL.FTZ R33, R17, R33 ;  /* 0x0000002111217220 */ /* 0x000fe20000410000 */
[----:B------:R-:W-:Y:S01]  /*7990*/  FFMA.FTZ R17, -R72, R72, 1 ;  /* 0x3f80000048117423 */ /* 0x000fe20000010148 */
[----:B------:R-:W-:Y:S01]  /*79a0*/  FMUL.FTZ R32, R32, UR6 ;  /* 0x0000000620207c20 */ /* 0x000fe20008410000 */
[----:B------:R2:W5:Y:S01]  /*79b0*/  LDL.LU R79, [R1+0xe0] ;  /* 0x0000e000014f7983 */ /* 0x0005620000300800 */
[----:B------:R-:W-:Y:S01]  /*79c0*/  FMUL.FTZ R21, R21, UR6 ;  /* 0x0000000615157c20 */ /* 0x000fe20008410000 */
[----:B------:R-:W-:Y:S01]  /*79d0*/  FMUL.FTZ R16, R16, UR6 ;  /* 0x0000000610107c20 */ /* 0x000fe20008410000 */
[----:B------:R-:W-:Y:S01]  /*79e0*/  FMUL.FTZ R32, R53, R32 ;  /* 0x0000002035207220 */ /* 0x000fe20000410000 */
[----:B------:R2:W5:Y:S01]  /*79f0*/  LDL.LU R78, [R1+0xdc] ;  /* 0x0000dc00014e7983 */ /* 0x0005620000300800 */
[----:B------:R-:W-:Y:S01]  /*7a00*/  FMUL.FTZ R21, R134, R21 ;  /* 0x0000001586157220 */ /* 0x000fe20000410000 */
[----:B------:R-:W-:Y:S01]  /*7a10*/  FMUL.FTZ R16, R52, R16 ;  /* 0x0000001034107220 */ /* 0x000fe20000410000 */
[----:B------:R-:W-:Y:S01]  /*7a20*/  F2FP.F16.F32.PACK_AB R52, R33, R36 ;  /* 0x000000242134723e */ /* 0x000fe200000000ff */
[----:B------:R2:W5:Y:S01]  /*7a30*/  LDL.LU R77, [R1+0xd8] ;  /* 0x0000d800014d7983 */ /* 0x0005620000300800 */
[----:B------:R-:W-:Y:S01]  /*7a40*/  FFMA.FTZ R33, -R70, R70, 1 ;  /* 0x3f80000046217423 */ /* 0x000fe20000010146 */
[----:B------:R-:W-:Y:S01]  /*7a50*/  FMUL.FTZ R17, R17, UR6 ;  /* 0x0000000611117c20 */ /* 0x000fe20008410000 */
[----:B------:R-:W-:Y:S01]  /*7a60*/  F2FP.F16.F32.PACK_AB R53, R37, R48 ;  /* 0x000000302535723e */ /* 0x000fe200000000ff */
[----:B------:R2:W5:Y:S01]  /*7a70*/  LDL.LU R76, [R1+0xd4] ;  /* 0x0000d400014c7983 */ /* 0x0005620000300800 */
[----:B------:R-:W-:Y:S01]  /*7a80*/  F2FP.F16.F32.PACK_AB R132, R132, R133 ;  /* 0x000000858484723e */ /* 0x000fe200000000ff */
[----:B------:R-:W-:Y:S01]  /*7a90*/  FMUL.FTZ R17, R49, R17 ;  /* 0x0000001131117220 */ /* 0x000fe20000410000 */
[----:B------:R-:W-:Y:S01]  /*7aa0*/  F2FP.F16.F32.PACK_AB R49, R21, R32 ;  /* 0x000000201531723e */ /* 0x000fe200000000ff */
[----:B------:R2:W5:Y:S01]  /*7ab0*/  LDL.LU R75, [R1+0xd0] ;  /* 0x0000d000014b7983 */ /* 0x0005620000300800 */
[----:B------:R-:W-:Y:S01]  /*7ac0*/  FFMA.FTZ R21, -R69, R69, 1 ;  /* 0x3f80000045157423 */ /* 0x000fe20000010145 */
[----:B------:R-:W-:Y:S01]  /*7ad0*/  FMUL.FTZ R33, R33, UR6 ;  /* 0x0000000621217c20 */ /* 0x000fe20008410000 */
[----:B------:R-:W-:Y:S01]  /*7ae0*/  F2FP.F16.F32.PACK_AB R48, R16, R17 ;  /* 0x000000111030723e */ /* 0x000fe200000000ff */
[----:B------:R2:W5:Y:S01]  /*7af0*/  LDL.LU R74, [R1+0xcc] ;  /* 0x0000cc00014a7983 */ /* 0x0005620000300800 */
[----:B------:R-:W-:Y:S03]  /*7b00*/  FMUL.FTZ R21, R21, UR6 ;  /* 0x0000000615157c20 */ /* 0x000fe60008410000 */
        /* <DEDUP_REMOVED lines=14> */
[----:B------:R-:W-:Y:S02]  /*7bf0*/  ULOP3.LUT UR12, UR10, 0x1, URZ, 0xc0, !UPT ;  /* 0x000000010a0c7892 */ /* 0x000fe4000f8ec03f */
[----:B------:R-:W4:Y:S01]  /*7c00*/  LDL.LU R64, [R1+0x4c] ;  /* 0x00004c0001407983 */ /* 0x000f220000300800 */
[----:B------:R-:W-:Y:S01]  /*7c10*/  UMOV UR18, 0xffffc000 ;  /* 0xffffc00000127882 */ /* 0x000fe20000000000 */
[----:B------:R-:W-:Y:S02]  /*7c20*/  UISETP.NE.U32.AND UP0, UPT, UR12, 0x1, UPT ;  /* 0x000000010c00788c */ /* 0x000fe4000bf05070 */
[----:B------:R-:W2:Y:S02]  /*7c30*/  LDL.LU R65, [R1+0x4] ;  /* 0x0000040001417983 */ /* 0x000ea40000300800 */
[----:B------:R-:W-:Y:S06]  /*7c40*/  USEL UR12, UR18, 0x4000, !UP0 ;  /* 0x00004000120c7887 */ /* 0x000fec000c000000 */
[----:B------:R-:W-:Y:S01]  /*7c50*/  IADD3 R190, R190, UR12, RZ ;  /* 0x0000000cbebe7c10 */ /* 0x000fe2000fffe0ff */
[----:B--2---:R-:W-:Y:S01]  /*7c60*/  VIADD R65, R65, UR12 ;  /* 0x0000000c41417c36 */ /* 0x004fe20008000000 */
[----:B---3--:R-:W-:Y:S01]  /*7c70*/  MOV R7, R136 ;  /* 0x0000008800077202 */ /* 0x008fe20000000f00 */
[----:B----4-:R-:W-:Y:S02]  /*7c80*/  IMAD.MOV.U32 R6, RZ, RZ, R64 ;  /* 0x000000ffff067224 */ /* 0x010fe400078e0040 */
[C---:B-1----:R-:W-:Y:S02]  /*7c90*/  IMAD.U32 R16, R37.reuse, -0x80, RZ ;  /* 0xffffff8025107824 */ /* 0x042fe400078e00ff */
[C---:B------:R-:W-:Y:S03]  /*7ca0*/  IMAD.SHL.U32 R64, R37.reuse, 0x40, RZ ;  /* 0x0000004025407824 */ /* 0x040fe600078e00ff */
[C---:B------:R-:W-:Y:S02]  /*7cb0*/  LEA R17, P1, R16.reuse, R6, 0x1 ;  /* 0x0000000610117211 */ /* 0x040fe400078208ff */
[----:B------:R-:W1:Y:S02]  /*7cc0*/  LDC R6, c[0x0][0x244] ;  /* 0x00009100ff067b82 */ /* 0x000e640000000800 */
[----:B------:R-:W-:Y:S01]  /*7cd0*/  LEA.HI.X.SX32 R133, R16, R7, 0x1, P1 ;  /* 0x0000000710857211 */ /* 0x000fe200008f0eff */
[----:B------:R2:W-:Y:S01]  /*7ce0*/  STL [R1+0x4c], R17 ;  /* 0x00004c1101007387 */ /* 0x0005e20000100800 */
[----:B------:R-:W-:Y:S03]  /*7cf0*/  MOV R16, R17 ;  /* 0x0000001100107202 */ /* 0x000fe60000000f00 */
[----:B------:R3:W-:Y:S04]  /*7d00*/  STL [R1+0x44], R133 ;  /* 0x0000448501007387 */ /* 0x0007e80000100800 */
[----:B------:R3:W-:Y:S01]  /*7d10*/  STL [R1+0x4], R65 ;  /* 0x0000044101007387 */ /* 0x0007e20000100800 */
[----:B-1----:R-:W-:Y:S02]  /*7d20*/  SHF.L.U64.HI R37, R37, 0x6, R6 ;  /* 0x0000000625257819 */ /* 0x002fe40000010206 */
[-C--:B------:R-:W-:Y:S01]  /*7d30*/  IADD3 R6, P1, R16, R64.reuse, RZ ;  /* 0x0000004010067210 */ /* 0x080fe20007f3e0ff */
[----:B--2---:R-:W-:Y:S04]  /*7d40*/  IMAD.MOV.U32 R17, RZ, RZ, R133 ;  /* 0x000000ffff117224 */ /* 0x004fe800078e0085 */
[--C-:B------:R-:W-:Y:S01]  /*7d50*/  IMAD.X R7, R17, 0x1, R37.reuse, P1 ;  /* 0x0000000111077824 */ /* 0x100fe200008e0625 */
[----:B------:R-:W-:Y:S01]  /*7d60*/  @!PT LDS RZ, [RZ] ;  /* 0x00000000fffff984 */ /* 0x000fe20000000800 */
[----:B------:R-:W-:Y:S01]  /*7d70*/  @!PT LDS RZ, [RZ] ;  /* 0x00000000fffff984 */ /* 0x000fe20000000800 */
[----:B------:R-:W-:Y:S01]  /*7d80*/  @!PT LDS RZ, [RZ] ;  /* 0x00000000fffff984 */ /* 0x000fe20000000800 */
[----:B------:R-:W-:Y:S04]  /*7d90*/  LDGSTS.E.BYPASS.LTC128B.128 [R65], desc[UR8][R16.64] ;  /* 0x0000000010417fae */ /* 0x000fe8000b901d48 */
[----:B------:R1:W-:Y:S02]  /*7da0*/  LDGSTS.E.BYPASS.LTC128B.128 [R65+0x1000], desc[UR8][R6.64] ;  /* 0x0100000006417fae */ /* 0x0003e4000b901d48 */
[-C--:B-1----:R-:W-:Y:S04]  /*7db0*/  IADD3 R6, P1, R6, R64.reuse, RZ ;  /* 0x0000004006067210 */ /* 0x082fe80007f3e0ff */
[----:B------:R-:W-:Y:S05]  /*7dc0*/  IADD3.X R7, R7, R37, RZ, P1, !PT ;  /* 0x0000002507077210 */ /* 0x000fea0000ffe4ff */
[----:B------:R1:W-:Y:S02]  /*7dd0*/  LDGSTS.E.BYPASS.LTC128B.128 [R65+0x2000], desc[UR8][R6.64] ;  /* 0x0200000006417fae */ /* 0x0003e4000b901d48 */
[----:B-1----:R-:W-:Y:S05]  /*7de0*/  IADD3 R6, P1, R6, R64, RZ ;  /* 0x0000004006067210 */ /* 0x002fea0007f3e0ff */
[----:B------:R-:W-:Y:S05]  /*7df0*/  IMAD.X R7, R7, 0x1, R37, P1 ;  /* 0x0000000107077824 */ /* 0x000fea00008e0625 */
[----:B------:R3:W-:Y:S04]  /*7e00*/  LDGSTS.E.BYPASS.LTC128B.128 [R65+0x3000], desc[UR8][R6.64] ;  /* 0x0300000006417fae */ /* 0x0007e8000b901d48 */
[----:B------:R-:W0:Y:S02]  /*7e10*/  LDGDEPBAR ;  /* 0x00000000000079af */ /* 0x000e240000000000 */
.L_x_1070:
[----:B------:R-:W4:Y:S01]  /*7e20*/  LDL.LU R37, [R1] ;  /* 0x0000000001257983 */ /* 0x000f220000300800 */
[----:B-----5:R-:W-:Y:S01]  /*7e30*/  FADD.FTZ R10, -R0, R10 ;  /* 0x0000000a000a7221 */ /* 0x020fe20000010100 */
[----:B------:R-:W-:Y:S01]  /*7e40*/  FFMA.FTZ R16, -R181, R181, 1 ;  /* 0x3f800000b5107423 */ /* 0x000fe200000101b5 */
[C---:B------:R-:W-:Y:S01]  /*7e50*/  FADD.FTZ R19, -R4.reuse, R19 ;  /* 0x0000001304137221 */ /* 0x040fe20000010100 */
[----:B------:R-:W2:Y:S01]  /*7e60*/  LDL R138, [R1+0xc] ;  /* 0x00000c00018a7983 */ /* 0x000ea20000100800 */
[----:B------:R-:W-:Y:S01]  /*7e70*/  FADD.FTZ R18, -R4, R18 ;  /* 0x0000001204127221 */ /* 0x000fe20000010100 */
[----:B---3--:R-:W-:Y:S01]  /*7e80*/  FFMA.FTZ R7, -R180, R180, 1 ;  /* 0x3f800000b4077423 */ /* 0x008fe200000101b4 */
[----:B------:R-:W-:Y:S01]  /*7e90*/  FFMA.FTZ R6, -R171, R171, 1 ;  /* 0x3f800000ab067423 */ /* 0x000fe200000101ab */
[----:B------:R-:W3:Y:S01]  /*7ea0*/  LDL R137, [R1+0x14] ;  /* 0x0000140001897983 */ /* 0x000ee20000100800 */
[----:B------:R-:W-:Y:S01]  /*7eb0*/  FADD.FTZ R22, -R4, R22 ;  /* 0x0000001604167221 */ /* 0x000fe20000010100 */
[----:B------:R-:W-:Y:S01]  /*7ec0*/  FMUL.FTZ R17, R16, UR6 ;  /* 0x0000000610117c20 */ /* 0x000fe20008410000 */
[----:B------:R-:W-:Y:S01]  /*7ed0*/  FMUL.FTZ R19, R230, R19 ;  /* 0x00000013e6137220 */ /* 0x000fe20000410000 */
[----:B------:R-:W3:Y:S01]  /*7ee0*/  LDL R136, [R1+0x24] ;  /* 0x0000240001887983 */ /* 0x000ee20000100800 */
[----:B------:R-:W-:Y:S01]  /*7ef0*/  FMUL.FTZ R18, R231, R18 ;  /* 0x00000012e7127220 */ /* 0x000fe20000410000 */
[----:B------:R-:W-:Y:S01]  /*7f00*/  FMUL.FTZ R16, R7, UR6 ;  /* 0x0000000607107c20 */ /* 0x000fe20008410000 */
[----:B------:R-:W-:Y:S01]  /*7f10*/  FMUL.FTZ R22, R221, R22 ;  /* 0x00000016dd167220 */ /* 0x000fe20000410000 */
[----:B------:R-:W3:Y:S01]  /*7f20*/  LDL R134, [R1+0x20] ;  /* 0x0000200001867983 */ /* 0x000ee20000100800 */
[----:B------:R-:W-:Y:S01]  /*7f30*/  FMUL.FTZ R7, R6, UR6 ;  /* 0x0000000606077c20 */ /* 0x000fe20008410000 */
[----:B------:R-:W-:Y:S01]  /*7f40*/  FMUL.FTZ R18, R18, R17 ;  /* 0x0000001112127220 */ /* 0x000fe20000410000 */
[----:B------:R-:W-:Y:S01]  /*7f50*/  FADD.FTZ R23, -R4, R23 ;  /* 0x0000001704177221 */ /* 0x000fe20000010100 */
[----:B------:R-:W3:Y:S01]  /*7f60*/  LDL R133, [R1+0x8] ;  /* 0x0000080001857983 */ /* 0x000ee20000100800 */
[----:B------:R-:W-:Y:S01]  /*7f70*/  FMUL.FTZ R22, R22, R7 ;  /* 0x0000000716167220 */ /* 0x000fe20000410000 */
[----:B------:R-:W-:Y:S01]  /*7f80*/  FFMA.FTZ R7, -R166, R166, 1 ;  /* 0x3f800000a6077423 */ /* 0x000fe200000101a6 */
[----:B------:R-:W-:Y:S01]  /*7f90*/  FMUL.FTZ R23, R220, R23 ;  /* 0x00000017dc177220 */ /* 0x000fe20000410000 */
[----:B------:R-:W3:Y:S01]  /*7fa0*/  LDL R65, [R1+0x10] ;  /* 0x0000100001417983 */ /* 0x000ee20000100800 */
[C---:B------:R-:W-:Y:S01]  /*7fb0*/  FADD.FTZ R38, -R4.reuse, R38 ;  /* 0x0000002604267221 */ /* 0x040fe20000010100 */
[----:B------:R-:W-:Y:S01]  /*7fc0*/  FMUL.FTZ R17, R7, UR6 ;  /* 0x0000000607117c20 */ /* 0x000fe20008410000 */
[----:B------:R-:W-:Y:S01]  /*7fd0*/  FADD.FTZ R39, -R4, R39 ;  /* 0x0000002704277221 */ /* 0x000fe20000010100 */
[----:B------:R-:W3:Y:S01]  /*7fe0*/  LDL R64, [R1+0x1c] ;  /* 0x00001c0001407983 */ /* 0x000ee20000100800 */
[----:B------:R-:W-:Y:S01]  /*7ff0*/  FFMA.FTZ R7, -R160, R160, 1 ;  /* 0x3f800000a0077423 */ /* 0x000fe200000101a0 */
[----:B------:R-:W-:Y:S01]  /*8000*/  FMUL.FTZ R33, R36, R33 ;  /* 0x0000002124217220 */ /* 0x000fe20000410000 */
[----:B------:R-:W-:Y:S01]  /*8010*/  FMUL.FTZ R21, R32, R21 ;  /* 0x0000001520157220 */ /* 0x000fe20000410000 */
[----:B------:R-:W-:Y:S01]  /*8020*/  FMUL.FTZ R38, R203, R38 ;  /* 0x00000026cb267220 */ /* 0x000fe20000410000 */
[----:B------:R-:W-:Y:S01]  /*8030*/  FMUL.FTZ R39, R202, R39 ;  /* 0x00000027ca277220 */ /* 0x000fe20000410000 */
[----:B------:R-:W-:Y:S01]  /*8040*/  FMUL.FTZ R7, R7, UR6 ;  /* 0x0000000607077c20 */ /* 0x000fe20008410000 */
[C---:B------:R-:W-:Y:S01]  /*8050*/  FADD.FTZ R50, -R4.reuse, R50 ;  /* 0x0000003204327221 */ /* 0x040fe20000010100 */
[C---:B------:R-:W-:Y:S01]  /*8060*/  FADD.FTZ R51, -R4.reuse, R51 ;  /* 0x0000003304337221 */ /* 0x040fe20000010100 */
[C---:B------:R-:W-:Y:S01]  /*8070*/  FADD.FTZ R34, -R4.reuse, R34 ;  /* 0x0000002204227221 */ /* 0x040fe20000010100 */
[C---:B------:R-:W-:Y:S01]  /*8080*/  FADD.FTZ R35, -R4.reuse, R35 ;  /* 0x0000002304237221 */ /* 0x040fe20000010100 */
[----:B------:R-:W-:Y:S01]  /*8090*/  FMUL.FTZ R50, R177, R50 ;  /* 0x00000032b1327220 */ /* 0x000fe20000410000 */
[C---:B------:R-:W-:Y:S01]  /*80a0*/  FADD.FTZ R54, -R4.reuse, R54 ;  /* 0x0000003604367221 */ /* 0x040fe20000010100 */
[C---:B------:R-:W-:Y:S01]  /*80b0*/  FADD.FTZ R55, -R4.reuse, R55 ;  /* 0x0000003704377221 */ /* 0x040fe20000010100 */
[C---:B------:R-:W-:Y:S01]  /*80c0*/  FADD.FTZ R66, -R4.reuse, R66 ;  /* 0x0000004204427221 */ /* 0x040fe20000010100 */
[----:B------:R-:W-:Y:S01]  /*80d0*/  FADD.FTZ R67, -R4, R67 ;  /* 0x0000004304437221 */ /* 0x000fe20000010100 */
[----:B------:R-:W-:Y:S01]  /*80e0*/  FMUL.FTZ R51, R176, R51 ;  /* 0x00000033b0337220 */ /* 0x000fe20000410000 */
[----:B------:R-:W-:Y:S01]  /*80f0*/  FFMA.FTZ R4, -R152, R152, 1 ;  /* 0x3f80000098047423 */ /* 0x000fe20000010198 */
[----:B------:R-:W-:Y:S01]  /*8100*/  FMUL.FTZ R55, R172, R55 ;  /* 0x00000037ac377220 */ /* 0x000fe20000410000 */
[----:B------:R-:W-:Y:S01]  /*8110*/  FMUL.FTZ R67, R164, R67 ;  /* 0x00000043a4437220 */ /* 0x000fe20000410000 */
[----:B------:R-:W-:Y:S01]  /*8120*/  FMUL.FTZ R66, R165, R66 ;  /* 0x00000042a5427220 */ /* 0x000fe20000410000 */
[----:B------:R-:W-:Y:S01]  /*8130*/  FMUL.FTZ R4, R4, UR6 ;  /* 0x0000000604047c20 */ /* 0x000fe20008410000 */
[C---:B------:R-:W-:Y:S01]  /*8140*/  FADD.FTZ R8, -R2.reuse, R8 ;  /* 0x0000000802087221 */ /* 0x040fe20000010100 */
[C---:B------:R-:W-:Y:S01]  /*8150*/  FADD.FTZ R13, -R2.reuse, R13 ;  /* 0x0000000d020d7221 */ /* 0x040fe20000010100 */
[----:B------:R-:W-:Y:S01]  /*8160*/  FADD.FTZ R9, -R2, R9 ;  /* 0x0000000902097221 */ /* 0x000fe20000010100 */
        /* <DEDUP_REMOVED lines=40> */
[----:B------:R-:W-:Y:S01]  /*83f0*/  FMUL.FTZ R56, R213, R56 ;  /* 0x00000038d5387220 */ /* 0x000fe20000410000 */
[C---:B------:R-:W-:Y:S01]  /*8400*/  FADD.FTZ R27, -R0.reuse, R27 ;  /* 0x0000001b001b7221 */ /* 0x040fe20000010100 */
[----:B------:R-:W-:Y:S01]  /*8410*/  FMUL.FTZ R30, R245, R30 ;  /* 0x0000001ef51e7220 */ /* 0x000fe20000410000 */
[C---:B------:R-:W-:Y:S01]  /*8420*/  FADD.FTZ R43, -R0.reuse, R43 ;  /* 0x0000002b002b7221 */ /* 0x040fe20000010100 */
[----:B------:R-:W-:Y:S01]  /*8430*/  FADD.FTZ R46, -R0, R46 ;  /* 0x0000002e002e7221 */ /* 0x000fe20000010100 */
[----:B------:R-:W-:Y:S01]  /*8440*/  FMUL.FTZ R27, R248, R27 ;  /* 0x0000001bf81b7220 */ /* 0x000fe20000410000 */
[----:B------:R-:W-:Y:S01]  /*8450*/  FADD.FTZ R31, -R0, R31 ;  /* 0x0000001f001f7221 */ /* 0x000fe20000010100 */
[----:B------:R-:W-:Y:S01]  /*8460*/  FMUL.FTZ R43, R240, R43 ;  /* 0x0000002bf02b7220 */ /* 0x000fe20000410000 */
[----:B------:R-:W-:Y:S01]  /*8470*/  FMUL.FTZ R46, R237, R46 ;  /* 0x0000002eed2e7220 */ /* 0x000fe20000410000 */
[----:B------:R-:W-:Y:S01]  /*8480*/  FADD.FTZ R58, -R0, R58 ;  /* 0x0000003a003a7221 */ /* 0x000fe20000010100 */
[----:B------:R-:W-:Y:S01]  /*8490*/  FMUL.FTZ R31, R244, R31 ;  /* 0x0000001ff41f7220 */ /* 0x000fe20000410000 */
[C---:B------:R-:W-:Y:S01]  /*84a0*/  FADD.FTZ R59, -R0.reuse, R59 ;  /* 0x0000003b003b7221 */ /* 0x040fe20000010100 */
[C---:B------:R-:W-:Y:S01]  /*84b0*/  FADD.FTZ R47, -R0.reuse, R47 ;  /* 0x0000002f002f7221 */ /* 0x040fe20000010100 */
[----:B------:R-:W-:Y:S01]  /*84c0*/  FMUL.FTZ R58, R233, R58 ;  /* 0x0000003ae93a7220 */ /* 0x000fe20000410000 */
[----:B------:R-:W-:Y:S01]  /*84d0*/  FADD.FTZ R42, -R0, R42 ;  /* 0x0000002a002a7221 */ /* 0x000fe20000010100 */
[----:B------:R-:W-:Y:S01]  /*84e0*/  FMUL.FTZ R59, R232, R59 ;  /* 0x0000003be83b7220 */ /* 0x000fe20000410000 */
[----:B------:R-:W-:Y:S01]  /*84f0*/  FMUL.FTZ R47, R236, R47 ;  /* 0x0000002fec2f7220 */ /* 0x000fe20000410000 */
[C---:B------:R-:W-:Y:S01]  /*8500*/  FADD.FTZ R62, -R0.reuse, R62 ;  /* 0x0000003e003e7221 */ /* 0x040fe20000010100 */
[----:B------:R-:W-:Y:S01]  /*8510*/  FMUL.FTZ R42, R241, R42 ;  /* 0x0000002af12a7220 */ /* 0x000fe20000410000 */
[----:B------:R-:W-:Y:S01]  /*8520*/  FADD.FTZ R63, -R0, R63 ;  /* 0x0000003f003f7221 */ /* 0x000fe20000010100 */
[----:B------:R-:W-:Y:S01]  /*8530*/  FFMA.FTZ R0, -R174, R174, 1 ;  /* 0x3f800000ae007423 */ /* 0x000fe200000101ae */
[----:B------:R-:W-:Y:S02]  /*8540*/  FMUL.FTZ R62, R223, R62 ;  /* 0x0000003edf3e7220 */ /* 0x000fe40000410000 */
[----:B------:R-:W-:Y:S01]  /*8550*/  FMUL.FTZ R63, R222, R63 ;  /* 0x0000003fde3f7220 */ /* 0x000fe20000410000 */
[----:B------:R-:W-:Y:S01]  /*8560*/  FMUL.FTZ R0, R0, UR6 ;  /* 0x0000000600007c20 */ /* 0x000fe20008410000 */
[----:B----4-:R-:W-:Y:S02]  /*8570*/  FMUL.FTZ R10, R37, R10 ;  /* 0x0000000a250a7220 */ /* 0x010fe40000410000 */
[----:B------:R-:W4:Y:S04]  /*8580*/  LDL R37, [R1+0x18] ;  /* 0x0000180001257983 */ /* 0x000f280000100800 */
[----:B--2---:R1:W-:Y:S02]  /*8590*/  STS [R138+0x14000], R5 ;  /* 0x014000058a007388 */ /* 0x0043e40000000800 */
[----:B-1----:R-:W-:Y:S04]  /*85a0*/  FFMA.FTZ R5, -R170, R170, 1 ;  /* 0x3f800000aa057423 */ /* 0x002fe800000101aa */
[----:B------:R-:W-:Y:S01]  /*85b0*/  FMUL.FTZ R6, R5, UR6 ;  /* 0x0000000605067c20 */ /* 0x000fe20008410000 */
[----:B------:R-:W-:Y:S01]  /*85c0*/  FMUL.FTZ R5, R19, R16 ;  /* 0x0000001013057220 */ /* 0x000fe20000410000 */
[----:B------:R-:W-:Y:S02]  /*85d0*/  FFMA.FTZ R16, -R167, R167, 1 ;  /* 0x3f800000a7107423 */ /* 0x000fe400000101a7 */
[----:B------:R-:W-:Y:S01]  /*85e0*/  FMUL.FTZ R23, R23, R6 ;  /* 0x0000000617177220 */ /* 0x000fe20000410000 */
[----:B------:R-:W-:Y:S01]  /*85f0*/  F2FP.F16.F32.PACK_AB R6, R21, R33 ;  /* 0x000000211506723e */ /* 0x000fe200000000ff */
[----:B------:R-:W-:Y:S01]  /*8600*/  FMUL.FTZ R33, R67, R4 ;  /* 0x0000000443217220 */ /* 0x000fe20000410000 */
[----:B------:R-:W-:Y:S01]  /*8610*/  F2FP.F16.F32.PACK_AB R5, R5, R18 ;  /* 0x000000120505723e */ /* 0x000fe200000000ff */
[----:B------:R-:W-:Y:S01]  /*8620*/  FMUL.FTZ R18, R16, UR6 ;  /* 0x0000000610127c20 */ /* 0x000fe20008410000 */
[----:B------:R-:W-:Y:S01]  /*8630*/  FFMA.FTZ R16, -R161, R161, 1 ;  /* 0x3f800000a1107423 */ /* 0x000fe200000101a1 */
[----:B------:R-:W-:Y:S01]  /*8640*/  F2FP.F16.F32.PACK_AB R36, R23, R22 ;  /* 0x000000161724723e */ /* 0x000fe200000000ff */
[----:B------:R-:W-:Y:S01]  /*8650*/  FMUL.FTZ R22, R39, R7 ;  /* 0x0000000727167220 */ /* 0x000fe20000410000 */
[----:B------:R-:W-:Y:S01]  /*8660*/  FFMA.FTZ R7, -R156, R156, 1 ;  /* 0x3f8000009c077423 */ /* 0x000fe2000001019c */
[----:B------:R-:W-:Y:S01]  /*8670*/  FMUL.FTZ R16, R16, UR6 ;  /* 0x0000000610107c20 */ /* 0x000fe20008410000 */
[----:B------:R1:W-:Y:S01]  /*8680*/  STS [R138+0x14400], R6 ;  /* 0x014400068a007388 */ /* 0x0003e20000000800 */
[----:B------:R-:W-:Y:S01]  /*8690*/  FFMA.FTZ R4, -R206, R206, 1 ;  /* 0x3f800000ce047423 */ /* 0x000fe200000101ce */
[----:B------:R-:W-:Y:S01]  /*86a0*/  FMUL.FTZ R7, R7, UR6 ;  /* 0x0000000607077c20 */ /* 0x000fe20008410000 */
[----:B------:R-:W-:Y:S01]  /*86b0*/  FMUL.FTZ R38, R38, R16 ;  /* 0x0000001026267220 */ /* 0x000fe20000410000 */
[----:B------:R-:W-:Y:S01]  /*86c0*/  FFMA.FTZ R16, -R157, R157, 1 ;  /* 0x3f8000009d107423 */ /* 0x000fe2000001019d */
[----:B------:R-:W-:Y:S01]  /*86d0*/  FMUL.FTZ R4, R4, UR6 ;  /* 0x0000000604047c20 */ /* 0x000fe20008410000 */
[----:B------:R-:W-:Y:S01]  /*86e0*/  FMUL.FTZ R21, R51, R7 ;  /* 0x0000000733157220 */ /* 0x000fe20000410000 */
[----:B------:R-:W-:Y:S01]  /*86f0*/  FFMA.FTZ R7, -R153, R153, 1 ;  /* 0x3f80000099077423 */ /* 0x000fe20000010199 */
[----:B------:R-:W-:Y:S01]  /*8700*/  FMUL.FTZ R16, R16, UR6 ;  /* 0x0000000610107c20 */ /* 0x000fe20008410000 */
[----:B---3--:R-:W-:Y:S01]  /*8710*/  STS [R137+0x14000], R20 ;  /* 0x0140001489007388 */ /* 0x008fe20000000800 */
[----:B------:R-:W-:Y:S01]  /*8720*/  FMUL.FTZ R13, R13, R4 ;  /* 0x000000040d0d7220 */ /* 0x000fe20000410000 */
[----:B------:R-:W-:Y:S01]  /*8730*/  FMUL.FTZ R7, R7, UR6 ;  /* 0x0000000607077c20 */ /* 0x000fe20008410000 */
[----:B------:R-:W-:Y:S01]  /*8740*/  FMUL.FTZ R50, R50, R16 ;  /* 0x0000001032327220 */ /* 0x000fe20000410000 */
[----:B------:R-:W-:Y:S01]  /*8750*/  FFMA.FTZ R16, -R154, R154, 1 ;  /* 0x3f8000009a107423 */ /* 0x000fe2000001019a */
[----:B------:R2:W-:Y:S01]  /*8760*/  STS [R137+0x14400], R5 ;  /* 0x0144000589007388 */ /* 0x0005e20000000800 */
[----:B------:R-:W-:Y:S01]  /*8770*/  FMUL.FTZ R66, R66, R7 ;  /* 0x0000000742427220 */ /* 0x000fe20000410000 */
[----:B------:R-:W-:Y:S01]  /*8780*/  FFMA.FTZ R7, -R210, R210, 1 ;  /* 0x3f800000d2077423 */ /* 0x000fe200000101d2 */
[----:B------:R-:W-:Y:S01]  /*8790*/  FMUL.FTZ R16, R16, UR6 ;  /* 0x0000000610107c20 */ /* 0x000fe20008410000 */
[----:B------:R-:W-:Y:S01]  /*87a0*/  FFMA.FTZ R4, -R196, R196, 1 ;  /* 0x3f800000c4047423 */ /* 0x000fe200000101c4 */
[----:B------:R-:W-:Y:S01]  /*87b0*/  FMUL.FTZ R18, R34, R18 ;  /* 0x0000001222127220 */ /* 0x000fe20000410000 */
[----:B------:R-:W-:Y:S01]  /*87c0*/  FMUL.FTZ R7, R7, UR6 ;  /* 0x0000000607077c20 */ /* 0x000fe20008410000 */
[----:B------:R-:W-:Y:S01]  /*87d0*/  FMUL.FTZ R32, R55, R16 ;  /* 0x0000001037207220 */ /* 0x000fe20000410000 */
[----:B------:R-:W-:Y:S01]  /*87e0*/  FMUL.FTZ R16, R247, R8 ;  /* 0x00000008f7107220 */ /* 0x000fe20000410000 */
[----:B------:R-:W-:Y:S01]  /*87f0*/  FFMA.FTZ R8, -R211, R211, 1 ;  /* 0x3f800000d3087423 */ /* 0x000fe200000101d3 */
[----:B------:R-:W-:Y:S01]  /*8800*/  FMUL.FTZ R23, R35, R17 ;  /* 0x0000001123177220 */ /* 0x000fe20000410000 */
[----:B------:R-:W-:Y:S01]  /*8810*/  FMUL.FTZ R9, R9, R7 ;  /* 0x0000000709097220 */ /* 0x000fe20000410000 */
[----:B------:R-:W-:Y:S01]  /*8820*/  FMUL.FTZ R4, R4, UR6 ;  /* 0x0000000604047c20 */ /* 0x000fe20008410000 */
[----:B------:R-:W-:Y:S01]  /*8830*/  FMUL.FTZ R8, R8, UR6 ;  /* 0x0000000608087c20 */ /* 0x000fe20008410000 */
[----:B-1----:R-:W-:Y:S01]  /*8840*/  FFMA.FTZ R6, -R207, R207, 1 ;  /* 0x3f800000cf067423 */ /* 0x002fe200000101cf */
[----:B------:R-:W-:Y:S01]  /*8850*/  F2FP.F16.F32.PACK_AB R23, R23, R18 ;  /* 0x000000121717723e */ /* 0x000fe200000000ff */
[----:B------:R-:W-:Y:S01]  /*8860*/  FMUL.FTZ R18, R29, R4 ;  /* 0x000000041d127220 */ /* 0x000fe20000410000 */
[----:B------:R-:W-:Y:S01]  /*8870*/  FMUL.FTZ R16, R16, R8 ;  /* 0x0000000810107220 */ /* 0x000fe20000410000 */
[----:B------:R-:W-:Y:S01]  /*8880*/  FMUL.FTZ R6, R6, UR6 ;  /* 0x0000000606067c20 */ /* 0x000fe20008410000 */
[----:B------:R-:W-:Y:S01]  /*8890*/  FFMA.FTZ R7, -R200, R200, 1 ;  /* 0x3f800000c8077423 */ /* 0x000fe200000101c8 */
[----:B------:R-:W-:Y:S01]  /*88a0*/  FFMA.FTZ R8, -R201, R201, 1 ;  /* 0x3f800000c9087423 */ /* 0x000fe200000101c9 */
[----:B------:R-:W-:Y:S01]  /*88b0*/  FFMA.FTZ R17, -R155, R155, 1 ;  /* 0x3f8000009b117423 */ /* 0x000fe2000001019b */
[----:B------:R-:W-:Y:S01]  /*88c0*/  F2FP.F16.F32.PACK_AB R4, R9, R16 ;  /* 0x000000100904723e */ /* 0x000fe200000000ff */
[----:B------:R-:W-:Y:S01]  /*88d0*/  FMUL.FTZ R12, R12, R6 ;  /* 0x000000060c0c7220 */ /* 0x000fe20000410000 */
[----:B------:R-:W-:Y:S01]  /*88e0*/  FMUL.FTZ R7, R7, UR6 ;  /* 0x0000000607077c20 */ /* 0x000fe20008410000 */
[----:B------:R-:W-:Y:S01]  /*88f0*/  FFMA.FTZ R6, -R197, R197, 1 ;  /* 0x3f800000c5067423 */ /* 0x000fe200000101c5 */
[----:B--2---:R-:W-:Y:S01]  /*8900*/  FFMA.FTZ R5, -R168, R168, 1 ;  /* 0x3f800000a8057423 */ /* 0x004fe200000101a8 */
[----:B------:R1:W-:Y:S01]  /*8910*/  STS [R138+0x16000], R4 ;  /* 0x016000048a007388 */ /* 0x0003e20000000800 */
[----:B------:R-:W-:Y:S01]  /*8920*/  FMUL.FTZ R19, R25, R7 ;  /* 0x0000000719137220 */ /* 0x000fe20000410000 */
[----:B------:R-:W-:Y:S01]  /*8930*/  FMUL.FTZ R6, R6, UR6 ;  /* 0x0000000606067c20 */ /* 0x000fe20008410000 */
[----:B------:R-:W-:Y:S01]  /*8940*/  FFMA.FTZ R7, -R182, R182, 1 ;  /* 0x3f800000b6077423 */ /* 0x000fe200000101b6 */
[----:B------:R-:W-:Y:S01]  /*8950*/  F2FP.F16.F32.PACK_AB R20, R13, R12 ;  /* 0x0000000c0d14723e */ /* 0x000fe200000000ff */
        /* <DEDUP_REMOVED lines=8> */
[----:B------:R-:W-:Y:S01]  /*89e0*/  FMUL.FTZ R7, R2, UR6 ;  /* 0x0000000602077c20 */ /* 0x000fe20008410000 */
[----:B------:R-:W-:Y:S01]  /*89f0*/  FFMA.FTZ R2, -R158, R158, 1 ;  /* 0x3f8000009e027423 */ /* 0x000fe2000001019e */
[----:B------:R-:W-:Y:S01]  /*8a00*/  FMUL.FTZ R8, R8, UR6 ;  /* 0x0000000608087c20 */ /* 0x000fe20008410000 */
[----:B------:R-:W-:Y:S01]  /*8a10*/  FMUL.FTZ R44, R44, R6 ;  /* 0x000000062c2c7220 */ /* 0x000fe20000410000 */
[----:B------:R-:W-:Y:S01]  /*8a20*/  FFMA.FTZ R6, -R163, R163, 1 ;  /* 0x3f800000a3067423 */ /* 0x000fe200000101a3 */
[----:B------:R-:W-:Y:S01]  /*8a30*/  FMUL.FTZ R2, R2, UR6 ;  /* 0x0000000602027c20 */ /* 0x000fe20008410000 */
[----:B------:R-:W-:Y:S01]  /*8a40*/  FMUL.FTZ R17, R17, UR6 ;  /* 0x0000000611117c20 */ /* 0x000fe20008410000 */
[----:B------:R-:W-:Y:S01]  /*8a50*/  FMUL.FTZ R5, R5, UR6 ;  /* 0x0000000605057c20 */ /* 0x000fe20008410000 */
[----:B------:R-:W-:Y:S01]  /*8a60*/  FMUL.FTZ R6, R6, UR6 ;  /* 0x0000000606067c20 */ /* 0x000fe20008410000 */
[----:B------:R-:W-:Y:S01]  /*8a70*/  FMUL.FTZ R16, R61, R2 ;  /* 0x000000023d107220 */ /* 0x000fe20000410000 */
[----:B------:R-:W-:Y:S01]  /*8a80*/  FFMA.FTZ R2, -R227, R227, 1 ;  /* 0x3f800000e3027423 */ /* 0x000fe200000101e3 */
[----:B------:R-:W-:Y:S01]  /*8a90*/  FMUL.FTZ R24, R24, R8 ;  /* 0x0000000818187220 */ /* 0x000fe20000410000 */
[----:B-1----:R-:W-:Y:S01]  /*8aa0*/  FFMA.FTZ R4, -R229, R229, 1 ;  /* 0x3f800000e5047423 */ /* 0x002fe200000101e5 */
[----:B------:R-:W-:Y:S01]  /*8ab0*/  FMUL.FTZ R54, R54, R17 ;  /* 0x0000001136367220 */ /* 0x000fe20000410000 */
[----:B------:R-:W-:Y:S01]  /*8ac0*/  FFMA.FTZ R8, -R183, R183, 1 ;  /* 0x3f800000b7087423 */ /* 0x000fe200000101b7 */
        /* <DEDUP_REMOVED lines=35> */
[----:B------:R1:W-:Y:S01]  /*8d00*/  STS [R136+0x14400], R36 ;  /* 0x0144002488007388 */ /* 0x0003e20000000800 */
        /* <DEDUP_REMOVED lines=23> */
[----:B------:R-:W-:Y:S01]  /*8e80*/  STS [R134+0x16400], R4 ;  /* 0x0164000486007388 */ /* 0x000fe20000000800 */
        /* <DEDUP_REMOVED lines=25> */
[----:B-1----:R-:W-:Y:S03]  /*9020*/  SHF.L.U32 R36, R192, 0x1, RZ ;  /* 0x00000001c0247819 */ /* 0x002fe600000006ff */
[----:B------:R1:W-:Y:S04]  /*9030*/  STS [R65+0x16400], R0 ;  /* 0x0164000041007388 */ /* 0x0003e80000000800 */
[----:B------:R-:W-:Y:S04]  /*9040*/  STS [R64+0x14000], R49 ;  /* 0x0140003140007388 */ /* 0x000fe80000000800 */
[----:B------:R-:W-:Y:S04]  /*9050*/  STS [R64+0x14400], R32 ;  /* 0x0144002040007388 */ /* 0x000fe80000000800 */
[----:B------:R-:W3:Y:S04]  /*9060*/  LDL R39, [R1+0x68] ;  /* 0x0000680001277983 */ /* 0x000ee80000100800 */
[----:B------:R-:W3:Y:S01]  /*9070*/  LDL.LU R38, [R1+0x28] ;  /* 0x0000280001267983 */ /* 0x000ee20000300800 */
[----:B--2---:R-:W-:Y:S04]  /*9080*/  MOV R2, UR4 ;  /* 0x0000000400027c02 */ /* 0x004fe80008000f00 */
[----:B------:R-:W-:Y:S04]  /*9090*/  IADD3 R2, R36, 0x8000, R2 ;  /* 0x0000800024027810 */ /* 0x000fe80007ffe002 */
[----:B-1----:R-:W-:Y:S01]  /*90a0*/  IADD3 R0, R2, R185, RZ ;  /* 0x000000b902007210 */ /* 0x002fe20007ffe0ff */
[----:B----4-:R-:W-:Y:S04]  /*90b0*/  STS [R37+0x14000], R48 ;  /* 0x0140003025007388 */ /* 0x010fe80000000800 */
[----:B------:R-:W-:Y:S04]  /*90c0*/  STS [R37+0x14400], R33 ;  /* 0x0144002125007388 */ /* 0x000fe80000000800 */
[----:B------:R-:W-:Y:S04]  /*90d0*/  STS [R64+0x16000], R17 ;  /* 0x0160001140007388 */ /* 0x000fe80000000800 */
[----:B------:R-:W-:Y:S04]  /*90e0*/  STS [R64+0x16400], R5 ;  /* 0x0164000540007388 */ /* 0x000fe80000000800 */
[----:B------:R-:W-:Y:S04]  /*90f0*/  STS [R37+0x16000], R16 ;  /* 0x0160001025007388 */ /* 0x000fe80000000800 */
[----:B------:R1:W-:Y:S01]  /*9100*/  STS [R37+0x16400], R6 ;  /* 0x0164000625007388 */ /* 0x0003e20000000800 */
[----:B------:R-:W-:Y:S06]  /*9110*/  BAR.SYNC.DEFER_BLOCKING 0x0 ;  /* 0x0000000000007b1d */ /* 0x000fec0000010000 */
[----:B------:R-:W-:Y:S04]  /*9120*/  LDSM.16.MT88.4 R4, [R3+0x1c000] ;  /* 0x01c000000304783b */ /* 0x000fe80000004200 */
[----:B------:R-:W2:Y:S04]  /*9130*/  LDSM.16.MT88.4 R8, [R2] ;  /* 0x000000000208783b */ /* 0x000ea80000004200 */
[----:B------:R-:W4:Y:S04]  /*9140*/  LDSM.16.MT88.4 R12, [R3+0x20000] ;  /* 0x02000000030c783b */ /* 0x000f280000004200 */
[----:B------:R-:W4:Y:S04]  /*9150*/  LDSM.16.MT88.4 R16, [R0] ;  /* 0x000000000010783b */ /* 0x000f280000004200 */
[----:B-1----:R-:W3:Y:S04]  /*9160*/  LDL.LU R37, [R1+0x2c] ;  /* 0x00002c0001257983 */ /* 0x002ee80000300800 */
[----:B------:R-:W-:Y:S04]  /*9170*/  LDSM.16.MT88.4 R20, [R3+0x1c800] ;  /* 0x01c800000314783b */ /* 0x000fe80000004200 */
[----:B------:R-:W1:Y:S04]  /*9180*/  LDSM.16.MT88.4 R24, [R2+0x800] ;  /* 0x000800000218783b */ /* 0x000e680000004200 */
[----:B------:R-:W1:Y:S04]  /*9190*/  LDSM.16.MT88.4 R28, [R3+0x20800] ;  /* 0x02080000031c783b */ /* 0x000e680000004200 */
[----:B------:R-:W1:Y:S01]  /*91a0*/  LDSM.16.MT88.4 R32, [R0+0x800] ;  /* 0x000800000020783b */ /* 0x000e620000004200 */
[-C--:B--2---:R-:W-:Y:S06]  /*91b0*/  HMMA.16816.F32 R68, R4, R8.reuse, R68 ;  /* 0x000000080444723c */ /* 0x084fec0000001844 */
[C---:B----4-:R-:W-:Y:S06]  /*91c0*/  HMMA.16816.F32 R72, R12.reuse, R8, R72 ;  /* 0x000000080c48723c */ /* 0x050fec0000001848 */
        /* <DEDUP_REMOVED lines=8> */
[----:B------:R-:W2:Y:S04]  /*9250*/  LDSM.16.MT88.4 R4, [R3+0x1d000] ;  /* 0x01d000000304783b */ /* 0x000ea80000004200 */
[----:B------:R-:W4:Y:S01]  /*9260*/  LDSM.16.MT88.4 R16, [R0+0x1000] ;  /* 0x001000000010783b */ /* 0x000f220000004200 */
[-C--:B-1----:R-:W-:Y:S06]  /*9270*/  HMMA.16816.F32 R68, R20, R24.reuse, R68 ;  /* 0x000000181444723c */ /* 0x082fec0000001844 */
        /* <DEDUP_REMOVED lines=9> */
[----:B------:R-:W1:Y:S04]  /*9310*/  LDSM.16.MT88.4 R20, [R3+0x1d800] ;  /* 0x01d800000314783b */ /* 0x000e680000004200 */
[----:B------:R-:W1:Y:S01]  /*9320*/  LDSM.16.MT88.4 R32, [R0+0x1800] ;  /* 0x001800000020783b */ /* 0x000e620000004200 */
[-C--:B--2---:R-:W-:Y:S06]  /*9330*/  HMMA.16816.F32 R68, R4, R8.reuse, R68 ;  /* 0x000000080444723c */ /* 0x084fec0000001844 */
[C---:B------:R-:W-:Y:S06]  /*9340*/  HMMA.16816.F32 R72, R12.reuse, R8, R72 ;  /* 0x000000080c48723c */ /* 0x040fec0000001848 */
[-C--:B------:R-:W-:Y:S06]  /*9350*/  HMMA.16816.F32 R76, R12, R10.reuse, R76 ;  /* 0x0000000a0c4c723c */ /* 0x080fec000000184c */
[C---:B------:R-:W-:Y:S01]  /*9360*/  HMMA.16816.F32 R80, R4.reuse, R10, R80 ;  /* 0x0000000a0450723c */ /* 0x040fe20000001850 */
[----:B------:R-:W-:Y:S05]  /*9370*/  LDSM.16.MT88.4 R8, [R2+0x2000] ;  /* 0x002000000208783b */ /* 0x000fea0000004200 */
[-C--:B----4-:R-:W-:Y:S06]  /*9380*/  HMMA.16816.F32 R84, R4, R16.reuse, R84 ;  /* 0x000000100454723c */ /* 0x090fec0000001854 */
[C---:B------:R-:W-:Y:S05]  /*9390*/  HMMA.16816.F32 R88, R12.reuse, R16, R88 ;  /* 0x000000100c58723c */ /* 0x040fea0000001858 */
[----:B---3--:R-:W-:Y:S01]  /*93a0*/  LEA R145, R39, UR4, 0x1 ;  /* 0x0000000427917c11 */ /* 0x008fe2000f8e08ff */
[-C--:B------:R-:W-:Y:S01]  /*93b0*/  HMMA.16816.F32 R92, R12, R18.reuse, R92 ;  /* 0x000000120c5c723c */ /* 0x080fe2000000185c */
[----:B------:R-:W-:Y:S04]  /*93c0*/  LDSM.16.MT88.4 R12, [R3+0x22000] ;  /* 0x02200000030c783b */ /* 0x000fe80000004200 */
[----:B------:R-:W-:Y:S01]  /*93d0*/  MOV R147, R38 ;  /* 0x0000002600937202 */ /* 0x000fe20000000f00 */
[----:B------:R-:W-:Y:S01]  /*93e0*/  HMMA.16816.F32 R96, R4, R18, R96 ;  /* 0x000000120460723c */ /* 0x000fe20000001860 */
[----:B------:R-:W2:Y:S04]  /*93f0*/  LDSM.16.MT88.4 R4, [R3+0x1e000] ;  /* 0x01e000000304783b */ /* 0x000ea80000004200 */
[----:B------:R-:W3:Y:S01]  /*9400*/  LDSM.16.MT88.4 R16, [R0+0x2000] ;  /* 0x002000000010783b */ /* 0x000ee20000004200 */
        /* <DEDUP_REMOVED lines=11> */
[----:B------:R-:W4:Y:S01]  /*94c0*/  LDSM.16.MT88.4 R32, [R0+0x2800] ;  /* 0x002800000020783b */ /* 0x000f220000004200 */
[-C--:B--2---:R-:W-:Y:S06]  /*94d0*/  HMMA.16816.F32 R68, R4, R8.reuse, R68 ;  /* 0x000000080444723c */ /* 0x084fec0000001844 */
        /* <DEDUP_REMOVED lines=16> */
[-C--:B----4-:R-:W-:Y:S06]  /*95e0*/  HMMA.16816.F32 R84, R20, R32.reuse, R84 ;  /* 0x000000201454723c */ /* 0x090fec0000001854 */
[C---:B------:R-:W-:Y:S05]  /*95f0*/  HMMA.16816.F32 R88, R28.reuse, R32, R88 ;  /* 0x000000201c58723c */ /* 0x040fea0000001858 */
[----:B------:R-:W-:Y:S01]  /*9600*/  MOV R146, R37 ;  /* 0x0000002500927202 */ /* 0x000fe20000000f00 */
[-C--:B------:R-:W-:Y:S01]  /*9610*/  HMMA.16816.F32 R92, R28, R34.reuse, R92 ;  /* 0x000000221c5c723c */ /* 0x080fe2000000185c */
[----:B------:R-:W-:Y:S05]  /*9620*/  LDSM.16.MT88.4 R28, [R3+0x23800] ;  /* 0x02380000031c783b */ /* 0x000fea0000004200 */
[----:B------:R-:W-:Y:S01]  /*9630*/  HMMA.16816.F32 R96, R20, R34, R96 ;  /* 0x000000221460723c */ /* 0x000fe20000001860 */
[----:B------:R-:W1:Y:S04]  /*9640*/  LDSM.16.MT88.4 R20, [R3+0x1f800] ;  /* 0x01f800000314783b */ /* 0x000e680000004200 */
[----:B------:R-:W4:Y:S01]  /*9650*/  LDSM.16.MT88.4 R32, [R0+0x3800] ;  /* 0x003800000020783b */ /* 0x000f220000004200 */
[-C--:B--2---:R-:W-:Y:S01]  /*9660*/  HMMA.16816.F32 R68, R4, R8.reuse, R68 ;  /* 0x000000080444723c */ /* 0x084fe20000001844 */
[----:B------:R-:W-:Y:S05]  /*9670*/  BAR.SYNC.DEFER_BLOCKING 0x0 ;  /* 0x0000000000007b1d */ /* 0x000fea0000010000 */
[C---:B------:R-:W-:Y:S06]  /*9680*/  HMMA.16816.F32 R72, R12.reuse, R8, R72 ;  /* 0x000000080c48723c */ /* 0x040fec0000001848 */
[-C--:B------:R-:W-:Y:S06]  /*9690*/  HMMA.16816.F32 R76, R12, R10.reuse, R76 ;  /* 0x0000000a0c4c723c */ /* 0x080fec000000184c */
[C---:B------:R-:W-:Y:S06]  /*96a0*/  HMMA.16816.F32 R80, R4.reuse, R10, R80 ;  /* 0x0000000a0450723c */ /* 0x040fec0000001850 */
[-C--:B---3--:R-:W-:Y:S06]  /*96b0*/  HMMA.16816.F32 R84, R4, R16.reuse, R84 ;  /* 0x000000100454723c */ /* 0x088fec0000001854 */
[C---:B------:R-:W-:Y:S06]  /*96c0*/  HMMA.16816.F32 R88, R12.reuse, R16, R88 ;  /* 0x000000100c58723c */ /* 0x040fec0000001858 */
[-C--:B------:R-:W-:Y:S06]  /*96d0*/  HMMA.16816.F32 R92, R12, R18.reuse, R92 ;  /* 0x000000120c5c723c */ /* 0x080fec000000185c */
[----:B------:R-:W-:Y:S06]  /*96e0*/  HMMA.16816.F32 R96, R4, R18, R96 ;  /* 0x000000120460723c */ /* 0x000fec0000001860 */
[-C--:B-1----:R-:W-:Y:S06]  /*96f0*/  HMMA.16816.F32 R68, R20, R24.reuse, R68 ;  /* 0x000000181444723c */ /* 0x082fec0000001844 */
        /* <DEDUP_REMOVED lines=11> */
[----:B------:R-:W1:Y:S03]  /*97b0*/  LDC R7, c[0x0][0x420] ;  /* 0x00010800ff077b82 */ /* 0x000e660000000800 */
[----:B------:R-:W3:Y:S05]  /*97c0*/  LDL.LU R37, [R1+0x48] ;  /* 0x0000480001257983 */ /* 0x000eea0000300800 */
[----:B------:R-:W4:Y:S01]  /*97d0*/  LDC R11, c[0x0][0x424] ;  /* 0x00010900ff0b7b82 */ /* 0x000f220000000800 */
[----:B---3--:R-:W-:Y:S01]  /*97e0*/  IMAD.MOV.U32 R4, RZ, RZ, R37 ;  /* 0x000000ffff047224 */ /* 0x008fe200078e0025 */
[C---:B-1----:R-:W-:Y:S01]  /*97f0*/  SHF.L.U32 R10, R7.reuse, 0x6, RZ ;  /* 0x00000006070a7819 */ /* 0x042fe200000006ff */
[C---:B------:R-:W-:Y:S02]  /*9800*/  IMAD.U32 R0, R7.reuse, -0x80, RZ ;  /* 0xffffff8007007824 */ /* 0x040fe400078e00ff */
[----:B--2---:R-:W-:Y:S03]  /*9810*/  IMAD.MOV.U32 R5, RZ, RZ, R38 ;  /* 0x000000ffff057224 */ /* 0x004fe600078e0026 */
[C---:B------:R-:W-:Y:S04]  /*9820*/  LEA R6, P1, R0.reuse, R4, 0x1 ;  /* 0x0000000400067211 */ /* 0x040fe800078208ff */
[----:B------:R-:W-:Y:S01]  /*9830*/  LEA.HI.X.SX32 R8, R0, R5, 0x1, P1 ;  /* 0x0000000500087211 */ /* 0x000fe200008f0eff */
[----:B------:R-:W-:Y:S01]  /*9840*/  STL [R1+0x48], R6 ;  /* 0x0000480601007387 */ /* 0x000fe20000100800 */
[----:B----4-:R-:W-:Y:S03]  /*9850*/  SHF.L.U64.HI R0, R7, 0x6, R11 ;  /* 0x0000000607007819 */ /* 0x010fe6000001020b */
[----:B------:R1:W-:Y:S01]  /*9860*/  STL [R1+0x30], R8 ;  /* 0x0000300801007387 */ /* 0x0003e20000100800 */
[----:B------:R-:W-:Y:S02]  /*9870*/  IMAD.MOV.U32 R9, RZ, RZ, R8 ;  /* 0x000000ffff097224 */ /* 0x000fe400078e0008 */
[----:B-1----:R-:W-:Y:S05]  /*9880*/  IMAD.MOV.U32 R8, RZ, RZ, R6 ;  /* 0x000000ffff087224 */ /* 0x002fea00078e0006 */
[----:B------:R-:W-:Y:S01]  /*9890*/  @!PT LDS RZ, [RZ] ;  /* 0x00000000fffff984 */ /* 0x000fe20000000800 */
[----:B------:R-:W-:Y:S01]  /*98a0*/  @!PT LDS RZ, [RZ] ;  /* 0x00000000fffff984 */ /* 0x000fe20000000800 */
[----:B------:R-:W-:Y:S01]  /*98b0*/  @!PT LDS RZ, [RZ] ;  /* 0x00000000fffff984 */ /* 0x000fe20000000800 */
[----:B------:R1:W-:Y:S01]  /*98c0*/  LDGSTS.E.BYPASS.LTC128B.128 [R145+0x8000], desc[UR8][R8.64] ;  /* 0x0800000008917fae */ /* 0x0003e2000b901d48 */
[-C--:B------:R-:W-:Y:S04]  /*98d0*/  IADD3 R6, P1, R8, R10.reuse, RZ ;  /* 0x0000000a08067210 */ /* 0x080fe80007f3e0ff */
        /* <DEDUP_REMOVED lines=9> */
.L_x_1071:
        /* <DEDUP_REMOVED lines=493> */
.L_x_1073:
        /* <DEDUP_REMOVED lines=23> */
.L_x_1074:
        /* <DEDUP_REMOVED lines=13> */
[----:B------:R-:W-:-:S03]  /*ba80*/  SHF.R.S32.HI R17, RZ, 0x1f, R0 ;  /* 0x0000001fff117819 */ /* 0x000fc60000011400 */
[----:B------:R-:W-:Y:S01]  /*ba90*/  MOV R2, UR14 ;  /* 0x0000000e00027c02 */ /* 0x000fe20008000f00 */
[----:B------:R-:W-:Y:S01]  /*baa0*/  ULDC.64 UR14, c[0x0][0x468] ;  /* 0x00011a00000e7ab9 */ /* 0x000fe20000000a00 */
[----:B------:R-:W-:Y:S01]  /*bab0*/  IADD3 R4, P0, R4, UR16, RZ ;  /* 0x0000001004047c10 */ /* 0x000fe2000ff1e0ff */
[----:B------:R-:W-:Y:S01]  /*bac0*/  UIMAD UR16, UR20, UR14, URZ ;  /* 0x0000000e141072a4 */ /* 0x000fe2000f8e023f */
[----:B------:R-:W-:Y:S02]  /*bad0*/  VIADD R6, R0, 0x20 ;  /* 0x0000002000067836 */ /* 0x000fe40000000000 */
[----:B------:R-:W-:Y:S01]  /*bae0*/  IADD3.X R5, R5, UR22, R2, P0, !PT ;  /* 0x0000001605057c10 */ /* 0x000fe200087fe402 */
[----:B------:R-:W-:Y:S01]  /*baf0*/  IMAD.U32 R2, RZ, RZ, UR14 ;  /* 0x0000000eff027e24 */ /* 0x000fe2000f8e00ff */
[----:B------:R1:W2:Y:S01]  /*bb00*/  LDS.128 R20, [R145+0xd000] ;  /* 0x00d0000091147984 */ /* 0x0002a20000000c00 */
[----:B------:R-:W-:Y:S01]  /*bb10*/  UIMAD UR15, UR59, UR15, UR16 ;  /* 0x0000000f3b0f72a4 */ /* 0x000fe2000f8e0210 */
[----:B------:R-:W-:Y:S01]  /*bb20*/  ISETP.GE.AND P3, PT, R6, UR11, PT ;  /* 0x0000000b06007c0c */ /* 0x000fe2000bf66270 */
[----:B------:R-:W-:Y:S01]  /*bb30*/  IMAD.WIDE.U32 R4, R2, UR59, R4 ;  /* 0x0000003b02047c25 */ /* 0x000fe2000f8e0004 */
[----:B------:R1:W4:Y:S03]  /*bb40*/  LDS.128 R24, [R145+0x11000] ;  /* 0x0110000091187984 */ /* 0x0003260000000c00 */
[C---:B------:R-:W-:Y:S01]  /*bb50*/  VIADD R7, R0.reuse, 0x40 ;  /* 0x0000004000077836 */ /* 0x040fe20000000000 */
[----:B------:R1:W1:Y:S01]  /*bb60*/  LDS.128 R28, [R145+0x12000] ;  /* 0x01200000911c7984 */ /* 0x0002620000000c00 */
[----:B------:R-:W-:Y:S01]  /*bb70*/  VIADD R6, R0, 0x60 ;  /* 0x0000006000067836 */ /* 0x000fe20000000000 */
[----:B------:R-:W-:-:S02]  /*bb80*/  IADD3 R16, R5, UR15, RZ ;  /* 0x0000000f05107c10 */ /* 0x000fc4000fffe0ff */
[----:B------:R1:W1:Y:S01]  /*bb90*/  LDS.128 R32, [R145+0x13000] ;  /* 0x0130000091207984 */ /* 0x0002620000000c00 */
[----:B------:R-:W-:Y:S02]  /*bba0*/  ISETP.GE.AND P2, PT, R7, UR11, PT ;  /* 0x0000000b07007c0c */ /* 0x000fe4000bf46270 */
[----:B------:R-:W-:Y:S01]  /*bbb0*/  ISETP.GE.AND P1, PT, R6, UR11, PT ;  /* 0x0000000b06007c0c */ /* 0x000fe2000bf26270 */
[----:B------:R-:W-:-:S12]  /*bbc0*/  @P4 BRA `(.L_x_1076) ;  /* 0x00000000002c4947 */ /* 0x000fd80003800000 */
        /* <DEDUP_REMOVED lines=11> */
.L_x_1076:
[----:B------:R-:W-:Y:S05]  /*bc80*/  BSYNC B0 ;  /* 0x0000000000007941 */ /* 0x000fea0003800000 */
.L_x_1075:
        /* <DEDUP_REMOVED lines=14> */
.L_x_1078:
[----:B------:R-:W-:Y:S05]  /*bd70*/  BSYNC B0 ;  /* 0x0000000000007941 */ /* 0x000fea0003800000 */
.L_x_1077:
        /* <DEDUP_REMOVED lines=15> */
.L_x_1080:
[----:B------:R-:W-:Y:S05]  /*be70*/  BSYNC B0 ;  /* 0x0000000000007941 */ /* 0x000fea0003800000 */
.L_x_1079:
        /* <DEDUP_REMOVED lines=15> */
.L_x_1082:
[----:B------:R-:W-:Y:S05]  /*bf70*/  BSYNC B0 ;  /* 0x0000000000007941 */ /* 0x000fea0003800000 */
.L_x_1081:
        /* <DEDUP_REMOVED lines=27> */
.L_x_1084:
[----:B------:R-:W-:Y:S05]  /*c130*/  BSYNC B0 ;  /* 0x0000000000007941 */ /* 0x000fea0003800000 */
.L_x_1083:
        /* <DEDUP_REMOVED lines=14> */
.L_x_1086:
[----:B------:R-:W-:Y:S05]  /*c220*/  BSYNC B0 ;  /* 0x0000000000007941 */ /* 0x000fea0003800000 */
.L_x_1085:
        /* <DEDUP_REMOVED lines=13> */
[----:B------:R1:W-:Y:S02]  /*c300*/  STG.E.128 desc[UR8][R8.64], R28 ;  /* 0x0000001c08007986 */ /* 0x0003e4000c101d08 */
.L_x_1088:
[----:B------:R-:W-:Y:S05]  /*c310*/  BSYNC B0 ;  /* 0x0000000000007941 */ /* 0x000fea0003800000 */
.L_x_1087:
        /* <DEDUP_REMOVED lines=13> */
.L_x_1069:
[----:B------:R-:W-:Y:S05]  /*c3f0*/  BSYNC B1 ;  /* 0x0000000000017941 */ /* 0x000fea0003800000 */
.L_x_1047:
[----:B------:R-:W5:Y:S01]  /*c400*/  LDL R2, [R1+0xac] ;  /* 0x0000ac0001027983 */ /* 0x000f620000100800 */
[----:B------:R-:W-:Y:S02]  /*c410*/  ULDC UR6, c[0x0][0xc] ;  /* 0x0000030000067ab9 */ /* 0x000fe40000000800 */
[----:B------:R-:W-:Y:S01]  /*c420*/  UIADD3 UR17, UR6, UR17, URZ ;  /* 0x0000001106117290 */ /* 0x000fe2000fffe03f */
[----:B-----5:R-:W-:-:S13]  /*c430*/  R2UR UR7, R2 ;  /* 0x00000000020772ca */ /* 0x020fda00000e0000 */
[----:B------:R-:W-:-:S06]  /*c440*/  UISETP.GE.AND UP0, UPT, UR17, UR7, UPT ;  /* 0x000000071100728c */ /* 0x000fcc000bf06270 */
[----:B------:R-:W-:-:S13]  /*c450*/  PLOP3.LUT P0, PT, PT, PT, UP0, 0x80, 0x0 ;  /* 0x000000000000781c */ /* 0x000fda0003f0f008 */
[----:B------:R-:W-:Y:S05]  /*c460*/  @P0 BRA `(.L_x_1089) ;  /* 0x0000000000040947 */ /* 0x000fea0003800000 */
[----:B------:R-:W-:Y:S05]  /*c470*/  BRA `(.L_x_1090) ;  /* 0xffffff4400d87947 */ /* 0x000fea000383ffff */
.L_x_1089:
[----:B------:R-:W-:Y:S05]  /*c480*/  EXIT ;  /* 0x000000000000794d */ /* 0x000fea0003800000 */
.L_x_1091:
        /* <DEDUP_REMOVED lines=15> */
.L_x_1280:


//--------------------- .text._ZN5flash44flash_bwd_dq_dk_dv_loop_seqk_parallel_kernelI23Flash_bwd_kernel_traitsILi64ELi128ELi128ELi8ELi4ELi4ELi4ELb0ELb0EN7cutlass6half_tE19Flash_kernel_traitsILi64ELi128ELi128ELi8ES3_EELb1ELb1ELb0ELb1ELb0ELb0ELb0EEEvNS_16Flash_bwd_paramsE --------------------------
	.section	.text._ZN5flash44flash_bwd_dq_dk_dv_loop_seqk_parallel_kernelI23Flash_bwd_kernel_traitsILi64ELi128ELi128ELi8ELi4ELi4ELi4ELb0ELb0EN7cutlass6half_tE19Flash_kernel_traitsILi64ELi128ELi128ELi8ES3_EELb1ELb1ELb0ELb1ELb0ELb0ELb0EEEvNS_16Flash_bwd_paramsE,"ax",@progbits
	.align	128
        .global         _ZN5flash44flash_bwd_dq_dk_dv_loop_seqk_parallel_kernelI23Flash_bwd_kernel_traitsILi64ELi128ELi128ELi8ELi4ELi4ELi4ELb0ELb0EN7cutlass6half_tE19Flash_kernel_traitsILi64ELi128ELi128ELi8ES3_EELb1ELb1ELb0ELb1ELb0ELb0ELb0EEEvNS_16Flash_bwd_paramsE
        .type           _ZN5flash44flash_bwd_dq_dk_dv_loop_seqk_parallel_kernelI23Flash_bwd_kernel_traitsILi64ELi128ELi128ELi8ELi4ELi4ELi4ELb0ELb0EN7cutlass6half_tE19Flash_kernel_traitsILi64ELi128ELi128ELi8ES3_EELb1ELb1ELb0ELb1ELb0ELb0ELb0EEEvNS_16Flash_bwd_paramsE,@function
        .size           _ZN5flash44flash_bwd_dq_dk_dv_loop_seqk_parallel_kernelI23Flash_bwd_kernel_traitsILi64ELi128ELi128ELi8ELi4ELi4ELi4ELb0ELb0EN7cutlass6half_tE19Flash_kernel_traitsILi64ELi128ELi128ELi8ES3_EELb1ELb1ELb0ELb1ELb0ELb0ELb0EEEvNS_16Flash_bwd_paramsE,(.L_x_1281 - _ZN5flash44flash_bwd_dq_dk_dv_loop_seqk_parallel_kernelI23Flash_bwd_kernel_traitsILi64ELi128ELi128ELi8ELi4ELi4ELi4ELb0ELb0EN7cutlass6half_tE19Flash_kernel_traitsILi64ELi128ELi128ELi8ES3_EELb1ELb1ELb0ELb1ELb0ELb0ELb0EEEvNS_16Flash_bwd_paramsE)
        .other          _ZN5flash44flash_bwd_dq_dk_dv_loop_seqk_parallel_kernelI23Flash_bwd_kernel_traitsILi64ELi128ELi128ELi8ELi4ELi4ELi4ELb0ELb0EN7cutlass6half_tE19Flash_kernel_traitsILi64ELi128ELi128ELi8ES3_EELb1ELb1ELb0ELb1ELb0ELb0ELb0EEEvNS_16Flash_bwd_paramsE,@"STO_CUDA_ENTRY STV_DEFAULT"
_ZN5flash44flash_bwd_dq_dk_dv_loop_seqk_parallel_kernelI23Flash_bwd_kernel_traitsILi64ELi128ELi128ELi8ELi4ELi4ELi4ELb0ELb0EN7cutlass6half_tE19Flash_kernel_traitsILi64ELi128ELi128ELi8ES3_EELb1ELb1ELb0ELb1ELb0ELb0ELb0EEEvNS_16Flash_bwd_paramsE:
.text._ZN5flash44flash_bwd_dq_dk_dv_loop_seqk_parallel_kernelI23Flash_bwd_kernel_traitsILi64ELi128ELi128ELi8ELi4ELi4ELi4ELb0ELb0EN7cutlass6half_tE19Flash_kernel_traitsILi64ELi128ELi128ELi8ES3_EELb1ELb1ELb0ELb1ELb0ELb0ELb0EEEvNS_16Flash_bwd_paramsE:
        /* <DEDUP_REMOVED lines=15> */
[----:B------:R-:W-:Y:S01]  /*00f0*/  MOV R235, 0xfffffff0 ;  /* 0xfffffff000eb7802 */ /* 0x000fe20000000f00 */
[----:B------:R-:W-:-:S04]  /*0100*/  ULDC.64 UR16, c[0x0][0x208] ;  /* 0x0000820000107ab9 */ /* 0x000fc80000000a00 */
[----:B------:R-:W3:Y:S08]  /*0110*/  S2UR UR4, SR_CgaCtaId ;  /* 0x00000000000479c3 */ /* 0x000ef00000008800 */
[----:B------:R-:W4:Y:S01]  /*0120*/  S2UR UR48, SR_CTAID.Y ;  /* 0x00000000003079c3 */ /* 0x000f220000002600 */
[----:B--2---:R-:W-:Y:S01]  /*0130*/  USHF.R.S32.HI UR6, URZ, 0x1f, UR58 ;  /* 0x0000001f3f067899 */ /* 0x004fe2000801143a */
[----:B-1----:R-:W-:Y:S01]  /*0140*/  SHF.R.S32.HI R2, RZ, 0x1f, R11 ;  /* 0x0000001fff027819 */ /* 0x002fe2000001140b */
[----:B---3--:R-:W-:-:S03]  /*0150*/  ULEA UR4, UR4, UR5, 0x18 ;  /* 0x0000000504047291 */ /* 0x008fc6000f8ec03f */
[CC--:B------:R-:W-:Y:S02]  /*0160*/  LEA.HI R0, R2.reuse, R11.reuse, RZ, 0x5 ;  /* 0x0000000b02007211 */ /* 0x0c0fe400078f28ff */
[CC--:B------:R-:W-:Y:S02]  /*0170*/  LEA.HI R14, R2.reuse, R11.reuse, RZ, 0x3 ;  /* 0x0000000b020e7211 */ /* 0x0c0fe400078f18ff */
[CC--:B------:R-:W-:Y:S01]  /*0180*/  LEA.HI R6, R2.reuse, R11.reuse, RZ, 0x4 ;  /* 0x0000000b02067211 */ /* 0x0c0fe200078f20ff */
[----:B----4-:R-:W-:Y:S01]  /*0190*/  USHF.L.U32 UR5, UR48, 0x7, URZ ;  /* 0x0000000730057899 */ /* 0x010fe2000800063f */
[CC--:B------:R-:W-:Y:S02]  /*01a0*/  LEA.HI R13, R2.reuse, R11.reuse, RZ, 0x7 ;  /* 0x0000000b020d7211 */ /* 0x0c0fe400078f38ff */
[----:B------:R-:W-:Y:S02]  /*01b0*/  LEA.HI R2, R2, R11, RZ, 0x2 ;  /* 0x0000000b02027211 */ /* 0x000fe400078f10ff */
[----:B------:R-:W-:-:S02]  /*01c0*/  LOP3.LUT R3, R0, 0xffffffe0, RZ, 0xc0, !PT ;  /* 0xffffffe000037812 */ /* 0x000fc400078ec0ff */
[--C-:B------:R-:W-:Y:S02]  /*01d0*/  SHF.R.S32.HI R5, RZ, 0x5, R0.reuse ;  /* 0x00000005ff057819 */ /* 0x100fe40000011400 */
[----:B------:R-:W-:Y:S01]  /*01e0*/  SHF.R.S32.HI R0, RZ, 0x1f, R0 ;  /* 0x0000001fff007819 */ /* 0x000fe20000011400 */
[C---:B------:R-:W-:Y:S01]  /*01f0*/  IMAD.IADD R4, R11.reuse, 0x1, -R3 ;  /* 0x000000010b047824 */ /* 0x040fe200078e0a03 */
[----:B------:R-:W-:Y:S02]  /*0200*/  LOP3.LUT R10, R14, 0xfffffff8, RZ, 0xc0, !PT ;  /* 0xfffffff80e0a7812 */ /* 0x000fe400078ec0ff */
[--C-:B------:R-:W-:Y:S02]  /*0210*/  SHF.R.S32.HI R7, RZ, 0x2, R2.reuse ;  /* 0x00000002ff077819 */ /* 0x100fe40000011402 */
[----:B------:R-:W-:Y:S01]  /*0220*/  SHF.R.S32.HI R9, RZ, 0x1f, R2 ;  /* 0x0000001fff097819 */ /* 0x000fe20000011402 */
[----:B------:R-:W-:Y:S01]  /*0230*/  IMAD.IADD R232, R11, 0x1, -R10 ;  /* 0x000000010be87824 */ /* 0x000fe200078e0a0a */
[----:B------:R-:W-:-:S02]  /*0240*/  LOP3.LUT R12, R6, 0xfffffff0, RZ, 0xc0, !PT ;  /* 0xfffffff0060c7812 */ /* 0x000fc400078ec0ff */
[----:B------:R-:W-:Y:S02]  /*0250*/  LOP3.LUT R2, R2, 0x7ffffffc, RZ, 0xc0, !PT ;  /* 0x7ffffffc02027812 */ /* 0x000fe400078ec0ff */
[----:B------:R-:W-:Y:S01]  /*0260*/  LEA.HI R0, R0, R5, RZ, 0x2 ;  /* 0x0000000500007211 */ /* 0x000fe200078f10ff */
[C---:B------:R-:W-:Y:S01]  /*0270*/  IMAD.IADD R10, R11.reuse, 0x1, -R12 ;  /* 0x000000010b0a7824 */ /* 0x040fe200078e0a0c */
[----:B------:R-:W-:Y:S01]  /*0280*/  SHF.R.S32.HI R8, RZ, 0x4, R6 ;  /* 0x00000004ff087819 */ /* 0x000fe20000011406 */
[----:B------:R-:W-:Y:S01]  /*0290*/  IMAD.IADD R11, R11, 0x1, -R2 ;  /* 0x000000010b0b7824 */ /* 0x000fe200078e0a02 */
[----:B------:R-:W-:Y:S02]  /*02a0*/  LOP3.LUT R2, R0, 0xfffffffc, RZ, 0xc0, !PT ;  /* 0xfffffffc00027812 */ /* 0x000fe400078ec0ff */
[----:B------:R-:W-:Y:S02]  /*02b0*/  LEA.HI R0, R6, R8, RZ, 0x1 ;  /* 0x0000000806007211 */ /* 0x000fe400078f08ff */
[----:B------:R-:W-:Y:S01]  /*02c0*/  LEA.HI R3, R9, R7, RZ, 0x3 ;  /* 0x0000000709037211 */ /* 0x000fe200078f18ff */
[----:B------:R-:W-:Y:S01]  /*02d0*/  IMAD.IADD R15, R5, 0x1, -R2 ;  /* 0x00000001050f7824 */ /* 0x000fe200078e0a02 */
[----:B------:R-:W-:-:S02]  /*02e0*/  SHF.R.S32.HI R6, RZ, 0x1f, R4 ;  /* 0x0000001fff067819 */ /* 0x000fc40000011404 */
[----:B------:R-:W-:Y:S02]  /*02f0*/  LOP3.LUT R2, R0, 0xfffffffe, RZ, 0xc0, !PT ;  /* 0xfffffffe00027812 */ /* 0x000fe400078ec0ff */
[----:B------:R-:W-:Y:S01]  /*0300*/  LOP3.LUT R0, R3, 0xfffffff8, RZ, 0xc0, !PT ;  /* 0xfffffff803007812 */ /* 0x000fe200078ec0ff */
[----:B------:R-:W-:Y:S01]  /*0310*/  STL [R1+0x80], R15 ;  /* 0x0000800f01007387 */ /* 0x000fe20000100800 */
[----:B------:R-:W-:Y:S01]  /*0320*/  LEA.HI R4, R6, R4, RZ, 0x2 ;  /* 0x0000000406047211 */ /* 0x000fe200078f10ff */
[----:B------:R-:W-:Y:S01]  /*0330*/  IMAD.SHL.U32 R6, R232, 0x40, RZ ;  /* 0x00000040e8067824 */ /* 0x000fe200078e00ff */
[----:B------:R-:W-:Y:S01]  /*0340*/  SHF.R.S32.HI R5, RZ, 0x1f, R10 ;  /* 0x0000001fff057819 */ /* 0x000fe2000001140a */
[----:B------:R-:W-:Y:S01]  /*0350*/  IMAD.IADD R8, R8, 0x1, -R2 ;  /* 0x0000000108087824 */ /* 0x000fe200078e0a02 */
[----:B------:R-:W-:Y:S01]  /*0360*/  SHF.R.S32.HI R16, RZ, 0x7, R13 ;  /* 0x00000007ff107819 */ /* 0x000fe2000001140d */
[----:B------:R-:W-:Y:S02]  /*0370*/  IMAD.SHL.U32 R2, R15, 0x10, RZ ;  /* 0x000000100f027824 */ /* 0x000fe400078e00ff */
[----:B------:R-:W-:Y:S01]  /*0380*/  IMAD.IADD R3, R7, 0x1, -R0 ;  /* 0x0000000107037824 */ /* 0x000fe200078e0a00 */
[----:B------:R-:W-:Y:S01]  /*0390*/  LOP3.LUT R0, R6, 0x1c0, RZ, 0xc0, !PT ;  /* 0x000001c006007812 */ /* 0x000fe200078ec0ff */
[----:B------:R-:W-:Y:S01]  /*03a0*/  IMAD.SHL.U32 R176, R8, 0x200, RZ ;  /* 0x0000020008b07824 */ /* 0x000fe200078e00ff */
[----:B------:R-:W-:Y:S01]  /*03b0*/  LEA.HI.SX32 R4, R4, R2, 0x1e ;  /* 0x0000000204047211 */ /* 0x000fe200078ff2ff */
[----:B------:R-:W-:Y:S01]  /*03c0*/  IMAD.SHL.U32 R188, R8, 0x8, RZ ;  /* 0x0000000808bc7824 */ /* 0x000fe200078e00ff */
[----:B------:R-:W-:-:S02]  /*03d0*/  LOP3.LUT R2, R0, 0x30, R2, 0xf8, !PT ;  /* 0x0000003000027812 */ /* 0x000fc400078ef802 */
[----:B------:R-:W-:Y:S01]  /*03e0*/  LEA.HI R7, R5, R10, RZ, 0x3 ;  /* 0x0000000a05077211 */ /* 0x000fe200078f18ff */
[----:B------:R1:W-:Y:S01]  /*03f0*/  STL [R1+0x5c], R4 ;  /* 0x00005c0401007387 */ /* 0x0003e20000100800 */
[----:B------:R-:W-:Y:S01]  /*0400*/  LOP3.LUT R181, R0, 0x8, R14, 0xf8, !PT ;  /* 0x0000000800b57812 */ /* 0x000fe200078ef80e */
[----:B------:R-:W-:Y:S01]  /*0410*/  IMAD R5, R16, 0x1000, R176 ;  /* 0x0000100010057824 */ /* 0x000fe200078e02b0 */
[----:B------:R-:W-:Y:S02]  /*0420*/  SHF.R.U32.HI R0, RZ, 0x3, R0 ;  /* 0x00000003ff007819 */ /* 0x000fe40000011600 */
[----:B------:R-:W-:Y:S02]  /*0430*/  LOP3.LUT R2, R2, 0x8, R14, 0xf8, !PT ;  /* 0x0000000802027812 */ /* 0x000fe400078ef80e */
[C---:B------:R-:W-:Y:S01]  /*0440*/  LOP3.LUT R6, R7.reuse, 0xfffffff8, RZ, 0xc0, !PT ;  /* 0xfffffff807067812 */ /* 0x040fe200078ec0ff */
[----:B------:R-:W-:Y:S01]  /*0450*/  IMAD.SHL.U32 R7, R7, 0x40, RZ ;  /* 0x0000004007077824 */ /* 0x000fe200078e00ff */
[----:B------:R-:W-:-:S02]  /*0460*/  LOP3.LUT R181, R181, R0, RZ, 0x3c, !PT ;  /* 0x00000000b5b57212 */ /* 0x000fc400078e3cff */
[----:B------:R-:W-:Y:S01]  /*0470*/  LOP3.LUT R176, R176, R2, R0, 0xf6, !PT ;  /* 0x00000002b0b07212 */ /* 0x000fe200078ef600 */
[----:B------:R-:W-:Y:S02]  /*0480*/  IMAD.SHL.U32 R0, R3, 0x40, RZ ;  /* 0x0000004003007824 */ /* 0x000fe400078e00ff */
[----:B------:R-:W-:Y:S01]  /*0490*/  IMAD.IADD R10, R10, 0x1, -R6 ;  /* 0x000000010a0a7824 */ /* 0x000fe200078e0a06 */
[----:B------:R-:W-:Y:S01]  /*04a0*/  LEA R176, R176, UR4, 0x1 ;  /* 0x00000004b0b07c11 */ /* 0x000fe2000f8e08ff */
[----:B------:R-:W-:Y:S01]  /*04b0*/  IMAD.IADD R181, R5, 0x1, R181 ;  /* 0x0000000105b57824 */ /* 0x000fe200078e02b5 */
[----:B------:R-:W-:Y:S01]  /*04c0*/  LOP3.LUT R0, R0, 0x1c0, RZ, 0xc0, !PT ;  /* 0x000001c000007812 */ /* 0x000fe200078ec0ff */
[----:B------:R-:W-:Y:S01]  /*04d0*/  IMAD.SHL.U32 R5, R10, 0x40, RZ ;  /* 0x000000400a057824 */ /* 0x000fe200078e00ff */
[----:B------:R2:W-:Y:S01]  /*04e0*/  STL [R1+0x84], R10 ;  /* 0x0000840a01007387 */ /* 0x0005e20000100800 */
[----:B------:R-:W-:Y:S01]  /*04f0*/  IMAD.SHL.U32 R6, R11, 0x2, RZ ;  /* 0x000000020b067824 */ /* 0x000fe200078e00ff */
[----:B------:R-:W-:Y:S01]  /*0500*/  SHF.R.U32.HI R2, RZ, 0x3, R0 ;  /* 0x00000003ff027819 */ /* 0x000fe20000011600 */
[----:B------:R-:W-:-:S02]  /*0510*/  IMAD.SHL.U32 R181, R181, 0x2, RZ ;  /* 0x00000002b5b57824 */ /* 0x000fc400078e00ff */
[--C-:B------:R-:W-:Y:S01]  /*0520*/  IMAD R9, R16, 0x2000, R6.reuse ;  /* 0x0000200010097824 */ /* 0x100fe200078e0206 */
[----:B-1----:R-:W-:Y:S01]  /*0530*/  LOP3.LUT R4, R3, 0x1, RZ, 0xc0, !PT ;  /* 0x0000000103047812 */ /* 0x002fe200078ec0ff */
[----:B------:R-:W-:-:S03]  /*0540*/  IMAD R6, R15, 0x400, R6 ;  /* 0x000004000f067824 */ /* 0x000fc600078e0206 */
[----:B------:R-:W-:Y:S01]  /*0550*/  ISETP.NE.U32.AND P0, PT, R4, 0x1, PT ;  /* 0x000000010400780c */ /* 0x000fe20003f05070 */
[----:B------:R-:W-:-:S03]  /*0560*/  IMAD.SHL.U32 R4, R16, 0x8, RZ ;  /* 0x0000000810047824 */ /* 0x000fc600078e00ff */
[----:B------:R-:W-:Y:S01]  /*0570*/  R2P PR, R3, 0x6 ;  /* 0x0000000603007804 */ /* 0x000fe20000000000 */
[----:B------:R-:W-:Y:S01]  /*0580*/  IMAD.SHL.U32 R3, R8, 0x10, RZ ;  /* 0x0000001008037824 */ /* 0x000fe200078e00ff */
[----:B------:R-:W-:Y:S02]  /*0590*/  LOP3.LUT R4, R4, 0x8, RZ, 0xc0, !PT ;  /* 0x0000000804047812 */ /* 0x000fe400078ec0ff */
[----:B------:R-:W-:Y:S02]  /*05a0*/  LOP3.LUT P3, RZ, R232, 0x4, RZ, 0xc0, !PT ;  /* 0x00000004e8ff7812 */ /* 0x000fe4000786c0ff */
[----:B------:R-:W-:Y:S02]  /*05b0*/  LOP3.LUT R8, R2, R0, R4, 0x1e, !PT ;  /* 0x0000000002087212 */ /* 0x000fe400078e1e04 */
[C---:B------:R-:W-:Y:S01]  /*05c0*/  LOP3.LUT P4, RZ, R232.reuse, 0x2, RZ, 0xc0, !PT ;  /* 0x00000002e8ff7812 */ /* 0x040fe2000788c0ff */
[----:B------:R-:W-:Y:S01]  /*05d0*/  IMAD.SHL.U32 R232, R232, 0x8, RZ ;  /* 0x00000008e8e87824 */ /* 0x000fe200078e00ff */
[----:B------:R-:W-:Y:S01]  /*05e0*/  SEL R235, R235, 0x10, !P0 ;  /* 0x00000010ebeb7807 */ /* 0x000fe20004000000 */
[----:B------:R-:W-:Y:S01]  /*05f0*/  IMAD.IADD R6, R6, 0x1, R8 ;  /* 0x0000000106067824 */ /* 0x000fe200078e0208 */
[----:B--2---:R-:W-:Y:S01]  /*0600*/  LOP3.LUT R10, R4, 0x10, R3, 0xf8, !PT ;  /* 0x00000010040a7812 */ /* 0x004fe200078ef803 */
[----:B------:R-:W-:Y:S01]  /*0610*/  IMAD R4, R15, 0x400, R9 ;  /* 0x000004000f047824 */ /* 0x000fe200078e0209 */
[----:B------:R-:W-:-:S02]  /*0620*/  LOP3.LUT R3, R5, 0x1c0, RZ, 0xc0, !PT ;  /* 0x000001c005037812 */ /* 0x000fc400078ec0ff */
[----:B------:R-:W-:Y:S02]  /*0630*/  LOP3.LUT R5, R2, R0, RZ, 0xfc, !PT ;  /* 0x0000000002057212 */ /* 0x000fe400078efcff */
[----:B------:R-:W-:Y:S02]  /*0640*/  LOP3.LUT R188, R3, 0x8, R188, 0xf8, !PT ;  /* 0x0000000803bc7812 */ /* 0x000fe400078ef8bc */
[--C-:B------:R-:W-:Y:S01]  /*0650*/  SHF.R.U32.HI R2, RZ, 0x3, R3.reuse ;  /* 0x00000003ff027819 */ /* 0x100fe20000011603 */
[----:B------:R-:W-:Y:S01]  /*0660*/  IMAD.IADD R5, R5, 0x1, R4 ;  /* 0x0000000105057824 */ /* 0x000fe200078e0204 */
[----:B------:R-:W-:Y:S02]  /*0670*/  LOP3.LUT R0, R7, 0xfffffe00, RZ, 0xc0, !PT ;  /* 0xfffffe0007007812 */ /* 0x000fe400078ec0ff */
[----:B------:R-:W-:Y:S02]  /*0680*/  LOP3.LUT R188, R188, R2, RZ, 0x3c, !PT ;  /* 0x00000002bcbc7212 */ /* 0x000fe400078e3cff */
[----:B------:R-:W-:Y:S01]  /*0690*/  LOP3.LUT R2, R2, R10, R3, 0x1e, !PT ;  /* 0x0000000a02027212 */ /* 0x000fe200078e1e03 */
[----:B------:R-:W-:Y:S01]  /*06a0*/  IMAD R4, R15, 0x400, R0 ;  /* 0x000004000f047824 */ /* 0x000fe200078e0200 */
[----:B------:R-:W-:-:S02]  /*06b0*/  SEL R182, R237, 0xffffffe0, !P4 ;  /* 0xffffffe0edb67807 */ /* 0x000fc40006000000 */
[----:B------:R-:W-:Y:S01]  /*06c0*/  LOP3.LUT R187, R2, R0, RZ, 0xfc, !PT ;  /* 0x0000000002bb7212 */ /* 0x000fe200078efcff */
[----:B------:R-:W-:Y:S01]  /*06d0*/  IMAD.U32 R2, RZ, RZ, UR6 ;  /* 0x00000006ff027e24 */ /* 0x000fe2000f8e00ff */
[----:B------:R-:W-:Y:S01]  /*06e0*/  USHF.R.S32.HI UR6, URZ, 0x1f, UR48 ;  /* 0x0000001f3f067899 */ /* 0x000fe20008011430 */
[----:B------:R-:W-:Y:S01]  /*06f0*/  IMAD.U32 R0, RZ, RZ, UR5 ;  /* 0x00000005ff007e24 */ /* 0x000fe2000f8e00ff */
[----:B------:R-:W-:Y:S01]  /*0700*/  USHF.R.S32.HI UR5, URZ, 0x1f, UR58 ;  /* 0x0000001f3f057899 */ /* 0x000fe2000801143a */
[----:B------:R-:W-:Y:S01]  /*0710*/  IMAD.MOV.U32 R2, RZ, RZ, 0x40 ;  /* 0x00000040ff027424 */ /* 0x000fe200078e00ff */
[----:B------:R-:W-:Y:S01]  /*0720*/  SEL R237, R237, 0xffffffe0, !P1 ;  /* 0xffffffe0eded7807 */ /* 0x000fe20004800000 */
[----:B------:R-:W-:Y:S01]  /*0730*/  IMAD.IADD R188, R4, 0x1, R188 ;  /* 0x0000000104bc7824 */ /* 0x000fe200078e02bc */
[----:B------:R-:W-:Y:S01]  /*0740*/  LEA R234, R5, UR4, 0x1 ;  /* 0x0000000405ea7c11 */ /* 0x000fe2000f8e08ff */
        /* <DEDUP_REMOVED lines=11> */
[----:B------:R-:W-:Y:S01]  /*0800*/  SHF.R.S32.HI R3, RZ, 0x3, R14 ;  /* 0x00000003ff037819 */ /* 0x000fe2000001140e */
[--C-:B------:R-:W-:Y:S01]  /*0810*/  IMAD.IADD R7, R2, 0x1, R6.reuse ;  /* 0x0000000102077824 */ /* 0x100fe200078e0206 */
[C---:B------:R-:W-:Y:S01]  /*0820*/  IADD3 R4, R6.reuse, R0, RZ ;  /* 0x0000000006047210 */ /* 0x040fe20007ffe0ff */
[----:B------:R-:W-:Y:S01]  /*0830*/  IMAD.IADD R5, R237, 0x1, R6 ;  /* 0x00000001ed057824 */ /* 0x000fe200078e0206 */
[----:B------:R-:W-:Y:S01]  /*0840*/  STL [R1+0x88], R6 ;  /* 0x0000880601007387 */ /* 0x000fe20000100800 */
[C---:B------:R-:W-:Y:S01]  /*0850*/  VIADD R10, R6.reuse, 0x420 ;  /* 0x00000420060a7836 */ /* 0x040fe20000000000 */
[----:B------:R-:W-:Y:S01]  /*0860*/  UIADD3 UR5, UR4, 0xc000, URZ ;  /* 0x0000c00004057890 */ /* 0x000fe2000fffe03f */
[C---:B------:R-:W-:Y:S01]  /*0870*/  VIADD R3, R6.reuse, 0x2020 ;  /* 0x0000202006037836 */ /* 0x040fe20000000000 */
[----:B------:R-:W-:Y:S01]  /*0880*/  STL [R1+0x9c], R7 ;  /* 0x00009c0701007387 */ /* 0x000fe20000100800 */
[----:B------:R-:W-:-:S02]  /*0890*/  @P1 VIADD R10, R6, 0x3e0 ;  /* 0x000003e0060a1836 */ /* 0x000fc40000000000 */
[C---:B------:R-:W-:Y:S01]  /*08a0*/  VIADD R9, R6.reuse, 0x2420 ;  /* 0x0000242006097836 */ /* 0x040fe20000000000 */
[----:B------:R1:W-:Y:S01]  /*08b0*/  STL [R1+0xb8], R5 ;  /* 0x0000b80501007387 */ /* 0x0003e20000100800 */
[C---:B------:R-:W-:Y:S02]  /*08c0*/  @P1 VIADD R3, R6.reuse, 0x1fe0 ;  /* 0x00001fe006031836 */ /* 0x040fe40000000000 */
[C---:B------:R-:W-:Y:S01]  /*08d0*/  VIADD R8, R6.reuse, 0x2040 ;  /* 0x0000204006087836 */ /* 0x040fe20000000000 */
[----:B------:R2:W-:Y:S01]  /*08e0*/  STL [R1+0x98], R4 ;  /* 0x0000980401007387 */ /* 0x0005e20000100800 */
        /* <DEDUP_REMOVED lines=10> */
[--C-:B------:R-:W-:Y:S01]  /*0990*/  IMAD.IADD R240, R234, 0x1, R237.reuse ;  /* 0x00000001eaf07824 */ /* 0x100fe200078e02ed */
[----:B------:R-:W-:Y:S01]  /*09a0*/  STL [R1+0x94], R8 ;  /* 0x0000940801007387 */ /* 0x000fe20000100800 */
[----:B------:R-:W-:-:S02]  /*09b0*/  IMAD.IADD R239, R236, 0x1, R237 ;  /* 0x00000001ecef7824 */ /* 0x000fc400078e02ed */
[C---:B------:R-:W-:Y:S02]  /*09c0*/  IMAD.IADD R238, R237.reuse, 0x1, R231 ;  /* 0x00000001edee7824 */ /* 0x040fe400078e02e7 */
[C---:B-1----:R-:W-:Y:S02]  /*09d0*/  VIADD R5, R6.reuse, 0x2440 ;  /* 0x0000244006057836 */ /* 0x042fe40000000000 */
[----:B------:R-:W-:Y:S02]  /*09e0*/  @P2 VIADD R5, R6, 0x23c0 ;  /* 0x000023c006052836 */ /* 0x000fe40000000000 */
[C---:B--2---:R-:W-:Y:S02]  /*09f0*/  IMAD.IADD R4, R237.reuse, 0x1, R4 ;  /* 0x00000001ed047824 */ /* 0x044fe400078e0204 */
[----:B------:R-:W-:Y:S01]  /*0a00*/  IMAD.IADD R182, R182, 0x1, R180 ;  /* 0x00000001b6b67824 */ /* 0x000fe200078e02b4 */
[----:B------:R1:W-:Y:S02]  /*0a10*/  STL [R1+0x90], R5 ;  /* 0x0000900501007387 */ /* 0x0003e40000100800 */
[----:B-1----:R-:W-:-:S02]  /*0a20*/  IMAD.IADD R5, R237, 0x1, R7 ;  /* 0x00000001ed057824 */ /* 0x002fc400078e0207 */
[----:B------:R-:W-:-:S03]  /*0a30*/  IMAD.IADD R237, R237, 0x1, R235 ;  /* 0x00000001eded7824 */ /* 0x000fc600078e02eb */
[----:B------:R1:W-:Y:S04]  /*0a40*/  STL [R1+0xb4], R5 ;  /* 0x0000b40501007387 */ /* 0x0003e80000100800 */
[----:B------:R1:W-:Y:S04]  /*0a50*/  STL [R1+0xb0], R4 ;  /* 0x0000b00401007387 */ /* 0x0003e80000100800 */
[----:B------:R1:W-:Y:S04]  /*0a60*/  STL [R1+0xac], R2 ;  /* 0x0000ac0201007387 */ /* 0x0003e80000100800 */
[----:B------:R1:W-:Y:S02]  /*0a70*/  STL [R1+0xa8], R0 ;  /* 0x0000a80001007387 */ /* 0x0003e40000100800 */
.L_x_1168:
        /* <DEDUP_REMOVED lines=17> */
[----:B------:R-:W-:Y:S01]  /*0b90*/  @UP4 UIADD3.X UR13, UR6, UR9, URZ, UP1, !UPT ;  /* 0x00000009060d4290 */ /* 0x000fe20008ffe43f */
[----:B------:R-:W-:Y:S01]  /*0ba0*/  IMAD.U32 R4, RZ, RZ, UR12 ;  /* 0x0000000cff047e24 */ /* 0x000fe2000f8e00ff */
        /* <DEDUP_REMOVED lines=10> */
[----:B--234-:R-:W2:Y:S02]  /*0c50*/  @P1 LDG.E R7, desc[UR16][R4.64] ;  /* 0x0000001004071981 */ /* 0x01cea4000c1e1900 */
        /* <DEDUP_REMOVED lines=37> */
.L_x_1092:
        /* <DEDUP_REMOVED lines=18> */
[----:B------:R-:W-:Y:S02]  /*0fd0*/  USHF.R.S32.HI UR38, URZ, 0x1f, UR60 ;  /* 0x0000001f3f267899 */ /* 0x000fe4000801143c */
[----:B------:R-:W-:Y:S01]  /*0fe0*/  USHF.L.U32 UR12, UR48, 0x7, URZ ;  /* 0x00000007300c7899 */ /* 0x000fe2000800063f */
[----:B------:R-:W-:Y:S01]  /*0ff0*/  ULDC.64 UR28, c[0x0][0x240] ;  /* 0x00009000001c7ab9 */ /* 0x000fe20000000a00 */
[----:B------:R-:W-:Y:S01]  /*1000*/  ULDC UR40, c[0x0][0x2dc] ;  /* 0x0000b70000287ab9 */ /* 0x000fe20000000800 */
[----:B------:R-:W-:Y:S01]  /*1010*/  ULDC UR61, c[0x0][0x270] ;  /* 0x00009c00003d7ab9 */ /* 0x000fe20000000800 */
[----:B------:R-:W-:Y:S01]  /*1020*/  UIMAD.WIDE.U32 UR20, UR6, UR28, URZ ;  /* 0x0000001c061472a5 */ /* 0x000fe2000f8e003f */
[----:B-1----:R-:W-:Y:S01]  /*1030*/  IABS R5, R6 ;  /* 0x0000000600057213 */ /* 0x002fe20000000000 */
[----:B------:R-:W-:Y:S01]  /*1040*/  @UP1 UIADD3 UR18, UR30, UR39, URZ ;  /* 0x000000271e121290 */ /* 0x000fe2000fffe03f */
[----:B------:R-:W-:Y:S01]  /*1050*/  ISETP.NE.AND P3, PT, R6, RZ, PT ;  /* 0x000000ff0600720c */ /* 0x000fe20003f65270 */
[----:B------:R-:W-:Y:S01]  /*1060*/  UIMAD.WIDE.U32 UR14, UR48, UR60, URZ ;  /* 0x0000003c300e72a5 */ /* 0x000fe2000f8e003f */
[----:B------:R-:W1:Y:S01]  /*1070*/  I2F.RP R2, R5 ;  /* 0x0000000500027306 */ /* 0x000e620000209400 */
[----:B------:R-:W-:-:S02]  /*1080*/  USEL UR55, UR22, UR20, !UP0 ;  /* 0x0000001416377287 */ /* 0x000fc4000c000000 */
[----:B------:R-:W-:Y:S02]  /*1090*/  UIADD3 UR43, UR23, UR35, URZ ;  /* 0x00000023172b7290 */ /* 0x000fe4000fffe03f */
[----:B--2---:R-:W-:Y:S02]  /*10a0*/  UIMAD.WIDE.U32 UR32, UR7, UR10, URZ ;  /* 0x0000000a072072a5 */ /* 0x004fe4000f8e003f */
[----:B------:R-:W-:Y:S02]  /*10b0*/  UIMAD UR31, UR6, UR29, URZ ;  /* 0x0000001d061f72a4 */ /* 0x000fe4000f8e023f */
[----:B------:R-:W-:Y:S02]  /*10c0*/  UIMAD UR50, UR7, UR11, UR33 ;  /* 0x0000000b073272a4 */ /* 0x000fe4000f8e0221 */
[----:B------:R-:W-:Y:S01]  /*10d0*/  @!UP0 UIMAD UR7, UR59, UR8, URZ ;  /* 0x000000083b0782a4 */ /* 0x000fe2000f8e023f */
[----:B------:R-:W-:Y:S01]  /*10e0*/  @UP0 ULDC.64 UR10, c[0x0][0x420] ;  /* 0x00010800000a0ab9 */ /* 0x000fe20000000a00 */
[----:B------:R-:W-:Y:S01]  /*10f0*/  USEL UR33, UR12, URZ, UP2 ;  /* 0x0000003f0c217287 */ /* 0x000fe20009000000 */
[----:B-1----:R-:W1:Y:S01]  /*1100*/  MUFU.RCP R2, R2 ;  /* 0x0000000200027308 */ /* 0x002e620000001000 */
[----:B------:R-:W-:-:S02]  /*1110*/  @!UP0 UIMAD UR37, UR48, UR9, UR7 ;  /* 0x00000009302582a4 */ /* 0x000fc4000f8e0207 */
[----:B------:R-:W-:Y:S02]  /*1120*/  UIADD3 UR7, UR26, 0x7f, URZ ;  /* 0x0000007f1a077890 */ /* 0x000fe4000fffe03f */
[----:B------:R-:W-:Y:S02]  /*1130*/  @UP0 UIMAD.WIDE.U32 UR46, UR6, UR10, URZ ;  /* 0x0000000a062e02a5 */ /* 0x000fe4000f8e003f */
[----:B------:R-:W-:Y:S01]  /*1140*/  USHF.R.S32.HI UR24, URZ, 0x1f, UR7 ;  /* 0x0000001f3f187899 */ /* 0x000fe20008011407 */
[----:B------:R-:W-:Y:S01]  /*1150*/  ULDC.U8 UR10, c[0x0][0x480] ;  /* 0x00012000000a7ab9 */ /* 0x000fe20000000000 */
[----:B------:R-:W-:Y:S02]  /*1160*/  @UP0 UIMAD UR51, UR6, UR11, UR47 ;  /* 0x0000000b063302a4 */ /* 0x000fe4000f8e022f */
[----:B------:R-:W-:Y:S02]  /*1170*/  ULEA.HI UR24, UR24, UR7, URZ, 0x7 ;  /* 0x0000000718187291 */ /* 0x000fe4000f8f383f */
[----:B------:R-:W-:-:S02]  /*1180*/  UIMAD UR7, UR38, UR48, URZ ;  /* 0x00000030260772a4 */ /* 0x000fc4000f8e023f */
[----:B------:R-:W-:Y:S01]  /*1190*/  UIMAD.WIDE UR12, UR40, UR61, URZ ;  /* 0x0000003d280c72a5 */ /* 0x000fe2000f8e023f */
[----:B-1----:R-:W-:Y:S01]  /*11a0*/  VIADD R2, R2, 0xffffffe ;  /* 0x0ffffffe02027836 */ /* 0x002fe20000000000 */
[----:B------:R-:W-:Y:S02]  /*11b0*/  UISETP.NE.AND UP4, UPT, UR10, URZ, UPT ;  /* 0x0000003f0a00728c */ /* 0x000fe4000bf85270 */
[----:B------:R-:W-:Y:S01]  /*11c0*/  UIMAD UR7, UR59, UR60, UR7 ;  /* 0x0000003c3b0772a4 */ /* 0x000fe2000f8e0207 */
[----:B------:R-:W1:Y:S01]  /*11d0*/  F2I.FTZ.U32.TRUNC.NTZ R3, R2 ;  /* 0x0000000200037305 */ /* 0x000e62000021f000 */
[----:B------:R-:W-:Y:S01]  /*11e0*/  @UP1 ULDC.64 UR10, c[0x0][0x248] ;  /* 0x00009200000a1ab9 */ /* 0x000fe20000000a00 */
[----:B------:R-:W-:Y:S02]  /*11f0*/  @UP0 UIADD3 UR43, UR21, UR31, URZ ;  /* 0x0000001f152b0290 */ /* 0x000fe4000fffe03f */
[----:B------:R-:W-:Y:S02]  /*1200*/  @UP1 UIMAD.WIDE.U32 UR22, UR18, UR10, URZ ;  /* 0x0000000a121612a5 */ /* 0x000fe4000f8e003f */
[----:B------:R-:W-:-:S02]  /*1210*/  @UP1 UIMAD UR35, UR18, UR11, URZ ;  /* 0x0000000b122312a4 */ /* 0x000fc4000f8e023f */
[----:B------:R-:W-:Y:S02]  /*1220*/  UIMAD UR18, UR13, UR14, URZ ;  /* 0x0000000e0d1272a4 */ /* 0x000fe4000f8e023f */
[----:B------:R-:W-:Y:S02]  /*1230*/  UIADD3 UR7, UR15, UR7, URZ ;  /* 0x000000070f077290 */ /* 0x000fe4000fffe03f */
[----:B------:R-:W-:Y:S02]  /*1240*/  UIMAD.WIDE.U32 UR20, UR12, UR14, URZ ;  /* 0x0000000e0c1472a5 */ /* 0x000fe4000f8e003f */
[----:B------:R-:W-:Y:S01]  /*1250*/  UIMAD UR7, UR12, UR7, UR18 ;  /* 0x000000070c0772a4 */ /* 0x000fe2000f8e0212 */
[----:B-1----:R-:W-:Y:S01]  /*1260*/  IMAD.MOV R0, RZ, RZ, -R3 ;  /* 0x000000ffff007224 */ /* 0x002fe200078e0a03 */
[----:B------:R-:W-:Y:S01]  /*1270*/  ULOP3.LUT UR18, UR24, 0xffffff80, URZ, 0xc0, !UPT ;  /* 0xffffff8018127892 */ /* 0x000fe2000f8ec03f */
[----:B------:R-:W-:Y:S01]  /*1280*/  IMAD.MOV.U32 R2, RZ, RZ, RZ ;  /* 0x000000ffff027224 */ /* 0x000fe200078e00ff */
[----:B------:R-:W-:Y:S01]  /*1290*/  @!UP0 UIMAD.WIDE.U32 UR44, UR48, UR8, URZ ;  /* 0x00000008302c82a5 */ /* 0x000fe2000f8e003f */
[----:B------:R-:W-:Y:S01]  /*12a0*/  IMAD R0, R0, R5, RZ ;  /* 0x0000000500007224 */ /* 0x000fe200078e02ff */
[----:B------:R-:W-:-:S02]  /*12b0*/  USHF.L.U64.HI UR8, UR48, 0x7, UR59 ;  /* 0x0000000730087899 */ /* 0x000fc4000801023b */
[----:B------:R-:W-:Y:S01]  /*12c0*/  UIADD3 UR49, UR21, UR7, URZ ;  /* 0x0000000715317290 */ /* 0x000fe2000fffe03f */
[----:B------:R-:W-:Y:S01]  /*12d0*/  IMAD.HI.U32 R0, R3, R0, R2 ;  /* 0x0000000003007227 */ /* 0x000fe200078e0002 */
[----:B------:R-:W-:Y:S01]  /*12e0*/  MOV R2, R4 ;  /* 0x0000000400027202 */ /* 0x000fe20000000f00 */
[----:B------:R-:W-:Y:S01]  /*12f0*/  ULDC.U8 UR9, c[0x0][0x3d8] ;  /* 0x0000f60000097ab9 */ /* 0x000fe20000000000 */
[----:B------:R-:W-:Y:S02]  /*1300*/  UIADD3 UR7, UR18, -0x80, URZ ;  /* 0xffffff8012077890 */ /* 0x000fe4000fffe03f */
[----:B------:R-:W-:Y:S01]  /*1310*/  UISETP.NE.AND UP3, UPT, UR9, URZ, UPT ;  /* 0x0000003f0900728c */ /* 0x000fe2000bf65270 */
[----:B------:R-:W-:Y:S01]  /*1320*/  IMAD.HI.U32 R0, R0, R2, RZ ;  /* 0x0000000200007227 */ /* 0x000fe200078e00ff */
[----:B------:R-:W-:Y:S02]  /*1330*/  UIMAD.WIDE.U32 UR14, UR12, UR6, URZ ;  /* 0x000000060c0e72a5 */ /* 0x000fe4000f8e003f */
[----:B------:R-:W-:Y:S01]  /*1340*/  USEL UR36, UR8, URZ, UP2 ;  /* 0x0000003f08247287 */ /* 0x000fe20009000000 */
[----:B------:R-:W-:Y:S01]  /*1350*/  IMAD.MOV R3, RZ, RZ, -R0 ;  /* 0x000000ffff037224 */ /* 0x000fe200078e0a00 */
[----:B------:R-:W-:-:S02]  /*1360*/  USHF.R.S32.HI UR38, URZ, 0x1f, UR7 ;  /* 0x0000001f3f267899 */ /* 0x000fc40008011407 */
[----:B------:R-:W-:Y:S01]  /*1370*/  UIADD3 UR18, UP2, UR7, UR33, URZ ;  /* 0x0000002107127290 */ /* 0x000fe2000ff5e03f */
[C---:B------:R-:W-:Y:S01]  /*1380*/  IMAD R2, R5.reuse, R3, R2 ;  /* 0x0000000305027224 */ /* 0x040fe200078e0202 */
[----:B------:R-:W-:Y:S02]  /*1390*/  USEL UR57, UR20, UR14, !UP0 ;  /* 0x0000000e14397287 */ /* 0x000fe4000c000000 */
[----:B------:R-:W-:Y:S02]  /*13a0*/  UIMAD UR14, UR13, UR6, URZ ;  /* 0x000000060d0e72a4 */ /* 0x000fe4000f8e023f */
[----:B------:R-:W-:Y:S01]  /*13b0*/  ISETP.GT.U32.AND P1, PT, R5, R2, PT ;  /* 0x000000020500720c */ /* 0x000fe20003f24070 */
[----:B------:R-:W-:Y:S02]  /*13c0*/  UIADD3.X UR20, UR38, UR36, URZ, UP2, !UPT ;  /* 0x0000002426147290 */ /* 0x000fe400097fe43f */
[----:B------:R-:W-:Y:S01]  /*13d0*/  UIMAD UR13, UR13, UR18, URZ ;  /* 0x000000120d0d72a4 */ /* 0x000fe2000f8e023f */
[----:B------:R-:W-:Y:S01]  /*13e0*/  ULDC UR31, c[0x0][0x2c4] ;  /* 0x0000b100001f7ab9 */ /* 0x000fe20000000800 */
[----:B------:R-:W-:-:S02]  /*13f0*/  @UP1 UIADD3 UR27, UR30, UR39, URZ ;  /* 0x000000271e1b1290 */ /* 0x000fc4000fffe03f */
[----:B------:R-:W-:Y:S02]  /*1400*/  UIMAD UR21, UR12, UR20, UR13 ;  /* 0x000000140c1572a4 */ /* 0x000fe4000f8e020d */
[----:B------:R-:W-:Y:S01]  /*1410*/  @UP3 UIMAD UR20, UR48, UR31, URZ ;  /* 0x0000001f301432a4 */ /* 0x000fe2000f8e023f */
[----:B------:R-:W-:-:S03]  /*1420*/  @UP1 ULDC.64 UR8, c[0x0][0x250] ;  /* 0x0000940000081ab9 */ /* 0x000fc60000000a00 */
[----:B------:R-:W-:Y:S01]  /*1430*/  @!P1 IMAD.IADD R2, R2, 0x1, -R5 ;  /* 0x0000000102029824 */ /* 0x000fe200078e0a05 */
[----:B------:R-:W-:Y:S01]  /*1440*/  @!P1 IADD3 R0, R0, 0x1, RZ ;  /* 0x0000000100009810 */ /* 0x000fe20007ffe0ff */
[----:B------:R-:W-:Y:S01]  /*1450*/  UIMAD UR52, UR58, UR40, URZ ;  /* 0x000000283a3472a4 */ /* 0x000fe2000f8e023f */
[----:B------:R-:W-:Y:S01]  /*1460*/  PLOP3.LUT P1, PT, PT, PT, UP1, 0x80, 0x0 ;  /* 0x000000000000781c */ /* 0x000fe20003f2f018 */
[----:B------:R-:W-:Y:S01]  /*1470*/  @UP0 UIADD3 UR49, UR15, UR14, URZ ;  /* 0x0000000e0f310290 */ /* 0x000fe2000fffe03f */
[----:B------:R-:W-:Y:S01]  /*1480*/  ISETP.GE.U32.AND P0, PT, R2, R5, PT ;  /* 0x000000050200720c */ /* 0x000fe20003f06070 */
[----:B------:R-:W-:Y:S01]  /*1490*/  @UP1 UIMAD.WIDE.U32 UR14, UR27, UR8, URZ ;  /* 0x000000081b0e12a5 */ /* 0x000fe2000f8e003f */
[----:B------:R-:W-:Y:S01]  /*14a0*/  LOP3.LUT R2, R6, UR58, RZ, 0x3c, !PT ;  /* 0x0000003a06027c12 */ /* 0x000fe2000f8e3cff */
[----:B------:R-:W-:Y:S02]  /*14b0*/  UIMAD.WIDE.U32 UR40, UR12, UR18, URZ ;  /* 0x000000120c2872a5 */ /* 0x000fe4000f8e003f */
[----:B------:R-:W-:Y:S01]  /*14c0*/  @UP3 USEL UR18, UR20, UR6, !UP0 ;  /* 0x0000000614123287 */ /* 0x000fe2000c000000 */
[----:B------:R-:W-:Y:S01]  /*14d0*/  ISETP.GE.AND P2, PT, R2, RZ, PT ;  /* 0x000000ff0200720c */ /* 0x000fe20003f46270 */
[----:B------:R-:W-:-:S02]  /*14e0*/  @!UP3 UIMAD UR13, UR48, UR61, UR58 ;  /* 0x0000003d300db2a4 */ /* 0x000fc4000f8e023a */
[----:B------:R-:W-:Y:S01]  /*14f0*/  @UP1 UIMAD UR27, UR27, UR9, URZ ;  /* 0x000000091b1b12a4 */ /* 0x000fe2000f8e023f */
[----:B------:R-:W-:Y:S01]  /*1500*/  @UP3 ULDC UR12, c[0x0][0x2e4] ;  /* 0x0000b900000c3ab9 */ /* 0x000fe20000000800 */
[----:B------:R-:W-:Y:S02]  /*1510*/  @!UP0 UIADD3 UR51, UR45, UR37, URZ ;  /* 0x000000252d338290 */ /* 0x000fe4000fffe03f */
[----:B------:R-:W-:Y:S01]  /*1520*/  @P0 VIADD R0, R0, 0x1 ;  /* 0x0000000100000836 */ /* 0x000fe20000000000 */
[----:B------:R-:W-:Y:S01]  /*1530*/  @UP3 UIMAD UR20, UR58, UR12, UR18 ;  /* 0x0000000c3a1432a4 */ /* 0x000fe2000f8e0212 */
[----:B------:R-:W-:Y:S01]  /*1540*/  PLOP3.LUT P0, PT, PT, PT, UP3, 0x80, 0x0 ;  /* 0x000000000000781c */ /* 0x000fe20003f0f038 */
[----:B------:R-:W-:Y:S01]  /*1550*/  USEL UR53, UR50, URZ, UP4 ;  /* 0x0000003f32357287 */ /* 0x000fe2000a000000 */
[----:B------:R-:W-:Y:S01]  /*1560*/  IMAD.MOV.U32 R11, RZ, RZ, R0 ;  /* 0x000000ffff0b7224 */ /* 0x000fe200078e0000 */
[----:B------:R-:W-:Y:S02]  /*1570*/  @!UP3 UIMAD UR20, UR13, UR31, URZ ;  /* 0x0000001f0d14b2a4 */ /* 0x000fe4000f8e023f */
[----:B------:R-:W-:-:S02]  /*1580*/  USHF.R.S32.HI UR42, URZ, 0x1f, UR34 ;  /* 0x0000001f3f2a7899 */ /* 0x000fc40008011422 */
[----:B------:R-:W-:Y:S01]  /*1590*/  USEL UR56, UR32, URZ, UP4 ;  /* 0x0000003f20387287 */ /* 0x000fe2000a000000 */
[----:B------:R-:W-:Y:S01]  /*15a0*/  @!P2 IADD3 R11, -R11, RZ, RZ ;  /* 0x000000ff0b0ba210 */ /* 0x000fe20007ffe1ff */
[----:B------:R-:W-:Y:S01]  /*15b0*/  USHF.R.S32.HI UR54, URZ, 0x1f, UR52 ;  /* 0x0000001f3f367899 */ /* 0x000fe20008011434 */
[----:B------:R-:W-:Y:S01]  /*15c0*/  @!P3 LOP3.LUT R11, RZ, R6, RZ, 0x33, !PT ;  /* 0x00000006ff0bb212 */ /* 0x000fe200078e33ff */
        /* <DEDUP_REMOVED lines=19> */
.L_x_1094:
        /* <DEDUP_REMOVED lines=13> */
.L_x_1095:
        /* <DEDUP_REMOVED lines=11> */
.L_x_1096:
[----:B------:R-:W-:-:S04]  /*1880*/  UIMAD UR6, UR48, UR61, UR58 ;  /* 0x0000003d300672a4 */ /* 0x000fc8000f8e023a */
[----:B------:R-:W-:-:S12]  /*1890*/  UIMAD UR6, UR6, UR60, URZ ;  /* 0x0000003c060672a4 */ /* 0x000fd8000f8e023f */
.L_x_1097:
[----:B------:R-:W1:Y:S01]  /*18a0*/  S2R R21, SR_TID.X ;  /* 0x0000000000157919 */ /* 0x000e620000002100 */
[----:B------:R-:W2:Y:S01]  /*18b0*/  LDC.64 R6, c[0x0][0x420] ;  /* 0x00010800ff067b82 */ /* 0x000ea20000000a00 */
[----:B------:R-:W-:Y:S01]  /*18c0*/  SHF.R.S32.HI R233, RZ, 0x1f, R232 ;  /* 0x0000001fffe97819 */ /* 0x000fe200000114e8 */
[----:B------:R-:W-:Y:S01]  /*18d0*/  UIADD3 UR22, UR7, UR20, URZ ;  /* 0x0000001407167290 */ /* 0x000fe2000fffe03f */
[----:B------:R-:W3:Y:S01]  /*18e0*/  S2R R22, SR_TID.X ;  /* 0x0000000000167919 */ /* 0x000ee20000002100 */
[----:B------:R-:W-:Y:S01]  /*18f0*/  USHF.R.S32.HI UR27, URZ, 0x1f, UR58 ;  /* 0x0000001f3f1b7899 */ /* 0x000fe2000801143a */
[----:B------:R-:W-:Y:S01]  /*1900*/  BSSY B1, `(.L_x_1093) ;  /* 0x0000c62000017945 */ /* 0x000fe20003800000 */
[----:B------:R-:W-:Y:S01]  /*1910*/  ULDC.64 UR20, c[0x0][0x2b0] ;  /* 0x0000ac0000147ab9 */ /* 0x000fe20000000a00 */
[----:B------:R-:W4:Y:S01]  /*1920*/  S2R R14, SR_TID.X ;  /* 0x00000000000e7919 */ /* 0x000f220000002100 */
[----:B------:R-:W-:Y:S02]  /*1930*/  UIADD3 UR18, UR7, UR6, URZ ;  /* 0x0000000607127290 */ /* 0x000fe4000fffe03f */
[----:B------:R-:W-:-:S02]  /*1940*/  UIMAD.WIDE UR22, UR22, 0x4, UR20 ;  /* 0x00000004161678a5 */ /* 0x000fc4000f8e0214 */
[----:B------:R-:W-:Y:S01]  /*1950*/  UIADD3 UR6, -UR19, UR26, UR34 ;  /* 0x0000001a13067290 */ /* 0x000fe2000fffe122 */
[----:B------:R-:W-:Y:S01]  /*1960*/  ULDC.64 UR20, c[0x0][0x428] ;  /* 0x00010a0000147ab9 */ /* 0x000fe20000000a00 */
[----:B------:R-:W-:Y:S01]  /*1970*/  ULDC UR15, c[0x0][0x398] ;  /* 0x0000e600000f7ab9 */ /* 0x000fe20000000800 */
[----:B------:R-:W-:Y:S01]  /*1980*/  ULDC UR13, c[0x0][0x2dc] ;  /* 0x0000b700000d7ab9 */ /* 0x000fe20000000800 */
[----:B------:R-:W-:Y:S01]  /*1990*/  UIADD3 UR6, UR6, -UR15, URZ ;  /* 0x8000000f06067290 */ /* 0x000fe2000fffe03f */
[----:B------:R-:W-:Y:S01]  /*19a0*/  ULDC.64 UR32, c[0x0][0x258] ;  /* 0x0000960000207ab9 */ /* 0x000fe20000000a00 */
[----:B------:R-:W-:Y:S01]  /*19b0*/  UIMAD UR13, UR13, UR61, URZ ;  /* 0x0000003d0d0d72a4 */ /* 0x000fe2000f8e023f */
[----:B------:R-:W-:Y:S01]  /*19c0*/  IMAD.U32 R8, RZ, RZ, UR32 ;  /* 0x00000020ff087e24 */ /* 0x000fe2000f8e00ff */
[----:B------:R-:W-:Y:S01]  /*19d0*/  ULDC.64 UR46, c[0x0][0x210] ;  /* 0x00008400002e7ab9 */ /* 0x000fe20000000a00 */
[----:B------:R-:W-:Y:S01]  /*19e0*/  ULDC.64 UR44, c[0x0][0x3e0] ;  /* 0x0000f800002c7ab9 */ /* 0x000fe20000000a00 */
[----:B------:R-:W-:Y:S01]  /*19f0*/  UIADD3 UR14, UR24, -0x1, URZ ;  /* 0xffffffff180e7890 */ /* 0x000fe2000fffe03f */
[----:B-1----:R-:W-:-:S04]  /*1a00*/  SHF.R.S32.HI R21, RZ, 0x1f, R21 ;  /* 0x0000001fff157819 */ /* 0x002fc80000011415 */
[----:B---3--:R-:W-:-:S04]  /*1a10*/  LEA.HI R21, R21, R22, RZ, 0x3 ;  /* 0x0000001615157211 */ /* 0x008fc800078f18ff */
[----:B------:R-:W-:Y:S02]  /*1a20*/  SHF.R.S32.HI R21, RZ, 0x3, R21 ;  /* 0x00000003ff157819 */ /* 0x000fe40000011415 */
[----:B----4-:R-:W-:Y:S02]  /*1a30*/  SHF.R.S32.HI R15, RZ, 0x1f, R14 ;  /* 0x0000001fff0f7819 */ /* 0x010fe4000001140e */
[----:B------:R-:W-:Y:S02]  /*1a40*/  SHF.R.S32.HI R19, RZ, 0x1f, R21 ;  /* 0x0000001fff137819 */ /* 0x000fe40000011415 */
[----:B------:R-:W-:Y:S02]  /*1a50*/  IADD3 R2, P0, R21, UR7, RZ ;  /* 0x0000000715027c10 */ /* 0x000fe4000ff1e0ff */
[----:B------:R-:W-:Y:S02]  /*1a60*/  LEA.HI R9, R15, R14, RZ, 0x5 ;  /* 0x0000000e0f097211 */ /* 0x000fe400078f28ff */
[----:B------:R-:W-:-:S05]  /*1a70*/  IADD3.X R0, R19, UR38, RZ, P0, !PT ;  /* 0x0000002613007c10 */ /* 0x000fca00087fe4ff */
[----:B------:R-:W-:-:S04]  /*1a80*/  IMAD R0, R0, UR28, RZ ;  /* 0x0000001c00007c24 */ /* 0x000fc8000f8e02ff */
[C---:B------:R-:W-:Y:S02]  /*1a90*/  IMAD R0, R2.reuse, UR29, R0 ;  /* 0x0000001d02007c24 */ /* 0x040fe4000f8e0200 */
[----:B------:R-:W-:-:S03]  /*1aa0*/  IMAD.WIDE.U32 R2, R2, UR28, R232 ;  /* 0x0000001c02027c25 */ /* 0x000fc6000f8e00e8 */
[----:B------:R-:W-:-:S04]  /*1ab0*/  IADD3 R4, P0, R2, UR55, RZ ;  /* 0x0000003702047c10 */ /* 0x000fc8000ff1e0ff */
[----:B------:R-:W-:Y:S01]  /*1ac0*/  IADD3.X R5, R3, UR43, R0, P0, !PT ;  /* 0x0000002b03057c10 */ /* 0x000fe200087fe400 */
[----:B--2---:R-:W-:Y:S01]  /*1ad0*/  IMAD R0, R6, UR38, RZ ;  /* 0x0000002606007c24 */ /* 0x004fe2000f8e02ff */
[----:B------:R-:W-:Y:S01]  /*1ae0*/  IADD3 R2, P0, R232, UR12, RZ ;  /* 0x0000000ce8027c10 */ /* 0x000fe2000ff1e0ff */
[----:B------:R-:W-:Y:S02]  /*1af0*/  USHF.L.U32 UR12, UR13, 0x7, URZ ;  /* 0x000000070d0c7899 */ /* 0x000fe4000800063f */
[----:B------:R-:W-:Y:S01]  /*1b00*/  IMAD R0, R7, UR7, R0 ;  /* 0x0000000707007c24 */ /* 0x000fe2000f8e0200 */
[----:B------:R-:W-:Y:S01]  /*1b10*/  IADD3.X R3, R233, UR51, RZ, P0, !PT ;  /* 0x00000033e9037c10 */ /* 0x000fe200087fe4ff */
[----:B------:R-:W-:Y:S01]  /*1b20*/  UIADD3 UR15, UP2, UP0, UR40, UR12, UR52 ;  /* 0x0000000c280f7290 */ /* 0x000fe2000f85e034 */
[----:B------:R-:W-:Y:S01]  /*1b30*/  IMAD.WIDE.U32 R4, R8, UR58, R4 ;  /* 0x0000003a08047c25 */ /* 0x000fe2000f8e0004 */
[----:B------:R-:W-:Y:S01]  /*1b40*/  USHF.R.S32.HI UR12, URZ, 0x1f, UR12 ;  /* 0x0000001f3f0c7899 */ /* 0x000fe2000801140c */
[----:B------:R-:W-:-:S02]  /*1b50*/  ULDC.64 UR40, c[0x0][0x400] ;  /* 0x0001000000287ab9 */ /* 0x000fc40000000a00 */
[----:B------:R-:W-:Y:S01]  /*1b60*/  IMAD.WIDE.U32 R2, R6, UR7, R2 ;  /* 0x0000000706027c25 */ /* 0x000fe2000f8e0002 */
[----:B------:R-:W-:Y:S01]  /*1b70*/  UIMAD UR7, UR27, UR20, URZ ;  /* 0x000000141b0772a4 */ /* 0x000fe2000f8e023f */
[----:B------:R-:W-:Y:S02]  /*1b80*/  LEA R242, P4, R4, UR46, 0x1 ;  /* 0x0000002e04f27c11 */ /* 0x000fe4000f8808ff */
[----:B------:R-:W-:Y:S01]  /*1b90*/  IMAD.IADD R3, R3, 0x1, R0 ;  /* 0x0000000103037824 */ /* 0x000fe200078e0200 */
[----:B------:R-:W-:Y:S01]  /*1ba0*/  UIMAD UR21, UR58, UR21, UR7 ;  /* 0x000000153a1572a4 */ /* 0x000fe2000f8e0207 */
[----:B------:R-:W-:Y:S01]  /*1bb0*/  IMAD.U32 R0, RZ, RZ, UR20 ;  /* 0x00000014ff007e24 */ /* 0x000fe2000f8e00ff */
[----:B------:R-:W-:Y:S02]  /*1bc0*/  UIMAD UR7, UR27, UR32, URZ ;  /* 0x000000201b0772a4 */ /* 0x000fe4000f8e023f */
        /* <DEDUP_REMOVED lines=18> */
[C---:B------:R-:W-:Y:S01]  /*1cf0*/  IADD3 R8, P0, R0.reuse, UR7, RZ ;  /* 0x0000000700087c10 */ /* 0x040fe2000ff1e0ff */
[----:B------:R-:W-:Y:S01]  /*1d00*/  ULDC.64 UR54, c[0x0][0x478] ;  /* 0x00011e0000367ab9 */ /* 0x000fe20000000a00 */
[----:B------:R-:W-:Y:S01]  /*1d10*/  UISETP.GT.AND UP0, UPT, UR24, UR27, UPT ;  /* 0x0000001b1800728c */ /* 0x000fe2000bf04270 */
[----:B------:R-:W-:Y:S01]  /*1d20*/  IMAD R9, R21, R7, R9 ;  /* 0x0000000715097224 */ /* 0x000fe200078e0209 */
[----:B------:R-:W-:Y:S01]  /*1d30*/  LEA.HI.X.SX32 R10, R0, UR12, 0x1, P0 ;  /* 0x0000000c000a7c11 */ /* 0x000fe200080f0eff */
[----:B------:R-:W-:Y:S01]  /*1d40*/  UIMAD.WIDE UR6, UR18, 0x4, UR54 ;  /* 0x00000004120678a5 */ /* 0x000fe2000f8e0236 */
[----:B------:R-:W-:Y:S01]  /*1d50*/  LEA R192, P2, R8, UR40, 0x2 ;  /* 0x0000002808c07c11 */ /* 0x000fe2000f8410ff */
[----:B------:R-:W-:Y:S01]  /*1d60*/  IMAD.IADD R0, R3, 0x1, R9 ;  /* 0x0000000103007824 */ /* 0x000fe200078e0209 */
[----:B------:R-:W-:-:S02]  /*1d70*/  PLOP3.LUT P0, PT, PT, PT, UP0, 0x80, 0x0 ;  /* 0x000000000000781c */ /* 0x000fc40003f0f008 */
[----:B------:R-:W-:Y:S02]  /*1d80*/  LEA R244, P3, R2, UR44, 0x1 ;  /* 0x0000002c02f47c11 */ /* 0x000fe4000f8608ff */
[----:B------:R-:W-:Y:S01]  /*1d90*/  LEA.HI.X R193, R8, UR41, R10, 0x2, P2 ;  /* 0x0000002908c17c11 */ /* 0x000fe200090f140a */
[----:B------:R-:W-:Y:S01]  /*1da0*/  UMOV UR24, UR6 ;  /* 0x0000000600187c82 */ /* 0x000fe20008000000 */
[----:B------:R-:W-:Y:S01]  /*1db0*/  LEA.HI.X R241, R4, UR47, R5, 0x1, P4 ;  /* 0x0000002f04f17c11 */ /* 0x000fe2000a0f0c05 */
[----:B------:R-:W-:Y:S01]  /*1dc0*/  UMOV UR21, UR7 ;  /* 0x0000000700157c82 */ /* 0x000fe20008000000 */
[----:B------:R-:W-:-:S05]  /*1dd0*/  LEA.HI.X R243, R2, UR45, R0, 0x1, P3 ;  /* 0x0000002d02f37c11 */ /* 0x000fca00098f0c00 */
        /* <DEDUP_REMOVED lines=20> */
.L_x_1099:
        /* <DEDUP_REMOVED lines=20> */
.L_x_1100:
        /* <DEDUP_REMOVED lines=35> */
.L_x_1102:
[----:B------:R-:W-:Y:S05]  /*2290*/  BSYNC B0 ;  /* 0x0000000000007941 */ /* 0x000fea0003800000 */
.L_x_1101:
        /* <DEDUP_REMOVED lines=14> */
.L_x_1104:
[----:B------:R-:W-:Y:S05]  /*2380*/  BSYNC B0 ;  /* 0x0000000000007941 */ /* 0x000fea0003800000 */
.L_x_1103:
        /* <DEDUP_REMOVED lines=14> */
.L_x_1106:
[----:B------:R-:W-:Y:S05]  /*2470*/  BSYNC B0 ;  /* 0x0000000000007941 */ /* 0x000fea0003800000 */
.L_x_1105:
        /* <DEDUP_REMOVED lines=14> */
.L_x_1108:
[----:B------:R-:W-:Y:S05]  /*2560*/  BSYNC B0 ;  /* 0x0000000000007941 */ /* 0x000fea0003800000 */
.L_x_1107:
        /* <DEDUP_REMOVED lines=26> */
.L_x_1110:
[----:B------:R-:W-:Y:S05]  /*2710*/  BSYNC B0 ;  /* 0x0000000000007941 */ /* 0x000fea0003800000 */
.L_x_1109:
        /* <DEDUP_REMOVED lines=14> */
.L_x_1112:
[----:B------:R-:W-:Y:S05]  /*2800*/  BSYNC B0 ;  /* 0x0000000000007941 */ /* 0x000fea0003800000 */
.L_x_1111:
        /* <DEDUP_REMOVED lines=14> */
.L_x_1114:
[----:B------:R-:W-:Y:S05]  /*28f0*/  BSYNC B0 ;  /* 0x0000000000007941 */ /* 0x000fea0003800000 */
.L_x_1113:
        /* <DEDUP_REMOVED lines=14> */
.L_x_1098:
[----:B------:R-:W-:Y:S01]  /*29e0*/  PLOP3.LUT P1, PT, PT, PT, UP4, 0x80, 0x0 ;  /* 0x000000000000781c */ /* 0x000fe20003f2f048 */
[----:B------:R-:W-:Y:S01]  /*29f0*/  IMAD.SHL.U32 R0, R21, 0x40, RZ ;  /* 0x0000004015007824 */ /* 0x000fe200078e00ff */
[----:B------:R-:W-:Y:S01]  /*2a00*/  ULEA.HI UR6, UR14, UR14, URZ, 0x1 ;  /* 0x0000000e0e067291 */ /* 0x000fe2000f8f083f */
[----:B------:R-:W-:Y:S01]  /*2a10*/  LEA.HI R2, R15, R14, RZ, 0x6 ;  /* 0x0000000e0f027211 */ /* 0x000fe200078f30ff */
[C---:B------:R-:W-:Y:S01]  /*2a20*/  VIADD R16, R21.reuse, 0x20 ;  /* 0x0000002015107836 */ /* 0x040fe20000000000 */
[----:B------:R-:W-:Y:S01]  /*2a30*/  BSSY B0, `(.L_x_1116) ;  /* 0x0000024000007945 */ /* 0x000fe20003800000 */
[----:B------:R-:W-:Y:S01]  /*2a40*/  LOP3.LUT R0, R0, 0x1c0, RZ, 0xc0, !PT ;  /* 0x000001c000007812 */ /* 0x000fe200078ec0ff */
[----:B------:R-:W-:Y:S01]  /*2a50*/  ULOP3.LUT UR6, UR6, 0xfffffffe, URZ, 0xc0, !UPT ;  /* 0xfffffffe06067892 */ /* 0x000fe2000f8ec03f */
[----:B------:R-:W-:Y:S02]  /*2a60*/  IMAD.SHL.U32 R2, R2, 0x8, RZ ;  /* 0x0000000802027824 */ /* 0x000fe400078e00ff */
[----:B------:R-:W-:Y:S01]  /*2a70*/  LOP3.LUT R3, R0, 0x38, R232, 0xf8, !PT ;  /* 0x0000003800037812 */ /* 0x000fe200078ef8e8 */
[----:B------:R-:W-:Y:S01]  /*2a80*/  UIADD3 UR7, UR14, -UR6, URZ ;  /* 0x800000060e077290 */ /* 0x000fe2000fffe03f */
[----:B------:R-:W-:Y:S01]  /*2a90*/  SHF.R.U32.HI R0, RZ, 0x3, R0 ;  /* 0x00000003ff007819 */ /* 0x000fe20000011600 */
[----:B------:R-:W-:Y:S01]  /*2aa0*/  @P1 BAR.SYNC.DEFER_BLOCKING 0x0 ;  /* 0x0000000000001b1d */ /* 0x000fe20000010000 */
[----:B------:R-:W-:Y:S01]  /*2ab0*/  UIMAD UR6, UR14, -0x80, UR26 ;  /* 0xffffff800e0678a4 */ /* 0x000fe2000f8e021a */
[----:B------:R-:W-:Y:S01]  /*2ac0*/  VIADD R17, R21, 0x40 ;  /* 0x0000004015117836 */ /* 0x000fe20000000000 */
[----:B------:R-:W-:Y:S01]  /*2ad0*/  LOP3.LUT R0, R3, R0, RZ, 0x3c, !PT ;  /* 0x0000000003007212 */ /* 0x000fe200078e3cff */
[----:B------:R-:W-:Y:S01]  /*2ae0*/  UISETP.NE.AND UP0, UPT, UR7, 0x1, UPT ;  /* 0x000000010700788c */ /* 0x000fe2000bf05270 */
[----:B------:R-:W-:-:S02]  /*2af0*/  VIADD R18, R21, 0x60 ;  /* 0x0000006015127836 */ /* 0x000fc40000000000 */
[----:B------:R-:W-:Y:S01]  /*2b00*/  LOP3.LUT R0, R0, 0xfffffe00, R2, 0xf8, !PT ;  /* 0xfffffe0000007812 */ /* 0x000fe200078ef802 */
[----:B------:R-:W-:Y:S01]  /*2b10*/  IMAD.U32 R5, RZ, RZ, UR10 ;  /* 0x0000000aff057e24 */ /* 0x000fe2000f8e00ff */
[----:B------:R-:W-:Y:S02]  /*2b20*/  ISETP.GE.AND P5, PT, R21, UR6, PT ;  /* 0x0000000615007c0c */ /* 0x000fe4000bfa6270 */
[----:B------:R-:W-:Y:S01]  /*2b30*/  PLOP3.LUT P0, PT, PT, PT, UP0, 0x80, 0x0 ;  /* 0x000000000000781c */ /* 0x000fe20003f0f008 */
[----:B------:R-:W-:Y:S01]  /*2b40*/  VIADD R2, R0, 0x2000 ;  /* 0x0000200000027836 */ /* 0x000fe20000000000 */
[----:B------:R-:W-:Y:S02]  /*2b50*/  ISETP.GE.AND P4, PT, R16, UR6, PT ;  /* 0x0000000610007c0c */ /* 0x000fe4000bf86270 */
[----:B------:R-:W-:Y:S02]  /*2b60*/  ISETP.GE.AND P3, PT, R17, UR6, PT ;  /* 0x0000000611007c0c */ /* 0x000fe4000bf66270 */
[----:B------:R-:W-:-:S02]  /*2b70*/  SEL R2, R2, R0, !P0 ;  /* 0x0000000002027207 */ /* 0x000fc40004000000 */
[----:B------:R-:W-:Y:S02]  /*2b80*/  LEA R0, R0, UR4, 0x1 ;  /* 0x0000000400007c11 */ /* 0x000fe4000f8e08ff */
[----:B------:R-:W-:Y:S02]  /*2b90*/  ISETP.GE.AND P2, PT, R18, UR6, PT ;  /* 0x0000000612007c0c */ /* 0x000fe4000bf46270 */
[----:B------:R-:W-:Y:S01]  /*2ba0*/  LEA R229, R2, UR4, 0x1 ;  /* 0x0000000402e57c11 */ /* 0x000fe2000f8e08ff */
[----:B------:R1:W-:Y:S01]  /*2bb0*/  @P5 STS.128 [R0+0x8000], RZ ;  /* 0x008000ff00005388 */ /* 0x0003e20000000c00 */
[----:B------:R-:W-:Y:S09]  /*2bc0*/  @P5 BRA `(.L_x_1117) ;  /* 0x0000000000285947 */ /* 0x000ff20003800000 */
        /* <DEDUP_REMOVED lines=10> */
.L_x_1117:
[----:B------:R-:W-:Y:S05]  /*2c70*/  BSYNC B0 ;  /* 0x0000000000007941 */ /* 0x000fea0003800000 */
.L_x_1116:
        /* <DEDUP_REMOVED lines=13> */
.L_x_1119:
[----:B------:R-:W-:Y:S05]  /*2d50*/  BSYNC B0 ;  /* 0x0000000000007941 */ /* 0x000fea0003800000 */
.L_x_1118:
        /* <DEDUP_REMOVED lines=13> */
.L_x_1121:
[----:B------:R-:W-:Y:S05]  /*2e30*/  BSYNC B0 ;  /* 0x0000000000007941 */ /* 0x000fea0003800000 */
.L_x_1120:
        /* <DEDUP_REMOVED lines=16> */
.L_x_1123:
[----:B------:R-:W-:Y:S05]  /*2f40*/  BSYNC B0 ;  /* 0x0000000000007941 */ /* 0x000fea0003800000 */
.L_x_1122:
        /* <DEDUP_REMOVED lines=19> */
.L_x_1125:
[----:B------:R-:W-:Y:S05]  /*3080*/  BSYNC B0 ;  /* 0x0000000000007941 */ /* 0x000fea0003800000 */
.L_x_1124:
        /* <DEDUP_REMOVED lines=21> */
.L_x_1127:
[----:B------:R-:W-:Y:S05]  /*31e0*/  BSYNC B0 ;  /* 0x0000000000007941 */ /* 0x000fea0003800000 */
.L_x_1126:
        /* <DEDUP_REMOVED lines=21> */
.L_x_1129:
[----:B------:R-:W-:Y:S05]  /*3340*/  BSYNC B0 ;  /* 0x0000000000007941 */ /* 0x000fea0003800000 */
.L_x_1128:
        /* <DEDUP_REMOVED lines=23> */
.L_x_1131:
[----:B------:R-:W-:Y:S05]  /*34c0*/  BSYNC B0 ;  /* 0x0000000000007941 */ /* 0x000fea0003800000 */
.L_x_1130:
        /* <DEDUP_REMOVED lines=19> */
[C---:B------:R-:W-:Y:S01]  /*3600*/  VIADD R5, R20.reuse, 0x40 ;  /* 0x0000004014057836 */ /* 0x040fe20000000000 */
        /* <DEDUP_REMOVED lines=24> */
.L_x_1133:
[----:B------:R-:W-:Y:S05]  /*3790*/  BSYNC B0 ;  /* 0x0000000000007941 */ /* 0x000fea0003800000 */
.L_x_1132:
        /* <DEDUP_REMOVED lines=23> */
.L_x_1135:
[----:B------:R-:W-:Y:S05]  /*3910*/  BSYNC B0 ;  /* 0x0000000000007941 */ /* 0x000fea0003800000 */
.L_x_1134:
        /* <DEDUP_REMOVED lines=23> */
.L_x_1137:
[----:B------:R-:W-:Y:S05]  /*3a90*/  BSYNC B0 ;  /* 0x0000000000007941 */ /* 0x000fea0003800000 */
.L_x_1136:
        /* <DEDUP_REMOVED lines=23> */
.L_x_1139:
[----:B------:R-:W-:Y:S05]  /*3c10*/  BSYNC B0 ;  /* 0x0000000000007941 */ /* 0x000fea0003800000 */
.L_x_1138:
        /* <DEDUP_REMOVED lines=32> */
.L_x_1141:
[----:B------:R-:W-:Y:S05]  /*3e20*/  BSYNC B0 ;  /* 0x0000000000007941 */ /* 0x000fea0003800000 */
.L_x_1140:
        /* <DEDUP_REMOVED lines=22> */
.L_x_1143:
[----:B------:R-:W-:Y:S05]  /*3f90*/  BSYNC B0 ;  /* 0x0000000000007941 */ /* 0x000fea0003800000 */
.L_x_1142:
        /* <DEDUP_REMOVED lines=22> */
.L_x_1145:
[----:B------:R-:W-:Y:S05]  /*4100*/  BSYNC B0 ;  /* 0x0000000000007941 */ /* 0x000fea0003800000 */
.L_x_1144:
        /* <DEDUP_REMOVED lines=22> */
.L_x_1147:
[----:B------:R-:W-:Y:S05]  /*4270*/  BSYNC B0 ;  /* 0x0000000000007941 */ /* 0x000fea0003800000 */
.L_x_1146:
[----:B------:R-:W-:Y:S01]  /*4280*/  ISETP.NE.AND P2, PT, R10, RZ, PT ;  /* 0x000000ff0a00720c */ /* 0x000fe20003f45270 */
[----:B-1----:R-:W-:Y:S01]  /*4290*/  IMAD.MOV.U32 R6, RZ, RZ, 0x4 ;  /* 0x00000004ff067424 */ /* 0x002fe200078e00ff */
[----:B------:R-:W1:Y:S01]  /*42a0*/  LDC.64 R10, c[0x0][0x3b8] ;  /* 0x0000ee00ff0a7b82 */ /* 0x000e620000000a00 */
[----:B--234-:R-:W-:Y:S01]  /*42b0*/  IMAD.MOV.U32 R0, RZ, RZ, 0x7f800000 ;  /* 0x7f800000ff007424 */ /* 0x01cfe200078e00ff */
[----:B------:R-:W-:Y:S01]  /*42c0*/  ULDC.64 UR8, c[0x0][0x3c8] ;  /* 0x0000f20000087ab9 */ /* 0x000fe20000000a00 */
[----:B------:R-:W-:Y:S01]  /*42d0*/  USHF.R.S32.HI UR6, URZ, 0x1f, UR58 ;  /* 0x0000001f3f067899 */ /* 0x000fe2000801143a */
[----:B------:R-:W-:Y:S01]  /*42e0*/  ISETP.NE.AND P4, PT, R14, RZ, PT ;  /* 0x000000ff0e00720c */ /* 0x000fe20003f85270 */
[----:B------:R-:W-:Y:S01]  /*42f0*/  UISETP.NE.U32.AND UP1, UPT, UR8, URZ, UPT ;  /* 0x0000003f0800728c */ /* 0x000fe2000bf25070 */
[----:B------:R-:W-:Y:S01]  /*4300*/  ISETP.NE.AND P3, PT, R15, RZ, PT ;  /* 0x000000ff0f00720c */ /* 0x000fe20003f65270 */
[----:B------:R-:W-:Y:S01]  /*4310*/  IMAD.MOV.U32 R16, RZ, RZ, 0x7f800000 ;  /* 0x7f800000ff107424 */ /* 0x000fe200078e00ff */
[----:B------:R-:W0:Y:S01]  /*4320*/  LDGDEPBAR ;  /* 0x00000000000079af */ /* 0x000e220000000000 */
[----:B------:R-:W-:Y:S01]  /*4330*/  @!P6 IMAD.WIDE R6, R9, R6, UR22 ;  /* 0x000000160906ee25 */ /* 0x000fe2000f8e0206 */
[----:B------:R-:W-:-:S03]  /*4340*/  UISETP.NE.AND.EX UP1, UPT, UR9, URZ, UPT, UP1 ;  /* 0x0000003f0900728c */ /* 0x000fc6000bf25310 */
[----:B------:R-:W-:Y:S01]  /*4350*/  IMAD.MOV.U32 R13, RZ, RZ, 0x7f800000 ;  /* 0x7f800000ff0d7424 */ /* 0x000fe200078e00ff */
[----:B------:R2:W3:Y:S01]  /*4360*/  @!P6 LDG.E R0, desc[UR16][R6.64] ;  /* 0x000000100600e981 */ /* 0x0004e2000c1e1900 */
[----:B------:R-:W-:Y:S01]  /*4370*/  IMAD.MOV.U32 R190, RZ, RZ, 0x20 ;  /* 0x00000020ffbe7424 */ /* 0x000fe200078e00ff */
[----:B------:R-:W-:Y:S01]  /*4380*/  PLOP3.LUT P1, PT, PT, PT, UP1, 0x80, 0x0 ;  /* 0x000000000000781c */ /* 0x000fe20003f2f018 */
[----:B------:R-:W-:Y:S01]  /*4390*/  IMAD.MOV.U32 R189, RZ, RZ, 0x40 ;  /* 0x00000040ffbd7424 */ /* 0x000fe200078e00ff */
[----:B------:R-:W-:Y:S01]  /*43a0*/  CS2R R126, SRZ ;  /* 0x00000000007e7805 */ /* 0x000fe2000001ff00 */
[C---:B------:R-:W-:Y:S01]  /*43b0*/  IMAD.SHL.U32 R186, R188.reuse, 0x2, RZ ;  /* 0x00000002bcba7824 */ /* 0x040fe200078e00ff */
[----:B------:R-:W-:Y:S01]  /*43c0*/  CS2R R124, SRZ ;  /* 0x00000000007c7805 */ /* 0x000fe2000001ff00 */
[----:B------:R-:W-:Y:S01]  /*43d0*/  @UP1 ULDC.64 UR10, c[0x0][0x3d0] ;  /* 0x0000f400000a1ab9 */ /* 0x000fe20000000a00 */
[----:B------:R-:W-:Y:S01]  /*43e0*/  @UP1 UMOV UR7, UR6 ;  /* 0x0000000600071c82 */ /* 0x000fe20008000000 */
[----:B------:R-:W-:Y:S01]  /*43f0*/  @UP1 UIMAD UR12, UR59, UR10, URZ ;  /* 0x0000000a3b0c12a4 */ /* 0x000fe2000f8e023f */
[----:B-1----:R-:W4:Y:S01]  /*4400*/  LDG.E.64 R4, desc[UR16][R10.64+0x8] ;  /* 0x000008100a047981 */ /* 0x002f22000c1e1b00 */
[----:B------:R-:W-:Y:S01]  /*4410*/  @UP1 UMOV UR6, UR58 ;  /* 0x0000003a00061c82 */ /* 0x000fe20008000000 */
[----:B------:R-:W-:Y:S01]  /*4420*/  IMAD.SHL.U32 R185, R188, 0x2, RZ ;  /* 0x00000002bcb97824 */ /* 0x000fe200078e00ff */
[----:B------:R-:W-:-:S02]  /*4430*/  @UP1 UIMAD.WIDE.U32 UR6, UR48, UR10, UR6 ;  /* 0x0000000a300612a5 */ /* 0x000fc4000f8e0006 */
[----:B------:R-:W-:Y:S02]  /*4440*/  @UP1 UIMAD UR11, UR48, UR11, UR12 ;  /* 0x0000000b300b12a4 */ /* 0x000fe4000f8e020c */
[----:B------:R-:W-:Y:S02]  /*4450*/  @UP1 ULEA UR8, UP0, UR6, UR8, 0x2 ;  /* 0x0000000806081291 */ /* 0x000fe4000f80103f */
[----:B------:R-:W-:Y:S01]  /*4460*/  @UP1 UIADD3 UR7, UR7, UR11, URZ ;  /* 0x0000000b07071290 */ /* 0x000fe2000fffe03f */
[----:B------:R-:W-:Y:S01]  /*4470*/  IMAD.MOV.U32 R14, RZ, RZ, 0x7f800000 ;  /* 0x7f800000ff0e7424 */ /* 0x000fe200078e00ff */
[----:B------:R-:W1:Y:S01]  /*4480*/  S2R R9, SR_TID.X ;  /* 0x0000000000097919 */ /* 0x000e620000002100 */
[----:B------:R-:W-:Y:S01]  /*4490*/  CS2R R130, SRZ ;  /* 0x0000000000827805 */ /* 0x000fe2000001ff00 */
[----:B------:R-:W-:Y:S01]  /*44a0*/  @UP1 ULEA.HI.X UR9, UR6, UR9, UR7, 0x2, UP0 ;  /* 0x0000000906091291 */ /* 0x000fe200080f1407 */
[----:B------:R-:W-:Y:S01]  /*44b0*/  IMAD.U32 R2, RZ, RZ, UR8 ;  /* 0x00000008ff027e24 */ /* 0x000fe2000f8e00ff */
[----:B--2---:R-:W2:Y:S01]  /*44c0*/  S2R R6, SR_TID.X ;  /* 0x0000000000067919 */ /* 0x004ea20000002100 */
[----:B------:R-:W-:Y:S01]  /*44d0*/  @UP1 ULDC UR6, c[0x0][0x2e8] ;  /* 0x0000ba0000061ab9 */ /* 0x000fe20000000800 */
[----:B------:R-:W-:-:S02]  /*44e0*/  CS2R R128, SRZ ;  /* 0x0000000000807805 */ /* 0x000fc4000001ff00 */
[----:B------:R-:W-:Y:S01]  /*44f0*/  CS2R R122, SRZ ;  /* 0x00000000007a7805 */ /* 0x000fe2000001ff00 */
[----:B------:R-:W-:Y:S01]  /*4500*/  IMAD.U32 R3, RZ, RZ, UR9 ;  /* 0x00000009ff037e24 */ /* 0x000fe2000f8e00ff */
[----:B------:R-:W-:Y:S02]  /*4510*/  CS2R R120, SRZ ;  /* 0x0000000000787805 */ /* 0x000fe4000001ff00 */
[----:B------:R-:W-:Y:S02]  /*4520*/  CS2R R118, SRZ ;  /* 0x0000000000767805 */ /* 0x000fe4000001ff00 */
[----:B------:R-:W-:Y:S02]  /*4530*/  CS2R R116, SRZ ;  /* 0x0000000000747805 */ /* 0x000fe4000001ff00 */
[----:B------:R-:W-:Y:S01]  /*4540*/  CS2R R110, SRZ ;  /* 0x00000000006e7805 */ /* 0x000fe2000001ff00 */
[----:B------:R5:W2:Y:S01]  /*4550*/  @P1 LDG.E R8, desc[UR16][R2.64] ;  /* 0x0000001002081981 */ /* 0x000aa2000c1e1900 */
[----:B------:R-:W-:-:S02]  /*4560*/  CS2R R108, SRZ ;  /* 0x00000000006c7805 */ /* 0x000fc4000001ff00 */
[----:B------:R-:W-:Y:S02]  /*4570*/  CS2R R114, SRZ ;  /* 0x0000000000727805 */ /* 0x000fe4000001ff00 */
[----:B------:R-:W-:Y:S01]  /*4580*/  CS2R R112, SRZ ;  /* 0x0000000000707805 */ /* 0x000fe2000001ff00 */
[----:B------:R-:W2:Y:S01]  /*4590*/  LDG.E.64 R10, desc[UR16][R10.64] ;  /* 0x000000100a0a7981 */ /* 0x000ea2000c1e1b00 */
        /* <DEDUP_REMOVED lines=19> */
[----:B------:R-:W-:Y:S01]  /*46d0*/  CS2R R68, SRZ ;  /* 0x0000000000447805 */ /* 0x000fe2000001ff00 */
[----:B-----5:R-:W-:Y:S01]  /*46e0*/  IMAD.MOV.U32 R2, RZ, RZ, 0x4 ;  /* 0x00000004ff027424 */ /* 0x020fe200078e00ff */
[----:B------:R-:W-:Y:S01]  /*46f0*/  ULDC UR28, c[0x0][0x2d0] ;  /* 0x0000b400001c7ab9 */ /* 0x000fe20000000800 */
[----:B------:R-:W-:Y:S01]  /*4700*/  IMAD.MOV.U32 R230, RZ, RZ, R229 ;  /* 0x000000ffffe67224 */ /* 0x000fe200078e00e5 */
[----:B------:R-:W-:Y:S01]  /*4710*/  ULDC UR31, c[0x0][0x2dc] ;  /* 0x0000b700001f7ab9 */ /* 0x000fe20000000800 */
[----:B------:R-:W-:Y:S01]  /*4720*/  IMAD.WIDE R2, R20, R2, UR22 ;  /* 0x0000001614027e25 */ /* 0x000fe2000f8e0202 */
[----:B------:R-:W-:Y:S01]  /*4730*/  ULDC UR29, c[0x0][0x270] ;  /* 0x00009c00001d7ab9 */ /* 0x000fe20000000800 */
[----:B------:R-:W-:Y:S01]  /*4740*/  ULDC.U8 UR13, c[0x0][0x388] ;  /* 0x0000e200000d7ab9 */ /* 0x000fe20000000000 */
[----:B------:R-:W-:-:S02]  /*4750*/  ULDC UR12, c[0x0][0x2ec] ;  /* 0x0000bb00000c7ab9 */ /* 0x000fc40000000800 */
[----:B------:R-:W5:Y:S04]  /*4760*/  @!P4 LDG.E R16, desc[UR16][R2.64] ;  /* 0x000000100210c981 */ /* 0x000f68000c1e1900 */
[----:B------:R-:W5:Y:S04]  /*4770*/  @!P3 LDG.E R14, desc[UR16][R2.64+0x20] ;  /* 0x00002010020eb981 */ /* 0x000f68000c1e1900 */
[----:B------:R1:W5:Y:S02]  /*4780*/  @!P2 LDG.E R13, desc[UR16][R2.64+0x100] ;  /* 0x00010010020da981 */ /* 0x000364000c1e1900 */
[----:B-1----:R-:W-:Y:S01]  /*4790*/  SHF.R.S32.HI R2, RZ, 0x1f, R12 ;  /* 0x0000001fff027819 */ /* 0x002fe2000001140c */
[----:B------:R-:W-:-:S05]  /*47a0*/  VIADD R3, R187, 0x2000 ;  /* 0x00002000bb037836 */ /* 0x000fca0000000000 */
[----:B------:R-:W-:-:S04]  /*47b0*/  SEL R3, R3, R187, !P0 ;  /* 0x000000bb03037207 */ /* 0x000fc80004000000 */
[----:B------:R-:W-:Y:S01]  /*47c0*/  LEA R177, R3, UR4, 0x1 ;  /* 0x0000000403b17c11 */ /* 0x000fe2000f8e08ff */
[----:B---3--:R1:W-:Y:S02]  /*47d0*/  STL [R1+0x64], R0 ;  /* 0x0000640001007387 */ /* 0x0083e40000100800 */
[----:B-1----:R-:W2:Y:S01]  /*47e0*/  @P1 MUFU.RCP R0, UR6 ;  /* 0x0000000600001d08 */ /* 0x002ea20008001000 */
[----:B------:R-:W-:-:S04]  /*47f0*/  UIMAD UR6, UR48, UR61, UR58 ;  /* 0x0000003d300672a4 */ /* 0x000fc8000f8e023a */
[----:B------:R-:W-:-:S04]  /*4800*/  USHF.L.U32 UR6, UR6, 0x5, URZ ;  /* 0x0000000506067899 */ /* 0x000fc8000800063f */
[----:B------:R-:W-:Y:S02]  /*4810*/  USHF.R.S32.HI UR7, URZ, 0x1f, UR6 ;  /* 0x0000001f3f077899 */ /* 0x000fe40008011406 */
[----:B----4-:R-:W-:-:S04]  /*4820*/  IADD3 R12, P3, P2, R4, UR6, R12 ;  /* 0x00000006040c7c10 */ /* 0x010fc8000fa7e00c */
[----:B------:R-:W-:Y:S02]  /*4830*/  IADD3.X R4, R5, UR7, R2, P3, P2 ;  /* 0x0000000705047c10 */ /* 0x000fe40009fe4402 */
[----:B------:R-:W1:Y:S01]  /*4840*/  S2R R5, SR_TID.X ;  /* 0x0000000000057919 */ /* 0x000e620000002100 */
[----:B--2---:R-:W-:-:S05]  /*4850*/  @P1 FMUL.FTZ R0, R8, R0 ;  /* 0x0000000008001220 */ /* 0x004fca0000410000 */
[----:B------:R-:W-:Y:S01]  /*4860*/  @P1 R2UR UR8, R0 ;  /* 0x00000000000812ca */ /* 0x000fe200000e0000 */
[----:B------:R-:W-:-:S05]  /*4870*/  IMAD.SHL.U32 R0, R9, 0x2, RZ ;  /* 0x0000000209007824 */ /* 0x000fca00078e00ff */
[----:B------:R-:W-:Y:S01]  /*4880*/  LOP3.LUT R0, R0, 0x6, RZ, 0xc0, !PT ;  /* 0x0000000600007812 */ /* 0x000fe200078ec0ff */
[----:B------:R-:W-:Y:S01]  /*4890*/  VIADD R2, R188, 0x2000 ;  /* 0x00002000bc027836 */ /* 0x000fe20000000000 */
[----:B-1----:R-:W-:-:S04]  /*48a0*/  SHF.R.S32.HI R5, RZ, 0x1f, R5 ;  /* 0x0000001fff057819 */ /* 0x002fc80000011405 */
[----:B------:R-:W-:-:S04]  /*48b0*/  LEA.HI R5, R5, R6, RZ, 0x7 ;  /* 0x0000000605057211 */ /* 0x000fc800078f38ff */
[----:B------:R-:W-:-:S05]  /*48c0*/  SHF.R.S32.HI R5, RZ, 0x7, R5 ;  /* 0x00000007ff057819 */ /* 0x000fca0000011405 */
[----:B------:R-:W-:Y:S01]  /*48d0*/  IMAD R0, R5, 0x40, R0 ;  /* 0x0000004005007824 */ /* 0x000fe200078e0200 */
[----:B-----5:R-:W-:Y:S03]  /*48e0*/  STL [R1+0x68], R16 ;  /* 0x0000681001007387 */ /* 0x020fe60000100800 */
[----:B------:R-:W-:Y:S01]  /*48f0*/  VIADD R0, R0, UR34 ;  /* 0x0000002200007c36 */ /* 0x000fe20008000000 */
[----:B------:R-:W-:Y:S01]  /*4900*/  STL [R1+0x6c], R14 ;  /* 0x00006c0e01007387 */ /* 0x000fe20000100800 */
[----:B------:R-:W-:Y:S02]  /*4910*/  R2UR UR15, R11 ;  /* 0x000000000b0f72ca */ /* 0x000fe400000e0000 */
[C---:B------:R-:W-:Y:S01]  /*4920*/  VIADD R6, R0.reuse, 0x1 ;  /* 0x0000000100067836 */ /* 0x040fe20000000000 */
[----:B------:R1:W-:Y:S01]  /*4930*/  STL [R1+0x60], R13 ;  /* 0x0000600d01007387 */ /* 0x0003e20000100800 */
[----:B------:R-:W-:Y:S01]  /*4940*/  VIADD R7, R0, 0x28 ;  /* 0x0000002800077836 */ /* 0x000fe20000000000 */
[----:B------:R-:W-:Y:S01]  /*4950*/  R2UR UR20, R10 ;  /* 0x000000000a1472ca */ /* 0x000fe200000e0000 */
[----:B------:R-:W-:Y:S01]  /*4960*/  VIADD R8, R0, 0x29 ;  /* 0x0000002900087836 */ /* 0x000fe20000000000 */
[----:B------:R-:W-:Y:S01]  /*4970*/  SEL R2, R2, R188, !P0 ;  /* 0x000000bc02027207 */ /* 0x000fe20004000000 */
[----:B------:R-:W-:-:S02]  /*4980*/  VIADD R9, R0, 0x30 ;  /* 0x0000003000097836 */ /* 0x000fc40000000000 */
[C---:B------:R-:W-:Y:S01]  /*4990*/  VIADD R11, R0.reuse, 0x38 ;  /* 0x00000038000b7836 */ /* 0x040fe20000000000 */
[----:B------:R-:W-:Y:S01]  /*49a0*/  STL [R1], R6 ;  /* 0x0000000601007387 */ /* 0x000fe20000100800 */
[C---:B------:R-:W-:Y:S01]  /*49b0*/  VIADD R10, R0.reuse, 0x31 ;  /* 0x00000031000a7836 */ /* 0x040fe20000000000 */
[----:B------:R-:W-:Y:S01]  /*49c0*/  I2FP.F32.S32 R5, R0 ;  /* 0x0000000000057245 */ /* 0x000fe20000201400 */
[C---:B------:R-:W-:Y:S01]  /*49d0*/  VIADD R252, R0.reuse, 0x8 ;  /* 0x0000000800fc7836 */ /* 0x040fe20000000000 */
[----:B------:R-:W-:Y:S01]  /*49e0*/  STL [R1+0x8], R7 ;  /* 0x0000080701007387 */ /* 0x000fe20000100800 */
[----:B------:R-:W-:Y:S01]  /*49f0*/  VIADD R251, R0, 0x9 ;  /* 0x0000000900fb7836 */ /* 0x000fe20000000000 */
[----:B------:R-:W-:Y:S01]  /*4a00*/  LEA R184, R2, UR4, 0x1 ;  /* 0x0000000402b87c11 */ /* 0x000fe2000f8e08ff */
[C---:B------:R-:W-:Y:S01]  /*4a10*/  VIADD R250, R0.reuse, 0x10 ;  /* 0x0000001000fa7836 */ /* 0x040fe20000000000 */
[----:B------:R-:W-:Y:S01]  /*4a20*/  STL [R1+0x4], R8 ;  /* 0x0000040801007387 */ /* 0x000fe20000100800 */
[----:B------:R-:W-:-:S02]  /*4a30*/  VIADD R249, R0, 0x11 ;  /* 0x0000001100f97836 */ /* 0x000fc40000000000 */
[C---:B------:R-:W-:Y:S02]  /*4a40*/  VIADD R248, R0.reuse, 0x18 ;  /* 0x0000001800f87836 */ /* 0x040fe40000000000 */
[C---:B------:R-:W-:Y:S02]  /*4a50*/  VIADD R247, R0.reuse, 0x19 ;  /* 0x0000001900f77836 */ /* 0x040fe40000000000 */
[C---:B-1----:R-:W-:Y:S02]  /*4a60*/  VIADD R13, R0.reuse, 0x39 ;  /* 0x00000039000d7836 */ /* 0x042fe40000000000 */
[C---:B------:R-:W-:Y:S02]  /*4a70*/  VIADD R246, R0.reuse, 0x20 ;  /* 0x0000002000f67836 */ /* 0x040fe40000000000 */
[----:B------:R-:W-:Y:S01]  /*4a80*/  VIADD R245, R0, 0x21 ;  /* 0x0000002100f57836 */ /* 0x000fe20000000000 */
[----:B------:R-:W-:Y:S01]  /*4a90*/  I2FP.F32.S32 R0, R13 ;  /* 0x0000000d00007245 */ /* 0x000fe20000201400 */
[----:B------:R-:W-:Y:S01]  /*4aa0*/  STL [R1+0x10], R9 ;  /* 0x0000100901007387 */ /* 0x000fe20000100800 */
[----:B------:R-:W-:-:S03]  /*4ab0*/  I2FP.F32.S32 R2, R11 ;  /* 0x0000000b00027245 */ /* 0x000fc60000201400 */
[----:B------:R-:W-:Y:S01]  /*4ac0*/  STL [R1+0xc], R10 ;  /* 0x00000c0a01007387 */ /* 0x000fe20000100800 */
[----:B------:R-:W-:-:S03]  /*4ad0*/  I2FP.F32.S32 R3, R10 ;  /* 0x0000000a00037245 */ /* 0x000fc60000201400 */
[----:B------:R-:W-:Y:S04]  /*4ae0*/  STL [R1+0x18], R13 ;  /* 0x0000180d01007387 */ /* 0x000fe80000100800 */
[----:B------:R-:W-:Y:S04]  /*4af0*/  STL [R1+0x14], R11 ;  /* 0x0000140b01007387 */ /* 0x000fe80000100800 */
[----:B------:R1:W-:Y:S04]  /*4b00*/  STL [R1+0x58], R0 ;  /* 0x0000580001007387 */ /* 0x0003e80000100800 */
[----:B------:R2:W-:Y:S04]  /*4b10*/  STL [R1+0x54], R2 ;  /* 0x0000540201007387 */ /* 0x0005e80000100800 */
[----:B------:R3:W-:Y:S01]  /*4b20*/  STL [R1+0x50], R3 ;  /* 0x0000500301007387 */ /* 0x0007e20000100800 */
[----:B-1----:R-:W-:-:S02]  /*4b30*/  I2FP.F32.S32 R0, R9 ;  /* 0x0000000900007245 */ /* 0x002fc40000201400 */
[----:B--2---:R-:W-:-:S03]  /*4b40*/  I2FP.F32.S32 R2, R8 ;  /* 0x0000000800027245 */ /* 0x004fc60000201400 */
[----:B------:R1:W-:Y:S01]  /*4b50*/  STL [R1+0x4c], R0 ;  /* 0x00004c0001007387 */ /* 0x0003e20000100800 */
[----:B---3--:R-:W-:-:S03]  /*4b60*/  I2FP.F32.S32 R3, R7 ;  /* 0x0000000700037245 */ /* 0x008fc60000201400 */
[----:B------:R2:W-:Y:S04]  /*4b70*/  STL [R1+0x48], R2 ;  /* 0x0000480201007387 */ /* 0x0005e80000100800 */
[----:B------:R3:W-:Y:S01]  /*4b80*/  STL [R1+0x44], R3 ;  /* 0x0000440301007387 */ /* 0x0007e20000100800 */
[----:B-1----:R-:W-:Y:S02]  /*4b90*/  I2FP.F32.S32 R0, R245 ;  /* 0x000000f500007245 */ /* 0x002fe40000201400 */
[----:B--2---:R-:W-:-:S03]  /*4ba0*/  I2FP.F32.S32 R2, R246 ;  /* 0x000000f600027245 */ /* 0x004fc60000201400 */
[----:B------:R1:W-:Y:S01]  /*4bb0*/  STL [R1+0x40], R0 ;  /* 0x0000400001007387 */ /* 0x0003e20000100800 */
[----:B---3--:R-:W-:-:S03]  /*4bc0*/  I2FP.F32.S32 R3, R247 ;  /* 0x000000f700037245 */ /* 0x008fc60000201400 */
[----:B------:R2:W-:Y:S04]  /*4bd0*/  STL [R1+0x3c], R2 ;  /* 0x00003c0201007387 */ /* 0x0005e80000100800 */
[----:B------:R3:W-:Y:S01]  /*4be0*/  STL [R1+0x38], R3 ;  /* 0x0000380301007387 */ /* 0x0007e20000100800 */
[----:B------:R-:W-:Y:S01]  /*4bf0*/  UMOV UR6, URZ ;  /* 0x0000003f00067c82 */ /* 0x000fe20008000000 */
[----:B-1----:R-:W-:Y:S02]  /*4c00*/  I2FP.F32.S32 R0, R248 ;  /* 0x000000f800007245 */ /* 0x002fe40000201400 */
[----:B--2---:R-:W-:-:S03]  /*4c10*/  I2FP.F32.S32 R2, R249 ;  /* 0x000000f900027245 */ /* 0x004fc60000201400 */
[----:B------:R1:W-:Y:S01]  /*4c20*/  STL [R1+0x34], R0 ;  /* 0x0000340001007387 */ /* 0x0003e20000100800 */
[----:B---3--:R-:W-:-:S03]  /*4c30*/  I2FP.F32.S32 R3, R250 ;  /* 0x000000fa00037245 */ /* 0x008fc60000201400 */
[----:B------:R2:W-:Y:S04]  /*4c40*/  STL [R1+0x30], R2 ;  /* 0x0000300201007387 */ /* 0x0005e80000100800 */
[----:B------:R-:W-:Y:S01]  /*4c50*/  STL [R1+0x2c], R3 ;  /* 0x00002c0301007387 */ /* 0x000fe20000100800 */
[----:B------:R-:W-:Y:S01]  /*4c60*/  @UP1 UMOV UR6, UR8 ;  /* 0x0000000800061c82 */ /* 0x000fe20008000000 */
[----:B-1----:R-:W-:Y:S02]  /*4c70*/  I2FP.F32.S32 R0, R251 ;  /* 0x000000fb00007245 */ /* 0x002fe40000201400 */
[----:B--2---:R-:W-:-:S03]  /*4c80*/  I2FP.F32.S32 R2, R252 ;  /* 0x000000fc00027245 */ /* 0x004fc60000201400 */
[----:B------:R1:W-:Y:S04]  /*4c90*/  STL [R1+0x28], R0 ;  /* 0x0000280001007387 */ /* 0x0003e80000100800 */
[----:B------:R2:W-:Y:S01]  /*4ca0*/  STL [R1+0x24], R2 ;  /* 0x0000240201007387 */ /* 0x0005e20000100800 */
[----:B-1----:R-:W-:Y:S02]  /*4cb0*/  I2FP.F32.S32 R0, R6 ;  /* 0x0000000600007245 */ /* 0x002fe40000201400 */
[----:B--2---:R-:W-:-:S03]  /*4cc0*/  LOP3.LUT R2, R4, UR20, RZ, 0x3c, !PT ;  /* 0x0000001404027c12 */ /* 0x004fc6000f8e3cff */
[----:B------:R1:W-:Y:S04]  /*4cd0*/  STL [R1+0x20], R0 ;  /* 0x0000200001007387 */ /* 0x0003e80000100800 */
[----:B------:R2:W-:Y:S01]  /*4ce0*/  STL [R1+0x70], R2 ;  /* 0x0000700201007387 */ /* 0x0005e20000100800 */
[----:B-1----:R-:W-:Y:S01]  /*4cf0*/  FMUL.FTZ R0, R5, UR6 ;  /* 0x0000000605007c20 */ /* 0x002fe20008410000 */
[----:B--2---:R-:W-:-:S04]  /*4d00*/  IMAD.WIDE.U32 R2, R12, -0x2daee0ad, RZ ;  /* 0xd2511f530c027825 */ /* 0x004fc800078e00ff */
[----:B------:R1:W-:Y:S04]  /*4d10*/  STL [R1+0x1c], R0 ;  /* 0x00001c0001007387 */ /* 0x0003e80000100800 */
[----:B------:R1:W-:Y:S02]  /*4d20*/  STL.64 [R1+0x78], R2 ;  /* 0x0000780201007387 */ /* 0x0003e40000100a00 */
.L_x_1150:
[----:B-1----:R-:W2:Y:S01]  /*4d30*/  LDL R0, [R1+0x84] ;  /* 0x0000840001007983 */ /* 0x002ea20000100800 */
[----:B------:R-:W-:Y:S02]  /*4d40*/  USHF.L.U32 UR10, UR25, 0x7, URZ ;  /* 0x00000007190a7899 */ /* 0x000fe4000800063f */
[----:B------:R-:W-:Y:S01]  /*4d50*/  UIADD3 UR8, UR20, -0x61c88647, URZ ;  /* 0x9e3779b914087890 */ /* 0x000fe2000fffe03f */
[----:B------:R-:W0:Y:S01]  /*4d60*/  LDGDEPBAR ;  /* 0x00000000000079af */ /* 0x000e220000000000 */
[----:B------:R-:W-:Y:S02]  /*4d70*/  USHF.L.U32 UR9, UR14, 0x7, URZ ;  /* 0x000000070e097899 */ /* 0x000fe4000800063f */
[----:B------:R-:W-:Y:S05]  /*4d80*/  UIADD3 UR7, UR26, 0x80, UR10 ;  /* 0x000000801a077890 */ /* 0x000fea000fffe00a */
[----:B------:R-:W3:Y:S01]  /*4d90*/  LDL R2, [R1+0x80] ;  /* 0x0000800001027983 */ /* 0x000ee20000100800 */
[----:B------:R-:W-:Y:S02]  /*4da0*/  UIADD3 UR11, UR10, 0x80, URZ ;  /* 0x000000800a0b7890 */ /* 0x000fe4000fffe03f */
[----:B------:R-:W-:Y:S01]  /*4db0*/  UIADD3 UR7, UR7, -UR19, URZ ;  /* 0x8000001307077290 */ /* 0x000fe2000fffe03f */
[----:B------:R-:W4:Y:S01]  /*4dc0*/  LDL R195, [R1+0x70] ;  /* 0x0000700001c37983 */ /* 0x000f220000100800 */
[----:B------:R-:W-:Y:S02]  /*4dd0*/  UISETP.GT.AND UP3, UPT, UR14, UR27, UPT ;  /* 0x0000001b0e00728c */ /* 0x000fe4000bf64270 */
[----:B------:R-:W-:Y:S01]  /*4de0*/  UISETP.GE.AND UP0, UPT, UR9, UR7, UPT ;  /* 0x000000070900728c */ /* 0x000fe2000bf06270 */
[----:B------:R-:W4:Y:S01]  /*4df0*/  LDL.64 R196, [R1+0x78] ;  /* 0x0000780001c47983 */ /* 0x000f220000100a00 */
[----:B------:R-:W-:Y:S02]  /*4e00*/  UIADD3 UR7, UR15, -0x4498517b, URZ ;  /* 0xbb67ae850f077890 */ /* 0x000fe4000fffe03f */
[----:B------:R-:W-:Y:S01]  /*4e10*/  UISETP.LT.AND UP0, UPT, UR11, UR19, UP0 ;  /* 0x000000130b00728c */ /* 0x000fe20008701270 */
[----:B------:R-:W1:Y:S01]  /*4e20*/  S2R R194, SR_TID.X ;  /* 0x0000000000c27919 */ /* 0x000e620000002100 */
[----:B------:R-:W1:Y:S02]  /*4e30*/  S2R R191, SR_TID.X ;  /* 0x0000000000bf7919 */ /* 0x000e640000002100 */
[----:B-1----:R-:W-:Y:S01]  /*4e40*/  SHF.R.S32.HI R191, RZ, 0x1f, R191 ;  /* 0x0000001fffbf7819 */ /* 0x002fe200000114bf */
[----:B------:R-:W-:Y:S04]  /*4e50*/  DEPBAR.LE SB0, 0x0 ;  /* 0x000080000000791a */ /* 0x000fe80000000000 */
[----:B------:R-:W-:Y:S01]  /*4e60*/  LEA.HI R191, R191, R194, RZ, 0x7 ;  /* 0x000000c2bfbf7211 */ /* 0x000fe200078f38ff */
[----:B------:R-:W-:Y:S03]  /*4e70*/  BAR.SYNC.DEFER_BLOCKING 0x0 ;  /* 0x0000000000007b1d */ /* 0x000fe60000010000 */
[----:B------:R-:W-:Y:S03]  /*4e80*/  SHF.R.S32.HI R191, RZ, 0x7, R191 ;  /* 0x00000007ffbf7819 */ /* 0x000fe600000114bf */
[----:B------:R-:W-:Y:S08]  /*4e90*/  LDSM.16.M88.4 R64, [R184] ;  /* 0x00000000b840783b */ /* 0x000ff00000000200 */
[----:B------:R-:W1:Y:S08]  /*4ea0*/  LDSM.16.M88.4 R16, [R181+UR4+0xc000] ;  /* 0x00c00004b510783b */ /* 0x000e700008000200 */
[----:B------:R-:W1:Y:S08]  /*4eb0*/  LDSM.16.M88.4 R60, [R184+0x2000] ;  /* 0x00200000b83c783b */ /* 0x000e700000000200 */
[----:B------:R-:W1:Y:S08]  /*4ec0*/  LDSM.16.M88.4 R32, [R181+UR4+0xc800] ;  /* 0x00c80004b520783b */ /* 0x000e700008000200 */
[----:B------:R-:W1:Y:S08]  /*4ed0*/  LDSM.16.M88.4 R48, [R181+UR4+0xd000] ;  /* 0x00d00004b530783b */ /* 0x000e700008000200 */
[----:B------:R-:W1:Y:S02]  /*4ee0*/  LDSM.16.M88.4 R132, [R181+UR4+0xd800] ;  /* 0x00d80004b584783b */ /* 0x000e640008000200 */
[-C--:B-1----:R-:W-:Y:S06]  /*4ef0*/  HMMA.16816.F32 R4, R64, R16.reuse, RZ ;  /* 0x000000104004723c */ /* 0x082fec00000018ff */
[----:B------:R-:W-:Y:S01]  /*4f00*/  LDSM.16.M88.4 R140, [R183] ;  /* 0x00000000b78c783b */ /* 0x000fe20000000200 */
[C---:B------:R-:W-:Y:S07]  /*4f10*/  HMMA.16816.F32 R8, R60.reuse, R16, RZ ;  /* 0x000000103c08723c */ /* 0x040fee00000018ff */
[----:B------:R-:W-:Y:S01]  /*4f20*/  LDSM.16.M88.4 R148, [R183+0x800] ;  /* 0x00080000b794783b */ /* 0x000fe20000000200 */
[-C--:B------:R-:W-:Y:S07]  /*4f30*/  HMMA.16816.F32 R12, R60, R18.reuse, RZ ;  /* 0x000000123c0c723c */ /* 0x080fee00000018ff */
[----:B------:R-:W-:Y:S01]  /*4f40*/  LDSM.16.M88.4 R152, [R183+0x1000] ;  /* 0x00100000b798783b */ /* 0x000fe20000000200 */
[C---:B------:R-:W-:Y:S07]  /*4f50*/  HMMA.16816.F32 R16, R64.reuse, R18, RZ ;  /* 0x000000124010723c */ /* 0x040fee00000018ff */
[----:B------:R-:W-:Y:S01]  /*4f60*/  LDSM.16.M88.4 R160, [R180] ;  /* 0x00000000b4a0783b */ /* 0x000fe20000000200 */
[-C--:B------:R-:W-:Y:S06]  /*4f70*/  HMMA.16816.F32 R20, R64, R32.reuse, RZ ;  /* 0x000000204014723c */ /* 0x080fec00000018ff */
[C---:B------:R-:W-:Y:S01]  /*4f80*/  HMMA.16816.F32 R24, R60.reuse, R32, RZ ;  /* 0x000000203c18723c */ /* 0x040fe200000018ff */
[----:B------:R-:W-:Y:S05]  /*4f90*/  LDSM.16.M88.4 R168, [R180+0x800] ;  /* 0x00080000b4a8783b */ /* 0x000fea0000000200 */
[-C--:B------:R-:W-:Y:S03]  /*4fa0*/  HMMA.16816.F32 R28, R60, R34.reuse, RZ ;  /* 0x000000223c1c723c */ /* 0x080fe600000018ff */
[----:B------:R-:W-:Y:S03]  /*4fb0*/  LDSM.16.M88.4 R172, [R180+0x1800] ;  /* 0x00180000b4ac783b */ /* 0x000fe60000000200 */
[C---:B------:R-:W-:Y:S05]  /*4fc0*/  HMMA.16816.F32 R32, R64.reuse, R34, RZ ;  /* 0x000000224020723c */ /* 0x040fea00000018ff */
[----:B------:R-:W4:Y:S01]  /*4fd0*/  LDL R194, [R1+0x8] ;  /* 0x0000080001c27983 */ /* 0x000f220000100800 */
[-C--:B------:R-:W-:Y:S06]  /*4fe0*/  HMMA.16816.F32 R36, R64, R48.reuse, RZ ;  /* 0x000000304024723c */ /* 0x080fec00000018ff */
[C---:B------:R-:W-:Y:S06]  /*4ff0*/  HMMA.16816.F32 R40, R60.reuse, R48, RZ ;  /* 0x000000303c28723c */ /* 0x040fec00000018ff */
[-C--:B------:R-:W-:Y:S06]  /*5000*/  HMMA.16816.F32 R44, R60, R50.reuse, RZ ;  /* 0x000000323c2c723c */ /* 0x080fec00000018ff */
[C---:B------:R-:W-:Y:S06]  /*5010*/  HMMA.16816.F32 R48, R64.reuse, R50, RZ ;  /* 0x000000324030723c */ /* 0x040fec00000018ff */
[-C--:B------:R-:W-:Y:S06]  /*5020*/  HMMA.16816.F32 R52, R64, R132.reuse, RZ ;  /* 0x000000844034723c */ /* 0x080fec00000018ff */
[C---:B------:R-:W-:Y:S06]  /*5030*/  HMMA.16816.F32 R56, R60.reuse, R132, RZ ;  /* 0x000000843c38723c */ /* 0x040fec00000018ff */
[-C--:B------:R-:W-:Y:S06]  /*5040*/  HMMA.16816.F32 R60, R60, R134.reuse, RZ ;  /* 0x000000863c3c723c */ /* 0x080fec00000018ff */
[----:B------:R-:W-:Y:S01]  /*5050*/  HMMA.16816.F32 R64, R64, R134, RZ ;  /* 0x000000864040723c */ /* 0x000fe200000018ff */
[----:B------:R-:W-:Y:S01]  /*5060*/  LDSM.16.M88.4 R132, [R183+0x1800] ;  /* 0x00180000b784783b */ /* 0x000fe20000000200 */
[----:B--2---:R-:W-:Y:S02]  /*5070*/  R2P PR, R0, 0x6 ;  /* 0x0000000600007804 */ /* 0x004fe40000000000 */
[----:B------:R-:W-:Y:S03]  /*5080*/  PLOP3.LUT P5, PT, PT, PT, UP0, 0x80, 0x0 ;  /* 0x000000000000781c */ /* 0x000fe60003faf008 */
[----:B------:R-:W-:Y:S04]  /*5090*/  SEL R179, R190, 0xffffffe0, !P1 ;  /* 0xffffffe0beb37807 */ /* 0x000fe80004800000 */
[----:B------:R-:W-:Y:S01]  /*50a0*/  SEL R178, R189, 0xffffffc0, !P2 ;  /* 0xffffffc0bdb27807 */ /* 0x000fe20005000000 */
[----:B------:R-:W2:Y:S01]  /*50b0*/  LDL R190, [R1+0x5c] ;  /* 0x00005c0001be7983 */ /* 0x000ea20000100800 */
[C---:B------:R-:W-:Y:S03]  /*50c0*/  IMAD.IADD R0, R184.reuse, 0x1, R179 ;  /* 0x00000001b8007824 */ /* 0x040fe600078e02b3 */
[----:B------:R-:W-:Y:S02]  /*50d0*/  IMAD.IADD R164, R184, 0x1, R178 ;  /* 0x00000001b8a47824 */ /* 0x000fe400078e02b2 */
[----:B------:R-:W1:Y:S08]  /*50e0*/  LDSM.16.M88.4 R136, [R0] ;  /* 0x000000000088783b */ /* 0x000e700000000200 */
[----:B------:R-:W3:Y:S08]  /*50f0*/  LDSM.16.M88.4 R144, [R0+0x2000] ;  /* 0x002000000090783b */ /* 0x000ef00000000200 */
[----:B------:R-:W3:Y:S08]  /*5100*/  LDSM.16.M88.4 R156, [R164] ;  /* 0x00000000a49c783b */ /* 0x000ef00000000200 */
[----:B------:R-:W4:Y:S01]  /*5110*/  LDSM.16.M88.4 R164, [R164+0x2000] ;  /* 0x00200000a4a4783b */ /* 0x000f220000000200 */
[-C--:B-1----:R-:W-:Y:S06]  /*5120*/  HMMA.16816.F32 R4, R136, R140.reuse, R4 ;  /* 0x0000008c8804723c */ /* 0x082fec0000001804 */
[C---:B---3--:R-:W-:Y:S06]  /*5130*/  HMMA.16816.F32 R8, R144.reuse, R140, R8 ;  /* 0x0000008c9008723c */ /* 0x048fec0000001808 */
[-C--:B------:R-:W-:Y:S06]  /*5140*/  HMMA.16816.F32 R12, R144, R142.reuse, R12 ;  /* 0x0000008e900c723c */ /* 0x080fec000000180c */
[C---:B------:R-:W-:Y:S01]  /*5150*/  HMMA.16816.F32 R16, R136.reuse, R142, R16 ;  /* 0x0000008e8810723c */ /* 0x040fe20000001810 */
[----:B------:R-:W1:Y:S05]  /*5160*/  LDSM.16.M88.4 R140, [R180+0x1000] ;  /* 0x00100000b48c783b */ /* 0x000e6a0000000200 */
[-C--:B------:R-:W-:Y:S06]  /*5170*/  HMMA.16816.F32 R20, R136, R148.reuse, R20 ;  /* 0x000000948814723c */ /* 0x080fec0000001814 */
[C---:B------:R-:W-:Y:S06]  /*5180*/  HMMA.16816.F32 R24, R144.reuse, R148, R24 ;  /* 0x000000949018723c */ /* 0x040fec0000001818 */
[-C--:B------:R-:W-:Y:S01]  /*5190*/  HMMA.16816.F32 R28, R144, R150.reuse, R28 ;  /* 0x00000096901c723c */ /* 0x080fe2000000181c */
[----:B------:R-:W-:Y:S04]  /*51a0*/  IMAD.U32 R148, RZ, RZ, UR14 ;  /* 0x0000000eff947e24 */ /* 0x000fe8000f8e00ff */
[----:B------:R-:W-:Y:S01]  /*51b0*/  IMAD R148, R148, 0x8, R2 ;  /* 0x0000000894947824 */ /* 0x000fe200078e0202 */
[C---:B------:R-:W-:Y:S06]  /*51c0*/  HMMA.16816.F32 R32, R136.reuse, R150, R32 ;  /* 0x000000968820723c */ /* 0x040fec0000001820 */
[-C--:B------:R-:W-:Y:S06]  /*51d0*/  HMMA.16816.F32 R36, R136, R152.reuse, R36 ;  /* 0x000000988824723c */ /* 0x080fec0000001824 */
[C---:B------:R-:W-:Y:S06]  /*51e0*/  HMMA.16816.F32 R40, R144.reuse, R152, R40 ;  /* 0x000000989028723c */ /* 0x040fec0000001828 */
[-C--:B------:R-:W-:Y:S06]  /*51f0*/  HMMA.16816.F32 R44, R144, R154.reuse, R44 ;  /* 0x0000009a902c723c */ /* 0x080fec000000182c */
[C---:B------:R-:W-:Y:S06]  /*5200*/  HMMA.16816.F32 R48, R136.reuse, R154, R48 ;  /* 0x0000009a8830723c */ /* 0x040fec0000001830 */
[-C--:B------:R-:W-:Y:S05]  /*5210*/  HMMA.16816.F32 R52, R136, R132.reuse, R52 ;  /* 0x000000848834723c */ /* 0x080fea0000001834 */
[C---:B------:R-:W-:Y:S01]  /*5220*/  VIADD R154, R148.reuse, 0x4 ;  /* 0x00000004949a7836 */ /* 0x040fe20000000000 */
[C---:B------:R-:W-:Y:S05]  /*5230*/  HMMA.16816.F32 R56, R144.reuse, R132, R56 ;  /* 0x000000849038723c */ /* 0x040fea0000001838 */
[----:B------:R-:W-:Y:S01]  /*5240*/  IMAD.WIDE.U32 R148, R148, -0x326172a9, RZ ;  /* 0xcd9e8d5794947825 */ /* 0x000fe200078e00ff */
[-C--:B------:R-:W-:Y:S01]  /*5250*/  HMMA.16816.F32 R60, R144, R134.reuse, R60 ;  /* 0x00000086903c723c */ /* 0x080fe2000000183c */
[----:B------:R-:W-:Y:S04]  /*5260*/  LDSM.16.M88.4 R144, [R182+0x800] ;  /* 0x00080000b690783b */ /* 0x000fe80000000200 */
[----:B------:R-:W-:Y:S01]  /*5270*/  IMAD.WIDE.U32 R154, R154, -0x326172a9, RZ ;  /* 0xcd9e8d579a9a7825 */ /* 0x000fe200078e00ff */
[----:B------:R-:W-:Y:S03]  /*5280*/  HMMA.16816.F32 R64, R136, R134, R64 ;  /* 0x000000868840723c */ /* 0x000fe60000001840 */
[----:B------:R-:W-:Y:S03]  /*5290*/  LDSM.16.M88.4 R136, [R182] ;  /* 0x00000000b688783b */ /* 0x000fe60000000200 */
[-C--:B------:R-:W-:Y:S06]  /*52a0*/  HMMA.16816.F32 R4, R156, R160.reuse, R4 ;  /* 0x000000a09c04723c */ /* 0x080fec0000001804 */
[C---:B----4-:R-:W-:Y:S06]  /*52b0*/  HMMA.16816.F32 R8, R164.reuse, R160, R8 ;  /* 0x000000a0a408723c */ /* 0x050fec0000001808 */
[-C--:B------:R-:W-:Y:S06]  /*52c0*/  HMMA.16816.F32 R12, R164, R162.reuse, R12 ;  /* 0x000000a2a40c723c */ /* 0x080fec000000180c */
[C---:B------:R-:W-:Y:S06]  /*52d0*/  HMMA.16816.F32 R16, R156.reuse, R162, R16 ;  /* 0x000000a29c10723c */ /* 0x040fec0000001810 */
[-C--:B------:R-:W-:Y:S06]  /*52e0*/  HMMA.16816.F32 R20, R156, R168.reuse, R20 ;  /* 0x000000a89c14723c */ /* 0x080fec0000001814 */
[C---:B------:R-:W-:Y:S06]  /*52f0*/  HMMA.16816.F32 R24, R164.reuse, R168, R24 ;  /* 0x000000a8a418723c */ /* 0x040fec0000001818 */
[-C--:B------:R-:W-:Y:S06]  /*5300*/  HMMA.16816.F32 R28, R164, R170.reuse, R28 ;  /* 0x000000aaa41c723c */ /* 0x080fec000000181c */
[C---:B------:R-:W-:Y:S06]  /*5310*/  HMMA.16816.F32 R32, R156.reuse, R170, R32 ;  /* 0x000000aa9c20723c */ /* 0x040fec0000001820 */
[-C--:B-1----:R-:W-:Y:S06]  /*5320*/  HMMA.16816.F32 R36, R156, R140.reuse, R36 ;  /* 0x0000008c9c24723c */ /* 0x082fec0000001824 */
[C---:B------:R-:W-:Y:S06]  /*5330*/  HMMA.16816.F32 R40, R164.reuse, R140, R40 ;  /* 0x0000008ca428723c */ /* 0x040fec0000001828 */
[-C--:B------:R-:W-:Y:S05]  /*5340*/  HMMA.16816.F32 R44, R164, R142.reuse, R44 ;  /* 0x0000008ea42c723c */ /* 0x080fea000000182c */
[----:B------:R-:W-:Y:S01]  /*5350*/  IMAD.IADD R140, R0, 0x1, R178 ;  /* 0x00000001008c7824 */ /* 0x000fe200078e02b2 */
[C---:B------:R-:W-:Y:S01]  /*5360*/  HMMA.16816.F32 R48, R156.reuse, R142, R48 ;  /* 0x0000008e9c30723c */ /* 0x040fe20000001830 */
[----:B------:R-:W-:Y:S03]  /*5370*/  IMAD.U32 R0, RZ, RZ, UR25 ;  /* 0x00000019ff007e24 */ /* 0x000fe6000f8e00ff */
[----:B------:R-:W1:Y:S01]  /*5380*/  LDSM.16.M88.4 R132, [R140] ;  /* 0x000000008c84783b */ /* 0x000e620000000200 */
[----:B------:R-:W-:Y:S01]  /*5390*/  IMAD R0, R0, 0x2, R191 ;  /* 0x0000000200007824 */ /* 0x000fe200078e02bf */
[-C--:B------:R-:W-:Y:S05]  /*53a0*/  HMMA.16816.F32 R52, R156, R172.reuse, R52 ;  /* 0x000000ac9c34723c */ /* 0x080fea0000001834 */
[----:B------:R-:W-:Y:S01]  /*53b0*/  IMAD.SHL.U32 R0, R0, 0x2, RZ ;  /* 0x0000000200007824 */ /* 0x000fe200078e00ff */
[----:B------:R-:W3:Y:S01]  /*53c0*/  LDSM.16.M88.4 R140, [R140+0x2000] ;  /* 0x002000008c8c783b */ /* 0x000ee20000000200 */
[C---:B------:R-:W-:Y:S04]  /*53d0*/  HMMA.16816.F32 R56, R164.reuse, R172, R56 ;  /* 0x000000aca438723c */ /* 0x040fe80000001838 */
[C---:B------:R-:W-:Y:S01]  /*53e0*/  LOP3.LUT R3, R197.reuse, UR15, R0, 0x96, !PT ;  /* 0x0000000fc5037c12 */ /* 0x040fe2000f8e9600 */
[----:B------:R-:W-:Y:S01]  /*53f0*/  VIADD R2, R0, 0x1 ;  /* 0x0000000100027836 */ /* 0x000fe20000000000 */
[----:B------:R-:W-:Y:S01]  /*5400*/  LOP3.LUT R0, R196, UR7, RZ, 0x3c, !PT ;  /* 0x00000007c4007c12 */ /* 0x000fe2000f8e3cff */
[-C--:B------:R-:W-:Y:S01]  /*5410*/  HMMA.16816.F32 R60, R164, R174.reuse, R60 ;  /* 0x000000aea43c723c */ /* 0x080fe2000000183c */
[----:B------:R-:W4:Y:S01]  /*5420*/  LDL R196, [R1+0x44] ;  /* 0x0000440001c47983 */ /* 0x000f220000100800 */
[----:B------:R-:W-:Y:S02]  /*5430*/  UIADD3 UR7, UR20, 0x3c6ef372, URZ ;  /* 0x3c6ef37214077890 */ /* 0x000fe4000fffe03f */
[----:B------:R-:W-:Y:S01]  /*5440*/  LOP3.LUT R152, R197, UR15, R2, 0x96, !PT ;  /* 0x0000000fc5987c12 */ /* 0x000fe2000f8e9602 */
[----:B------:R-:W-:Y:S01]  /*5450*/  IMAD.WIDE.U32 R2, R3, -0x326172a9, RZ ;  /* 0xcd9e8d5703027825 */ /* 0x000fe200078e00ff */
[----:B------:R-:W-:Y:S01]  /*5460*/  HMMA.16816.F32 R64, R156, R174, R64 ;  /* 0x000000ae9c40723c */ /* 0x000fe20000001840 */
[----:B------:R-:W4:Y:S04]  /*5470*/  LDL R174, [R1+0x1c] ;  /* 0x00001c0001ae7983 */ /* 0x000f280000100800 */
[--C-:B------:R-:W-:Y:S01]  /*5480*/  LOP3.LUT R168, R3, UR8, R154.reuse, 0x96, !PT ;  /* 0x0000000803a87c12 */ /* 0x100fe2000f8e969a */
[----:B------:R-:W-:Y:S01]  /*5490*/  IMAD.WIDE.U32 R152, R152, -0x326172a9, RZ ;  /* 0xcd9e8d5798987825 */ /* 0x000fe200078e00ff */
[-C--:B------:R-:W-:Y:S01]  /*54a0*/  LOP3.LUT R156, R149, R195.reuse, RZ, 0x3c, !PT ;  /* 0x000000c3959c7212 */ /* 0x080fe200078e3cff */
[----:B------:R-:W2:Y:S03]  /*54b0*/  S2R R165, SR_TID.X ;  /* 0x0000000000a57919 */ /* 0x000ea60000002100 */
[----:B------:R-:W-:Y:S01]  /*54c0*/  LOP3.LUT R158, R155, R195, RZ, 0x3c, !PT ;  /* 0x000000c39b9e7212 */ /* 0x000fe200078e3cff */
[----:B------:R-:W-:Y:S01]  /*54d0*/  IMAD.WIDE.U32 R156, R156, -0x2daee0ad, RZ ;  /* 0xd2511f539c9c7825 */ /* 0x000fe200078e00ff */
[----:B------:R-:W-:Y:S01]  /*54e0*/  LOP3.LUT R170, R153, UR8, R154, 0x96, !PT ;  /* 0x0000000899aa7c12 */ /* 0x000fe2000f8e969a */
[----:B------:R-:W4:Y:S01]  /*54f0*/  LDL R155, [R1+0x30] ;  /* 0x00003000019b7983 */ /* 0x000f220000100800 */
[--C-:B------:R-:W-:Y:S01]  /*5500*/  LOP3.LUT R166, R3, UR8, R148.reuse, 0x96, !PT ;  /* 0x0000000803a67c12 */ /* 0x100fe2000f8e9694 */
[----:B------:R-:W-:Y:S01]  /*5510*/  IMAD.WIDE.U32 R158, R158, -0x2daee0ad, RZ ;  /* 0xd2511f539e9e7825 */ /* 0x000fe200078e00ff */
[C---:B------:R-:W-:Y:S01]  /*5520*/  LOP3.LUT R162, R0.reuse, R157, RZ, 0x3c, !PT ;  /* 0x0000009d00a27212 */ /* 0x040fe200078e3cff */
[-C--:B-1----:R-:W-:Y:S01]  /*5530*/  HMMA.16816.F32 R4, R132, R136.reuse, R4 ;  /* 0x000000888404723c */ /* 0x082fe20000001804 */
[----:B------:R-:W4:Y:S01]  /*5540*/  LDL R195, [R1+0x48] ;  /* 0x0000480001c37983 */ /* 0x000f220000100800 */
[----:B------:R-:W-:Y:S03]  /*5550*/  IMAD.MOV.U32 R175, RZ, RZ, 0x8 ;  /* 0x00000008ffaf7424 */ /* 0x000fe600078e00ff */
[----:B------:R-:W-:Y:S01]  /*5560*/  LOP3.LUT R160, R0, R159, RZ, 0x3c, !PT ;  /* 0x0000009f00a07212 */ /* 0x000fe200078e3cff */
[----:B------:R-:W-:Y:S01]  /*5570*/  IMAD.WIDE.U32 R162, R162, -0x326172a9, RZ ;  /* 0xcd9e8d57a2a27825 */ /* 0x000fe200078e00ff */
[----:B------:R-:W-:Y:S01]  /*5580*/  LOP3.LUT R164, R153, UR8, R148, 0x96, !PT ;  /* 0x0000000899a47c12 */ /* 0x000fe2000f8e9694 */
[C---:B---3--:R-:W-:Y:S01]  /*5590*/  HMMA.16816.F32 R8, R140.reuse, R136, R8 ;  /* 0x000000888c08723c */ /* 0x048fe20000001808 */
[----:B------:R-:W3:Y:S01]  /*55a0*/  LDL R137, [R1+0x20] ;  /* 0x0000200001897983 */ /* 0x000ee20000100800 */
[----:B------:R-:W-:Y:S01]  /*55b0*/  UIADD3 UR8, UR20, 0x78dde6e4, URZ ;  /* 0x78dde6e414087890 */ /* 0x000fe2000fffe03f */
[----:B------:R-:W-:Y:S01]  /*55c0*/  IMAD.U32 R0, RZ, RZ, UR9 ;  /* 0x00000009ff007e24 */ /* 0x000fe2000f8e00ff */
[C---:B------:R-:W-:Y:S01]  /*55d0*/  LOP3.LUT R154, R163.reuse, UR7, R2, 0x96, !PT ;  /* 0x00000007a39a7c12 */ /* 0x040fe2000f8e9602 */
[----:B------:R-:W-:Y:S01]  /*55e0*/  IMAD.WIDE.U32 R160, R160, -0x326172a9, RZ ;  /* 0xcd9e8d57a0a07825 */ /* 0x000fe200078e00ff */
[----:B------:R-:W-:Y:S01]  /*55f0*/  LOP3.LUT R157, R163, UR7, R152, 0x96, !PT ;  /* 0x00000007a39d7c12 */ /* 0x000fe2000f8e9698 */
[----:B------:R-:W1:Y:S01]  /*5600*/  LDSM.16.M88.4 R148, [R182+0x1000] ;  /* 0x00100000b694783b */ /* 0x000e620000000200 */
[-C--:B------:R-:W-:Y:S01]  /*5610*/  HMMA.16816.F32 R12, R140, R138.reuse, R12 ;  /* 0x0000008a8c0c723c */ /* 0x080fe2000000180c */
[----:B------:R-:W-:Y:S02]  /*5620*/  UIADD3 UR9, UR20, -0x255992d5, URZ ;  /* 0xdaa66d2b14097890 */ /* 0x000fe4000fffe03f */
[C---:B------:R-:W-:Y:S01]  /*5630*/  LOP3.LUT R173, R161.reuse, UR7, R2, 0x96, !PT ;  /* 0x00000007a1ad7c12 */ /* 0x040fe2000f8e9602 */
[----:B------:R-:W-:Y:S01]  /*5640*/  IMAD.U32 R136, RZ, RZ, UR26 ;  /* 0x0000001aff887e24 */ /* 0x000fe2000f8e00ff */
[----:B------:R-:W-:Y:S01]  /*5650*/  LOP3.LUT R172, R161, UR7, R152, 0x96, !PT ;  /* 0x00000007a1ac7c12 */ /* 0x000fe2000f8e9698 */
[C---:B------:R-:W-:Y:S01]  /*5660*/  HMMA.16816.F32 R16, R132.reuse, R138, R16 ;  /* 0x0000008a8410723c */ /* 0x040fe20000001810 */
[----:B------:R-:W3:Y:S01]  /*5670*/  LDL R2, [R1+0x28] ;  /* 0x0000280001027983 */ /* 0x000ee20000100800 */
[----:B------:R-:W-:Y:S03]  /*5680*/  UIADD3 UR7, UR15, 0x76cf5d0a, URZ ;  /* 0x76cf5d0a0f077890 */ /* 0x000fe6000fffe03f */
[----:B------:R-:W3:Y:S01]  /*5690*/  LDL R139, [R1+0x34] ;  /* 0x00003400018b7983 */ /* 0x000ee20000100800 */
[----:B------:R-:W-:Y:S01]  /*56a0*/  IMAD.WIDE.U32 R166, R166, -0x2daee0ad, RZ ;  /* 0xd2511f53a6a67825 */ /* 0x000fe200078e00ff */
[-C--:B------:R-:W-:Y:S02]  /*56b0*/  HMMA.16816.F32 R20, R132, R144.reuse, R20 ;  /* 0x000000908414723c */ /* 0x080fe40000001814 */
[----:B------:R-:W3:Y:S02]  /*56c0*/  LDL R138, [R1+0x38] ;  /* 0x00003800018a7983 */ /* 0x000ee40000100800 */
[----:B------:R-:W-:Y:S01]  /*56d0*/  LOP3.LUT R161, R167, UR7, R156, 0x96, !PT ;  /* 0x00000007a7a17c12 */ /* 0x000fe2000f8e969c */
[----:B------:R-:W-:Y:S01]  /*56e0*/  IMAD.WIDE.U32 R168, R168, -0x2daee0ad, RZ ;  /* 0xd2511f53a8a87825 */ /* 0x000fe200078e00ff */
[C---:B------:R-:W-:Y:S05]  /*56f0*/  HMMA.16816.F32 R24, R140.reuse, R144, R24 ;  /* 0x000000908c18723c */ /* 0x040fea0000001818 */
[----:B------:R-:W-:Y:S01]  /*5700*/  LOP3.LUT R159, R169, UR7, R158, 0x96, !PT ;  /* 0x00000007a99f7c12 */ /* 0x000fe2000f8e969e */
[-C--:B------:R-:W-:Y:S05]  /*5710*/  HMMA.16816.F32 R28, R140, R146.reuse, R28 ;  /* 0x000000928c1c723c */ /* 0x080fea000000181c */
[----:B--2---:R-:W-:Y:S01]  /*5720*/  @!P5 IADD3 R136, -R136, 0x1, R190 ;  /* 0x000000018888d810 */ /* 0x004fe20007ffe1be */
[C---:B------:R-:W-:Y:S01]  /*5730*/  HMMA.16816.F32 R32, R132.reuse, R146, R32 ;  /* 0x000000928420723c */ /* 0x040fe20000001820 */
[----:B------:R-:W2:Y:S04]  /*5740*/  LDL R147, [R1] ;  /* 0x0000000001937983 */ /* 0x000ea80000100800 */
[----:B------:R-:W-:Y:S01]  /*5750*/  @!P5 IADD3 R3, R0, UR19, R136 ;  /* 0x000000130003dc10 */ /* 0x000fe2000fffe088 */
[----:B------:R-:W-:Y:S01]  /*5760*/  @!P5 IMAD.SHL.U32 R0, R165, 0x2, RZ ;  /* 0x00000002a500d824 */ /* 0x000fe200078e00ff */
[----:B------:R-:W2:Y:S01]  /*5770*/  LDL R136, [R1+0x24] ;  /* 0x0000240001887983 */ /* 0x000ea20000100800 */
[-C--:B-1----:R-:W-:Y:S03]  /*5780*/  HMMA.16816.F32 R36, R132, R148.reuse, R36 ;  /* 0x000000948424723c */ /* 0x082fe60000001824 */
[----:B------:R-:W-:Y:S01]  /*5790*/  @!P5 LOP3.LUT R0, R0, 0x6, RZ, 0xc0, !PT ;  /* 0x000000060000d812 */ /* 0x000fe200078ec0ff */
[----:B------:R-:W-:Y:S01]  /*57a0*/  IMAD.WIDE.U32 R164, R164, -0x2daee0ad, RZ ;  /* 0xd2511f53a4a47825 */ /* 0x000fe200078e00ff */
[C---:B------:R-:W-:Y:S01]  /*57b0*/  @!P5 VIADDMNMX R152, R3.reuse, R175, UR19, PT ;  /* 0x000000130398de46 */ /* 0x040fe2000b8001af */
[C---:B------:R-:W-:Y:S01]  /*57c0*/  HMMA.16816.F32 R40, R140.reuse, R148, R40 ;  /* 0x000000948c28723c */ /* 0x040fe20000001828 */
[----:B------:R-:W2:Y:S01]  /*57d0*/  LDL R149, [R1+0x50] ;  /* 0x0000500001957983 */ /* 0x000ea20000100800 */
[----:B------:R-:W-:Y:S03]  /*57e0*/  IMAD.MOV.U32 R175, RZ, RZ, 0x48 ;  /* 0x00000048ffaf7424 */ /* 0x000fe600078e00ff */
[----:B------:R-:W-:Y:S01]  /*57f0*/  @!P5 VIMNMX R153, R3, UR19, PT ;  /* 0x000000130399dc48 */ /* 0x000fe2000bfe0100 */
[----:B------:R-:W-:Y:S01]  /*5800*/  @!P5 IMAD R0, R191, 0x40, R0 ;  /* 0x00000040bf00d824 */ /* 0x000fe200078e0200 */
[C---:B------:R-:W-:Y:S01]  /*5810*/  @!P5 VIADDMNMX R145, R3.reuse, R175, UR19, PT ;  /* 0x000000130391de46 */ /* 0x040fe2000b8001af */
[----:B------:R-:W-:Y:S01]  /*5820*/  IMAD.MOV.U32 R191, RZ, RZ, 0x40 ;  /* 0x00000040ffbf7424 */ /* 0x000fe200078e00ff */
[----:B------:R-:W2:Y:S01]  /*5830*/  LDL R175, [R1+0x10] ;  /* 0x0000100001af7983 */ /* 0x000ea20000100800 */
[-C--:B------:R-:W-:Y:S03]  /*5840*/  HMMA.16816.F32 R44, R140, R150.reuse, R44 ;  /* 0x000000968c2c723c */ /* 0x080fe6000000182c */
[----:B------:R-:W-:Y:S01]  /*5850*/  @!P5 VIADDMNMX R144, R3, R191, UR19, PT ;  /* 0x000000130390de46 */ /* 0x000fe2000b8001bf */
[----:B------:R-:W-:Y:S01]  /*5860*/  @!P5 VIADD R0, R0, UR10 ;  /* 0x0000000a0000dc36 */ /* 0x000fe20008000000 */
[----:B------:R-:W-:Y:S01]  /*5870*/  LOP3.LUT R163, R165, UR7, R156, 0x96, !PT ;  /* 0x00000007a5a37c12 */ /* 0x000fe2000f8e969c */
[----:B------:R-:W2:Y:S01]  /*5880*/  LDL R3, [R1+0x40] ;  /* 0x0000400001037983 */ /* 0x000ea20000100800 */
[C---:B------:R-:W-:Y:S03]  /*5890*/  HMMA.16816.F32 R48, R132.reuse, R150, R48 ;  /* 0x000000968430723c */ /* 0x040fe60000001830 */
[----:B------:R-:W2:Y:S01]  /*58a0*/  LDL R156, [R1+0x2c] ;  /* 0x00002c00019c7983 */ /* 0x000ea20000100800 */
[----:B------:R-:W-:Y:S01]  /*58b0*/  @!P5 ISETP.GE.AND P4, PT, R0, R153, PT ;  /* 0x000000990000d20c */ /* 0x000fe20003f86270 */
[----:B------:R-:W-:Y:S01]  /*58c0*/  IMAD.WIDE.U32 R170, R170, -0x2daee0ad, RZ ;  /* 0xd2511f53aaaa7825 */ /* 0x000fe200078e00ff */
[C---:B------:R-:W-:Y:S01]  /*58d0*/  @!P5 ISETP.GE.AND P1, PT, R0.reuse, R152, PT ;  /* 0x000000980000d20c */ /* 0x040fe20003f26270 */
[----:B------:R-:W2:Y:S01]  /*58e0*/  LDL R191, [R1+0x4] ;  /* 0x0000040001bf7983 */ /* 0x000ea20000100800 */
[CC--:B------:R-:W-:Y:S02]  /*58f0*/  @!P5 ISETP.GE.AND P3, PT, R0.reuse, R144.reuse, PT ;  /* 0x000000900000d20c */ /* 0x0c0fe40003f66270 */
[-C--:B------:R-:W-:Y:S01]  /*5900*/  @!P5 ISETP.GE.AND P0, PT, R0, R145.reuse, PT ;  /* 0x000000910000d20c */ /* 0x080fe20003f06270 */
[----:B------:R-:W2:Y:S01]  /*5910*/  LDL R151, [R1+0x4c] ;  /* 0x00004c0001977983 */ /* 0x000ea20000100800 */
[----:B------:R-:W-:Y:S01]  /*5920*/  LOP3.LUT R158, R171, UR7, R158, 0x96, !PT ;  /* 0x00000007ab9e7c12 */ /* 0x000fe2000f8e969e */
[----:B------:R-:W-:Y:S02]  /*5930*/  UIADD3 UR7, UR15, 0x32370b8f, URZ ;  /* 0x32370b8f0f077890 */ /* 0x000fe4000fffe03f */
[----:B------:R-:W2:Y:S04]  /*5940*/  LDL R0, [R1+0x60] ;  /* 0x0000600001007983 */ /* 0x000ea80000100800 */
[----:B------:R-:W2:Y:S04]  /*5950*/  LDL R148, [R1+0x14] ;  /* 0x0000140001947983 */ /* 0x000ea80000100800 */
[----:B------:R-:W2:Y:S01]  /*5960*/  LDL R165, [R1+0x58] ;  /* 0x0000580001a57983 */ /* 0x000ea20000100800 */
[C---:B----4-:R-:W-:Y:S01]  /*5970*/  FFMA.FTZ R44, R196.reuse, UR6, R44 ;  /* 0x00000006c42c7c23 */ /* 0x050fe2000801002c */
[C---:B------:R-:W-:Y:S01]  /*5980*/  FFMA.FTZ R46, R196.reuse, UR6, R46 ;  /* 0x00000006c42e7c23 */ /* 0x040fe2000801002e */
[C---:B------:R-:W-:Y:S01]  /*5990*/  FFMA.FTZ R48, R196.reuse, UR6, R48 ;  /* 0x00000006c4307c23 */ /* 0x040fe20008010030 */
[----:B------:R-:W-:Y:S01]  /*59a0*/  FFMA.FTZ R50, R196, UR6, R50 ;  /* 0x00000006c4327c23 */ /* 0x000fe20008010032 */
[C---:B------:R-:W-:Y:S01]  /*59b0*/  FADD.FTZ R146, R174.reuse, R4 ;  /* 0x00000004ae927221 */ /* 0x040fe20000010000 */
[C---:B------:R-:W-:Y:S01]  /*59c0*/  FADD.FTZ R6, R174.reuse, R6 ;  /* 0x00000006ae067221 */ /* 0x040fe20000010000 */
[----:B------:R-:W4:Y:S01]  /*59d0*/  LDL R4, [R1+0x68] ;  /* 0x0000680001047983 */ /* 0x000f220000100800 */
[C---:B------:R-:W-:Y:S01]  /*59e0*/  FADD.FTZ R8, R174.reuse, R8 ;  /* 0x00000008ae087221 */ /* 0x040fe20000010000 */
[----:B------:R-:W-:Y:S01]  /*59f0*/  FADD.FTZ R10, R174, R10 ;  /* 0x0000000aae0a7221 */ /* 0x000fe20000010000 */
[----:B------:R-:W-:Y:S01]  /*5a00*/  @!P5 FSEL R146, R146, -INF , !P4 ;  /* 0xff8000009292d808 */ /* 0x000fe20006000000 */
[----:B------:R-:W4:Y:S01]  /*5a10*/  LDL R174, [R1+0xc] ;  /* 0x00000c0001ae7983 */ /* 0x000f220000100800 */
[----:B------:R-:W-:Y:S02]  /*5a20*/  @!P5 FSEL R6, R6, -INF , !P1 ;  /* 0xff8000000606d808 */ /* 0x000fe40004800000 */
[-C--:B------:R-:W-:Y:S02]  /*5a30*/  @!P5 ISETP.GE.AND P1, PT, R252, R144.reuse, PT ;  /* 0x00000090fc00d20c */ /* 0x080fe40003f26270 */
[----:B------:R-:W-:Y:S02]  /*5a40*/  @!P5 FSEL R8, R8, -INF , !P3 ;  /* 0xff8000000808d808 */ /* 0x000fe40005800000 */
[----:B------:R-:W-:Y:S01]  /*5a50*/  @!P5 ISETP.GE.AND P3, PT, R252, R145, PT ;  /* 0x00000091fc00d20c */ /* 0x000fe20003f66270 */
[C---:B------:R-:W-:Y:S01]  /*5a60*/  FFMA.FTZ R21, R155.reuse, UR6, R21 ;  /* 0x000000069b157c23 */ /* 0x040fe20008010015 */
[----:B------:R-:W-:Y:S01]  /*5a70*/  @!P5 FSEL R10, R10, -INF , !P0 ;  /* 0xff8000000a0ad808 */ /* 0x000fe20004000000 */
[C---:B------:R-:W-:Y:S01]  /*5a80*/  FFMA.FTZ R23, R155.reuse, UR6, R23 ;  /* 0x000000069b177c23 */ /* 0x040fe20008010017 */
[----:B------:R-:W-:Y:S01]  /*5a90*/  @!P5 ISETP.GE.AND P0, PT, R252, R153, PT ;  /* 0x00000099fc00d20c */ /* 0x000fe20003f06270 */
[C---:B------:R-:W-:Y:S01]  /*5aa0*/  FFMA.FTZ R25, R155.reuse, UR6, R25 ;  /* 0x000000069b197c23 */ /* 0x040fe20008010019 */
[----:B------:R-:W-:Y:S01]  /*5ab0*/  FFMA.FTZ R27, R155, UR6, R27 ;  /* 0x000000069b1b7c23 */ /* 0x000fe2000801001b */
[----:B------:R-:W-:Y:S04]  /*5ac0*/  IMAD.WIDE.U32 R154, R154, -0x2daee0ad, RZ ;  /* 0xd2511f539a9a7825 */ /* 0x000fe800078e00ff */
[C---:B------:R-:W-:Y:S01]  /*5ad0*/  FFMA.FTZ R49, R195.reuse, UR6, R49 ;  /* 0x00000006c3317c23 */ /* 0x040fe20008010031 */
[C---:B------:R-:W-:Y:S01]  /*5ae0*/  FFMA.FTZ R51, R195.reuse, UR6, R51 ;  /* 0x00000006c3337c23 */ /* 0x040fe20008010033 */
[----:B------:R-:W-:Y:S01]  /*5af0*/  FFMA.FTZ R45, R195, UR6, R45 ;  /* 0x00000006c32d7c23 */ /* 0x000fe2000801002d */
[----:B------:R-:W-:Y:S01]  /*5b00*/  LOP3.LUT R150, R155, UR7, R166, 0x96, !PT ;  /* 0x000000079b967c12 */ /* 0x000fe2000f8e96a6 */
[C---:B---3--:R-:W-:Y:S01]  /*5b10*/  FFMA.FTZ R5, R137.reuse, UR6, R5 ;  /* 0x0000000689057c23 */ /* 0x048fe20008010005 */
[C---:B------:R-:W-:Y:S01]  /*5b20*/  FFMA.FTZ R7, R137.reuse, UR6, R7 ;  /* 0x0000000689077c23 */ /* 0x040fe20008010007 */
[C---:B------:R-:W-:Y:S01]  /*5b30*/  FFMA.FTZ R9, R137.reuse, UR6, R9 ;  /* 0x0000000689097c23 */ /* 0x040fe20008010009 */
[----:B------:R-:W-:Y:S01]  /*5b40*/  FFMA.FTZ R11, R137, UR6, R11 ;  /* 0x00000006890b7c23 */ /* 0x000fe2000801000b */
[----:B------:R-:W3:Y:S01]  /*5b50*/  LDL R166, [R1+0x54] ;  /* 0x0000540001a67983 */ /* 0x000ee20000100800 */
[----:B------:R-:W-:Y:S03]  /*5b60*/  FFMA.FTZ R47, R195, UR6, R47 ;  /* 0x00000006c32f7c23 */ /* 0x000fe6000801002f */
[----:B------:R-:W3:Y:S01]  /*5b70*/  LDL R137, [R1+0x3c] ;  /* 0x00003c0001897983 */ /* 0x000ee20000100800 */
[C---:B------:R-:W-:Y:S01]  /*5b80*/  FFMA.FTZ R13, R2.reuse, UR6, R13 ;  /* 0x00000006020d7c23 */ /* 0x040fe2000801000d */
[C---:B------:R-:W-:Y:S01]  /*5b90*/  FFMA.FTZ R15, R2.reuse, UR6, R15 ;  /* 0x00000006020f7c23 */ /* 0x040fe2000801000f */
[C---:B------:R-:W-:Y:S01]  /*5ba0*/  FFMA.FTZ R17, R2.reuse, UR6, R17 ;  /* 0x0000000602117c23 */ /* 0x040fe20008010011 */
[----:B------:R-:W-:Y:S01]  /*5bb0*/  FFMA.FTZ R19, R2, UR6, R19 ;  /* 0x0000000602137c23 */ /* 0x000fe20008010013 */
[C---:B------:R-:W-:Y:S01]  /*5bc0*/  FFMA.FTZ R28, R139.reuse, UR6, R28 ;  /* 0x000000068b1c7c23 */ /* 0x040fe2000801001c */
[----:B------:R-:W3:Y:S01]  /*5bd0*/  LDL R2, [R1+0x6c] ;  /* 0x00006c0001027983 */ /* 0x000ee20000100800 */
[C---:B------:R-:W-:Y:S01]  /*5be0*/  FFMA.FTZ R30, R139.reuse, UR6, R30 ;  /* 0x000000068b1e7c23 */ /* 0x040fe2000801001e */
[C---:B------:R-:W-:Y:S01]  /*5bf0*/  FFMA.FTZ R32, R139.reuse, UR6, R32 ;  /* 0x000000068b207c23 */ /* 0x040fe20008010020 */
[C---:B------:R-:W-:Y:S01]  /*5c00*/  FFMA.FTZ R29, R138.reuse, UR6, R29 ;  /* 0x000000068a1d7c23 */ /* 0x040fe2000801001d */
[C---:B------:R-:W-:Y:S01]  /*5c10*/  FFMA.FTZ R31, R138.reuse, UR6, R31 ;  /* 0x000000068a1f7c23 */ /* 0x040fe2000801001f */
[C---:B------:R-:W-:Y:S01]  /*5c20*/  FFMA.FTZ R33, R138.reuse, UR6, R33 ;  /* 0x000000068a217c23 */ /* 0x040fe20008010021 */
[----:B------:R-:W-:Y:S01]  /*5c30*/  FFMA.FTZ R34, R139, UR6, R34 ;  /* 0x000000068b227c23 */ /* 0x000fe20008010022 */
[----:B------:R-:W-:Y:S01]  /*5c40*/  FFMA.FTZ R35, R138, UR6, R35 ;  /* 0x000000068a237c23 */ /* 0x000fe20008010023 */
[----:B--2---:R-:W-:Y:S04]  /*5c50*/  @!P5 ISETP.GE.AND P4, PT, R147, R144, PT ;  /* 0x000000909300d20c */ /* 0x004fe80003f86270 */
[----:B------:R-:W-:Y:S02]  /*5c60*/  @!P5 FSEL R9, R9, -INF , !P4 ;  /* 0xff8000000909d808 */ /* 0x000fe40006000000 */
[----:B------:R-:W-:Y:S01]  /*5c70*/  @!P5 ISETP.GE.AND P4, PT, R251, R145, PT ;  /* 0x00000091fb00d20c */ /* 0x000fe20003f86270 */
[C---:B------:R-:W-:Y:S01]  /*5c80*/  FFMA.FTZ R12, R136.reuse, UR6, R12 ;  /* 0x00000006880c7c23 */ /* 0x040fe2000801000c */
[C---:B------:R-:W-:Y:S01]  /*5c90*/  FFMA.FTZ R14, R136.reuse, UR6, R14 ;  /* 0x00000006880e7c23 */ /* 0x040fe2000801000e */
[C---:B------:R-:W-:Y:S01]  /*5ca0*/  FFMA.FTZ R16, R136.reuse, UR6, R16 ;  /* 0x0000000688107c23 */ /* 0x040fe20008010010 */
[----:B------:R-:W-:Y:S01]  /*5cb0*/  @!P5 FSEL R15, R15, -INF , !P4 ;  /* 0xff8000000f0fd808 */ /* 0x000fe20006000000 */
[----:B------:R-:W-:Y:S01]  /*5cc0*/  FFMA.FTZ R18, R136, UR6, R18 ;  /* 0x0000000688127c23 */ /* 0x000fe20008010012 */
[-C--:B------:R-:W-:Y:S01]  /*5cd0*/  @!P5 ISETP.GE.AND P4, PT, R249, R153.reuse, PT ;  /* 0x00000099f900d20c */ /* 0x080fe20003f86270 */
[----:B------:R-:W2:Y:S01]  /*5ce0*/  LDL R136, [R1+0x64] ;  /* 0x0000640001887983 */ /* 0x000ea20000100800 */
[----:B------:R-:W-:Y:S02]  /*5cf0*/  @!P5 FSEL R14, R14, -INF , !P3 ;  /* 0xff8000000e0ed808 */ /* 0x000fe40005800000 */
[----:B------:R-:W-:Y:S02]  /*5d00*/  @!P5 ISETP.GE.AND P3, PT, R250, R153, PT ;  /* 0x00000099fa00d20c */ /* 0x000fe40003f66270 */
[----:B------:R-:W-:Y:S02]  /*5d10*/  @!P5 FSEL R21, R21, -INF , !P4 ;  /* 0xff8000001515d808 */ /* 0x000fe40006000000 */
[----:B------:R-:W-:Y:S02]  /*5d20*/  @!P5 ISETP.GE.AND P4, PT, R249, R145, PT ;  /* 0x00000091f900d20c */ /* 0x000fe40003f86270 */
[----:B------:R-:W-:Y:S02]  /*5d30*/  @!P5 FSEL R12, R12, -INF , !P1 ;  /* 0xff8000000c0cd808 */ /* 0x000fe40004800000 */
[----:B------:R-:W-:Y:S02]  /*5d40*/  @!P5 FSEL R27, R27, -INF , !P4 ;  /* 0xff8000001b1bd808 */ /* 0x000fe40006000000 */
[----:B------:R-:W-:Y:S02]  /*5d50*/  @!P5 ISETP.GE.AND P4, PT, R247, R153, PT ;  /* 0x00000099f700d20c */ /* 0x000fe40003f86270 */
[-C--:B------:R-:W-:Y:S01]  /*5d60*/  @!P5 ISETP.GE.AND P1, PT, R252, R152.reuse, PT ;  /* 0x00000098fc00d20c */ /* 0x080fe20003f26270 */
[----:B------:R-:W-:Y:S01]  /*5d70*/  FFMA.FTZ R37, R3, UR6, R37 ;  /* 0x0000000603257c23 */ /* 0x000fe20008010025 */
[----:B------:R-:W-:Y:S01]  /*5d80*/  @!P5 FSEL R33, R33, -INF , !P4 ;  /* 0xff8000002121d808 */ /* 0x000fe20006000000 */
[----:B------:R-:W-:Y:S01]  /*5d90*/  FFMA.FTZ R39, R3, UR6, R39 ;  /* 0x0000000603277c23 */ /* 0x000fe20008010027 */
[----:B------:R-:W-:Y:S01]  /*5da0*/  @!P5 ISETP.GE.AND P4, PT, R245, R152, PT ;  /* 0x00000098f500d20c */ /* 0x000fe20003f86270 */
[C---:B------:R-:W-:Y:S01]  /*5db0*/  FFMA.FTZ R41, R3.reuse, UR6, R41 ;  /* 0x0000000603297c23 */ /* 0x040fe20008010029 */
[----:B------:R-:W-:Y:S01]  /*5dc0*/  @!P5 FSEL R16, R16, -INF , !P0 ;  /* 0xff8000001010d808 */ /* 0x000fe20004000000 */
[----:B------:R-:W-:Y:S01]  /*5dd0*/  FFMA.FTZ R43, R3, UR6, R43 ;  /* 0x00000006032b7c23 */ /* 0x000fe2000801002b */
[----:B------:R-:W-:Y:S01]  /*5de0*/  @!P5 FSEL R39, R39, -INF , !P4 ;  /* 0xff8000002727d808 */ /* 0x000fe20006000000 */
[C---:B------:R-:W-:Y:S01]  /*5df0*/  FFMA.FTZ R20, R156.reuse, UR6, R20 ;  /* 0x000000069c147c23 */ /* 0x040fe20008010014 */
[----:B------:R-:W-:Y:S01]  /*5e00*/  @!P5 ISETP.GE.AND P4, PT, R191, R144, PT ;  /* 0x00000090bf00d20c */ /* 0x000fe20003f86270 */
[----:B------:R-:W-:Y:S01]  /*5e10*/  FFMA.FTZ R26, R156, UR6, R26 ;  /* 0x000000069c1a7c23 */ /* 0x000fe2000801001a */
[-C--:B------:R-:W-:Y:S01]  /*5e20*/  @!P5 ISETP.GE.AND P0, PT, R250, R152.reuse, PT ;  /* 0x00000098fa00d20c */ /* 0x080fe20003f06270 */
[----:B------:R-:W-:Y:S01]  /*5e30*/  FFMA.FTZ R22, R156, UR6, R22 ;  /* 0x000000069c167c23 */ /* 0x000fe20008010016 */
[----:B------:R-:W-:Y:S01]  /*5e40*/  @!P5 FSEL R20, R20, -INF , !P3 ;  /* 0xff8000001414d808 */ /* 0x000fe20005800000 */
[----:B------:R-:W-:Y:S01]  /*5e50*/  FFMA.FTZ R24, R156, UR6, R24 ;  /* 0x000000069c187c23 */ /* 0x000fe20008010018 */
[----:B------:R-:W-:Y:S01]  /*5e60*/  @!P5 ISETP.GE.AND P3, PT, R250, R145, PT ;  /* 0x00000091fa00d20c */ /* 0x000fe20003f66270 */
[----:B------:R-:W-:Y:S01]  /*5e70*/  IMAD.WIDE.U32 R156, R157, -0x2daee0ad, RZ ;  /* 0xd2511f539d9c7825 */ /* 0x000fe200078e00ff */
[----:B------:R-:W-:Y:S02]  /*5e80*/  @!P5 FSEL R45, R45, -INF , !P4 ;  /* 0xff8000002d2dd808 */ /* 0x000fe40006000000 */
[----:B------:R-:W-:Y:S02]  /*5e90*/  @!P5 FSEL R26, R26, -INF , !P3 ;  /* 0xff8000001a1ad808 */ /* 0x000fe40005800000 */
[----:B------:R-:W-:Y:S02]  /*5ea0*/  @!P5 ISETP.GE.AND P3, PT, R248, R153, PT ;  /* 0x00000099f800d20c */ /* 0x000fe40003f66270 */
[----:B------:R-:W-:Y:S02]  /*5eb0*/  @!P5 ISETP.GE.AND P4, PT, R191, R145, PT ;  /* 0x00000091bf00d20c */ /* 0x000fe40003f86270 */
[----:B------:R-:W-:Y:S02]  /*5ec0*/  @!P5 FSEL R32, R32, -INF , !P3 ;  /* 0xff8000002020d808 */ /* 0x000fe40005800000 */
[----:B------:R-:W-:Y:S02]  /*5ed0*/  @!P5 ISETP.GE.AND P3, PT, R246, R152, PT ;  /* 0x00000098f600d20c */ /* 0x000fe40003f66270 */
[----:B------:R-:W-:Y:S02]  /*5ee0*/  @!P5 FSEL R18, R18, -INF , !P1 ;  /* 0xff8000001212d808 */ /* 0x000fe40004800000 */
[-C--:B------:R-:W-:Y:S02]  /*5ef0*/  @!P5 ISETP.GE.AND P1, PT, R250, R144.reuse, PT ;  /* 0x00000090fa00d20c */ /* 0x080fe40003f26270 */
[----:B------:R-:W-:Y:S02]  /*5f00*/  @!P5 FSEL R22, R22, -INF , !P0 ;  /* 0xff8000001616d808 */ /* 0x000fe40004000000 */
[----:B------:R-:W-:Y:S02]  /*5f10*/  @!P5 ISETP.GE.AND P0, PT, R248, R144, PT ;  /* 0x00000090f800d20c */ /* 0x000fe40003f06270 */
[----:B------:R-:W-:Y:S02]  /*5f20*/  @!P5 FSEL R47, R47, -INF , !P4 ;  /* 0xff8000002f2fd808 */ /* 0x000fe40006000000 */
[----:B------:R-:W-:Y:S02]  /*5f30*/  @!P5 ISETP.GE.AND P4, PT, R191, R153, PT ;  /* 0x00000099bf00d20c */ /* 0x000fe40003f86270 */
[----:B------:R-:W-:Y:S02]  /*5f40*/  @!P5 FSEL R24, R24, -INF , !P1 ;  /* 0xff8000001818d808 */ /* 0x000fe40004800000 */
[----:B------:R-:W-:Y:S02]  /*5f50*/  @!P5 ISETP.GE.AND P1, PT, R248, R145, PT ;  /* 0x00000091f800d20c */ /* 0x000fe40003f26270 */
[----:B------:R-:W-:Y:S02]  /*5f60*/  @!P5 FSEL R28, R28, -INF , !P0 ;  /* 0xff8000001c1cd808 */ /* 0x000fe40004000000 */
[----:B------:R-:W-:Y:S02]  /*5f70*/  @!P5 FSEL R49, R49, -INF , !P4 ;  /* 0xff8000003131d808 */ /* 0x000fe40006000000 */
[-C--:B------:R-:W-:Y:S02]  /*5f80*/  @!P5 ISETP.GE.AND P0, PT, R248, R152.reuse, PT ;  /* 0x00000098f800d20c */ /* 0x080fe40003f06270 */
[----:B------:R-:W-:Y:S02]  /*5f90*/  @!P5 ISETP.GE.AND P4, PT, R191, R152, PT ;  /* 0x00000098bf00d20c */ /* 0x000fe40003f86270 */
[----:B------:R-:W-:Y:S02]  /*5fa0*/  @!P5 FSEL R30, R30, -INF , !P1 ;  /* 0xff8000001e1ed808 */ /* 0x000fe40004800000 */
[-C--:B------:R-:W-:Y:S02]  /*5fb0*/  @!P5 ISETP.GE.AND P1, PT, R246, R153.reuse, PT ;  /* 0x00000099f600d20c */ /* 0x080fe40003f26270 */
[----:B------:R-:W-:Y:S02]  /*5fc0*/  @!P5 FSEL R34, R34, -INF , !P0 ;  /* 0xff8000002222d808 */ /* 0x000fe40004000000 */
[----:B------:R-:W-:Y:S02]  /*5fd0*/  @!P5 FSEL R51, R51, -INF , !P4 ;  /* 0xff8000003333d808 */ /* 0x000fe40006000000 */
[-C--:B------:R-:W-:Y:S02]  /*5fe0*/  @!P5 ISETP.GE.AND P0, PT, R246, R144.reuse, PT ;  /* 0x00000090f600d20c */ /* 0x080fe40003f06270 */
[----:B------:R-:W-:Y:S02]  /*5ff0*/  LOP3.LUT R164, R157, UR7, R164, 0x96, !PT ;  /* 0x000000079da47c12 */ /* 0x000fe4000f8e96a4 */
[C---:B----4-:R-:W-:Y:S01]  /*6000*/  FSETP.NEU.FTZ.AND P6, PT, R4.reuse, -INF , PT ;  /* 0xff8000000400780b */ /* 0x050fe20003fdd000 */
[----:B------:R-:W-:Y:S01]  /*6010*/  FMUL.FTZ R4, R4, 1.4426950216293334961 ;  /* 0x3fb8aa3b04047820 */ /* 0x000fe20000410000 */
[----:B------:R-:W-:Y:S04]  /*6020*/  @!P5 ISETP.GE.AND P4, PT, R174, R153, PT ;  /* 0x00000099ae00d20c */ /* 0x000fe80003f86270 */
[----:B------:R-:W-:Y:S02]  /*6030*/  FSEL R4, R4, RZ, P6 ;  /* 0x000000ff04047208 */ /* 0x000fe40003000000 */
[----:B------:R-:W-:Y:S03]  /*6040*/  FSETP.NEU.FTZ.AND P6, PT, R0, -INF , PT ;  /* 0xff8000000000780b */ /* 0x000fe60003fdd000 */
[--C-:B------:R-:W-:Y:S01]  /*6050*/  FFMA.FTZ R32, R32, UR12, -R4.reuse ;  /* 0x0000000c20207c23 */ /* 0x100fe20008010804 */
[--C-:B------:R-:W-:Y:S01]  /*6060*/  FFMA.FTZ R49, R49, UR12, -R4.reuse ;  /* 0x0000000c31317c23 */ /* 0x100fe20008010804 */
[--C-:B------:R-:W-:Y:S01]  /*6070*/  FFMA.FTZ R33, R33, UR12, -R4.reuse ;  /* 0x0000000c21217c23 */ /* 0x100fe20008010804 */
[--C-:B------:R-:W-:Y:S01]  /*6080*/  FFMA.FTZ R146, R146, UR12, -R4.reuse ;  /* 0x0000000c92927c23 */ /* 0x100fe20008010804 */
[--C-:B------:R-:W-:Y:S01]  /*6090*/  FFMA.FTZ R16, R16, UR12, -R4.reuse ;  /* 0x0000000c10107c23 */ /* 0x100fe20008010804 */
[--C-:B------:R-:W-:Y:S01]  /*60a0*/  FFMA.FTZ R20, R20, UR12, -R4.reuse ;  /* 0x0000000c14147c23 */ /* 0x100fe20008010804 */
[----:B------:R-:W-:Y:S01]  /*60b0*/  FFMA.FTZ R21, R21, UR12, -R4 ;  /* 0x0000000c15157c23 */ /* 0x000fe20008010804 */
[----:B------:R-:W1:Y:S10]  /*60c0*/  MUFU.EX2 R195, R146 ;  /* 0x0000009200c37308 */ /* 0x000e740000000800 */
[----:B------:R-:W-:Y:S01]  /*60d0*/  MUFU.EX2 R200, R16 ;  /* 0x0000001000c87308 */ /* 0x000fe20000000800 */
[C---:B---3--:R-:W-:Y:S01]  /*60e0*/  FFMA.FTZ R36, R137.reuse, UR6, R36 ;  /* 0x0000000689247c23 */ /* 0x048fe20008010024 */
[C---:B------:R-:W-:Y:S01]  /*60f0*/  FFMA.FTZ R38, R137.reuse, UR6, R38 ;  /* 0x0000000689267c23 */ /* 0x040fe20008010026 */
[C---:B------:R-:W-:Y:S01]  /*6100*/  FFMA.FTZ R40, R137.reuse, UR6, R40 ;  /* 0x0000000689287c23 */ /* 0x040fe20008010028 */
[----:B------:R-:W-:Y:S02]  /*6110*/  FFMA.FTZ R42, R137, UR6, R42 ;  /* 0x00000006892a7c23 */ /* 0x000fe4000801002a */
[----:B------:R-:W-:Y:S02]  /*6120*/  @!P5 FSEL R36, R36, -INF , !P1 ;  /* 0xff8000002424d808 */ /* 0x000fe40004800000 */
[-C--:B------:R-:W-:Y:S02]  /*6130*/  @!P5 ISETP.GE.AND P1, PT, R246, R145.reuse, PT ;  /* 0x00000091f600d20c */ /* 0x080fe40003f26270 */
[----:B------:R-:W-:Y:S01]  /*6140*/  @!P5 FSEL R38, R38, -INF , !P3 ;  /* 0xff8000002626d808 */ /* 0x000fe20005800000 */
[----:B------:R-:W-:Y:S01]  /*6150*/  FFMA.FTZ R36, R36, UR12, -R4 ;  /* 0x0000000c24247c23 */ /* 0x000fe20008010804 */
[C---:B------:R-:W-:Y:S01]  /*6160*/  FSETP.NEU.FTZ.AND P2, PT, R2.reuse, -INF , PT ;  /* 0xff8000000200780b */ /* 0x040fe20003f5d000 */
[----:B------:R-:W-:Y:S01]  /*6170*/  FMUL.FTZ R3, R2, 1.4426950216293334961 ;  /* 0x3fb8aa3b02037820 */ /* 0x000fe20000410000 */
[----:B------:R-:W-:Y:S01]  /*6180*/  @!P5 ISETP.GE.AND P3, PT, R194, R144, PT ;  /* 0x00000090c200d20c */ /* 0x000fe20003f66270 */
[----:B------:R-:W-:Y:S01]  /*6190*/  FMUL.FTZ R2, R0, 1.4426950216293334961 ;  /* 0x3fb8aa3b00027820 */ /* 0x000fe20000410000 */
[----:B------:R-:W-:Y:S01]  /*61a0*/  @!P5 FSEL R40, R40, -INF , !P0 ;  /* 0xff8000002828d808 */ /* 0x000fe20004000000 */
[----:B------:R-:W-:Y:S01]  /*61b0*/  MUFU.EX2 R157, R36 ;  /* 0x00000024009d7308 */ /* 0x000fe20000000800 */
[----:B------:R-:W-:Y:S02]  /*61c0*/  FSEL R3, R3, RZ, P2 ;  /* 0x000000ff03037208 */ /* 0x000fe40001000000 */
[----:B------:R-:W-:Y:S02]  /*61d0*/  FSEL R2, R2, RZ, P6 ;  /* 0x000000ff02027208 */ /* 0x000fe40003000000 */
[----:B------:R-:W-:Y:S01]  /*61e0*/  @!P5 ISETP.GE.AND P6, PT, R147, R152, PT ;  /* 0x000000989300d20c */ /* 0x000fe20003fc6270 */
[--C-:B------:R-:W-:Y:S01]  /*61f0*/  FFMA.FTZ R34, R34, UR12, -R3.reuse ;  /* 0x0000000c22227c23 */ /* 0x100fe20008010803 */
[----:B------:R-:W-:Y:S01]  /*6200*/  @!P5 FSEL R44, R44, -INF , !P3 ;  /* 0xff8000002c2cd808 */ /* 0x000fe20005800000 */
[--C-:B------:R-:W-:Y:S01]  /*6210*/  FFMA.FTZ R51, R51, UR12, -R3.reuse ;  /* 0x0000000c33337c23 */ /* 0x100fe20008010803 */
[----:B------:R-:W-:Y:S01]  /*6220*/  @!P5 FSEL R7, R7, -INF , !P6 ;  /* 0xff8000000707d808 */ /* 0x000fe20007000000 */
[----:B------:R-:W-:Y:S01]  /*6230*/  MUFU.EX2 R191, R34 ;  /* 0x0000002200bf7308 */ /* 0x000fe20000000800 */
[----:B------:R-:W-:Y:S01]  /*6240*/  @!P5 ISETP.GE.AND P6, PT, R251, R144, PT ;  /* 0x00000090fb00d20c */ /* 0x000fe20003fc6270 */
[--C-:B------:R-:W-:Y:S01]  /*6250*/  FFMA.FTZ R6, R6, UR12, -R3.reuse ;  /* 0x0000000c06067c23 */ /* 0x100fe20008010803 */
[----:B------:R-:W-:Y:S01]  /*6260*/  @!P5 ISETP.GE.AND P3, PT, R194, R145, PT ;  /* 0x00000091c200d20c */ /* 0x000fe20003f66270 */
[--C-:B------:R-:W-:Y:S01]  /*6270*/  FFMA.FTZ R7, R7, UR12, -R3.reuse ;  /* 0x0000000c07077c23 */ /* 0x100fe20008010803 */
[----:B------:R-:W-:Y:S01]  /*6280*/  @!P5 FSEL R13, R13, -INF , !P6 ;  /* 0xff8000000d0dd808 */ /* 0x000fe20007000000 */
[--C-:B------:R-:W-:Y:S01]  /*6290*/  FFMA.FTZ R8, R8, UR12, -R2.reuse ;  /* 0x0000000c08087c23 */ /* 0x100fe20008010802 */
[----:B------:R-:W-:Y:S01]  /*62a0*/  @!P5 ISETP.GE.AND P6, PT, R251, R152, PT ;  /* 0x00000098fb00d20c */ /* 0x000fe20003fc6270 */
[--C-:B------:R-:W-:Y:S01]  /*62b0*/  FFMA.FTZ R9, R9, UR12, -R2.reuse ;  /* 0x0000000c09097c23 */ /* 0x100fe20008010802 */
[----:B------:R-:W-:Y:S01]  /*62c0*/  @!P5 FSEL R46, R46, -INF , !P3 ;  /* 0xff8000002e2ed808 */ /* 0x000fe20005800000 */
[--C-:B------:R-:W-:Y:S01]  /*62d0*/  FFMA.FTZ R12, R12, UR12, -R2.reuse ;  /* 0x0000000c0c0c7c23 */ /* 0x100fe20008010802 */
[-C--:B------:R-:W-:Y:S01]  /*62e0*/  @!P5 ISETP.GE.AND P3, PT, R194, R153.reuse, PT ;  /* 0x00000099c200d20c */ /* 0x080fe20003f66270 */
[--C-:B------:R-:W-:Y:S01]  /*62f0*/  FFMA.FTZ R13, R13, UR12, -R2.reuse ;  /* 0x0000000c0d0d7c23 */ /* 0x100fe20008010802 */
[----:B------:R-:W-:Y:S01]  /*6300*/  @!P5 FSEL R19, R19, -INF , !P6 ;  /* 0xff8000001313d808 */ /* 0x000fe20007000000 */
[--C-:B------:R-:W-:Y:S01]  /*6310*/  FFMA.FTZ R18, R18, UR12, -R3.reuse ;  /* 0x0000000c12127c23 */ /* 0x100fe20008010803 */
[----:B------:R-:W-:Y:S01]  /*6320*/  @!P5 ISETP.GE.AND P6, PT, R249, R144, PT ;  /* 0x00000090f900d20c */ /* 0x000fe20003fc6270 */
[--C-:B------:R-:W-:Y:S01]  /*6330*/  FFMA.FTZ R22, R22, UR12, -R3.reuse ;  /* 0x0000000c16167c23 */ /* 0x100fe20008010803 */
[----:B------:R-:W-:Y:S01]  /*6340*/  @!P5 FSEL R48, R48, -INF , !P3 ;  /* 0xff8000003030d808 */ /* 0x000fe20005800000 */
[C---:B--2---:R-:W-:Y:S01]  /*6350*/  FMUL.FTZ R0, R136.reuse, 1.4426950216293334961 ;  /* 0x3fb8aa3b88007820 */ /* 0x044fe20000410000 */
[----:B------:R-:W-:Y:S01]  /*6360*/  FSETP.NEU.FTZ.AND P2, PT, R136, -INF , PT ;  /* 0xff8000008800780b */ /* 0x000fe20003f5d000 */
[----:B------:R-:W-:Y:S01]  /*6370*/  FFMA.FTZ R24, R24, UR12, -R2 ;  /* 0x0000000c18187c23 */ /* 0x000fe20008010802 */
[-C--:B------:R-:W-:Y:S01]  /*6380*/  @!P5 ISETP.GE.AND P3, PT, R194, R152.reuse, PT ;  /* 0x00000098c200d20c */ /* 0x080fe20003f66270 */
[----:B------:R-:W2:Y:S01]  /*6390*/  LDSM.16.M88.4 R136, [R182+0x1800] ;  /* 0x00180000b688783b */ /* 0x000ea20000000200 */
[----:B------:R-:W-:Y:S01]  /*63a0*/  FSEL R0, R0, RZ, P2 ;  /* 0x000000ff00007208 */ /* 0x000fe20001000000 */
[----:B------:R-:W-:Y:S01]  /*63b0*/  FFMA.FTZ R48, R48, UR12, -R4 ;  /* 0x0000000c30307c23 */ /* 0x000fe20008010804 */
[----:B------:R-:W-:Y:S01]  /*63c0*/  @!P5 ISETP.GE.AND P2, PT, R147, R153, PT ;  /* 0x000000999300d20c */ /* 0x000fe20003f46270 */
[----:B------:R-:W-:Y:S01]  /*63d0*/  FFMA.FTZ R28, R28, UR12, -R2 ;  /* 0x0000000c1c1c7c23 */ /* 0x000fe20008010802 */
[----:B------:R-:W-:Y:S01]  /*63e0*/  @!P5 FSEL R25, R25, -INF , !P6 ;  /* 0xff8000001919d808 */ /* 0x000fe20007000000 */
[--C-:B------:R-:W-:Y:S01]  /*63f0*/  FFMA.FTZ R10, R10, UR12, -R0.reuse ;  /* 0x0000000c0a0a7c23 */ /* 0x100fe20008010800 */
[-C--:B------:R-:W-:Y:S01]  /*6400*/  @!P5 ISETP.GE.AND P6, PT, R247, R145.reuse, PT ;  /* 0x00000091f700d20c */ /* 0x080fe20003fc6270 */
[--C-:B------:R-:W-:Y:S01]  /*6410*/  FFMA.FTZ R14, R14, UR12, -R0.reuse ;  /* 0x0000000c0e0e7c23 */ /* 0x100fe20008010800 */
[----:B------:R-:W-:Y:S01]  /*6420*/  @!P5 FSEL R5, R5, -INF , !P2 ;  /* 0xff8000000505d808 */ /* 0x000fe20005000000 */
[--C-:B------:R-:W-:Y:S01]  /*6430*/  FFMA.FTZ R15, R15, UR12, -R0.reuse ;  /* 0x0000000c0f0f7c23 */ /* 0x100fe20008010800 */
[----:B------:R-:W-:Y:S01]  /*6440*/  @!P5 ISETP.GE.AND P2, PT, R147, R145, PT ;  /* 0x000000919300d20c */ /* 0x000fe20003f46270 */
[----:B------:R-:W-:Y:S01]  /*6450*/  FFMA.FTZ R27, R27, UR12, -R0 ;  /* 0x0000000c1b1b7c23 */ /* 0x000fe20008010800 */
[----:B------:R-:W-:Y:S01]  /*6460*/  @!P5 FSEL R50, R50, -INF , !P3 ;  /* 0xff8000003232d808 */ /* 0x000fe20005800000 */
[----:B------:R-:W3:Y:S01]  /*6470*/  LDL R147, [R1+0x18] ;  /* 0x0000180001937983 */ /* 0x000ee20000100800 */
[----:B------:R-:W-:Y:S01]  /*6480*/  @!P5 FSEL R11, R11, -INF , !P2 ;  /* 0xff8000000b0bd808 */ /* 0x000fe20005000000 */
[----:B------:R-:W-:Y:S01]  /*6490*/  FFMA.FTZ R5, R5, UR12, -R4 ;  /* 0x0000000c05057c23 */ /* 0x000fe20008010804 */
[-C--:B------:R-:W-:Y:S01]  /*64a0*/  @!P5 ISETP.GE.AND P2, PT, R251, R153.reuse, PT ;  /* 0x00000099fb00d20c */ /* 0x080fe20003f46270 */
[--C-:B------:R-:W-:Y:S01]  /*64b0*/  FFMA.FTZ R50, R50, UR12, -R3.reuse ;  /* 0x0000000c32327c23 */ /* 0x100fe20008010803 */
[-C--:B------:R-:W-:Y:S01]  /*64c0*/  @!P5 ISETP.GE.AND P3, PT, R175, R153.reuse, PT ;  /* 0x00000099af00d20c */ /* 0x080fe20003f66270 */
[----:B------:R-:W-:Y:S01]  /*64d0*/  FFMA.FTZ R11, R11, UR12, -R0 ;  /* 0x0000000c0b0b7c23 */ /* 0x000fe20008010800 */
[----:B------:R-:W-:Y:S01]  /*64e0*/  @!P5 FSEL R17, R17, -INF , !P2 ;  /* 0xff8000001111d808 */ /* 0x000fe20005000000 */
[----:B------:R-:W-:Y:S01]  /*64f0*/  FFMA.FTZ R25, R25, UR12, -R2 ;  /* 0x0000000c19197c23 */ /* 0x000fe20008010802 */
[----:B------:R-:W-:Y:S01]  /*6500*/  @!P5 ISETP.GE.AND P2, PT, R249, R152, PT ;  /* 0x00000098f900d20c */ /* 0x000fe20003f46270 */
[----:B------:R-:W-:Y:S01]  /*6510*/  FFMA.FTZ R26, R26, UR12, -R0 ;  /* 0x0000000c1a1a7c23 */ /* 0x000fe20008010800 */
[----:B------:R-:W-:Y:S01]  /*6520*/  @!P5 FSEL R31, R31, -INF , !P6 ;  /* 0xff8000001f1fd808 */ /* 0x000fe20007000000 */
[----:B------:R-:W-:Y:S01]  /*6530*/  FFMA.FTZ R17, R17, UR12, -R4 ;  /* 0x0000000c11117c23 */ /* 0x000fe20008010804 */
[----:B------:R-:W-:Y:S01]  /*6540*/  @!P5 FSEL R23, R23, -INF , !P2 ;  /* 0xff8000001717d808 */ /* 0x000fe20005000000 */
[--C-:B------:R-:W-:Y:S01]  /*6550*/  FFMA.FTZ R30, R30, UR12, -R0.reuse ;  /* 0x0000000c1e1e7c23 */ /* 0x100fe20008010800 */
[----:B------:R-:W-:Y:S01]  /*6560*/  @!P5 ISETP.GE.AND P2, PT, R247, R144, PT ;  /* 0x00000090f700d20c */ /* 0x000fe20003f46270 */
[----:B------:R-:W-:Y:S01]  /*6570*/  MUFU.EX2 R228, R10 ;  /* 0x0000000a00e47308 */ /* 0x000fe20000000800 */
[----:B------:R-:W-:Y:S01]  /*6580*/  @!P5 ISETP.GE.AND P6, PT, R245, R153, PT ;  /* 0x00000099f500d20c */ /* 0x000fe20003fc6270 */
[--C-:B------:R-:W-:Y:S01]  /*6590*/  FFMA.FTZ R23, R23, UR12, -R3.reuse ;  /* 0x0000000c17177c23 */ /* 0x100fe20008010803 */
[----:B------:R-:W-:Y:S01]  /*65a0*/  @!P5 FSEL R29, R29, -INF , !P2 ;  /* 0xff8000001d1dd808 */ /* 0x000fe20005000000 */
[----:B------:R-:W-:Y:S01]  /*65b0*/  FFMA.FTZ R31, R31, UR12, -R0 ;  /* 0x0000000c1f1f7c23 */ /* 0x000fe20008010800 */
[----:B------:R-:W-:Y:S01]  /*65c0*/  @!P5 ISETP.GE.AND P2, PT, R247, R152, PT ;  /* 0x00000098f700d20c */ /* 0x000fe20003f46270 */
[--C-:B------:R-:W-:Y:S01]  /*65d0*/  FFMA.FTZ R38, R38, UR12, -R3.reuse ;  /* 0x0000000c26267c23 */ /* 0x100fe20008010803 */
[----:B------:R-:W-:Y:S03]  /*65e0*/  @!P5 FSEL R37, R37, -INF , !P6 ;  /* 0xff8000002525d808 */ /* 0x000fe60007000000 */
[----:B------:R4:W-:Y:S01]  /*65f0*/  MUFU.EX2 R227, R11 ;  /* 0x0000000b00e37308 */ /* 0x0009e20000000800 */
[----:B------:R-:W-:Y:S01]  /*6600*/  @!P5 FSEL R35, R35, -INF , !P2 ;  /* 0xff8000002323d808 */ /* 0x000fe20005000000 */
[-C--:B--2---:R-:W-:Y:S03]  /*6610*/  HMMA.16816.F32 R52, R132, R136.reuse, R52 ;  /* 0x000000888434723c */ /* 0x084fe60000001834 */
[-C--:B------:R-:W-:Y:S01]  /*6620*/  @!P5 ISETP.GE.AND P2, PT, R245, R144.reuse, PT ;  /* 0x00000090f500d20c */ /* 0x080fe20003f46270 */
[----:B------:R-:W-:Y:S01]  /*6630*/  FFMA.FTZ R35, R35, UR12, -R3 ;  /* 0x0000000c23237c23 */ /* 0x000fe20008010803 */
[-C--:B------:R-:W-:Y:S01]  /*6640*/  @!P5 ISETP.GE.AND P6, PT, R245, R145.reuse, PT ;  /* 0x00000091f500d20c */ /* 0x080fe20003fc6270 */
[C---:B------:R-:W-:Y:S02]  /*6650*/  HMMA.16816.F32 R56, R140.reuse, R136, R56 ;  /* 0x000000888c38723c */ /* 0x040fe40000001838 */
[----:B------:R-:W-:Y:S02]  /*6660*/  MUFU.EX2 R220, R6 ;  /* 0x0000000600dc7308 */ /* 0x000fe40000000800 */
[-C--:B------:R-:W-:Y:S01]  /*6670*/  @!P5 ISETP.GE.AND P0, PT, R175, R144.reuse, PT ;  /* 0x00000090af00d20c */ /* 0x080fe20003f06270 */
[----:B------:R-:W-:Y:S01]  /*6680*/  FFMA.FTZ R29, R29, UR12, -R2 ;  /* 0x0000000c1d1d7c23 */ /* 0x000fe20008010802 */
[----:B------:R-:W-:Y:S01]  /*6690*/  @!P5 FSEL R41, R41, -INF , !P2 ;  /* 0xff8000002929d808 */ /* 0x000fe20005000000 */
[-C--:B------:R-:W-:Y:S05]  /*66a0*/  HMMA.16816.F32 R60, R140, R138.reuse, R60 ;  /* 0x0000008a8c3c723c */ /* 0x080fea000000183c */
[----:B------:R2:W1:Y:S01]  /*66b0*/  MUFU.EX2 R219, R7 ;  /* 0x0000000700db7308 */ /* 0x0004620000000800 */
[-C--:B------:R-:W-:Y:S05]  /*66c0*/  @!P5 ISETP.GE.AND P2, PT, R174, R144.reuse, PT ;  /* 0x00000090ae00d20c */ /* 0x080fea0003f46270 */
[----:B----4-:R-:W-:Y:S01]  /*66d0*/  IMAD.WIDE.U32 R10, R161, -0x326172a9, RZ ;  /* 0xcd9e8d57a10a7825 */ /* 0x010fe200078e00ff */
[----:B------:R-:W-:Y:S01]  /*66e0*/  @!P5 FSEL R42, R42, -INF , !P1 ;  /* 0xff8000002a2ad808 */ /* 0x000fe20004800000 */
[----:B------:R-:W-:Y:S04]  /*66f0*/  HMMA.16816.F32 R64, R132, R138, R64 ;  /* 0x0000008a8440723c */ /* 0x000fe80000001840 */
[----:B------:R-:W-:Y:S01]  /*6700*/  @!P5 ISETP.GE.AND P1, PT, R148, R144, PT ;  /* 0x000000909400d20c */ /* 0x000fe20003f26270 */
[----:B------:R-:W4:Y:S01]  /*6710*/  MUFU.EX2 R223, R8 ;  /* 0x0000000800df7308 */ /* 0x000f220000000800 */
[----:B------:R-:W-:Y:S01]  /*6720*/  @!P5 FSEL R43, R43, -INF , !P6 ;  /* 0xff8000002b2bd808 */ /* 0x000fe20007000000 */
[----:B------:R-:W-:Y:S01]  /*6730*/  FFMA.FTZ R52, R151, UR6, R52 ;  /* 0x0000000697347c23 */ /* 0x000fe20008010034 */
[----:B------:R-:W-:Y:S03]  /*6740*/  LOP3.LUT R140, R11, UR9, R162, 0x96, !PT ;  /* 0x000000090b8c7c12 */ /* 0x000fe6000f8e96a2 */
[----:B------:R-:W-:Y:S01]  /*6750*/  FFMA.FTZ R53, R149, UR6, R53 ;  /* 0x0000000695357c23 */ /* 0x000fe20008010035 */
[----:B------:R-:W-:Y:S03]  /*6760*/  @!P5 FSEL R52, R52, -INF , !P3 ;  /* 0xff8000003434d808 */ /* 0x000fe60005800000 */
[----:B------:R1:W-:Y:S01]  /*6770*/  MUFU.EX2 R224, R9 ;  /* 0x0000000900e07308 */ /* 0x0003e20000000800 */
[-C--:B------:R-:W-:Y:S01]  /*6780*/  @!P5 ISETP.GE.AND P3, PT, R175, R152.reuse, PT ;  /* 0x00000098af00d20c */ /* 0x080fe20003f66270 */
[----:B------:R-:W-:Y:S01]  /*6790*/  FFMA.FTZ R54, R151, UR6, R54 ;  /* 0x0000000697367c23 */ /* 0x000fe20008010036 */
[----:B------:R-:W-:Y:S01]  /*67a0*/  @!P5 FSEL R53, R53, -INF , !P4 ;  /* 0xff8000003535d808 */ /* 0x000fe20006000000 */
[----:B------:R-:W-:Y:S01]  /*67b0*/  FFMA.FTZ R55, R149, UR6, R55 ;  /* 0x0000000695377c23 */ /* 0x000fe20008010037 */
[-C--:B------:R-:W-:Y:S01]  /*67c0*/  @!P5 ISETP.GE.AND P4, PT, R174, R152.reuse, PT ;  /* 0x00000098ae00d20c */ /* 0x080fe20003f86270 */
[----:B------:R-:W-:Y:S01]  /*67d0*/  FFMA.FTZ R56, R151, UR6, R56 ;  /* 0x0000000697387c23 */ /* 0x000fe20008010038 */
[----:B------:R-:W-:Y:S03]  /*67e0*/  @!P5 FSEL R54, R54, -INF , !P3 ;  /* 0xff8000003636d808 */ /* 0x000fe60005800000 */
[----:B------:R4:W-:Y:S01]  /*67f0*/  MUFU.EX2 R222, R12 ;  /* 0x0000000c00de7308 */ /* 0x0009e20000000800 */
[-C--:B------:R-:W-:Y:S01]  /*6800*/  @!P5 ISETP.GE.AND P3, PT, R175, R145.reuse, PT ;  /* 0x00000091af00d20c */ /* 0x080fe20003f66270 */
[----:B------:R-:W-:Y:S01]  /*6810*/  FFMA.FTZ R57, R149, UR6, R57 ;  /* 0x0000000695397c23 */ /* 0x000fe20008010039 */
[----:B------:R-:W-:Y:S01]  /*6820*/  @!P5 FSEL R55, R55, -INF , !P4 ;  /* 0xff8000003737d808 */ /* 0x000fe20006000000 */
[----:B------:R-:W-:Y:S01]  /*6830*/  FFMA.FTZ R60, R166, UR6, R60 ;  /* 0x00000006a63c7c23 */ /* 0x000fe2000801003c */
[----:B------:R-:W-:Y:S01]  /*6840*/  @!P5 FSEL R56, R56, -INF , !P0 ;  /* 0xff8000003838d808 */ /* 0x000fe20004000000 */
[----:B------:R-:W-:Y:S01]  /*6850*/  IMAD.WIDE.U32 R136, R173, -0x2daee0ad, RZ ;  /* 0xd2511f53ad887825 */ /* 0x000fe200078e00ff */
[----:B------:R-:W-:Y:S03]  /*6860*/  @!P5 FSEL R57, R57, -INF , !P2 ;  /* 0xff8000003939d808 */ /* 0x000fe60005000000 */
[----:B------:R-:W3:Y:S01]  /*6870*/  MUFU.EX2 R204, R5 ;  /* 0x0000000500cc7308 */ /* 0x000ee20000000800 */
[-C--:B------:R-:W-:Y:S01]  /*6880*/  @!P5 ISETP.GE.AND P4, PT, R174, R145.reuse, PT ;  /* 0x00000091ae00d20c */ /* 0x080fe20003f86270 */
[----:B------:R-:W-:Y:S01]  /*6890*/  FFMA.FTZ R58, R151, UR6, R58 ;  /* 0x00000006973a7c23 */ /* 0x000fe2000801003a */
[----:B------:R-:W-:Y:S01]  /*68a0*/  @!P5 ISETP.GE.AND P0, PT, R148, R145, PT ;  /* 0x000000919400d20c */ /* 0x000fe20003f06270 */
[----:B--2---:R-:W-:Y:S01]  /*68b0*/  IMAD.WIDE.U32 R6, R159, -0x326172a9, RZ ;  /* 0xcd9e8d579f067825 */ /* 0x004fe200078e00ff */
[----:B------:R-:W-:Y:S02]  /*68c0*/  @!P5 FSEL R60, R60, -INF , !P1 ;  /* 0xff8000003c3cd808 */ /* 0x000fe40004800000 */
[----:B------:R-:W-:Y:S03]  /*68d0*/  @!P5 FSEL R58, R58, -INF , !P3 ;  /* 0xff8000003a3ad808 */ /* 0x000fe60005800000 */
[----:B------:R-:W-:Y:S01]  /*68e0*/  MUFU.EX2 R226, R14 ;  /* 0x0000000e00e27308 */ /* 0x000fe20000000800 */
[----:B------:R-:W-:Y:S01]  /*68f0*/  LOP3.LUT R146, R137, UR7, R168, 0x96, !PT ;  /* 0x0000000789927c12 */ /* 0x000fe2000f8e96a8 */
[----:B------:R-:W-:Y:S01]  /*6900*/  FFMA.FTZ R60, R60, UR12, -R2 ;  /* 0x0000000c3c3c7c23 */ /* 0x000fe20008010802 */
[C---:B------:R-:W-:Y:S01]  /*6910*/  @!P5 ISETP.GE.AND P3, PT, R148.reuse, R153, PT ;  /* 0x000000999400d20c */ /* 0x040fe20003f66270 */
[----:B------:R-:W-:Y:S01]  /*6920*/  FFMA.FTZ R61, R165, UR6, R61 ;  /* 0x00000006a53d7c23 */ /* 0x000fe2000801003d */
[----:B------:R-:W-:Y:S01]  /*6930*/  @!P5 ISETP.GE.AND P1, PT, R148, R152, PT ;  /* 0x000000989400d20c */ /* 0x000fe20003f26270 */
[----:B-1----:R-:W-:Y:S01]  /*6940*/  IMAD.WIDE.U32 R8, R163, -0x326172a9, RZ ;  /* 0xcd9e8d57a3087825 */ /* 0x002fe200078e00ff */
[----:B------:R-:W-:Y:S03]  /*6950*/  LOP3.LUT R148, R7, UR9, R160, 0x96, !PT ;  /* 0x0000000907947c12 */ /* 0x000fe6000f8e96a0 */
[----:B------:R1:W2:Y:S01]  /*6960*/  MUFU.EX2 R221, R13 ;  /* 0x0000000d00dd7308 */ /* 0x0002a20000000800 */
[----:B------:R-:W-:Y:S01]  /*6970*/  FFMA.FTZ R65, R165, UR6, R65 ;  /* 0x00000006a5417c23 */ /* 0x000fe20008010041 */
[----:B------:R-:W-:Y:S01]  /*6980*/  IMAD.WIDE.U32 R142, R158, -0x326172a9, RZ ;  /* 0xcd9e8d579e8e7825 */ /* 0x000fe200078e00ff */
[----:B------:R-:W-:Y:S03]  /*6990*/  LOP3.LUT R162, R9, UR9, R162, 0x96, !PT ;  /* 0x0000000909a27c12 */ /* 0x000fe6000f8e96a2 */
[----:B------:R-:W-:Y:S01]  /*69a0*/  FFMA.FTZ R63, R165, UR6, R63 ;  /* 0x00000006a53f7c23 */ /* 0x000fe2000801003f */
[----:B------:R-:W-:Y:S01]  /*69b0*/  IMAD.WIDE.U32 R140, R140, -0x2daee0ad, RZ ;  /* 0xd2511f538c8c7825 */ /* 0x000fe200078e00ff */
[----:B----4-:R-:W-:Y:S02]  /*69c0*/  LOP3.LUT R12, R143, UR9, R160, 0x96, !PT ;  /* 0x000000098f0c7c12 */ /* 0x010fe4000f8e96a0 */
[----:B------:R-:W-:Y:S01]  /*69d0*/  MUFU.EX2 R163, R32 ;  /* 0x0000002000a37308 */ /* 0x000fe20000000800 */
[----:B------:R-:W-:Y:S01]  /*69e0*/  UIADD3 UR9, UR15, -0x56f99767, URZ ;  /* 0xa90668990f097890 */ /* 0x000fe2000fffe03f */
[----:B------:R-:W-:Y:S01]  /*69f0*/  FFMA.FTZ R67, R165, UR6, R67 ;  /* 0x00000006a5437c23 */ /* 0x000fe20008010043 */
[----:B------:R-:W-:Y:S01]  /*6a00*/  FFMA.FTZ R37, R37, UR12, -R4 ;  /* 0x0000000c25257c23 */ /* 0x000fe20008010804 */
[----:B------:R-:W-:Y:S01]  /*6a10*/  FFMA.FTZ R41, R41, UR12, -R2 ;  /* 0x0000000c29297c23 */ /* 0x000fe20008010802 */
[----:B------:R-:W-:Y:S01]  /*6a20*/  FFMA.FTZ R42, R42, UR12, -R0 ;  /* 0x0000000c2a2a7c23 */ /* 0x000fe20008010800 */
[--C-:B------:R-:W-:Y:S01]  /*6a30*/  FFMA.FTZ R39, R39, UR12, -R3.reuse ;  /* 0x0000000c27277c23 */ /* 0x100fe20008010803 */
[----:B------:R-:W-:Y:S03]  /*6a40*/  FFMA.FTZ R40, R40, UR12, -R2 ;  /* 0x0000000c28287c23 */ /* 0x000fe60008010802 */
[----:B------:R-:W-:Y:S01]  /*6a50*/  MUFU.EX2 R175, R35 ;  /* 0x0000002300af7308 */ /* 0x000fe20000000800 */
[--C-:B------:R-:W-:Y:S01]  /*6a60*/  FFMA.FTZ R46, R46, UR12, -R0.reuse ;  /* 0x0000000c2e2e7c23 */ /* 0x100fe20008010800 */
[--C-:B------:R-:W-:Y:S01]  /*6a70*/  FFMA.FTZ R43, R43, UR12, -R0.reuse ;  /* 0x0000000c2b2b7c23 */ /* 0x100fe20008010800 */
[----:B------:R-:W-:Y:S01]  /*6a80*/  FFMA.FTZ R47, R47, UR12, -R0 ;  /* 0x0000000c2f2f7c23 */ /* 0x000fe20008010800 */
[--C-:B------:R-:W-:Y:S01]  /*6a90*/  FFMA.FTZ R52, R52, UR12, -R4.reuse ;  /* 0x0000000c34347c23 */ /* 0x100fe20008010804 */
[----:B------:R-:W-:Y:S01]  /*6aa0*/  FFMA.FTZ R53, R53, UR12, -R4 ;  /* 0x0000000c35357c23 */ /* 0x000fe20008010804 */
[--C-:B------:R-:W-:Y:S01]  /*6ab0*/  FFMA.FTZ R57, R57, UR12, -R2.reuse ;  /* 0x0000000c39397c23 */ /* 0x100fe20008010802 */
[----:B------:R-:W-:Y:S03]  /*6ac0*/  FFMA.FTZ R44, R44, UR12, -R2 ;  /* 0x0000000c2c2c7c23 */ /* 0x000fe60008010802 */
[----:B------:R-:W-:Y:S01]  /*6ad0*/  MUFU.EX2 R165, R50 ;  /* 0x0000003200a57308 */ /* 0x000fe20000000800 */
[--C-:B------:R-:W-:Y:S01]  /*6ae0*/  FFMA.FTZ R55, R55, UR12, -R3.reuse ;  /* 0x0000000c37377c23 */ /* 0x100fe20008010803 */
[----:B------:R-:W-:Y:S01]  /*6af0*/  FFMA.FTZ R58, R58, UR12, -R0 ;  /* 0x0000000c3a3a7c23 */ /* 0x000fe20008010800 */
[--C-:B------:R-:W-:Y:S01]  /*6b00*/  FFMA.FTZ R45, R45, UR12, -R2.reuse ;  /* 0x0000000c2d2d7c23 */ /* 0x100fe20008010802 */
[----:B------:R-:W-:Y:S01]  /*6b10*/  FFMA.FTZ R56, R56, UR12, -R2 ;  /* 0x0000000c38387c23 */ /* 0x000fe20008010802 */
[----:B------:R-:W-:Y:S01]  /*6b20*/  FFMA.FTZ R54, R54, UR12, -R3 ;  /* 0x0000000c36367c23 */ /* 0x000fe20008010803 */
[----:B-1----:R-:W-:Y:S04]  /*6b30*/  IMAD.WIDE.U32 R12, R12, -0x2daee0ad, RZ ;  /* 0xd2511f530c0c7825 */ /* 0x002fe800078e00ff */
[C---:B------:R-:W-:Y:S01]  /*6b40*/  FFMA.FTZ R64, R166.reuse, UR6, R64 ;  /* 0x00000006a6407c23 */ /* 0x040fe20008010040 */
[----:B------:R-:W-:Y:S01]  /*6b50*/  MUFU.EX2 R161, R60 ;  /* 0x0000003c00a17308 */ /* 0x000fe20000000800 */
[----:B------:R-:W-:Y:S01]  /*6b60*/  FFMA.FTZ R62, R166, UR6, R62 ;  /* 0x00000006a63e7c23 */ /* 0x000fe2000801003e */
[----:B------:R-:W-:Y:S04]  /*6b70*/  IMAD.WIDE.U32 R150, R150, -0x326172a9, RZ ;  /* 0xcd9e8d5796967825 */ /* 0x000fe800078e00ff */
[----:B------:R-:W-:Y:S01]  /*6b80*/  FFMA.FTZ R66, R166, UR6, R66 ;  /* 0x00000006a6427c23 */ /* 0x000fe20008010042 */
[----:B------:R-:W-:Y:S01]  /*6b90*/  @!P5 FSEL R64, R64, -INF , !P3 ;  /* 0xff8000004040d808 */ /* 0x000fe20005800000 */
[----:B------:R-:W-:Y:S01]  /*6ba0*/  FFMA.FTZ R59, R149, UR6, R59 ;  /* 0x00000006953b7c23 */ /* 0x000fe2000801003b */
[----:B------:R-:W-:Y:S01]  /*6bb0*/  LOP3.LUT R137, R151, UR8, R10, 0x96, !PT ;  /* 0x0000000897897c12 */ /* 0x000fe2000f8e960a */
[----:B------:R-:W-:Y:S01]  /*6bc0*/  MUFU.EX2 R167, R57 ;  /* 0x0000003900a77308 */ /* 0x000fe20000000800 */
[----:B------:R-:W-:Y:S01]  /*6bd0*/  @!P5 FSEL R62, R62, -INF , !P0 ;  /* 0xff8000003e3ed808 */ /* 0x000fe20004000000 */
[----:B------:R-:W-:Y:S01]  /*6be0*/  FFMA.FTZ R64, R64, UR12, -R4 ;  /* 0x0000000c40407c23 */ /* 0x000fe20008010804 */
[----:B------:R-:W-:Y:S01]  /*6bf0*/  @!P5 FSEL R59, R59, -INF , !P4 ;  /* 0xff8000003b3bd808 */ /* 0x000fe20006000000 */
[----:B------:R-:W-:Y:S01]  /*6c00*/  IMAD.WIDE.U32 R148, R148, -0x2daee0ad, RZ ;  /* 0xd2511f5394947825 */ /* 0x000fe200078e00ff */
[----:B------:R-:W-:Y:S03]  /*6c10*/  @!P5 FSEL R66, R66, -INF , !P1 ;  /* 0xff8000004242d808 */ /* 0x000fe60004800000 */
[--C-:B------:R-:W-:Y:S02]  /*6c20*/  FFMA.FTZ R62, R62, UR12, -R0.reuse ;  /* 0x0000000c3e3e7c23 */ /* 0x100fe40008010800 */
[----:B------:R-:W-:Y:S01]  /*6c30*/  MUFU.EX2 R151, R52 ;  /* 0x0000003400977308 */ /* 0x000fe20000000800 */
[----:B------:R-:W-:Y:S01]  /*6c40*/  FFMA.FTZ R59, R59, UR12, -R0 ;  /* 0x0000000c3b3b7c23 */ /* 0x000fe20008010800 */
[--C-:B------:R-:W-:Y:S08]  /*6c50*/  FFMA.FTZ R66, R66, UR12, -R3.reuse ;  /* 0x0000000c42427c23 */ /* 0x100ff00008010803 */
[----:B------:R-:W-:Y:S10]  /*6c60*/  MUFU.EX2 R168, R62 ;  /* 0x0000003e00a87308 */ /* 0x000ff40000000800 */
[----:B------:R-:W-:Y:S10]  /*6c70*/  MUFU.EX2 R159, R55 ;  /* 0x00000037009f7308 */ /* 0x000ff40000000800 */
[----:B------:R-:W-:Y:S10]  /*6c80*/  MUFU.EX2 R194, R58 ;  /* 0x0000003a00c27308 */ /* 0x000ff40000000800 */
[----:B------:R-:W-:Y:S10]  /*6c90*/  MUFU.EX2 R160, R54 ;  /* 0x0000003600a07308 */ /* 0x000ff40000000800 */
[----:B------:R-:W-:Y:S10]  /*6ca0*/  MUFU.EX2 R169, R56 ;  /* 0x0000003800a97308 */ /* 0x000ff40000000800 */
[----:B------:R1:W-:Y:S10]  /*6cb0*/  MUFU.EX2 R225, R15 ;  /* 0x0000000f00e17308 */ /* 0x0003f40000000800 */
[----:B------:R4:W-:Y:S10]  /*6cc0*/  MUFU.EX2 R198, R17 ;  /* 0x0000001100c67308 */ /* 0x0009f40000000800 */
[----:B------:R2:W-:Y:S10]  /*6cd0*/  MUFU.EX2 R213, R18 ;  /* 0x0000001200d57308 */ /* 0x0005f40000000800 */
[----:B------:R2:W-:Y:S10]  /*6ce0*/  MUFU.EX2 R174, R20 ;  /* 0x0000001400ae7308 */ /* 0x0005f40000000800 */
[----:B------:R2:W-:Y:S10]  /*6cf0*/  MUFU.EX2 R173, R21 ;  /* 0x0000001500ad7308 */ /* 0x0005f40000000800 */
[----:B------:R2:W-:Y:S10]  /*6d00*/  MUFU.EX2 R206, R23 ;  /* 0x0000001700ce7308 */ /* 0x0005f40000000800 */
[----:B------:R-:W-:Y:S10]  /*6d10*/  MUFU.EX2 R205, R22 ;  /* 0x0000001600cd7308 */ /* 0x000ff40000000800 */
[----:B------:R-:W-:Y:S10]  /*6d20*/  MUFU.EX2 R212, R24 ;  /* 0x0000001800d47308 */ /* 0x000ff40000000800 */
[----:B------:R-:W-:Y:S10]  /*6d30*/  MUFU.EX2 R217, R27 ;  /* 0x0000001b00d97308 */ /* 0x000ff40000000800 */
[----:B------:R-:W-:Y:S10]  /*6d40*/  MUFU.EX2 R214, R25 ;  /* 0x0000001900d67308 */ /* 0x000ff40000000800 */
[----:B------:R-:W-:Y:S10]  /*6d50*/  MUFU.EX2 R218, R26 ;  /* 0x0000001a00da7308 */ /* 0x000ff40000000800 */
[----:B------:R-:W-:Y:S10]  /*6d60*/  MUFU.EX2 R210, R28 ;  /* 0x0000001c00d27308 */ /* 0x000ff40000000800 */
[----:B------:R-:W-:Y:S10]  /*6d70*/  MUFU.EX2 R209, R29 ;  /* 0x0000001d00d17308 */ /* 0x000ff40000000800 */
[----:B------:R-:W-:Y:S10]  /*6d80*/  MUFU.EX2 R216, R30 ;  /* 0x0000001e00d87308 */ /* 0x000ff40000000800 */
[----:B------:R-:W-:Y:S01]  /*6d90*/  MUFU.EX2 R215, R31 ;  /* 0x0000001f00d77308 */ /* 0x000fe20000000800 */
[C---:B---3--:R-:W-:Y:S02]  /*6da0*/  @!P5 ISETP.GE.AND P6, PT, R147.reuse, R144, PT ;  /* 0x000000909300d20c */ /* 0x048fe40003fc6270 */
[----:B------:R-:W-:Y:S01]  /*6db0*/  @!P5 ISETP.GE.AND P2, PT, R147, R145, PT ;  /* 0x000000919300d20c */ /* 0x000fe20003f46270 */
[----:B------:R-:W-:Y:S01]  /*6dc0*/  IMAD.WIDE.U32 R144, R172, -0x2daee0ad, RZ ;  /* 0xd2511f53ac907825 */ /* 0x000fe200078e00ff */
[----:B------:R-:W-:Y:S02]  /*6dd0*/  @!P5 FSEL R61, R61, -INF , !P6 ;  /* 0xff8000003d3dd808 */ /* 0x000fe40007000000 */
[C---:B------:R-:W-:Y:S03]  /*6de0*/  @!P5 ISETP.GE.AND P4, PT, R147.reuse, R153, PT ;  /* 0x000000999300d20c */ /* 0x040fe60003f86270 */
[----:B------:R-:W-:Y:S01]  /*6df0*/  MUFU.EX2 R172, R38 ;  /* 0x0000002600ac7308 */ /* 0x000fe20000000800 */
[----:B------:R-:W-:Y:S01]  /*6e00*/  @!P5 ISETP.GE.AND P6, PT, R147, R152, PT ;  /* 0x000000989300d20c */ /* 0x000fe20003fc6270 */
[----:B------:R-:W-:Y:S01]  /*6e10*/  FFMA.FTZ R2, R61, UR12, -R2 ;  /* 0x0000000c3d027c23 */ /* 0x000fe20008010802 */
[----:B------:R-:W-:Y:S01]  /*6e20*/  LOP3.LUT R145, R145, UR7, R170, 0x96, !PT ;  /* 0x0000000791917c12 */ /* 0x000fe2000f8e96aa */
[----:B------:R-:W-:Y:S01]  /*6e30*/  UIADD3 UR7, UR15, -0x126145ec, URZ ;  /* 0xed9eba140f077890 */ /* 0x000fe2000fffe03f */
[----:B------:R-:W-:Y:S01]  /*6e40*/  @!P5 FSEL R65, R65, -INF , !P4 ;  /* 0xff8000004141d808 */ /* 0x000fe20006000000 */
[----:B------:R-:W-:Y:S01]  /*6e50*/  IMAD.WIDE.U32 R146, R146, -0x326172a9, RZ ;  /* 0xcd9e8d5792927825 */ /* 0x000fe200078e00ff */
[----:B------:R-:W-:Y:S03]  /*6e60*/  @!P5 FSEL R63, R63, -INF , !P2 ;  /* 0xff8000003f3fd808 */ /* 0x000fe60005000000 */
[----:B------:R-:W-:Y:S01]  /*6e70*/  MUFU.EX2 R158, R2 ;  /* 0x00000002009e7308 */ /* 0x000fe20000000800 */
[----:B------:R-:W-:Y:S01]  /*6e80*/  @!P5 FSEL R67, R67, -INF , !P6 ;  /* 0xff8000004343d808 */ /* 0x000fe20007000000 */
[----:B------:R-:W-:Y:S01]  /*6e90*/  FFMA.FTZ R4, R65, UR12, -R4 ;  /* 0x0000000c41047c23 */ /* 0x000fe20008010804 */
[----:B------:R-:W-:Y:S01]  /*6ea0*/  LOP3.LUT R5, R147, UR8, R6, 0x96, !PT ;  /* 0x0000000893057c12 */ /* 0x000fe2000f8e9606 */
[----:B------:R-:W-:Y:S01]  /*6eb0*/  IMAD.WIDE.U32 R10, R145, -0x326172a9, RZ ;  /* 0xcd9e8d57910a7825 */ /* 0x000fe200078e00ff */
[----:B------:R-:W-:Y:S02]  /*6ec0*/  LOP3.LUT R14, R141, UR7, R154, 0x96, !PT ;  /* 0x000000078d0e7c12 */ /* 0x000fe4000f8e969a */
[----:B------:R-:W-:Y:S01]  /*6ed0*/  LOP3.LUT R141, R149, UR7, R136, 0x96, !PT ;  /* 0x00000007958d7c12 */ /* 0x000fe2000f8e9688 */
[----:B------:R-:W-:Y:S01]  /*6ee0*/  IMAD.WIDE.U32 R6, R162, -0x2daee0ad, RZ ;  /* 0xd2511f53a2067825 */ /* 0x000fe200078e00ff */
[----:B------:R-:W-:Y:S01]  /*6ef0*/  LOP3.LUT R145, R11, UR8, R142, 0x96, !PT ;  /* 0x000000080b917c12 */ /* 0x000fe2000f8e968e */
        /* <DEDUP_REMOVED lines=8> */
[----:B------:R-:W-:Y:S01]  /*6f80*/  MUFU.EX2 R164, R51 ;  /* 0x0000003300a47308 */ /* 0x000fe20000000800 */
[----:B------:R-:W-:Y:S01]  /*6f90*/  UIADD3 UR8, UR20, -0x4ab325aa, URZ ;  /* 0xb54cda5614087890 */ /* 0x000fe2000fffe03f */
[----:B------:R-:W-:Y:S01]  /*6fa0*/  IMAD.WIDE.U32 R142, R142, -0x326172a9, RZ ;  /* 0xcd9e8d578e8e7825 */ /* 0x000fe200078e00ff */
[----:B------:R-:W-:Y:S03]  /*6fb0*/  LOP3.LUT R8, R137, UR9, R140, 0x96, !PT ;  /* 0x0000000989087c12 */ /* 0x000fe6000f8e968c */
[----:B-1----:R-:W-:Y:S04]  /*6fc0*/  IMAD.WIDE.U32 R14, R14, -0x326172a9, RZ ;  /* 0xcd9e8d570e0e7825 */ /* 0x002fe800078e00ff */
[----:B------:R-:W-:Y:S01]  /*6fd0*/  MUFU.EX2 R166, R0 ;  /* 0x0000000000a67308 */ /* 0x000fe20000000800 */
[----:B------:R-:W-:Y:S01]  /*6fe0*/  IMAD.WIDE.U32 R140, R141, -0x326172a9, RZ ;  /* 0xcd9e8d578d8c7825 */ /* 0x000fe200078e00ff */
[----:B------:R-:W-:Y:S02]  /*6ff0*/  LOP3.LUT R11, R15, UR7, R150, 0x96, !PT ;  /* 0x000000070f0b7c12 */ /* 0x000fe4000f8e9696 */
[----:B------:R-:W-:Y:S01]  /*7000*/  LOP3.LUT R150, R143, UR7, R10, 0x96, !PT ;  /* 0x000000078f967c12 */ /* 0x000fe2000f8e960a */
[----:B----4-:R-:W-:Y:S01]  /*7010*/  IMAD.WIDE.U32 R16, R5, -0x2daee0ad, RZ ;  /* 0xd2511f5305107825 */ /* 0x010fe200078e00ff */
[----:B------:R-:W-:Y:S04]  /*7020*/  LOP3.LUT R7, R141, UR7, R146, 0x96, !PT ;  /* 0x000000078d077c12 */ /* 0x000fe8000f8e9692 */
[----:B------:R-:W-:Y:S01]  /*7030*/  MUFU.EX2 R170, R59 ;  /* 0x0000003b00aa7308 */ /* 0x000fe20000000800 */
[--C-:B------:R-:W-:Y:S01]  /*7040*/  FFMA.FTZ R5, R19, UR12, -R3.reuse ;  /* 0x0000000c13057c23 */ /* 0x100fe20008010803 */
[----:B--2---:R-:W-:Y:S01]  /*7050*/  IMAD.WIDE.U32 R18, R156, -0x326172a9, RZ ;  /* 0xcd9e8d579c127825 */ /* 0x004fe200078e00ff */
[----:B------:R-:W-:Y:S03]  /*7060*/  LOP3.LUT R148, R17, UR9, R148, 0x96, !PT ;  /* 0x0000000911947c12 */ /* 0x000fe6000f8e9694 */
[----:B------:R-:W-:Y:S01]  /*7070*/  FFMA.FTZ R3, R67, UR12, -R3 ;  /* 0x0000000c43037c23 */ /* 0x000fe20008010803 */
[----:B------:R-:W-:Y:S01]  /*7080*/  IMAD.WIDE.U32 R154, R154, -0x2daee0ad, RZ ;  /* 0xd2511f539a9a7825 */ /* 0x000fe200078e00ff */
[----:B------:R-:W-:Y:S01]  /*7090*/  LOP3.LUT R152, R19, UR7, R152, 0x96, !PT ;  /* 0x0000000713987c12 */ /* 0x000fe2000f8e9698 */
[----:B------:R-:W-:Y:S01]  /*70a0*/  UIADD3 UR7, UR15, 0x646e171e, URZ ;  /* 0x646e171e0f077890 */ /* 0x000fe2000fffe03f */
[----:B------:R1:W2:Y:S01]  /*70b0*/  MUFU.EX2 R211, R5 ;  /* 0x0000000500d37308 */ /* 0x0002a20000000800 */
[----:B------:R-:W-:Y:S01]  /*70c0*/  IMAD.WIDE.U32 R144, R145, -0x2daee0ad, RZ ;  /* 0xd2511f5391907825 */ /* 0x000fe200078e00ff */
[----:B------:R-:W-:Y:S03]  /*70d0*/  LOP3.LUT R137, R155, UR9, R6, 0x96, !PT ;  /* 0x000000099b897c12 */ /* 0x000fe6000f8e9606 */
[----:B------:R-:W-:Y:S01]  /*70e0*/  IMAD.WIDE.U32 R8, R8, -0x326172a9, RZ ;  /* 0xcd9e8d5708087825 */ /* 0x000fe200078e00ff */
[----:B------:R-:W-:Y:S04]  /*70f0*/  LOP3.LUT R146, R145, UR9, R12, 0x96, !PT ;  /* 0x0000000991927c12 */ /* 0x000fe8000f8e960c */
[----:B------:R-:W-:Y:S01]  /*7100*/  MUFU.EX2 R155, R66 ;  /* 0x00000042009b7308 */ /* 0x000fe20000000800 */
[----:B------:R-:W-:Y:S01]  /*7110*/  IMAD.WIDE.U32 R10, R11, -0x2daee0ad, RZ ;  /* 0xd2511f530b0a7825 */ /* 0x000fe200078e00ff */
[----:B------:R-:W-:Y:S02]  /*7120*/  LOP3.LUT R13, R9, UR8, R14, 0x96, !PT ;  /* 0x00000008090d7c12 */ /* 0x000fe4000f8e960e */
[C---:B------:R-:W-:Y:S01]  /*7130*/  LOP3.LUT R17, R8.reuse, 0xff, RZ, 0xc0, !PT ;  /* 0x000000ff08117812 */ /* 0x040fe200078ec0ff */
[----:B------:R-:W-:Y:S01]  /*7140*/  IMAD.WIDE.U32 R6, R7, -0x2daee0ad, RZ ;  /* 0xd2511f5307067825 */ /* 0x000fe200078e00ff */
[--C-:B------:R-:W-:Y:S02]  /*7150*/  SHF.R.U32.HI R19, RZ, 0x18, R8.reuse ;  /* 0x00000018ff137819 */ /* 0x100fe40000011608 */
[----:B------:R-:W-:Y:S02]  /*7160*/  LOP3.LUT R143, R8, 0xffff, RZ, 0xc0, !PT ;  /* 0x0000ffff088f7812 */ /* 0x000fe400078ec0ff */
[----:B------:R-:W-:Y:S01]  /*7170*/  MUFU.EX2 R153, R3 ;  /* 0x0000000300997308 */ /* 0x000fe20000000800 */
[C---:B------:R-:W-:Y:S02]  /*7180*/  LOP3.LUT R147, R6.reuse, 0xffff, RZ, 0xc0, !PT ;  /* 0x0000ffff06937812 */ /* 0x040fe400078ec0ff */
[----:B------:R-:W-:Y:S01]  /*7190*/  SHF.R.U32.HI R145, RZ, 0x10, R8 ;  /* 0x00000010ff917819 */ /* 0x000fe20000011608 */
[----:B------:R-:W-:Y:S01]  /*71a0*/  IMAD.WIDE.U32 R8, R137, -0x326172a9, RZ ;  /* 0xcd9e8d5789087825 */ /* 0x000fe200078e00ff */
[----:B------:R-:W-:Y:S02]  /*71b0*/  LOP3.LUT R14, R11, UR7, R136, 0x96, !PT ;  /* 0x000000070b0e7c12 */ /* 0x000fe4000f8e9688 */
[----:B------:R-:W-:Y:S03]  /*71c0*/  LOP3.LUT R15, R7, UR7, R16, 0x96, !PT ;  /* 0x00000007070f7c12 */ /* 0x000fe6000f8e9610 */
[----:B------:R-:W-:Y:S01]  /*71d0*/  MUFU.EX2 R156, R37 ;  /* 0x00000025009c7308 */ /* 0x000fe20000000800 */
[----:B------:R-:W-:Y:S02]  /*71e0*/  LOP3.LUT R136, R6, 0xff, RZ, 0xc0, !PT ;  /* 0x000000ff06887812 */ /* 0x000fe400078ec0ff */
[--C-:B------:R-:W-:Y:S02]  /*71f0*/  SHF.R.U32.HI R141, RZ, 0x18, R6.reuse ;  /* 0x00000018ff8d7819 */ /* 0x100fe40000011606 */
[----:B------:R-:W-:Y:S01]  /*7200*/  SHF.R.U32.HI R149, RZ, 0x10, R6 ;  /* 0x00000010ff957819 */ /* 0x000fe20000011606 */
[----:B------:R-:W-:Y:S01]  /*7210*/  IMAD.WIDE.U32 R6, R148, -0x326172a9, RZ ;  /* 0xcd9e8d5794067825 */ /* 0x000fe200078e00ff */
[C---:B------:R-:W-:Y:S03]  /*7220*/  LOP3.LUT R20, R10.reuse, 0xff, RZ, 0xc0, !PT ;  /* 0x000000ff0a147812 */ /* 0x040fe600078ec0ff */
[----:B------:R-:W-:Y:S01]  /*7230*/  MUFU.EX2 R199, R41 ;  /* 0x0000002900c77308 */ /* 0x000fe20000000800 */
[--C-:B------:R-:W-:Y:S02]  /*7240*/  SHF.R.U32.HI R21, RZ, 0x18, R10.reuse ;  /* 0x00000018ff157819 */ /* 0x100fe4000001160a */
[----:B------:R-:W-:Y:S02]  /*7250*/  LOP3.LUT R132, R10, 0xffff, RZ, 0xc0, !PT ;  /* 0x0000ffff0a847812 */ /* 0x000fe400078ec0ff */
[----:B------:R-:W-:Y:S02]  /*7260*/  SHF.R.U32.HI R133, RZ, 0x10, R10 ;  /* 0x00000010ff857819 */ /* 0x000fe4000001160a */
[----:B------:R-:W-:Y:S03]  /*7270*/  LOP3.LUT R12, R9, UR8, R18, 0x96, !PT ;  /* 0x00000008090c7c12 */ /* 0x000fe6000f8e9612 */
[----:B------:R-:W-:Y:S01]  /*7280*/  MUFU.EX2 R208, R42 ;  /* 0x0000002a00d07308 */ /* 0x000fe20000000800 */
[----:B------:R-:W-:Y:S02]  /*7290*/  LOP3.LUT R135, R8, 0xffff, RZ, 0xc0, !PT ;  /* 0x0000ffff08877812 */ /* 0x000fe400078ec0ff */
[C---:B------:R-:W-:Y:S02]  /*72a0*/  LOP3.LUT R9, R6.reuse, 0xffff, RZ, 0xc0, !PT ;  /* 0x0000ffff06097812 */ /* 0x040fe400078ec0ff */
[----:B------:R-:W-:Y:S02]  /*72b0*/  LOP3.LUT R16, R6, 0xff, RZ, 0xc0, !PT ;  /* 0x000000ff06107812 */ /* 0x000fe400078ec0ff */
[--C-:B------:R-:W-:Y:S03]  /*72c0*/  SHF.R.U32.HI R11, RZ, 0x10, R6.reuse ;  /* 0x00000010ff0b7819 */ /* 0x100fe60000011606 */
[----:B------:R-:W-:Y:S01]  /*72d0*/  MUFU.EX2 R171, R39 ;  /* 0x0000002700ab7308 */ /* 0x000fe20000000800 */
[----:B------:R-:W-:Y:S02]  /*72e0*/  SHF.R.U32.HI R10, RZ, 0x18, R6 ;  /* 0x00000018ff0a7819 */ /* 0x000fe40000011606 */
[C---:B------:R-:W-:Y:S02]  /*72f0*/  LOP3.LUT R6, R13.reuse, 0xff, RZ, 0xc0, !PT ;  /* 0x000000ff0d067812 */ /* 0x040fe400078ec0ff */
[----:B------:R-:W-:Y:S02]  /*7300*/  LOP3.LUT R18, R8, 0xff, RZ, 0xc0, !PT ;  /* 0x000000ff08127812 */ /* 0x000fe400078ec0ff */
[----:B------:R-:W-:Y:S03]  /*7310*/  ISETP.LE.U32.AND P3, PT, R6, UR13, PT ;  /* 0x0000000d06007c0c */ /* 0x000fe6000bf63070 */
[----:B------:R-:W-:Y:S01]  /*7320*/  MUFU.EX2 R201, R40 ;  /* 0x0000002800c97308 */ /* 0x000fe20000000800 */
[--C-:B------:R-:W-:Y:S02]  /*7330*/  SHF.R.U32.HI R23, RZ, 0x18, R8.reuse ;  /* 0x00000018ff177819 */ /* 0x100fe40000011608 */
[--C-:B------:R-:W-:Y:S02]  /*7340*/  SHF.R.U32.HI R6, RZ, 0x18, R13.reuse ;  /* 0x00000018ff067819 */ /* 0x100fe4000001160d */
[----:B------:R-:W-:Y:S02]  /*7350*/  SHF.R.U32.HI R134, RZ, 0x10, R8 ;  /* 0x00000010ff867819 */ /* 0x000fe40000011608 */
[----:B------:R-:W-:Y:S03]  /*7360*/  LOP3.LUT R8, R13, 0xffff, RZ, 0xc0, !PT ;  /* 0x0000ffff0d087812 */ /* 0x000fe600078ec0ff */
[----:B------:R-:W-:Y:S01]  /*7370*/  MUFU.EX2 R203, R46 ;  /* 0x0000002e00cb7308 */ /* 0x000fe20000000800 */
[----:B------:R-:W-:Y:S02]  /*7380*/  ISETP.LE.U32.AND P4, PT, R6, UR13, PT ;  /* 0x0000000d06007c0c */ /* 0x000fe4000bf83070 */
[----:B------:R-:W-:Y:S01]  /*7390*/  SHF.R.U32.HI R6, RZ, 0x8, R8 ;  /* 0x00000008ff067819 */ /* 0x000fe20000011608 */
[----:B------:R-:W-:Y:S01]  /*73a0*/  @!P3 FADD.FTZ R195, -R195, -RZ ;  /* 0x800000ffc3c3b221 */ /* 0x000fe20000010100 */
[----:B-1----:R-:W-:Y:S02]  /*73b0*/  LOP3.LUT R5, R7, UR8, R140, 0x96, !PT ;  /* 0x0000000807057c12 */ /* 0x002fe4000f8e968c */
[----:B------:R-:W-:Y:S03]  /*73c0*/  LOP3.LUT R6, R6, 0xffff, RZ, 0xc0, !PT ;  /* 0x0000ffff06067812 */ /* 0x000fe600078ec0ff */
[----:B------:R-:W-:Y:S01]  /*73d0*/  MUFU.EX2 R207, R43 ;  /* 0x0000002b00cf7308 */ /* 0x000fe20000000800 */
[----:B------:R-:W-:Y:S02]  /*73e0*/  LOP3.LUT R8, R5, 0xff, RZ, 0xc0, !PT ;  /* 0x000000ff05087812 */ /* 0x000fe400078ec0ff */
[----:B------:R-:W-:Y:S02]  /*73f0*/  SHF.R.U32.HI R7, RZ, 0x10, R13 ;  /* 0x00000010ff077819 */ /* 0x000fe4000001160d */
[----:B------:R-:W-:Y:S01]  /*7400*/  ISETP.LE.U32.AND P6, PT, R8, UR13, PT ;  /* 0x0000000d08007c0c */ /* 0x000fe2000bfc3070 */
[----:B------:R-:W-:Y:S01]  /*7410*/  @!P4 FADD.FTZ R219, -R219, -RZ ;  /* 0x800000ffdbdbc221 */ /* 0x000fe20000010100 */
[----:B------:R-:W-:Y:S03]  /*7420*/  ISETP.LE.U32.AND P5, PT, R6, UR13, PT ;  /* 0x0000000d06007c0c */ /* 0x000fe6000bfa3070 */
[----:B------:R-:W-:Y:S01]  /*7430*/  MUFU.EX2 R202, R47 ;  /* 0x0000002f00ca7308 */ /* 0x000fe20000000800 */
[----:B------:R-:W-:Y:S02]  /*7440*/  LOP3.LUT R6, R5, 0xffff, RZ, 0xc0, !PT ;  /* 0x0000ffff05067812 */ /* 0x000fe400078ec0ff */
[----:B------:R-:W-:Y:S02]  /*7450*/  LOP3.LUT R7, R7, 0xff, RZ, 0xc0, !PT ;  /* 0x000000ff07077812 */ /* 0x000fe400078ec0ff */
[----:B------:R-:W-:Y:S02]  /*7460*/  SHF.R.U32.HI R6, RZ, 0x8, R6 ;  /* 0x00000008ff067819 */ /* 0x000fe40000011606 */
[----:B------:R-:W-:Y:S03]  /*7470*/  SHF.R.U32.HI R13, RZ, 0x8, R147 ;  /* 0x00000008ff0d7819 */ /* 0x000fe60000011693 */
[----:B------:R-:W-:Y:S01]  /*7480*/  MUFU.EX2 R148, R4 ;  /* 0x0000000400947308 */ /* 0x000fe20000000800 */
[----:B------:R-:W-:Y:S01]  /*7490*/  ISETP.LE.U32.AND P1, PT, R7, UR13, PT ;  /* 0x0000000d07007c0c */ /* 0x000fe2000bf23070 */
[----:B------:R-:W-:Y:S01]  /*74a0*/  @!P6 FADD.FTZ R223, -R223, -RZ ;  /* 0x800000ffdfdfe221 */ /* 0x000fe20000010100 */
[--C-:B------:R-:W-:Y:S01]  /*74b0*/  SHF.R.U32.HI R7, RZ, 0x10, R5.reuse ;  /* 0x00000010ff077819 */ /* 0x100fe20000011605 */
[----:B------:R-:W-:Y:S01]  /*74c0*/  @!P5 FADD.FTZ R204, -R204, -RZ ;  /* 0x800000ffccccd221 */ /* 0x000fe20000010100 */
[----:B------:R-:W-:Y:S02]  /*74d0*/  LOP3.LUT R6, R6, 0xffff, RZ, 0xc0, !PT ;  /* 0x0000ffff06067812 */ /* 0x000fe400078ec0ff */
[----:B------:R-:W-:Y:S03]  /*74e0*/  LOP3.LUT R7, R7, 0xff, RZ, 0xc0, !PT ;  /* 0x000000ff07077812 */ /* 0x000fe600078ec0ff */
[----:B------:R-:W-:Y:S01]  /*74f0*/  MUFU.EX2 R197, R44 ;  /* 0x0000002c00c57308 */ /* 0x000fe20000000800 */
[----:B------:R-:W-:Y:S02]  /*7500*/  ISETP.LE.U32.AND P5, PT, R6, UR13, PT ;  /* 0x0000000d06007c0c */ /* 0x000fe4000bfa3070 */
[----:B------:R-:W-:Y:S02]  /*7510*/  SHF.R.U32.HI R6, RZ, 0x18, R5 ;  /* 0x00000018ff067819 */ /* 0x000fe40000011605 */
[----:B------:R-:W-:Y:S01]  /*7520*/  SHF.R.U32.HI R5, RZ, 0x8, R9 ;  /* 0x00000008ff057819 */ /* 0x000fe20000011609 */
[----:B------:R-:W-:Y:S01]  /*7530*/  @!P1 FADD.FTZ R220, -R220, -RZ ;  /* 0x800000ffdcdc9221 */ /* 0x000fe20000010100 */
[----:B------:R-:W-:Y:S03]  /*7540*/  ISETP.LE.U32.AND P1, PT, R6, UR13, PT ;  /* 0x0000000d06007c0c */ /* 0x000fe6000bf23070 */
[----:B------:R-:W-:Y:S01]  /*7550*/  MUFU.EX2 R196, R45 ;  /* 0x0000002d00c47308 */ /* 0x000fe20000000800 */
[----:B------:R-:W-:Y:S02]  /*7560*/  LOP3.LUT R5, R5, 0xffff, RZ, 0xc0, !PT ;  /* 0x0000ffff05057812 */ /* 0x000fe400078ec0ff */
[----:B------:R-:W-:Y:S02]  /*7570*/  ISETP.LE.U32.AND P3, PT, R7, UR13, PT ;  /* 0x0000000d07007c0c */ /* 0x000fe4000bf63070 */
[----:B------:R-:W-:Y:S01]  /*7580*/  ISETP.LE.U32.AND P6, PT, R5, UR13, PT ;  /* 0x0000000d05007c0c */ /* 0x000fe2000bfc3070 */
[----:B------:R-:W-:Y:S01]  /*7590*/  @!P5 FADD.FTZ R224, -R224, -RZ ;  /* 0x800000ffe0e0d221 */ /* 0x000fe20000010100 */
[----:B------:R-:W-:Y:S01]  /*75a0*/  LOP3.LUT R6, R145, 0xff, RZ, 0xc0, !PT ;  /* 0x000000ff91067812 */ /* 0x000fe200078ec0ff */
[----:B------:R-:W-:Y:S01]  /*75b0*/  IMAD.U32 R145, RZ, RZ, UR21 ;  /* 0x00000015ff917e24 */ /* 0x000fe2000f8e00ff */
[----:B------:R-:W-:Y:S02]  /*75c0*/  LOP3.LUT R5, R11, 0xff, RZ, 0xc0, !PT ;  /* 0x000000ff0b057812 */ /* 0x000fe400078ec0ff */
[----:B------:R-:W-:Y:S01]  /*75d0*/  ISETP.LE.U32.AND P2, PT, R19, UR13, PT ;  /* 0x0000000d13007c0c */ /* 0x000fe2000bf43070 */
[----:B------:R-:W-:Y:S01]  /*75e0*/  @!P1 FADD.FTZ R227, -R227, -RZ ;  /* 0x800000ffe3e39221 */ /* 0x000fe20000010100 */
[----:B------:R-:W-:Y:S02]  /*75f0*/  ISETP.LE.U32.AND P1, PT, R10, UR13, PT ;  /* 0x0000000d0a007c0c */ /* 0x000fe4000bf23070 */
[----:B------:R-:W-:Y:S01]  /*7600*/  LOP3.LUT R8, R14, 0xff, RZ, 0xc0, !PT ;  /* 0x000000ff0e087812 */ /* 0x000fe200078ec0ff */
[----:B------:R-:W-:Y:S01]  /*7610*/  @!P3 FADD.FTZ R228, -R228, -RZ ;  /* 0x800000ffe4e4b221 */ /* 0x000fe20000010100 */
[----:B------:R-:W-:Y:S01]  /*7620*/  ISETP.LE.U32.AND P3, PT, R5, UR13, PT ;  /* 0x0000000d05007c0c */ /* 0x000fe2000bf63070 */
[----:B------:R-:W-:Y:S01]  /*7630*/  @!P6 FADD.FTZ R221, -R221, -RZ ;  /* 0x800000ffdddde221 */ /* 0x000fe20000010100 */
[----:B------:R-:W-:Y:S02]  /*7640*/  SHF.R.U32.HI R5, RZ, 0x8, R143 ;  /* 0x00000008ff057819 */ /* 0x000fe4000001168f */
[----:B------:R-:W-:Y:S02]  /*7650*/  ISETP.LE.U32.AND P0, PT, R17, UR13, PT ;  /* 0x0000000d11007c0c */ /* 0x000fe4000bf03070 */
[----:B------:R-:W-:Y:S01]  /*7660*/  LOP3.LUT R5, R5, 0xffff, RZ, 0xc0, !PT ;  /* 0x0000ffff05057812 */ /* 0x000fe200078ec0ff */
[----:B--2---:R-:W-:Y:S01]  /*7670*/  @!P2 FADD.FTZ R211, -R211, -RZ ;  /* 0x800000ffd3d3a221 */ /* 0x004fe20000010100 */
[----:B------:R-:W-:Y:S01]  /*7680*/  ISETP.LE.U32.AND P4, PT, R16, UR13, PT ;  /* 0x0000000d10007c0c */ /* 0x000fe2000bf83070 */
[----:B------:R-:W-:Y:S01]  /*7690*/  @!P1 FADD.FTZ R225, -R225, -RZ ;  /* 0x800000ffe1e19221 */ /* 0x000fe20000010100 */
[----:B------:R-:W-:Y:S01]  /*76a0*/  ISETP.LE.U32.AND P1, PT, R6, UR13, PT ;  /* 0x0000000d06007c0c */ /* 0x000fe2000bf23070 */
[----:B------:R-:W-:Y:S01]  /*76b0*/  IMAD.WIDE.U32 R6, R146, -0x326172a9, RZ ;  /* 0xcd9e8d5792067825 */ /* 0x000fe200078e00ff */
[----:B------:R-:W-:Y:S02]  /*76c0*/  ISETP.LE.U32.AND P6, PT, R20, UR13, PT ;  /* 0x0000000d14007c0c */ /* 0x000fe4000bfc3070 */
[----:B------:R-:W-:Y:S01]  /*76d0*/  ISETP.LE.U32.AND P5, PT, R136, UR13, PT ;  /* 0x0000000d88007c0c */ /* 0x000fe2000bfa3070 */
[----:B------:R-:W-:Y:S01]  /*76e0*/  @!P3 FADD.FTZ R226, -R226, -RZ ;  /* 0x800000ffe2e2b221 */ /* 0x000fe20000010100 */
[----:B------:R-:W-:Y:S01]  /*76f0*/  ISETP.LE.U32.AND P3, PT, R5, UR13, PT ;  /* 0x0000000d05007c0c */ /* 0x000fe2000bf63070 */
[----:B------:R-:W-:Y:S01]  /*7700*/  @!P0 FADD.FTZ R200, -R200, -RZ ;  /* 0x800000ffc8c88221 */ /* 0x000fe20000010100 */
[----:B------:R-:W-:Y:S02]  /*7710*/  LOP3.LUT R5, R14, 0xffff, RZ, 0xc0, !PT ;  /* 0x0000ffff0e057812 */ /* 0x000fe400078ec0ff */
[----:B------:R-:W-:Y:S01]  /*7720*/  LOP3.LUT R16, R6, 0xff, RZ, 0xc0, !PT ;  /* 0x000000ff06107812 */ /* 0x000fe200078ec0ff */
[----:B------:R-:W-:Y:S01]  /*7730*/  @!P4 FADD.FTZ R222, -R222, -RZ ;  /* 0x800000ffdedec221 */ /* 0x000fe20000010100 */
[----:B------:R-:W-:Y:S01]  /*7740*/  SHF.R.U32.HI R5, RZ, 0x8, R5 ;  /* 0x00000008ff057819 */ /* 0x000fe20000011605 */
[----:B------:R-:W-:Y:S01]  /*7750*/  @!P1 FADD.FTZ R213, -R213, -RZ ;  /* 0x800000ffd5d59221 */ /* 0x000fe20000010100 */
[----:B------:R-:W-:Y:S01]  /*7760*/  LOP3.LUT R17, R6, 0xffff, RZ, 0xc0, !PT ;  /* 0x0000ffff06117812 */ /* 0x000fe200078ec0ff */
[----:B------:R-:W-:Y:S01]  /*7770*/  @!P6 FADD.FTZ R163, -R163, -RZ ;  /* 0x800000ffa3a3e221 */ /* 0x000fe20000010100 */
[----:B------:R-:W-:Y:S01]  /*7780*/  LOP3.LUT R5, R5, 0xffff, RZ, 0xc0, !PT ;  /* 0x0000ffff05057812 */ /* 0x000fe200078ec0ff */
[----:B------:R-:W-:Y:S01]  /*7790*/  @!P5 FADD.FTZ R210, -R210, -RZ ;  /* 0x800000ffd2d2d221 */ /* 0x000fe20000010100 */
[----:B------:R-:W-:Y:S01]  /*77a0*/  SHF.R.U32.HI R22, RZ, 0x18, R6 ;  /* 0x00000018ff167819 */ /* 0x000fe20000011606 */
[----:B------:R-:W-:Y:S01]  /*77b0*/  @!P3 FADD.FTZ R198, -R198, -RZ ;  /* 0x800000ffc6c6b221 */ /* 0x000fe20000010100 */
[----:B------:R-:W-:Y:S02]  /*77c0*/  ISETP.LE.U32.AND P1, PT, R5, UR13, PT ;  /* 0x0000000d05007c0c */ /* 0x000fe4000bf23070 */
[----:B------:R-:W-:Y:S01]  /*77d0*/  ISETP.LE.U32.AND P3, PT, R8, UR13, PT ;  /* 0x0000000d08007c0c */ /* 0x000fe2000bf63070 */
[----:B------:R-:W-:Y:S01]  /*77e0*/  IMAD.WIDE.U32 R8, R152, -0x2daee0ad, RZ ;  /* 0xd2511f5398087825 */ /* 0x000fe200078e00ff */
[----:B------:R-:W-:Y:S01]  /*77f0*/  SHF.R.U32.HI R5, RZ, 0x10, R14 ;  /* 0x00000010ff057819 */ /* 0x000fe2000001160e */
[----:B------:R-:W-:Y:S01]  /*7800*/  MUFU.EX2 R152, R49 ;  /* 0x0000003100987308 */ /* 0x000fe20000000800 */
[----:B------:R-:W-:Y:S02]  /*7810*/  SHF.R.U32.HI R20, RZ, 0x10, R6 ;  /* 0x00000010ff147819 */ /* 0x000fe40000011606 */
[----:B------:R-:W-:Y:S02]  /*7820*/  LOP3.LUT R5, R5, 0xff, RZ, 0xc0, !PT ;  /* 0x000000ff05057812 */ /* 0x000fe400078ec0ff */
[----:B------:R-:W-:Y:S02]  /*7830*/  LOP3.LUT R6, R15, 0xff, RZ, 0xc0, !PT ;  /* 0x000000ff0f067812 */ /* 0x000fe400078ec0ff */
[----:B------:R-:W-:Y:S01]  /*7840*/  ISETP.LE.U32.AND P2, PT, R5, UR13, PT ;  /* 0x0000000d05007c0c */ /* 0x000fe2000bf43070 */
[----:B------:R-:W-:Y:S01]  /*7850*/  @!P1 FADD.FTZ R173, -R173, -RZ ;  /* 0x800000ffadad9221 */ /* 0x000fe20000010100 */
[----:B------:R-:W-:Y:S01]  /*7860*/  SHF.R.U32.HI R14, RZ, 0x18, R14 ;  /* 0x00000018ff0e7819 */ /* 0x000fe2000001160e */
[----:B------:R-:W-:Y:S01]  /*7870*/  @!P3 FADD.FTZ R174, -R174, -RZ ;  /* 0x800000ffaeaeb221 */ /* 0x000fe20000010100 */
[----:B------:R-:W-:Y:S02]  /*7880*/  ISETP.LE.U32.AND P1, PT, R6, UR13, PT ;  /* 0x0000000d06007c0c */ /* 0x000fe4000bf23070 */
[----:B------:R-:W-:Y:S02]  /*7890*/  LOP3.LUT R5, R15, 0xffff, RZ, 0xc0, !PT ;  /* 0x0000ffff0f057812 */ /* 0x000fe400078ec0ff */
[----:B------:R-:W-:Y:S02]  /*78a0*/  ISETP.LE.U32.AND P3, PT, R14, UR13, PT ;  /* 0x0000000d0e007c0c */ /* 0x000fe4000bf63070 */
[----:B------:R-:W-:Y:S02]  /*78b0*/  SHF.R.U32.HI R5, RZ, 0x8, R5 ;  /* 0x00000008ff057819 */ /* 0x000fe40000011605 */
[--C-:B------:R-:W-:Y:S01]  /*78c0*/  SHF.R.U32.HI R6, RZ, 0x10, R15.reuse ;  /* 0x00000010ff067819 */ /* 0x100fe2000001160f */
[----:B------:R-:W-:Y:S01]  /*78d0*/  @!P2 FADD.FTZ R205, -R205, -RZ ;  /* 0x800000ffcdcda221 */ /* 0x000fe20000010100 */
[----:B------:R-:W-:Y:S02]  /*78e0*/  LOP3.LUT R5, R5, 0xffff, RZ, 0xc0, !PT ;  /* 0x0000ffff05057812 */ /* 0x000fe400078ec0ff */
[----:B------:R-:W-:Y:S01]  /*78f0*/  SHF.R.U32.HI R15, RZ, 0x18, R15 ;  /* 0x00000018ff0f7819 */ /* 0x000fe2000001160f */
[----:B------:R-:W-:Y:S01]  /*7900*/  @!P1 FADD.FTZ R212, -R212, -RZ ;  /* 0x800000ffd4d49221 */ /* 0x000fe20000010100 */
[----:B------:R-:W-:Y:S02]  /*7910*/  ISETP.LE.U32.AND P2, PT, R5, UR13, PT ;  /* 0x0000000d05007c0c */ /* 0x000fe4000bf43070 */
[----:B------:R-:W-:Y:S01]  /*7920*/  LOP3.LUT R5, R6, 0xff, RZ, 0xc0, !PT ;  /* 0x000000ff06057812 */ /* 0x000fe200078ec0ff */
[----:B------:R-:W-:Y:S01]  /*7930*/  @!P3 FADD.FTZ R206, -R206, -RZ ;  /* 0x800000ffceceb221 */ /* 0x000fe20000010100 */
[----:B------:R-:W-:Y:S02]  /*7940*/  ISETP.LE.U32.AND P1, PT, R15, UR13, PT ;  /* 0x0000000d0f007c0c */ /* 0x000fe4000bf23070 */
[----:B------:R-:W-:Y:S02]  /*7950*/  ISETP.LE.U32.AND P3, PT, R5, UR13, PT ;  /* 0x0000000d05007c0c */ /* 0x000fe4000bf63070 */
[----:B------:R-:W-:Y:S02]  /*7960*/  LOP3.LUT R13, R13, 0xffff, RZ, 0xc0, !PT ;  /* 0x0000ffff0d0d7812 */ /* 0x000fe400078ec0ff */
[----:B------:R-:W-:Y:S01]  /*7970*/  LOP3.LUT R11, R7, UR8, R142, 0x96, !PT ;  /* 0x00000008070b7c12 */ /* 0x000fe2000f8e968e */
[----:B------:R-:W-:Y:S01]  /*7980*/  IMAD.WIDE.U32 R6, R150, -0x2daee0ad, RZ ;  /* 0xd2511f5396067825 */ /* 0x000fe200078e00ff */
[----:B------:R-:W-:Y:S01]  /*7990*/  ISETP.LE.U32.AND P4, PT, R141, UR13, PT ;  /* 0x0000000d8d007c0c */ /* 0x000fe2000bf83070 */
[----:B------:R-:W-:Y:S02]  /*79a0*/  MUFU.EX2 R150, R53 ;  /* 0x0000003500967308 */ /* 0x000fe40000000800 */
[----:B------:R-:W-:Y:S01]  /*79b0*/  @!P2 FADD.FTZ R214, -R214, -RZ ;  /* 0x800000ffd6d6a221 */ /* 0x000fe20000010100 */
[----:B------:R-:W-:Y:S01]  /*79c0*/  ISETP.LE.U32.AND P2, PT, R18, UR13, PT ;  /* 0x0000000d12007c0c */ /* 0x000fe2000bf43070 */
[----:B------:R-:W-:Y:S01]  /*79d0*/  @!P1 FADD.FTZ R217, -R217, -RZ ;  /* 0x800000ffd9d99221 */ /* 0x000fe20000010100 */
[----:B------:R-:W-:Y:S01]  /*79e0*/  ISETP.LE.U32.AND P1, PT, R13, UR13, PT ;  /* 0x0000000d0d007c0c */ /* 0x000fe2000bf23070 */
[----:B------:R-:W-:Y:S01]  /*79f0*/  @!P3 FADD.FTZ R218, -R218, -RZ ;  /* 0x800000ffdadab221 */ /* 0x000fe20000010100 */
[----:B------:R-:W-:Y:S02]  /*7a00*/  LOP3.LUT R13, R149, 0xff, RZ, 0xc0, !PT ;  /* 0x000000ff950d7812 */ /* 0x000fe400078ec0ff */
[----:B------:R-:W-:Y:S01]  /*7a10*/  ISETP.LE.U32.AND P3, PT, R23, UR13, PT ;  /* 0x0000000d17007c0c */ /* 0x000fe2000bf63070 */
[----:B------:R-:W-:Y:S01]  /*7a20*/  MUFU.EX2 R149, R64 ;  /* 0x0000004000957308 */ /* 0x000fe20000000800 */
[C---:B------:R-:W-:Y:S01]  /*7a30*/  LOP3.LUT R18, R8.reuse, 0xffff, RZ, 0xc0, !PT ;  /* 0x0000ffff08127812 */ /* 0x040fe200078ec0ff */
[----:B------:R-:W-:Y:S01]  /*7a40*/  @!P4 FADD.FTZ R215, -R215, -RZ ;  /* 0x800000ffd7d7c221 */ /* 0x000fe20000010100 */
[----:B------:R-:W-:Y:S02]  /*7a50*/  LOP3.LUT R14, R8, 0xff, RZ, 0xc0, !PT ;  /* 0x000000ff080e7812 */ /* 0x000fe400078ec0ff */
[--C-:B------:R-:W-:Y:S02]  /*7a60*/  SHF.R.U32.HI R15, RZ, 0x18, R8.reuse ;  /* 0x00000018ff0f7819 */ /* 0x100fe40000011608 */
[----:B------:R-:W-:Y:S01]  /*7a70*/  SHF.R.U32.HI R23, RZ, 0x10, R8 ;  /* 0x00000010ff177819 */ /* 0x000fe20000011608 */
[----:B------:R-:W-:Y:S01]  /*7a80*/  @!P1 FADD.FTZ R209, -R209, -RZ ;  /* 0x800000ffd1d19221 */ /* 0x000fe20000010100 */
[----:B------:R-:W-:Y:S02]  /*7a90*/  ISETP.LE.U32.AND P5, PT, R13, UR13, PT ;  /* 0x0000000d0d007c0c */ /* 0x000fe4000bfa3070 */
[----:B------:R-:W-:Y:S01]  /*7aa0*/  SHF.R.U32.HI R8, RZ, 0x8, R132 ;  /* 0x00000008ff087819 */ /* 0x000fe20000011684 */
[----:B------:R-:W-:Y:S01]  /*7ab0*/  @!P3 FADD.FTZ R164, -R164, -RZ ;  /* 0x800000ffa4a4b221 */ /* 0x000fe20000010100 */
[----:B------:R-:W-:Y:S02]  /*7ac0*/  ISETP.LE.U32.AND P0, PT, R21, UR13, PT ;  /* 0x0000000d15007c0c */ /* 0x000fe4000bf03070 */
[----:B------:R-:W-:Y:S01]  /*7ad0*/  LOP3.LUT R5, R7, UR7, R144, 0x96, !PT ;  /* 0x0000000707057c12 */ /* 0x000fe2000f8e9690 */
[----:B------:R-:W-:Y:S01]  /*7ae0*/  IMAD.U32 R144, RZ, RZ, UR24 ;  /* 0x00000018ff907e24 */ /* 0x000fe2000f8e00ff */
[----:B------:R-:W-:Y:S02]  /*7af0*/  LOP3.LUT R21, R6, 0xffff, RZ, 0xc0, !PT ;  /* 0x0000ffff06157812 */ /* 0x000fe400078ec0ff */
[----:B------:R-:W-:Y:S02]  /*7b00*/  LOP3.LUT R7, R8, 0xffff, RZ, 0xc0, !PT ;  /* 0x0000ffff08077812 */ /* 0x000fe400078ec0ff */
[----:B------:R-:W-:Y:S01]  /*7b10*/  LOP3.LUT R10, R9, UR7, R154, 0x96, !PT ;  /* 0x00000007090a7c12 */ /* 0x000fe2000f8e969a */
[----:B------:R-:W-:Y:S01]  /*7b20*/  @!P5 FADD.FTZ R216, -R216, -RZ ;  /* 0x800000ffd8d8d221 */ /* 0x000fe20000010100 */
[--C-:B------:R-:W-:Y:S01]  /*7b30*/  SHF.R.U32.HI R19, RZ, 0x18, R6.reuse ;  /* 0x00000018ff137819 */ /* 0x100fe20000011606 */
[----:B------:R-:W1:Y:S01]  /*7b40*/  MUFU.EX2 R154, R48 ;  /* 0x00000030009a7308 */ /* 0x000e620000000800 */
[----:B------:R-:W-:Y:S01]  /*7b50*/  ISETP.LE.U32.AND P1, PT, R7, UR13, PT ;  /* 0x0000000d07007c0c */ /* 0x000fe2000bf23070 */
[----:B------:R-:W-:Y:S01]  /*7b60*/  @!P0 FADD.FTZ R175, -R175, -RZ ;  /* 0x800000ffafaf8221 */ /* 0x000fe20000010100 */
[----:B------:R-:W-:Y:S02]  /*7b70*/  LOP3.LUT R13, R6, 0xff, RZ, 0xc0, !PT ;  /* 0x000000ff060d7812 */ /* 0x000fe400078ec0ff */
[----:B------:R-:W-:Y:S02]  /*7b80*/  SHF.R.U32.HI R9, RZ, 0x10, R6 ;  /* 0x00000010ff097819 */ /* 0x000fe40000011606 */
[----:B------:R-:W-:Y:S02]  /*7b90*/  LOP3.LUT R7, R133, 0xff, RZ, 0xc0, !PT ;  /* 0x000000ff85077812 */ /* 0x000fe400078ec0ff */
[----:B------:R-:W-:Y:S02]  /*7ba0*/  LOP3.LUT R6, R12, 0xff, RZ, 0xc0, !PT ;  /* 0x000000ff0c067812 */ /* 0x000fe400078ec0ff */
[----:B------:R-:W-:Y:S02]  /*7bb0*/  ISETP.LE.U32.AND P5, PT, R7, UR13, PT ;  /* 0x0000000d07007c0c */ /* 0x000fe4000bfa3070 */
[----:B------:R-:W-:Y:S01]  /*7bc0*/  ISETP.LE.U32.AND P4, PT, R6, UR13, PT ;  /* 0x0000000d06007c0c */ /* 0x000fe2000bf83070 */
[----:B------:R-:W-:Y:S01]  /*7bd0*/  @!P1 FADD.FTZ R162, -R162, -RZ ;  /* 0x800000ffa2a29221 */ /* 0x000fe20000010100 */
[----:B------:R-:W-:Y:S02]  /*7be0*/  SHF.R.U32.HI R6, RZ, 0x18, R12 ;  /* 0x00000018ff067819 */ /* 0x000fe4000001160c */
[----:B------:R-:W-:Y:S01]  /*7bf0*/  LOP3.LUT R8, R12, 0xffff, RZ, 0xc0, !PT ;  /* 0x0000ffff0c087812 */ /* 0x000fe200078ec0ff */
[----:B-1----:R-:W-:Y:S01]  /*7c00*/  @!P2 FADD.FTZ R154, -R154, -RZ ;  /* 0x800000ff9a9aa221 */ /* 0x002fe20000010100 */
[----:B------:R-:W-:Y:S02]  /*7c10*/  ISETP.LE.U32.AND P6, PT, R6, UR13, PT ;  /* 0x0000000d06007c0c */ /* 0x000fe4000bfc3070 */
[----:B------:R-:W-:Y:S02]  /*7c20*/  SHF.R.U32.HI R6, RZ, 0x8, R8 ;  /* 0x00000008ff067819 */ /* 0x000fe40000011608 */
[----:B------:R-:W-:Y:S01]  /*7c30*/  SHF.R.U32.HI R7, RZ, 0x10, R12 ;  /* 0x00000010ff077819 */ /* 0x000fe2000001160c */
[----:B------:R-:W-:Y:S01]  /*7c40*/  @!P5 FADD.FTZ R191, -R191, -RZ ;  /* 0x800000ffbfbfd221 */ /* 0x000fe20000010100 */
[----:B------:R-:W-:Y:S01]  /*7c50*/  LOP3.LUT R6, R6, 0xffff, RZ, 0xc0, !PT ;  /* 0x0000ffff06067812 */ /* 0x000fe200078ec0ff */
[----:B------:R-:W-:Y:S01]  /*7c60*/  @!P4 FADD.FTZ R157, -R157, -RZ ;  /* 0x800000ff9d9dc221 */ /* 0x000fe20000010100 */
[----:B------:R-:W-:Y:S02]  /*7c70*/  LOP3.LUT R7, R7, 0xff, RZ, 0xc0, !PT ;  /* 0x000000ff07077812 */ /* 0x000fe400078ec0ff */
[----:B------:R-:W-:Y:S02]  /*7c80*/  ISETP.LE.U32.AND P5, PT, R6, UR13, PT ;  /* 0x0000000d06007c0c */ /* 0x000fe4000bfa3070 */
[----:B------:R-:W-:Y:S01]  /*7c90*/  LOP3.LUT R6, R11, 0xffff, RZ, 0xc0, !PT ;  /* 0x0000ffff0b067812 */ /* 0x000fe200078ec0ff */
[----:B------:R-:W-:Y:S01]  /*7ca0*/  @!P6 FADD.FTZ R171, -R171, -RZ ;  /* 0x800000ffababe221 */ /* 0x000fe20000010100 */
[----:B------:R-:W-:Y:S02]  /*7cb0*/  ISETP.LE.U32.AND P0, PT, R7, UR13, PT ;  /* 0x0000000d07007c0c */ /* 0x000fe4000bf03070 */
[----:B------:R-:W-:Y:S02]  /*7cc0*/  SHF.R.U32.HI R6, RZ, 0x8, R6 ;  /* 0x00000008ff067819 */ /* 0x000fe40000011606 */
[----:B------:R-:W-:Y:S02]  /*7cd0*/  LOP3.LUT R7, R11, 0xff, RZ, 0xc0, !PT ;  /* 0x000000ff0b077812 */ /* 0x000fe400078ec0ff */
[----:B------:R-:W-:Y:S02]  /*7ce0*/  LOP3.LUT R6, R6, 0xffff, RZ, 0xc0, !PT ;  /* 0x0000ffff06067812 */ /* 0x000fe400078ec0ff */
[----:B------:R-:W-:Y:S01]  /*7cf0*/  SHF.R.U32.HI R8, RZ, 0x10, R11 ;  /* 0x00000010ff087819 */ /* 0x000fe2000001160b */
[----:B------:R-:W-:Y:S01]  /*7d00*/  @!P5 FADD.FTZ R156, -R156, -RZ ;  /* 0x800000ff9c9cd221 */ /* 0x000fe20000010100 */
[----:B------:R-:W-:Y:S02]  /*7d10*/  ISETP.LE.U32.AND P5, PT, R6, UR13, PT ;  /* 0x0000000d06007c0c */ /* 0x000fe4000bfa3070 */
[----:B------:R-:W-:Y:S01]  /*7d20*/  ISETP.LE.U32.AND P4, PT, R7, UR13, PT ;  /* 0x0000000d07007c0c */ /* 0x000fe2000bf83070 */
[----:B------:R-:W-:Y:S01]  /*7d30*/  @!P0 FADD.FTZ R172, -R172, -RZ ;  /* 0x800000ffacac8221 */ /* 0x000fe20000010100 */
[----:B------:R-:W-:Y:S02]  /*7d40*/  LOP3.LUT R7, R8, 0xff, RZ, 0xc0, !PT ;  /* 0x000000ff08077812 */ /* 0x000fe400078ec0ff */
[----:B------:R-:W-:Y:S02]  /*7d50*/  SHF.R.U32.HI R6, RZ, 0x8, R17 ;  /* 0x00000008ff067819 */ /* 0x000fe40000011611 */
[----:B------:R-:W-:Y:S02]  /*7d60*/  ISETP.LE.U32.AND P0, PT, R7, UR13, PT ;  /* 0x0000000d07007c0c */ /* 0x000fe4000bf03070 */
[----:B------:R-:W-:Y:S02]  /*7d70*/  LOP3.LUT R6, R6, 0xffff, RZ, 0xc0, !PT ;  /* 0x0000ffff06067812 */ /* 0x000fe400078ec0ff */
[----:B------:R-:W-:Y:S01]  /*7d80*/  SHF.R.U32.HI R11, RZ, 0x18, R11 ;  /* 0x00000018ff0b7819 */ /* 0x000fe2000001160b */
[----:B------:R-:W-:Y:S01]  /*7d90*/  @!P5 FADD.FTZ R199, -R199, -RZ ;  /* 0x800000ffc7c7d221 */ /* 0x000fe20000010100 */
[----:B------:R-:W-:Y:S01]  /*7da0*/  ISETP.LE.U32.AND P5, PT, R6, UR13, PT ;  /* 0x0000000d06007c0c */ /* 0x000fe2000bfa3070 */
[----:B------:R-:W-:Y:S01]  /*7db0*/  @!P4 FADD.FTZ R201, -R201, -RZ ;  /* 0x800000ffc9c9c221 */ /* 0x000fe20000010100 */
[----:B------:R-:W-:Y:S02]  /*7dc0*/  LOP3.LUT R6, R20, 0xff, RZ, 0xc0, !PT ;  /* 0x000000ff14067812 */ /* 0x000fe400078ec0ff */
[----:B------:R-:W-:Y:S02]  /*7dd0*/  ISETP.LE.U32.AND P6, PT, R11, UR13, PT ;  /* 0x0000000d0b007c0c */ /* 0x000fe4000bfc3070 */
[----:B------:R-:W-:Y:S01]  /*7de0*/  ISETP.LE.U32.AND P4, PT, R22, UR13, PT ;  /* 0x0000000d16007c0c */ /* 0x000fe2000bf83070 */
[----:B------:R-:W-:Y:S01]  /*7df0*/  @!P0 FADD.FTZ R208, -R208, -RZ ;  /* 0x800000ffd0d08221 */ /* 0x000fe20000010100 */
[----:B------:R-:W-:Y:S02]  /*7e00*/  ISETP.LE.U32.AND P0, PT, R6, UR13, PT ;  /* 0x0000000d06007c0c */ /* 0x000fe4000bf03070 */
[----:B------:R-:W-:Y:S02]  /*7e10*/  SHF.R.U32.HI R6, RZ, 0x8, R135 ;  /* 0x00000008ff067819 */ /* 0x000fe40000011687 */
[----:B------:R-:W-:Y:S01]  /*7e20*/  LOP3.LUT R7, R134, 0xff, RZ, 0xc0, !PT ;  /* 0x000000ff86077812 */ /* 0x000fe200078ec0ff */
[----:B------:R-:W-:Y:S01]  /*7e30*/  @!P5 FADD.FTZ R196, -R196, -RZ ;  /* 0x800000ffc4c4d221 */ /* 0x000fe20000010100 */
[----:B------:R-:W-:Y:S02]  /*7e40*/  LOP3.LUT R6, R6, 0xffff, RZ, 0xc0, !PT ;  /* 0x0000ffff06067812 */ /* 0x000fe400078ec0ff */
[----:B------:R-:W-:Y:S01]  /*7e50*/  LOP3.LUT R8, R10, 0xffff, RZ, 0xc0, !PT ;  /* 0x0000ffff0a087812 */ /* 0x000fe200078ec0ff */
[----:B------:R-:W-:Y:S01]  /*7e60*/  @!P6 FADD.FTZ R207, -R207, -RZ ;  /* 0x800000ffcfcfe221 */ /* 0x000fe20000010100 */
[----:B------:R-:W-:Y:S01]  /*7e70*/  ISETP.LE.U32.AND P6, PT, R7, UR13, PT ;  /* 0x0000000d07007c0c */ /* 0x000fe2000bfc3070 */
[----:B------:R-:W-:Y:S01]  /*7e80*/  @!P4 FADD.FTZ R202, -R202, -RZ ;  /* 0x800000ffcacac221 */ /* 0x000fe20000010100 */
[----:B------:R-:W-:Y:S01]  /*7e90*/  LOP3.LUT R7, R10, 0xff, RZ, 0xc0, !PT ;  /* 0x000000ff0a077812 */ /* 0x000fe200078ec0ff */
[----:B------:R-:W-:Y:S01]  /*7ea0*/  @!P0 FADD.FTZ R203, -R203, -RZ ;  /* 0x800000ffcbcb8221 */ /* 0x000fe20000010100 */
[----:B------:R-:W-:Y:S02]  /*7eb0*/  ISETP.LE.U32.AND P0, PT, R6, UR13, PT ;  /* 0x0000000d06007c0c */ /* 0x000fe4000bf03070 */
[----:B------:R-:W-:Y:S02]  /*7ec0*/  SHF.R.U32.HI R6, RZ, 0x18, R10 ;  /* 0x00000018ff067819 */ /* 0x000fe4000001160a */
[----:B------:R-:W-:Y:S02]  /*7ed0*/  SHF.R.U32.HI R8, RZ, 0x8, R8 ;  /* 0x00000008ff087819 */ /* 0x000fe40000011608 */
[----:B------:R-:W-:Y:S02]  /*7ee0*/  ISETP.LE.U32.AND P2, PT, R6, UR13, PT ;  /* 0x0000000d06007c0c */ /* 0x000fe4000bf43070 */
[----:B------:R-:W-:Y:S01]  /*7ef0*/  LOP3.LUT R6, R5, 0xff, RZ, 0xc0, !PT ;  /* 0x000000ff05067812 */ /* 0x000fe200078ec0ff */
[----:B------:R-:W-:Y:S01]  /*7f00*/  @!P6 FADD.FTZ R165, -R165, -RZ ;  /* 0x800000ffa5a5e221 */ /* 0x000fe20000010100 */
[----:B------:R-:W-:Y:S02]  /*7f10*/  ISETP.LE.U32.AND P4, PT, R7, UR13, PT ;  /* 0x0000000d07007c0c */ /* 0x000fe4000bf83070 */
[----:B------:R-:W-:Y:S01]  /*7f20*/  SHF.R.U32.HI R7, RZ, 0x10, R10 ;  /* 0x00000010ff077819 */ /* 0x000fe2000001160a */
[----:B------:R-:W-:Y:S01]  /*7f30*/  @!P0 FADD.FTZ R152, -R152, -RZ ;  /* 0x800000ff98988221 */ /* 0x000fe20000010100 */
[----:B------:R-:W-:Y:S02]  /*7f40*/  ISETP.LE.U32.AND P0, PT, R6, UR13, PT ;  /* 0x0000000d06007c0c */ /* 0x000fe4000bf03070 */
[----:B------:R-:W-:Y:S02]  /*7f50*/  LOP3.LUT R6, R8, 0xffff, RZ, 0xc0, !PT ;  /* 0x0000ffff08067812 */ /* 0x000fe400078ec0ff */
[----:B------:R-:W-:Y:S01]  /*7f60*/  LOP3.LUT R8, R5, 0xffff, RZ, 0xc0, !PT ;  /* 0x0000ffff05087812 */ /* 0x000fe200078ec0ff */
[----:B------:R-:W-:Y:S01]  /*7f70*/  @!P2 FADD.FTZ R159, -R159, -RZ ;  /* 0x800000ff9f9fa221 */ /* 0x000fe20000010100 */
[----:B------:R-:W-:Y:S02]  /*7f80*/  ISETP.LE.U32.AND P6, PT, R6, UR13, PT ;  /* 0x0000000d06007c0c */ /* 0x000fe4000bfc3070 */
[----:B------:R-:W-:Y:S01]  /*7f90*/  SHF.R.U32.HI R6, RZ, 0x8, R8 ;  /* 0x00000008ff067819 */ /* 0x000fe20000011608 */
[----:B------:R-:W-:Y:S01]  /*7fa0*/  @!P4 FADD.FTZ R151, -R151, -RZ ;  /* 0x800000ff9797c221 */ /* 0x000fe20000010100 */
[----:B------:R-:W-:Y:S02]  /*7fb0*/  LOP3.LUT R7, R7, 0xff, RZ, 0xc0, !PT ;  /* 0x000000ff07077812 */ /* 0x000fe400078ec0ff */
[----:B------:R-:W-:Y:S01]  /*7fc0*/  LOP3.LUT R6, R6, 0xffff, RZ, 0xc0, !PT ;  /* 0x0000ffff06067812 */ /* 0x000fe200078ec0ff */
[----:B------:R-:W-:Y:S01]  /*7fd0*/  @!P0 FADD.FTZ R169, -R169, -RZ ;  /* 0x800000ffa9a98221 */ /* 0x000fe20000010100 */
[----:B------:R-:W-:Y:S02]  /*7fe0*/  ISETP.LE.U32.AND P3, PT, R7, UR13, PT ;  /* 0x0000000d07007c0c */ /* 0x000fe4000bf63070 */
[----:B------:R-:W-:Y:S02]  /*7ff0*/  ISETP.LE.U32.AND P4, PT, R6, UR13, PT ;  /* 0x0000000d06007c0c */ /* 0x000fe4000bf83070 */
[--C-:B------:R-:W-:Y:S01]  /*8000*/  SHF.R.U32.HI R7, RZ, 0x10, R5.reuse ;  /* 0x00000010ff077819 */ /* 0x100fe20000011605 */
[----:B------:R-:W-:Y:S01]  /*8010*/  @!P6 FADD.FTZ R150, -R150, -RZ ;  /* 0x800000ff9696e221 */ /* 0x000fe20000010100 */
[----:B------:R-:W-:Y:S02]  /*8020*/  SHF.R.U32.HI R5, RZ, 0x18, R5 ;  /* 0x00000018ff057819 */ /* 0x000fe40000011605 */
[----:B------:R-:W-:Y:S02]  /*8030*/  SHF.R.U32.HI R4, RZ, 0x8, R21 ;  /* 0x00000008ff047819 */ /* 0x000fe40000011615 */
[----:B------:R-:W-:Y:S02]  /*8040*/  ISETP.LE.U32.AND P1, PT, R16, UR13, PT ;  /* 0x0000000d10007c0c */ /* 0x000fe4000bf23070 */
[----:B------:R-:W-:Y:S01]  /*8050*/  LOP3.LUT R6, R7, 0xff, RZ, 0xc0, !PT ;  /* 0x000000ff07067812 */ /* 0x000fe200078ec0ff */
[----:B------:R-:W-:Y:S01]  /*8060*/  @!P3 FADD.FTZ R160, -R160, -RZ ;  /* 0x800000ffa0a0b221 */ /* 0x000fe20000010100 */
[----:B------:R-:W-:Y:S01]  /*8070*/  SHF.R.U32.HI R7, RZ, 0x8, R18 ;  /* 0x00000008ff077819 */ /* 0x000fe20000011612 */
[----:B------:R-:W-:Y:S01]  /*8080*/  @!P4 FADD.FTZ R167, -R167, -RZ ;  /* 0x800000ffa7a7c221 */ /* 0x000fe20000010100 */
[----:B------:R-:W-:Y:S02]  /*8090*/  ISETP.LE.U32.AND P4, PT, R5, UR13, PT ;  /* 0x0000000d05007c0c */ /* 0x000fe4000bf83070 */
[----:B------:R-:W-:Y:S02]  /*80a0*/  LOP3.LUT R5, R4, 0xffff, RZ, 0xc0, !PT ;  /* 0x0000ffff04057812 */ /* 0x000fe400078ec0ff */
[----:B------:R-:W-:Y:S02]  /*80b0*/  F2FP.RELU.F16.F32.PACK_AB R4, R204, R195 ;  /* 0x000000c3cc04723e */ /* 0x000fe400000008ff */
[----:B------:R-:W-:Y:S01]  /*80c0*/  ISETP.LE.U32.AND P6, PT, R6, UR13, PT ;  /* 0x0000000d06007c0c */ /* 0x000fe2000bfc3070 */
[----:B------:R-:W-:Y:S01]  /*80d0*/  @!P1 FADD.FTZ R197, -R197, -RZ ;  /* 0x800000ffc5c59221 */ /* 0x000fe20000010100 */
[----:B------:R-:W-:Y:S01]  /*80e0*/  ISETP.LE.U32.AND P1, PT, R14, UR13, PT ;  /* 0x0000000d0e007c0c */ /* 0x000fe2000bf23070 */
[----:B------:R1:W-:Y:S01]  /*80f0*/  STS [R234+0x1c000], R4 ;  /* 0x01c00004ea007388 */ /* 0x0003e20000000800 */
[----:B------:R-:W-:Y:S02]  /*8100*/  LOP3.LUT R6, R7, 0xffff, RZ, 0xc0, !PT ;  /* 0x0000ffff07067812 */ /* 0x000fe400078ec0ff */
[----:B------:R-:W-:Y:S01]  /*8110*/  F2FP.RELU.F16.F32.PACK_AB R2, R175, R191 ;  /* 0x000000bfaf02723e */ /* 0x000fe200000008ff */
[----:B------:R-:W-:Y:S01]  /*8120*/  @!P4 FADD.FTZ R170, -R170, -RZ ;  /* 0x800000ffaaaac221 */ /* 0x000fe20000010100 */
[----:B------:R-:W-:Y:S02]  /*8130*/  ISETP.LE.U32.AND P2, PT, R6, UR13, PT ;  /* 0x0000000d06007c0c */ /* 0x000fe4000bf43070 */
[----:B------:R-:W-:Y:S02]  /*8140*/  LOP3.LUT R6, R23, 0xff, RZ, 0xc0, !PT ;  /* 0x000000ff17067812 */ /* 0x000fe400078ec0ff */
[----:B------:R-:W-:Y:S01]  /*8150*/  F2FP.RELU.F16.F32.PACK_AB R3, R207, R208 ;  /* 0x000000d0cf03723e */ /* 0x000fe200000008ff */
[----:B------:R-:W-:Y:S01]  /*8160*/  @!P6 FADD.FTZ R194, -R194, -RZ ;  /* 0x800000ffc2c2e221 */ /* 0x000fe20000010100 */
[----:B------:R-:W-:Y:S01]  /*8170*/  ISETP.LE.U32.AND P6, PT, R6, UR13, PT ;  /* 0x0000000d06007c0c */ /* 0x000fe2000bfc3070 */
[----:B------:R-:W-:Y:S01]  /*8180*/  @!P1 FADD.FTZ R149, -R149, -RZ ;  /* 0x800000ff95959221 */ /* 0x000fe20000010100 */
[----:B------:R-:W-:Y:S02]  /*8190*/  LOP3.LUT R6, R9, 0xff, RZ, 0xc0, !PT ;  /* 0x000000ff09067812 */ /* 0x000fe400078ec0ff */
[----:B------:R-:W-:Y:S02]  /*81a0*/  ISETP.LE.U32.AND P5, PT, R15, UR13, PT ;  /* 0x0000000d0f007c0c */ /* 0x000fe4000bfa3070 */
[----:B------:R-:W-:Y:S01]  /*81b0*/  ISETP.LE.U32.AND P1, PT, R6, UR13, PT ;  /* 0x0000000d06007c0c */ /* 0x000fe2000bf23070 */
[----:B------:R-:W-:Y:S01]  /*81c0*/  @!P2 FADD.FTZ R148, -R148, -RZ ;  /* 0x800000ff9494a221 */ /* 0x000fe20000010100 */
[----:B------:R-:W-:Y:S02]  /*81d0*/  F2FP.RELU.F16.F32.PACK_AB R6, R219, R220 ;  /* 0x000000dcdb06723e */ /* 0x000fe400000008ff */
[----:B------:R-:W-:Y:S02]  /*81e0*/  ISETP.LE.U32.AND P2, PT, R5, UR13, PT ;  /* 0x0000000d05007c0c */ /* 0x000fe4000bf43070 */
[----:B------:R-:W-:Y:S01]  /*81f0*/  F2FP.RELU.F16.F32.PACK_AB R5, R198, R200 ;  /* 0x000000c8c605723e */ /* 0x000fe200000008ff */
[----:B------:R2:W-:Y:S01]  /*8200*/  STS [R234+0x1c400], R6 ;  /* 0x01c40006ea007388 */ /* 0x0005e20000000800 */
[----:B-1----:R-:W-:Y:S01]  /*8210*/  F2FP.RELU.F16.F32.PACK_AB R4, R211, R213 ;  /* 0x000000d5d304723e */ /* 0x002fe200000008ff */
[----:B------:R-:W-:Y:S01]  /*8220*/  @!P6 FADD.FTZ R155, -R155, -RZ ;  /* 0x800000ff9b9be221 */ /* 0x000fe20000010100 */
[----:B------:R-:W-:Y:S01]  /*8230*/  F2FP.RELU.F16.F32.PACK_AB R0, R148, R149 ;  /* 0x000000959400723e */ /* 0x000fe200000008ff */
[----:B------:R1:W-:Y:S01]  /*8240*/  STS [R236+0x1c000], R5 ;  /* 0x01c00005ec007388 */ /* 0x0003e20000000800 */
[----:B------:R-:W-:Y:S01]  /*8250*/  ISETP.LE.U32.AND P0, PT, R19, UR13, PT ;  /* 0x0000000d13007c0c */ /* 0x000fe2000bf03070 */
[----:B------:R-:W-:Y:S01]  /*8260*/  @!P5 FADD.FTZ R153, -R153, -RZ ;  /* 0x800000ff9999d221 */ /* 0x000fe20000010100 */
[----:B------:R-:W-:Y:S01]  /*8270*/  ISETP.LE.U32.AND P3, PT, R13, UR13, PT ;  /* 0x0000000d0d007c0c */ /* 0x000fe2000bf63070 */
[----:B------:R3:W-:Y:S01]  /*8280*/  STS [R236+0x1c400], R4 ;  /* 0x01c40004ec007388 */ /* 0x0007e20000000800 */
[----:B------:R-:W-:Y:S01]  /*8290*/  @!P1 FADD.FTZ R168, -R168, -RZ ;  /* 0x800000ffa8a89221 */ /* 0x000fe20000010100 */
[----:B------:R-:W-:Y:S01]  /*82a0*/  @!P2 FADD.FTZ R158, -R158, -RZ ;  /* 0x800000ff9e9ea221 */ /* 0x000fe20000010100 */
[----:B------:R-:W-:Y:S02]  /*82b0*/  FSETP.GE.FTZ.AND P2, PT, R198, RZ, PT ;  /* 0x000000ffc600720b */ /* 0x000fe40003f56000 */
[----:B------:R-:W-:Y:S02]  /*82c0*/  FSETP.GE.FTZ.AND P1, PT, R174, RZ, PT ;  /* 0x000000ffae00720b */ /* 0x000fe40003f36000 */
[----:B------:R-:W-:Y:S03]  /*82d0*/  FSETP.GE.FTZ.AND P4, PT, R154, RZ, PT ;  /* 0x000000ff9a00720b */ /* 0x000fe60003f96000 */
[----:B------:R-:W-:Y:S01]  /*82e0*/  @!P0 FADD.FTZ R166, -R166, -RZ ;  /* 0x800000ffa6a68221 */ /* 0x000fe20000010100 */
[----:B------:R-:W-:Y:S01]  /*82f0*/  LEA R146, P0, R190, R144, 0x2 ;  /* 0x00000090be927211 */ /* 0x000fe200078010ff */
[----:B------:R-:W-:Y:S01]  /*8300*/  @!P3 FADD.FTZ R161, -R161, -RZ ;  /* 0x800000ffa1a1b221 */ /* 0x000fe20000010100 */
[----:B------:R-:W-:Y:S02]  /*8310*/  FSETP.GE.FTZ.AND P3, PT, R200, RZ, PT ;  /* 0x000000ffc800720b */ /* 0x000fe40003f76000 */
[----:B------:R-:W-:Y:S01]  /*8320*/  LEA.HI.X.SX32 R147, R190, R145, 0x2, P0 ;  /* 0x00000091be937211 */ /* 0x000fe200000f16ff */
[----:B------:R-:W-:Y:S01]  /*8330*/  IMAD.MOV.U32 R190, RZ, RZ, 0x20 ;  /* 0x00000020ffbe7424 */ /* 0x000fe200078e00ff */
[----:B--2---:R-:W-:Y:S02]  /*8340*/  F2FP.RELU.F16.F32.PACK_AB R6, R224, R223 ;  /* 0x000000dfe006723e */ /* 0x004fe400000008ff */
[----:B------:R-:W-:Y:S01]  /*8350*/  FSETP.GE.FTZ.AND P0, PT, R195, RZ, PT ;  /* 0x000000ffc300720b */ /* 0x000fe20003f16000 */
[----:B------:R-:W2:Y:S01]  /*8360*/  LDG.E R144, desc[UR16][R146.64] ;  /* 0x0000001092907981 */ /* 0x000ea2000c1e1900 */
[----:B-1----:R-:W-:Y:S03]  /*8370*/  F2FP.RELU.F16.F32.PACK_AB R5, R225, R226 ;  /* 0x000000e2e105723e */ /* 0x002fe600000008ff */
[----:B------:R1:W-:Y:S01]  /*8380*/  STS [R234+0x1e000], R6 ;  /* 0x01e00006ea007388 */ /* 0x0003e20000000800 */
[----:B---3--:R-:W-:Y:S05]  /*8390*/  F2FP.RELU.F16.F32.PACK_AB R4, R227, R228 ;  /* 0x000000e4e304723e */ /* 0x008fea00000008ff */
[----:B------:R3:W-:Y:S04]  /*83a0*/  STS [R234+0x1e400], R4 ;  /* 0x01e40004ea007388 */ /* 0x0007e80000000800 */
[----:B------:R4:W-:Y:S01]  /*83b0*/  STS [R236+0x1e400], R5 ;  /* 0x01e40005ec007388 */ /* 0x0009e20000000800 */
[----:B-1----:R-:W-:Y:S05]  /*83c0*/  F2FP.RELU.F16.F32.PACK_AB R6, R221, R222 ;  /* 0x000000dedd06723e */ /* 0x002fea00000008ff */
[----:B------:R1:W-:Y:S01]  /*83d0*/  STS [R236+0x1e000], R6 ;  /* 0x01e00006ec007388 */ /* 0x0003e20000000800 */
[----:B---3--:R-:W-:Y:S02]  /*83e0*/  F2FP.RELU.F16.F32.PACK_AB R4, R173, R174 ;  /* 0x000000aead04723e */ /* 0x008fe400000008ff */
[----:B----4-:R-:W-:Y:S03]  /*83f0*/  F2FP.RELU.F16.F32.PACK_AB R5, R206, R205 ;  /* 0x000000cdce05723e */ /* 0x010fe600000008ff */
[----:B------:R3:W-:Y:S04]  /*8400*/  STS [R240+0x1c000], R4 ;  /* 0x01c00004f0007388 */ /* 0x0007e80000000800 */
[----:B------:R4:W-:Y:S04]  /*8410*/  STS [R240+0x1c400], R5 ;  /* 0x01c40005f0007388 */ /* 0x0009e80000000800 */
[----:B------:R4:W-:Y:S01]  /*8420*/  STS [R239+0x1c400], R2 ;  /* 0x01c40002ef007388 */ /* 0x0009e20000000800 */
[----:B-1----:R-:W-:Y:S02]  /*8430*/  F2FP.RELU.F16.F32.PACK_AB R6, R171, R172 ;  /* 0x000000acab06723e */ /* 0x002fe400000008ff */
[----:B---3--:R-:W-:Y:S02]  /*8440*/  F2FP.RELU.F16.F32.PACK_AB R4, R162, R163 ;  /* 0x000000a3a204723e */ /* 0x008fe400000008ff */
[----:B----4-:R-:W-:Y:S03]  /*8450*/  F2FP.RELU.F16.F32.PACK_AB R5, R214, R212 ;  /* 0x000000d4d605723e */ /* 0x010fe600000008ff */
[----:B------:R1:W-:Y:S01]  /*8460*/  STS [R239+0x1c000], R4 ;  /* 0x01c00004ef007388 */ /* 0x0003e20000000800 */
[----:B------:R-:W-:Y:S03]  /*8470*/  F2FP.RELU.F16.F32.PACK_AB R2, R217, R218 ;  /* 0x000000dad902723e */ /* 0x000fe600000008ff */
[----:B------:R3:W-:Y:S04]  /*8480*/  STS [R240+0x1e000], R5 ;  /* 0x01e00005f0007388 */ /* 0x0007e80000000800 */
[----:B------:R4:W-:Y:S01]  /*8490*/  STS [R240+0x1e400], R2 ;  /* 0x01e40002f0007388 */ /* 0x0009e20000000800 */
[----:B-1----:R-:W-:Y:S02]  /*84a0*/  F2FP.RELU.F16.F32.PACK_AB R4, R215, R216 ;  /* 0x000000d8d704723e */ /* 0x002fe400000008ff */
[----:B---3--:R-:W-:Y:S03]  /*84b0*/  F2FP.RELU.F16.F32.PACK_AB R5, R209, R210 ;  /* 0x000000d2d105723e */ /* 0x008fe600000008ff */
[----:B------:R1:W-:Y:S01]  /*84c0*/  STS [R239+0x1e400], R4 ;  /* 0x01e40004ef007388 */ /* 0x0003e20000000800 */
[----:B----4-:R-:W-:Y:S03]  /*84d0*/  F2FP.RELU.F16.F32.PACK_AB R2, R156, R157 ;  /* 0x0000009d9c02723e */ /* 0x010fe600000008ff */
[----:B------:R3:W-:Y:S04]  /*84e0*/  STS [R239+0x1e000], R5 ;  /* 0x01e00005ef007388 */ /* 0x0007e80000000800 */
[----:B------:R4:W-:Y:S04]  /*84f0*/  STS [R231+0x1c000], R2 ;  /* 0x01c00002e7007388 */ /* 0x0009e80000000800 */
[----:B------:R-:W-:Y:S01]  /*8500*/  STS [R231+0x1c400], R6 ;  /* 0x01c40006e7007388 */ /* 0x000fe20000000800 */
[----:B-1----:R-:W-:Y:S02]  /*8510*/  F2FP.RELU.F16.F32.PACK_AB R4, R152, R154 ;  /* 0x0000009a9804723e */ /* 0x002fe400000008ff */
[----:B---3--:R-:W-:Y:S03]  /*8520*/  F2FP.RELU.F16.F32.PACK_AB R5, R199, R201 ;  /* 0x000000c9c705723e */ /* 0x008fe600000008ff */
[----:B------:R1:W-:Y:S01]  /*8530*/  STS [R235+0x1c000], R4 ;  /* 0x01c00004eb007388 */ /* 0x0003e20000000800 */
[----:B----4-:R-:W-:Y:S05]  /*8540*/  F2FP.RELU.F16.F32.PACK_AB R2, R164, R165 ;  /* 0x000000a5a402723e */ /* 0x010fea00000008ff */
[----:B------:R3:W-:Y:S04]  /*8550*/  STS [R235+0x1c400], R2 ;  /* 0x01c40002eb007388 */ /* 0x0007e80000000800 */
[----:B------:R4:W-:Y:S04]  /*8560*/  STS [R231+0x1e000], R5 ;  /* 0x01e00005e7007388 */ /* 0x0009e80000000800 */
[----:B------:R4:W-:Y:S01]  /*8570*/  STS [R231+0x1e400], R3 ;  /* 0x01e40003e7007388 */ /* 0x0009e20000000800 */
[----:B-1----:R-:W-:Y:S05]  /*8580*/  F2FP.RELU.F16.F32.PACK_AB R4, R202, R203 ;  /* 0x000000cbca04723e */ /* 0x002fea00000008ff */
[----:B------:R1:W-:Y:S01]  /*8590*/  STS [R235+0x1e400], R4 ;  /* 0x01e40004eb007388 */ /* 0x0003e20000000800 */
[----:B---3--:R-:W-:Y:S02]  /*85a0*/  F2FP.RELU.F16.F32.PACK_AB R2, R159, R160 ;  /* 0x000000a09f02723e */ /* 0x008fe400000008ff */
[----:B----4-:R-:W-:Y:S02]  /*85b0*/  F2FP.RELU.F16.F32.PACK_AB R5, R196, R197 ;  /* 0x000000c5c405723e */ /* 0x010fe400000008ff */
[----:B------:R-:W-:Y:S03]  /*85c0*/  F2FP.RELU.F16.F32.PACK_AB R3, R150, R151 ;  /* 0x000000979603723e */ /* 0x000fe600000008ff */
[----:B------:R3:W-:Y:S04]  /*85d0*/  STS [R235+0x1e000], R5 ;  /* 0x01e00005eb007388 */ /* 0x0007e80000000800 */
[----:B------:R4:W-:Y:S04]  /*85e0*/  STS [R238+0x1c000], R3 ;  /* 0x01c00003ee007388 */ /* 0x0009e80000000800 */
[----:B------:R4:W-:Y:S04]  /*85f0*/  STS [R238+0x1c400], R2 ;  /* 0x01c40002ee007388 */ /* 0x0009e80000000800 */
[----:B------:R4:W-:Y:S01]  /*8600*/  STS [R237+0x1c000], R0 ;  /* 0x01c00000ed007388 */ /* 0x0009e20000000800 */
[----:B-1----:R-:W-:Y:S02]  /*8610*/  F2FP.RELU.F16.F32.PACK_AB R4, R170, R194 ;  /* 0x000000c2aa04723e */ /* 0x002fe400000008ff */
[----:B---3--:R-:W-:Y:S02]  /*8620*/  F2FP.RELU.F16.F32.PACK_AB R5, R167, R169 ;  /* 0x000000a9a705723e */ /* 0x008fe400000008ff */
[----:B----4-:R-:W-:Y:S02]  /*8630*/  F2FP.RELU.F16.F32.PACK_AB R3, R153, R155 ;  /* 0x0000009b9903723e */ /* 0x010fe400000008ff */
[----:B------:R-:W-:Y:S03]  /*8640*/  F2FP.RELU.F16.F32.PACK_AB R2, R158, R161 ;  /* 0x000000a19e02723e */ /* 0x000fe600000008ff */
[----:B------:R-:W-:Y:S01]  /*8650*/  STS [R237+0x1c400], R3 ;  /* 0x01c40003ed007388 */ /* 0x000fe20000000800 */
[----:B------:R-:W-:Y:S03]  /*8660*/  F2FP.RELU.F16.F32.PACK_AB R0, R166, R168 ;  /* 0x000000a8a600723e */ /* 0x000fe600000008ff */
[----:B------:R-:W-:Y:S04]  /*8670*/  STS [R238+0x1e000], R5 ;  /* 0x01e00005ee007388 */ /* 0x000fe80000000800 */
[----:B------:R-:W-:Y:S04]  /*8680*/  STS [R238+0x1e400], R4 ;  /* 0x01e40004ee007388 */ /* 0x000fe80000000800 */
[----:B------:R1:W-:Y:S04]  /*8690*/  STS [R237+0x1e000], R2 ;  /* 0x01e00002ed007388 */ /* 0x0003e80000000800 */
[----:B------:R3:W-:Y:S04]  /*86a0*/  STS [R237+0x1e400], R0 ;  /* 0x01e40000ed007388 */ /* 0x0007e80000000800 */
[----:B------:R-:W-:Y:S08]  /*86b0*/  LDSM.16.M88.4 R64, [R186+UR4+0x8000] ;  /* 0x00800004ba40783b */ /* 0x000ff00008000200 */
[----:B------:R-:W4:Y:S08]  /*86c0*/  LDSM.16.M88.4 R16, [R181+UR4+0x10000] ;  /* 0x01000004b510783b */ /* 0x000f300008000200 */
[----:B------:R-:W4:Y:S01]  /*86d0*/  LDSM.16.M88.4 R60, [R186+UR4+0xa000] ;  /* 0x00a00004ba3c783b */ /* 0x000f220008000200 */
[----:B-1----:R-:W-:Y:S05]  /*86e0*/  IMAD.U32 R2, RZ, RZ, UR4 ;  /* 0x00000004ff027e24 */ /* 0x002fea000f8e00ff */
[----:B---3--:R-:W-:Y:S02]  /*86f0*/  IADD3 R0, R186, 0x8000, R2 ;  /* 0x00008000ba007810 */ /* 0x008fe40007ffe002 */
[----:B------:R-:W1:Y:S08]  /*8700*/  LDSM.16.M88.4 R32, [R181+UR4+0x10800] ;  /* 0x01080004b520783b */ /* 0x000e700008000200 */
[----:B------:R-:W3:Y:S08]  /*8710*/  LDSM.16.M88.4 R48, [R181+UR4+0x11000] ;  /* 0x01100004b530783b */ /* 0x000ef00008000200 */
[----:B------:R-:W2:Y:S01]  /*8720*/  LDSM.16.M88.4 R132, [R181+UR4+0x11800] ;  /* 0x01180004b584783b */ /* 0x000ea20008000200 */
[-C--:B----4-:R-:W-:Y:S07]  /*8730*/  HMMA.16816.F32 R4, R64, R16.reuse, RZ ;  /* 0x000000104004723c */ /* 0x090fee00000018ff */
[----:B------:R-:W-:Y:S01]  /*8740*/  LDSM.16.M88.4 R140, [R183+0x4000] ;  /* 0x00400000b78c783b */ /* 0x000fe20000000200 */
[C---:B------:R-:W-:Y:S07]  /*8750*/  HMMA.16816.F32 R8, R60.reuse, R16, RZ ;  /* 0x000000103c08723c */ /* 0x040fee00000018ff */
[----:B------:R4:W5:Y:S01]  /*8760*/  LDG.E R3, desc[UR16][R146.64+0x100] ;  /* 0x0001001092037981 */ /* 0x000962000c1e1900 */
[-C--:B------:R-:W-:Y:S06]  /*8770*/  HMMA.16816.F32 R12, R60, R18.reuse, RZ ;  /* 0x000000123c0c723c */ /* 0x080fec00000018ff */
[C---:B------:R-:W-:Y:S06]  /*8780*/  HMMA.16816.F32 R16, R64.reuse, R18, RZ ;  /* 0x000000124010723c */ /* 0x040fec00000018ff */
[-C--:B-1----:R-:W-:Y:S06]  /*8790*/  HMMA.16816.F32 R20, R64, R32.reuse, RZ ;  /* 0x000000204014723c */ /* 0x082fec00000018ff */
[C---:B------:R-:W-:Y:S06]  /*87a0*/  HMMA.16816.F32 R24, R60.reuse, R32, RZ ;  /* 0x000000203c18723c */ /* 0x040fec00000018ff */
[-C--:B------:R-:W-:Y:S06]  /*87b0*/  HMMA.16816.F32 R28, R60, R34.reuse, RZ ;  /* 0x000000223c1c723c */ /* 0x080fec00000018ff */
[C---:B------:R-:W-:Y:S06]  /*87c0*/  HMMA.16816.F32 R32, R64.reuse, R34, RZ ;  /* 0x000000224020723c */ /* 0x040fec00000018ff */
[-C--:B---3--:R-:W-:Y:S06]  /*87d0*/  HMMA.16816.F32 R36, R64, R48.reuse, RZ ;  /* 0x000000304024723c */ /* 0x088fec00000018ff */
[C---:B------:R-:W-:Y:S06]  /*87e0*/  HMMA.16816.F32 R40, R60.reuse, R48, RZ ;  /* 0x000000303c28723c */ /* 0x040fec00000018ff */
[-C--:B------:R-:W-:Y:S06]  /*87f0*/  HMMA.16816.F32 R44, R60, R50.reuse, RZ ;  /* 0x000000323c2c723c */ /* 0x080fec00000018ff */
[C---:B------:R-:W-:Y:S06]  /*8800*/  HMMA.16816.F32 R48, R64.reuse, R50, RZ ;  /* 0x000000324030723c */ /* 0x040fec00000018ff */
[-C--:B--2---:R-:W-:Y:S06]  /*8810*/  HMMA.16816.F32 R52, R64, R132.reuse, RZ ;  /* 0x000000844034723c */ /* 0x084fec00000018ff */
        /* <DEDUP_REMOVED lines=118> */
[C---:B------:R-:W-:Y:S01]  /*8f80*/  FADD.FTZ R20, -R144.reuse, R48 ;  /* 0x0000003090147221 */ /* 0x040fe20000010100 */
        /* <DEDUP_REMOVED lines=26> */
[----:B----4-:R-:W-:Y:S06]  /*9130*/  @!P0 BRA `(.L_x_1148) ;  /* 0x0000000400a08947 */ /* 0x010fec0003800000 */
[----:B------:R-:W-:Y:S01]  /*9140*/  ULOP3.LUT UR7, UR14, 0x1, URZ, 0xc0, !UPT ;  /* 0x000000010e077892 */ /* 0x000fe2000f8ec03f */
[----:B------:R-:W-:Y:S01]  /*9150*/  ISETP.GE.AND P4, PT, R232, UR28, PT ;  /* 0x0000001ce8007c0c */ /* 0x000fe2000bf86270 */
[----:B------:R-:W1:Y:S01]  /*9160*/  LDC R52, c[0x0][0x240] ;  /* 0x00009000ff347b82 */ /* 0x000e620000000800 */
[----:B------:R-:W-:Y:S01]  /*9170*/  PLOP3.LUT P2, PT, PT, PT, PT, 0x8, 0x0 ;  /* 0x000000000000781c */ /* 0x000fe20003f4e170 */
[----:B------:R-:W-:Y:S01]  /*9180*/  UISETP.NE.U32.AND UP0, UPT, UR7, 0x1, UPT ;  /* 0x000000010700788c */ /* 0x000fe2000bf05070 */
[----:B------:R-:W-:Y:S01]  /*9190*/  PLOP3.LUT P3, PT, PT, PT, PT, 0x8, 0x0 ;  /* 0x000000000000781c */ /* 0x000fe20003f6e170 */
[----:B------:R-:W-:Y:S04]  /*91a0*/  IMAD.MOV.U32 R17, RZ, RZ, R241 ;  /* 0x000000ffff117224 */ /* 0x000fe800078e00f1 */
[----:B------:R-:W-:Y:S02]  /*91b0*/  PLOP3.LUT P5, PT, PT, PT, UP0, 0x80, 0x0 ;  /* 0x000000000000781c */ /* 0x000fe40003faf008 */
[----:B------:R-:W-:Y:S02]  /*91c0*/  PLOP3.LUT P1, PT, PT, PT, UP0, 0x80, 0x0 ;  /* 0x000000000000781c */ /* 0x000fe40003f2f008 */
[----:B------:R-:W-:Y:S01]  /*91d0*/  @P4 PLOP3.LUT P2, PT, P5, PT, PT, 0x80, 0x0 ;  /* 0x000000000000481c */ /* 0x000fe20002f4f070 */
[C---:B------:R-:W-:Y:S01]  /*91e0*/  @P4 VIADD R16, R229.reuse, 0xffffc000 ;  /* 0xffffc000e5104836 */ /* 0x040fe20000000000 */
[----:B------:R-:W-:Y:S01]  /*91f0*/  @!P4 PLOP3.LUT P5, PT, P1, PT, PT, 0x80, 0x0 ;  /* 0x000000000000c81c */ /* 0x000fe20000faf070 */
[C---:B------:R-:W-:Y:S01]  /*9200*/  @!P4 VIADD R7, R230.reuse, 0xffffc000 ;  /* 0xffffc000e607c836 */ /* 0x040fe20000000000 */
[----:B------:R-:W2:Y:S01]  /*9210*/  @!P4 LDC R20, c[0x0][0x244] ;  /* 0x00009100ff14cb82 */ /* 0x000ea20000000800 */
[C---:B------:R-:W-:Y:S01]  /*9220*/  @P4 VIADD R5, R229.reuse, 0xffffc000 ;  /* 0xffffc000e5054836 */ /* 0x040fe20000000000 */
[----:B------:R-:W-:Y:S07]  /*9230*/  @!P4 PLOP3.LUT P3, PT, P5, PT, PT, 0x80, 0x0 ;  /* 0x000000000000c81c */ /* 0x000fee0002f6f070 */
[C---:B------:R-:W-:Y:S01]  /*9240*/  @P2 VIADD R16, R229.reuse, 0x4000 ;  /* 0x00004000e5102836 */ /* 0x040fe20000000000 */
[----:B------:R-:W-:Y:S02]  /*9250*/  PLOP3.LUT P2, PT, PT, PT, PT, 0x8, 0x0 ;  /* 0x000000000000781c */ /* 0x000fe40003f4e170 */
[----:B------:R-:W-:Y:S02]  /*9260*/  @P4 PLOP3.LUT P2, PT, P5, PT, PT, 0x80, 0x0 ;  /* 0x000000000000481c */ /* 0x000fe40002f4f070 */
[----:B------:R-:W-:Y:S01]  /*9270*/  @P4 STS [R16], RZ ;  /* 0x000000ff10004388 */ /* 0x000fe20000000800 */
[----:B------:R-:W-:Y:S03]  /*9280*/  @P3 VIADD R7, R230, 0x4000 ;  /* 0x00004000e6073836 */ /* 0x000fe60000000000 */
[----:B------:R-:W-:Y:S04]  /*9290*/  @P4 STS [R16+0x4], RZ ;  /* 0x000004ff10004388 */ /* 0x000fe80000000800 */
[----:B------:R-:W-:Y:S03]  /*92a0*/  @P4 STS [R16+0x8], RZ ;  /* 0x000008ff10004388 */ /* 0x000fe60000000800 */
[----:B------:R-:W-:Y:S01]  /*92b0*/  @P2 VIADD R5, R229, 0x4000 ;  /* 0x00004000e5052836 */ /* 0x000fe20000000000 */
[----:B------:R3:W-:Y:S01]  /*92c0*/  @P4 STS [R16+0xc], RZ ;  /* 0x00000cff10004388 */ /* 0x0007e20000000800 */
[----:B-1----:R-:W-:Y:S04]  /*92d0*/  IMAD.SHL.U32 R6, R52, 0x80, RZ ;  /* 0x0000008034067824 */ /* 0x002fe800078e00ff */
[----:B------:R-:W-:Y:S02]  /*92e0*/  IMAD.MOV R6, RZ, RZ, -R6 ;  /* 0x000000ffff067224 */ /* 0x000fe400078e0a06 */
[----:B---3--:R-:W-:Y:S05]  /*92f0*/  IMAD.MOV.U32 R16, RZ, RZ, R242 ;  /* 0x000000ffff107224 */ /* 0x008fea00078e00f2 */
[C---:B------:R-:W-:Y:S04]  /*9300*/  LEA R16, P1, R6.reuse, R16, 0x1 ;  /* 0x0000001006107211 */ /* 0x040fe800078208ff */
[----:B------:R-:W-:Y:S05]  /*9310*/  LEA.HI.X.SX32 R17, R6, R17, 0x1, P1 ;  /* 0x0000001106117211 */ /* 0x000fea00008f0eff */
[----:B------:R-:W-:Y:S01]  /*9320*/  @!PT LDS RZ, [RZ] ;  /* 0x00000000fffff984 */ /* 0x000fe20000000800 */
[----:B------:R-:W-:Y:S01]  /*9330*/  @!PT LDS RZ, [RZ] ;  /* 0x00000000fffff984 */ /* 0x000fe20000000800 */
[----:B------:R-:W-:Y:S01]  /*9340*/  @!PT LDS RZ, [RZ] ;  /* 0x00000000fffff984 */ /* 0x000fe20000000800 */
[----:B------:R1:W-:Y:S04]  /*9350*/  @!P4 LDGSTS.E.BYPASS.LTC128B.128 [R7], desc[UR16][R16.64] ;  /* 0x000000001007cfae */ /* 0x0003e8000b901d50 */
[----:B------:R-:W-:Y:S04]  /*9360*/  @P4 STS [R5+0x1000], RZ ;  /* 0x001000ff05004388 */ /* 0x000fe80000000800 */
[----:B------:R-:W-:Y:S04]  /*9370*/  @P4 STS [R5+0x1004], RZ ;  /* 0x001004ff05004388 */ /* 0x000fe80000000800 */
[----:B------:R-:W-:Y:S04]  /*9380*/  @P4 STS [R5+0x1008], RZ ;  /* 0x001008ff05004388 */ /* 0x000fe80000000800 */
[----:B------:R3:W-:Y:S01]  /*9390*/  @P4 STS [R5+0x100c], RZ ;  /* 0x00100cff05004388 */ /* 0x0007e20000000800 */
[----:B-1----:R-:W-:Y:S02]  /*93a0*/  @!P4 SHF.R.S32.HI R7, RZ, 0x1f, R6 ;  /* 0x0000001fff07c819 */ /* 0x002fe40000011406 */
[C---:B------:R-:W-:Y:S04]  /*93b0*/  @!P4 LEA R5, P1, R52.reuse, R6, 0x5 ;  /* 0x000000063405c211 */ /* 0x040fe800078228ff */
[----:B--2---:R-:W-:Y:S02]  /*93c0*/  @!P4 LEA.HI.X R7, R52, R7, R20, 0x5, P1 ;  /* 0x000000073407c211 */ /* 0x004fe400008f2c14 */
[C---:B------:R-:W-:Y:S04]  /*93d0*/  @!P4 LEA R20, P1, R5.reuse, R242, 0x1 ;  /* 0x000000f20514c211 */ /* 0x040fe800078208ff */
[----:B------:R-:W-:Y:S01]  /*93e0*/  @!P4 LEA.HI.X R21, R5, R241, R7, 0x1, P1 ;  /* 0x000000f10515c211 */ /* 0x000fe200008f0c07 */
[C---:B------:R-:W-:Y:S01]  /*93f0*/  @!P4 VIADD R5, R230.reuse, 0xffffc000 ;  /* 0xffffc000e605c836 */ /* 0x040fe20000000000 */
[----:B------:R-:W-:Y:S02]  /*9400*/  PLOP3.LUT P1, PT, PT, PT, PT, 0x8, 0x0 ;  /* 0x000000000000781c */ /* 0x000fe40003f2e170 */
[----:B------:R-:W-:Y:S02]  /*9410*/  @!P4 PLOP3.LUT P1, PT, P5, PT, PT, 0x80, 0x0 ;  /* 0x000000000000c81c */ /* 0x000fe40002f2f070 */
[----:B------:R-:W-:Y:S11]  /*9420*/  @!P4 SHF.R.S32.HI R7, RZ, 0x1f, R6 ;  /* 0x0000001fff07c819 */ /* 0x000ff60000011406 */
[----:B---3--:R-:W-:Y:S01]  /*9430*/  @P1 VIADD R5, R230, 0x4000 ;  /* 0x00004000e6051836 */ /* 0x008fe20000000000 */
[----:B------:R-:W-:Y:S02]  /*9440*/  PLOP3.LUT P1, PT, PT, PT, PT, 0x8, 0x0 ;  /* 0x000000000000781c */ /* 0x000fe40003f2e170 */
[----:B------:R-:W-:Y:S02]  /*9450*/  @P4 PLOP3.LUT P1, PT, P5, PT, PT, 0x80, 0x0 ;  /* 0x000000000000481c */ /* 0x000fe40002f2f070 */
[----:B------:R-:W-:Y:S01]  /*9460*/  @!PT LDS RZ, [RZ] ;  /* 0x00000000fffff984 */ /* 0x000fe20000000800 */
[----:B------:R-:W-:Y:S01]  /*9470*/  @!PT LDS RZ, [RZ] ;  /* 0x00000000fffff984 */ /* 0x000fe20000000800 */
[----:B------:R-:W-:Y:S01]  /*9480*/  @!PT LDS RZ, [RZ] ;  /* 0x00000000fffff984 */ /* 0x000fe20000000800 */
[----:B------:R1:W-:Y:S01]  /*9490*/  @!P4 LDGSTS.E.BYPASS.LTC128B.128 [R5+0x1000], desc[UR16][R20.64] ;  /* 0x010000001405cfae */ /* 0x0003e2000b901d50 */
[C---:B------:R-:W-:Y:S01]  /*94a0*/  @P4 VIADD R5, R229.reuse, 0xffffc000 ;  /* 0xffffc000e5054836 */ /* 0x040fe20000000000 */
[----:B-1----:R-:W1:Y:S09]  /*94b0*/  @!P4 LDC R20, c[0x0][0x244] ;  /* 0x00009100ff14cb82 */ /* 0x002e720000000800 */
[----:B------:R-:W-:Y:S05]  /*94c0*/  @P1 VIADD R5, R229, 0x4000 ;  /* 0x00004000e5051836 */ /* 0x000fea0000000000 */
[----:B------:R-:W-:Y:S04]  /*94d0*/  @P4 STS [R5+0x2000], RZ ;  /* 0x002000ff05004388 */ /* 0x000fe80000000800 */
[----:B------:R-:W-:Y:S04]  /*94e0*/  @P4 STS [R5+0x2004], RZ ;  /* 0x002004ff05004388 */ /* 0x000fe80000000800 */
[----:B------:R-:W-:Y:S04]  /*94f0*/  @P4 STS [R5+0x2008], RZ ;  /* 0x002008ff05004388 */ /* 0x000fe80000000800 */
[----:B------:R2:W-:Y:S01]  /*9500*/  @P4 STS [R5+0x200c], RZ ;  /* 0x00200cff05004388 */ /* 0x0005e20000000800 */
[C---:B------:R-:W-:Y:S04]  /*9510*/  @!P4 LEA R5, P1, R52.reuse, R6, 0x6 ;  /* 0x000000063405c211 */ /* 0x040fe800078230ff */
[----:B-1----:R-:W-:Y:S02]  /*9520*/  @!P4 LEA.HI.X R7, R52, R7, R20, 0x6, P1 ;  /* 0x000000073407c211 */ /* 0x002fe400008f3414 */
[CC--:B------:R-:W-:Y:S04]  /*9530*/  @!P4 LEA R20, P1, R5.reuse, R242.reuse, 0x1 ;  /* 0x000000f20514c211 */ /* 0x0c0fe800078208ff */
[-C--:B------:R-:W-:Y:S01]  /*9540*/  @!P4 LEA.HI.X R21, R5, R241.reuse, R7, 0x1, P1 ;  /* 0x000000f10515c211 */ /* 0x080fe200008f0c07 */
[----:B------:R-:W-:Y:S01]  /*9550*/  @!P4 VIADD R5, R230, 0xffffc000 ;  /* 0xffffc000e605c836 */ /* 0x000fe20000000000 */
[----:B------:R-:W-:Y:S02]  /*9560*/  PLOP3.LUT P1, PT, PT, PT, PT, 0x8, 0x0 ;  /* 0x000000000000781c */ /* 0x000fe40003f2e170 */
[----:B------:R-:W-:Y:S02]  /*9570*/  @!P4 PLOP3.LUT P1, PT, P5, PT, PT, 0x80, 0x0 ;  /* 0x000000000000c81c */ /* 0x000fe40002f2f070 */
[--C-:B------:R-:W-:Y:S03]  /*9580*/  @!P4 SHF.R.S32.HI R7, RZ, 0x1f, R6.reuse ;  /* 0x0000001fff07c819 */ /* 0x100fe60000011406 */
[----:B------:R-:W-:Y:S08]  /*9590*/  @!P4 IMAD.WIDE.U32 R6, R52, 0x60, R6 ;  /* 0x000000603406c825 */ /* 0x000ff000078e0006 */
[----:B--2---:R-:W-:Y:S01]  /*95a0*/  @P1 VIADD R5, R230, 0x4000 ;  /* 0x00004000e6051836 */ /* 0x004fe20000000000 */
[----:B------:R-:W-:Y:S02]  /*95b0*/  PLOP3.LUT P1, PT, PT, PT, PT, 0x8, 0x0 ;  /* 0x000000000000781c */ /* 0x000fe40003f2e170 */
[----:B------:R-:W-:Y:S02]  /*95c0*/  @P4 PLOP3.LUT P1, PT, P5, PT, PT, 0x80, 0x0 ;  /* 0x000000000000481c */ /* 0x000fe40002f2f070 */
[----:B------:R-:W-:Y:S01]  /*95d0*/  @!PT LDS RZ, [RZ] ;  /* 0x00000000fffff984 */ /* 0x000fe20000000800 */
[----:B------:R-:W-:Y:S01]  /*95e0*/  @!PT LDS RZ, [RZ] ;  /* 0x00000000fffff984 */ /* 0x000fe20000000800 */
[----:B------:R-:W-:Y:S01]  /*95f0*/  @!PT LDS RZ, [RZ] ;  /* 0x00000000fffff984 */ /* 0x000fe20000000800 */
[----:B------:R1:W-:Y:S02]  /*9600*/  @!P4 LDGSTS.E.BYPASS.LTC128B.128 [R5+0x2000], desc[UR16][R20.64] ;  /* 0x020000001405cfae */ /* 0x0003e4000b901d50 */
[----:B-1----:R-:W1:Y:S01]  /*9610*/  @!P4 LDC R21, c[0x0][0x244] ;  /* 0x00009100ff15cb82 */ /* 0x002e620000000800 */
[C---:B------:R-:W-:Y:S01]  /*9620*/  @P4 VIADD R5, R229.reuse, 0xffffc000 ;  /* 0xffffc000e5054836 */ /* 0x040fe20000000000 */
[C---:B------:R-:W-:Y:S07]  /*9630*/  @!P4 LEA R20, P2, R6.reuse, R242, 0x1 ;  /* 0x000000f20614c211 */ /* 0x040fee00078408ff */
[----:B------:R-:W-:Y:S01]  /*9640*/  @P1 VIADD R5, R229, 0x4000 ;  /* 0x00004000e5051836 */ /* 0x000fe20000000000 */
[----:B------:R-:W-:Y:S01]  /*9650*/  PLOP3.LUT P1, PT, PT, PT, PT, 0x8, 0x0 ;  /* 0x000000000000781c */ /* 0x000fe20003f2e170 */
[----:B------:R-:W-:Y:S01]  /*9660*/  IMAD.MOV.U32 R242, RZ, RZ, R16 ;  /* 0x000000fffff27224 */ /* 0x000fe200078e0010 */
[----:B------:R-:W-:Y:S02]  /*9670*/  @!P4 PLOP3.LUT P1, PT, P5, PT, PT, 0x80, 0x0 ;  /* 0x000000000000c81c */ /* 0x000fe40002f2f070 */
[----:B------:R-:W-:Y:S04]  /*9680*/  @P4 STS [R5+0x3000], RZ ;  /* 0x003000ff05004388 */ /* 0x000fe80000000800 */
[----:B------:R-:W-:Y:S04]  /*9690*/  @P4 STS [R5+0x3004], RZ ;  /* 0x003004ff05004388 */ /* 0x000fe80000000800 */
[----:B------:R-:W-:Y:S04]  /*96a0*/  @P4 STS [R5+0x3008], RZ ;  /* 0x003008ff05004388 */ /* 0x000fe80000000800 */
[----:B------:R2:W-:Y:S01]  /*96b0*/  @P4 STS [R5+0x300c], RZ ;  /* 0x00300cff05004388 */ /* 0x0005e20000000800 */
[----:B-1----:R-:W-:Y:S04]  /*96c0*/  @!P4 IMAD R21, R21, 0x60, RZ ;  /* 0x000000601515c824 */ /* 0x002fe800078e02ff */
[----:B------:R-:W-:Y:S05]  /*96d0*/  @!P4 IMAD.IADD R7, R7, 0x1, R21 ;  /* 0x000000010707c824 */ /* 0x000fea00078e0215 */
[----:B------:R-:W-:Y:S01]  /*96e0*/  @!P4 LEA.HI.X R21, R6, R241, R7, 0x1, P2 ;  /* 0x000000f10615c211 */ /* 0x000fe200010f0c07 */
[----:B------:R-:W-:Y:S02]  /*96f0*/  IMAD.MOV.U32 R241, RZ, RZ, R17 ;  /* 0x000000fffff17224 */ /* 0x000fe400078e0011 */
[C---:B------:R-:W-:Y:S02]  /*9700*/  @!P4 VIADD R5, R230.reuse, 0xffffc000 ;  /* 0xffffc000e605c836 */ /* 0x040fe40000000000 */
[----:B--2---:R-:W-:Y:S05]  /*9710*/  @P1 VIADD R5, R230, 0x4000 ;  /* 0x00004000e6051836 */ /* 0x004fea0000000000 */
        /* <DEDUP_REMOVED lines=9> */
[----:B------:R-:W-:Y:S07]  /*97b0*/  IMAD.IADD R230, R230, 0x1, R5 ;  /* 0x00000001e6e67824 */ /* 0x000fee00078e0205 */
.L_x_1148:
[----:B------:R-:W-:Y:S01]  /*97c0*/  FMUL.FTZ R5, R220, R33 ;  /* 0x00000021dc057220 */ /* 0x000fe20000410000 */
[----:B------:R-:W-:Y:S01]  /*97d0*/  FMUL.FTZ R6, R219, R32 ;  /* 0x00000020db067220 */ /* 0x000fe20000410000 */
[C---:B------:R-:W-:Y:S01]  /*97e0*/  FADD.FTZ R22, -R4.reuse, R22 ;  /* 0x0000001604167221 */ /* 0x040fe20000010100 */
[C---:B------:R-:W-:Y:S01]  /*97f0*/  FADD.FTZ R19, -R4.reuse, R19 ;  /* 0x0000001304137221 */ /* 0x040fe20000010100 */
[----:B------:R-:W-:Y:S01]  /*9800*/  FSETP.GE.FTZ.AND P1, PT, R205, RZ, PT ;  /* 0x000000ffcd00720b */ /* 0x000fe20003f36000 */
[C---:B------:R-:W-:Y:S01]  /*9810*/  FADD.FTZ R18, -R4.reuse, R18 ;  /* 0x0000001204127221 */ /* 0x040fe20000010100 */
[----:B------:R-:W-:Y:S01]  /*9820*/  FSETP.GE.FTZ.AND P2, PT, R211, RZ, PT ;  /* 0x000000ffd300720b */ /* 0x000fe20003f56000 */
[C---:B------:R-:W-:Y:S01]  /*9830*/  FADD.FTZ R7, -R4.reuse, R23 ;  /* 0x0000001704077221 */ /* 0x040fe20000010100 */
        /* <DEDUP_REMOVED lines=105> */
[----:B------:R-:W2:Y:S01]  /*9ed0*/  S2R R145, SR_TID.X ;  /* 0x0000000000917919 */ /* 0x000ea20000002100 */
        /* <DEDUP_REMOVED lines=14> */
[----:B------:R-:W1:Y:S01]  /*9fc0*/  S2R R146, SR_TID.X ;  /* 0x0000000000927919 */ /* 0x000e620000002100 */
[----:B------:R-:W-:Y:S01]  /*9fd0*/  FSETP.GE.FTZ.AND P4, PT, R169, RZ, PT ;  /* 0x000000ffa900720b */ /* 0x000fe20003f96000 */
[----:B------:R-:W-:Y:S01]  /*9fe0*/  UIMAD UR7, UR31, UR29, URZ ;  /* 0x0000001d1f0772a4 */ /* 0x000fe2000f8e023f */
[----:B------:R-:W-:Y:S02]  /*9ff0*/  FSETP.GE.FTZ.AND P3, PT, R167, RZ, PT ;  /* 0x000000ffa700720b */ /* 0x000fe40003f76000 */
[----:B------:R-:W-:Y:S01]  /*a000*/  FSETP.GE.FTZ.AND P2, PT, R161, RZ, PT ;  /* 0x000000ffa100720b */ /* 0x000fe20003f56000 */
[----:B------:R-:W-:Y:S01]  /*a010*/  ULEA UR8, -UR7, URZ, 0x7 ;  /* 0x0000003f07087291 */ /* 0x000fe2000f8e393f */
        /* <DEDUP_REMOVED lines=50> */
[----:B------:R-:W-:Y:S01]  /*a340*/  FSETP.GE.FTZ.AND P2, PT, R203, RZ, PT ;  /* 0x000000ffcb00720b */ /* 0x000fe20003f56000 */
[----:B------:R-:W-:Y:S01]  /*a350*/  STS [R236+0x16000], R20 ;  /* 0x01600014ec007388 */ /* 0x000fe20000000800 */
[----:B------:R-:W-:Y:S01]  /*a360*/  FSEL R27, R27, R0, P1 ;  /* 0x000000001b1b7208 */ /* 0x000fe20000800000 */
[----:B------:R-:W-:Y:S01]  /*a370*/  FMUL.FTZ R42, R208, R42 ;  /* 0x0000002ad02a7220 */ /* 0x000fe20000410000 */
[----:B------:R-:W-:Y:S01]  /*a380*/  FSETP.GE.FTZ.AND P1, PT, R215, RZ, PT ;  /* 0x000000ffd700720b */ /* 0x000fe20003f36000 */
[----:B------:R-:W-:Y:S01]  /*a390*/  STS [R236+0x16400], R8 ;  /* 0x01640008ec007388 */ /* 0x000fe20000000800 */
[-C--:B------:R-:W-:Y:S01]  /*a3a0*/  FSEL R5, R5, R0.reuse, P2 ;  /* 0x0000000005057208 */ /* 0x080fe20001000000 */
        /* <DEDUP_REMOVED lines=11> */
[----:B------:R-:W-:Y:S01]  /*a460*/  FSEL R4, R4, R0, P3 ;  /* 0x0000000004047208 */ /* 0x000fe20001800000 */
[----:B------:R-:W-:Y:S01]  /*a470*/  FMUL.FTZ R11, R194, R5 ;  /* 0x00000005c20b7220 */ /* 0x000fe20000410000 */
[----:B------:R-:W-:Y:S01]  /*a480*/  F2FP.F16.F32.PACK_AB R7, R7, R26 ;  /* 0x0000001a0707723e */ /* 0x000fe200000000ff */
[----:B------:R-:W-:Y:S01]  /*a490*/  STS [R239+0x14400], R32 ;  /* 0x01440020ef007388 */ /* 0x000fe20000000800 */
[----:B------:R-:W-:Y:S01]  /*a4a0*/  FSEL R43, R43, R0, P1 ;  /* 0x000000002b2b7208 */ /* 0x000fe20000800000 */
[----:B------:R-:W-:Y:S01]  /*a4b0*/  FMUL.FTZ R5, R170, R4 ;  /* 0x00000004aa057220 */ /* 0x000fe20000410000 */
[----:B------:R-:W-:Y:S01]  /*a4c0*/  FSETP.GE.FTZ.AND P1, PT, R166, RZ, PT ;  /* 0x000000ffa600720b */ /* 0x000fe20003f36000 */
[----:B------:R-:W-:Y:S01]  /*a4d0*/  STS [R240+0x16000], R19 ;  /* 0x01600013f0007388 */ /* 0x000fe20000000800 */
[----:B------:R-:W-:Y:S01]  /*a4e0*/  F2FP.F16.F32.PACK_AB R4, R31, R30 ;  /* 0x0000001e1f04723e */ /* 0x000fe200000000ff */
[----:B------:R-:W-:Y:S01]  /*a4f0*/  FMUL.FTZ R43, R207, R43 ;  /* 0x0000002bcf2b7220 */ /* 0x000fe20000410000 */
[----:B------:R-:W-:Y:S01]  /*a500*/  FSETP.GE.FTZ.AND P5, PT, R202, RZ, PT ;  /* 0x000000ffca00720b */ /* 0x000fe20003fb6000 */
[----:B------:R-:W-:Y:S01]  /*a510*/  STS [R240+0x16400], R7 ;  /* 0x01640007f0007388 */ /* 0x000fe20000000800 */
[----:B------:R-:W-:Y:S02]  /*a520*/  FSETP.GE.FTZ.AND P2, PT, R168, RZ, PT ;  /* 0x000000ffa800720b */ /* 0x000fe40003f56000 */
[-C--:B------:R-:W-:Y:S01]  /*a530*/  FSEL R6, R6, R0.reuse, P5 ;  /* 0x0000000006067208 */ /* 0x080fe20002800000 */
[----:B------:R-:W-:Y:S01]  /*a540*/  STS [R239+0x16000], R16 ;  /* 0x01600010ef007388 */ /* 0x000fe20000000800 */
[----:B------:R-:W-:Y:S02]  /*a550*/  FSEL R3, R3, R0, P2 ;  /* 0x0000000003037208 */ /* 0x000fe40001000000 */
[----:B------:R-:W-:Y:S01]  /*a560*/  F2FP.F16.F32.PACK_AB R64, R144, R64 ;  /* 0x000000409040723e */ /* 0x000fe200000000ff */
[----:B------:R-:W-:Y:S01]  /*a570*/  STS [R239+0x16400], R4 ;  /* 0x01640004ef007388 */ /* 0x000fe20000000800 */
[----:B------:R-:W-:Y:S01]  /*a580*/  FMUL.FTZ R14, R202, R6 ;  /* 0x00000006ca0e7220 */ /* 0x000fe20000410000 */
[----:B------:R-:W-:Y:S01]  /*a590*/  FMUL.FTZ R10, R168, R3 ;  /* 0x00000003a80a7220 */ /* 0x000fe20000410000 */
[----:B------:R-:W-:Y:S01]  /*a5a0*/  @P1 FADD.FTZ R0, -R0, R63 ;  /* 0x0000003f00001221 */ /* 0x000fe20000010100 */
[----:B------:R-:W-:Y:S01]  /*a5b0*/  STS [R231+0x14000], R48 ;  /* 0x01400030e7007388 */ /* 0x000fe20000000800 */
[----:B------:R-:W-:Y:S02]  /*a5c0*/  F2FP.F16.F32.PACK_AB R3, R43, R42 ;  /* 0x0000002a2b03723e */ /* 0x000fe400000000ff */
[----:B------:R-:W-:Y:S01]  /*a5d0*/  FMUL.FTZ R6, R166, R0 ;  /* 0x00000000a6067220 */ /* 0x000fe20000410000 */
[----:B------:R-:W-:Y:S01]  /*a5e0*/  STS [R231+0x14400], R23 ;  /* 0x01440017e7007388 */ /* 0x000fe20000000800 */
[----:B------:R-:W-:Y:S02]  /*a5f0*/  F2FP.F16.F32.PACK_AB R0, R14, R15 ;  /* 0x0000000f0e00723e */ /* 0x000fe400000000ff */
[----:B------:R-:W-:Y:S01]  /*a600*/  F2FP.F16.F32.PACK_AB R5, R5, R11 ;  /* 0x0000000b0505723e */ /* 0x000fe200000000ff */
[----:B------:R-:W-:Y:S01]  /*a610*/  STS [R235+0x14000], R37 ;  /* 0x01400025eb007388 */ /* 0x000fe20000000800 */
[----:B------:R-:W-:Y:S02]  /*a620*/  F2FP.F16.F32.PACK_AB R6, R6, R10 ;  /* 0x0000000a0606723e */ /* 0x000fe400000000ff */
[----:B--2---:R-:W-:Y:S01]  /*a630*/  SHF.R.S32.HI R145, RZ, 0x1f, R145 ;  /* 0x0000001fff917819 */ /* 0x004fe20000011491 */
[----:B------:R-:W-:Y:S03]  /*a640*/  STS [R235+0x14400], R22 ;  /* 0x01440016eb007388 */ /* 0x000fe60000000800 */
[----:B-1----:R-:W-:Y:S01]  /*a650*/  LEA.HI R145, R145, R146, RZ, 0x3 ;  /* 0x0000009291917211 */ /* 0x002fe200078f18ff */
[----:B------:R-:W-:Y:S03]  /*a660*/  STS [R231+0x16000], R13 ;  /* 0x0160000de7007388 */ /* 0x000fe60000000800 */
[----:B------:R-:W-:Y:S01]  /*a670*/  SHF.R.S32.HI R145, RZ, 0x3, R145 ;  /* 0x00000003ff917819 */ /* 0x000fe20000011491 */
[----:B------:R1:W-:Y:S04]  /*a680*/  STS [R231+0x16400], R3 ;  /* 0x01640003e7007388 */ /* 0x0003e80000000800 */
[----:B------:R-:W-:Y:S04]  /*a690*/  STS [R235+0x16000], R12 ;  /* 0x0160000ceb007388 */ /* 0x000fe80000000800 */
[----:B------:R2:W-:Y:S04]  /*a6a0*/  STS [R235+0x16400], R0 ;  /* 0x01640000eb007388 */ /* 0x0005e80000000800 */
[----:B------:R-:W-:Y:S04]  /*a6b0*/  STS [R238+0x14000], R36 ;  /* 0x01400024ee007388 */ /* 0x000fe80000000800 */
[----:B------:R-:W-:Y:S04]  /*a6c0*/  STS [R238+0x14400], R54 ;  /* 0x01440036ee007388 */ /* 0x000fe80000000800 */
[----:B------:R-:W-:Y:S04]  /*a6d0*/  STS [R237+0x14000], R64 ;  /* 0x01400040ed007388 */ /* 0x000fe80000000800 */
[----:B------:R-:W-:Y:S01]  /*a6e0*/  STS [R237+0x14400], R21 ;  /* 0x01440015ed007388 */ /* 0x000fe20000000800 */
[----:B-1----:R-:W-:Y:S03]  /*a6f0*/  IMAD.SHL.U32 R3, R187, 0x2, RZ ;  /* 0x00000002bb037824 */ /* 0x002fe600078e00ff */
[----:B------:R-:W-:Y:S02]  /*a700*/  STS [R238+0x16000], R17 ;  /* 0x01600011ee007388 */ /* 0x000fe40000000800 */
[----:B------:R-:W-:Y:S02]  /*a710*/  IADD3 R2, R3, 0x8000, R2 ;  /* 0x0000800003027810 */ /* 0x000fe40007ffe002 */
[----:B------:R-:W-:Y:S03]  /*a720*/  STS [R238+0x16400], R5 ;  /* 0x01640005ee007388 */ /* 0x000fe60000000800 */
[----:B--2---:R-:W-:Y:S01]  /*a730*/  IMAD.IADD R0, R2, 0x1, R178 ;  /* 0x0000000102007824 */ /* 0x004fe200078e02b2 */
        /* <DEDUP_REMOVED lines=78> */
[C---:B------:R-:W-:Y:S01]  /*ac20*/  HMMA.16816.F32 R88, R28.reuse, R16, R88 ;  /* 0x000000101c58723c */ /* 0x040fe20000001858 */
[----:B------:R-:W4:Y:S05]  /*ac30*/  S2R R16, SR_TID.X ;  /* 0x0000000000107919 */ /* 0x000f2a0000002100 */
[-C--:B------:R-:W-:Y:S01]  /*ac40*/  HMMA.16816.F32 R92, R28, R18.reuse, R92 ;  /* 0x000000121c5c723c */ /* 0x080fe2000000185c */
[----:B------:R-:W3:Y:S05]  /*ac50*/  LDSM.16.MT88.4 R28, [R176+0x23800] ;  /* 0x02380000b01c783b */ /* 0x000eea0000004200 */
[----:B------:R-:W-:Y:S01]  /*ac60*/  HMMA.16816.F32 R96, R8, R18, R96 ;  /* 0x000000120860723c */ /* 0x000fe20000001860 */
[----:B------:R4:W3:Y:S01]  /*ac70*/  LDSM.16.MT88.4 R8, [R0+0x3800] ;  /* 0x003800000008783b */ /* 0x0008e20000004200 */
[----:B------:R-:W-:Y:S04]  /*ac80*/  BAR.SYNC.DEFER_BLOCKING 0x0 ;  /* 0x0000000000007b1d */ /* 0x000fe80000010000 */
[-C--:B-1----:R-:W-:Y:S06]  /*ac90*/  HMMA.16816.F32 R68, R20, R32.reuse, R68 ;  /* 0x000000201444723c */ /* 0x082fec0000001844 */
[C---:B--2---:R-:W-:Y:S06]  /*aca0*/  HMMA.16816.F32 R72, R36.reuse, R32, R72 ;  /* 0x000000202448723c */ /* 0x044fec0000001848 */
[-C--:B------:R-:W-:Y:S06]  /*acb0*/  HMMA.16816.F32 R76, R36, R34.reuse, R76 ;  /* 0x00000022244c723c */ /* 0x080fec000000184c */
[C---:B------:R-:W-:Y:S05]  /*acc0*/  HMMA.16816.F32 R80, R20.reuse, R34, R80 ;  /* 0x000000221450723c */ /* 0x040fea0000001850 */
[----:B----4-:R-:W-:Y:S01]  /*acd0*/  IMAD.SHL.U32 R0, R145, 0x40, RZ ;  /* 0x0000004091007824 */ /* 0x010fe200078e00ff */
[-C--:B------:R-:W-:Y:S05]  /*ace0*/  HMMA.16816.F32 R84, R20, R4.reuse, R84 ;  /* 0x000000041454723c */ /* 0x080fea0000001854 */
[----:B------:R-:W-:Y:S01]  /*acf0*/  LOP3.LUT R0, R0, 0x1c0, RZ, 0xc0, !PT ;  /* 0x000001c000007812 */ /* 0x000fe200078ec0ff */
[C---:B------:R-:W-:Y:S06]  /*ad00*/  HMMA.16816.F32 R88, R36.reuse, R4, R88 ;  /* 0x000000042458723c */ /* 0x040fec0000001858 */
[-C--:B------:R-:W-:Y:S05]  /*ad10*/  HMMA.16816.F32 R92, R36, R6.reuse, R92 ;  /* 0x00000006245c723c */ /* 0x080fea000000185c */
[----:B------:R-:W-:Y:S01]  /*ad20*/  SHF.R.S32.HI R5, RZ, 0x1f, R16 ;  /* 0x0000001fff057819 */ /* 0x000fe20000011410 */
[----:B------:R-:W-:Y:S05]  /*ad30*/  HMMA.16816.F32 R96, R20, R6, R96 ;  /* 0x000000061460723c */ /* 0x000fea0000001860 */
[----:B------:R-:W-:Y:S01]  /*ad40*/  LEA.HI R5, R5, R16, RZ, 0x6 ;  /* 0x0000001005057211 */ /* 0x000fe200078f30ff */
[-C--:B---3--:R-:W-:Y:S05]  /*ad50*/  HMMA.16816.F32 R68, R12, R24.reuse, R68 ;  /* 0x000000180c44723c */ /* 0x088fea0000001844 */
[----:B------:R-:W-:Y:S01]  /*ad60*/  LOP3.LUT R6, R0, 0x38, R232, 0xf8, !PT ;  /* 0x0000003800067812 */ /* 0x000fe200078ef8e8 */
[C---:B------:R-:W-:Y:S05]  /*ad70*/  HMMA.16816.F32 R72, R28.reuse, R24, R72 ;  /* 0x000000181c48723c */ /* 0x040fea0000001848 */
[----:B------:R-:W-:Y:S01]  /*ad80*/  SHF.R.U32.HI R4, RZ, 0x3, R0 ;  /* 0x00000003ff047819 */ /* 0x000fe20000011600 */
[-C--:B------:R-:W-:Y:S01]  /*ad90*/  HMMA.16816.F32 R76, R28, R26.reuse, R76 ;  /* 0x0000001a1c4c723c */ /* 0x080fe2000000184c */
[----:B------:R-:W-:Y:S04]  /*ada0*/  IMAD.U32 R0, RZ, RZ, UR8 ;  /* 0x00000008ff007e24 */ /* 0x000fe8000f8e00ff */
[----:B------:R-:W-:Y:S01]  /*adb0*/  IMAD.SHL.U32 R5, R5, 0x8, RZ ;  /* 0x0000000805057824 */ /* 0x000fe200078e00ff */
[C---:B------:R-:W-:Y:S05]  /*adc0*/  HMMA.16816.F32 R80, R12.reuse, R26, R80 ;  /* 0x0000001a0c50723c */ /* 0x040fea0000001850 */
[----:B------:R-:W-:Y:S01]  /*add0*/  LOP3.LUT R4, R6, R4, RZ, 0x3c, !PT ;  /* 0x0000000406047212 */ /* 0x000fe200078e3cff */
[-C--:B------:R-:W-:Y:S05]  /*ade0*/  HMMA.16816.F32 R84, R12, R8.reuse, R84 ;  /* 0x000000080c54723c */ /* 0x080fea0000001854 */
[----:B------:R-:W-:Y:S01]  /*adf0*/  LEA R192, P1, R0, R192, 0x2 ;  /* 0x000000c000c07211 */ /* 0x000fe200078210ff */
[C---:B------:R-:W-:Y:S05]  /*ae00*/  HMMA.16816.F32 R88, R28.reuse, R8, R88 ;  /* 0x000000081c58723c */ /* 0x040fea0000001858 */
[----:B------:R-:W-:Y:S01]  /*ae10*/  LOP3.LUT R4, R4, 0xfffffe00, R5, 0xf8, !PT ;  /* 0xfffffe0004047812 */ /* 0x000fe200078ef805 */
[-C--:B------:R-:W-:Y:S05]  /*ae20*/  HMMA.16816.F32 R92, R28, R10.reuse, R92 ;  /* 0x0000000a1c5c723c */ /* 0x080fea000000185c */
[----:B------:R-:W-:Y:S01]  /*ae30*/  LEA.HI.X.SX32 R193, R0, R193, 0x2, P1 ;  /* 0x000000c100c17211 */ /* 0x000fe200008f16ff */
[----:B------:R-:W-:Y:S05]  /*ae40*/  HMMA.16816.F32 R96, R12, R10, R96 ;  /* 0x0000000a0c60723c */ /* 0x000fea0000001860 */
[----:B------:R-:W-:Y:S01]  /*ae50*/  LEA R142, R4, UR4, 0x1 ;  /* 0x00000004048e7c11 */ /* 0x000fe2000f8e08ff */
[----:B------:R-:W-:Y:S07]  /*ae60*/  @!UPT UIADD3 URZ, URZ, URZ, URZ ;  /* 0x0000003f3f3ff290 */ /* 0x000fee000fffe03f */
        /* <DEDUP_REMOVED lines=47> */
.L_x_1149:
        /* <DEDUP_REMOVED lines=15> */
[----:B------:R-:W4:Y:S01]  /*b250*/  LDL R149, [R1+0x5c] ;  /* 0x00005c0001957983 */ /* 0x000f220000100800 */
[----:B------:R-:W-:Y:S02]  /*b260*/  UIMAD UR10, UR7, 0x28, URZ ;  /* 0x00000028070a78a4 */ /* 0x000fe4000f8e023f */
[----:B------:R-:W-:Y:S01]  /*b270*/  UISETP.GT.AND UP2, UPT, UR14, UR27, UPT ;  /* 0x0000001b0e00728c */ /* 0x000fe2000bf44270 */
[----:B------:R-:W-:Y:S04]  /*b280*/  LDSM.16.MT88.4 R44, [R2+0x4800] ;  /* 0x00480000022c783b */ /* 0x000fe80000004200 */
[----:B------:R-:W5:Y:S04]  /*b290*/  LDL R143, [R1+0x64] ;  /* 0x00006400018f7983 */ /* 0x000f680000100800 */
[----:B------:R-:W3:Y:S04]  /*b2a0*/  LDSM.16.M88.4 R40, [R140+0x14000] ;  /* 0x014000008c28783b */ /* 0x000ee80000000200 */
[----:B------:R-:W5:Y:S04]  /*b2b0*/  LDL R144, [R1+0x60] ;  /* 0x0000600001907983 */ /* 0x000f680000100800 */
[----:B------:R-:W3:Y:S04]  /*b2c0*/  LDSM.16.M88.4 R48, [R140+0x16000] ;  /* 0x016000008c30783b */ /* 0x000ee80000000200 */
[----:B------:R-:W5:Y:S01]  /*b2d0*/  LDL R146, [R1+0x6c] ;  /* 0x00006c0001927983 */ /* 0x000f620000100800 */
[-C--:B--2---:R-:W-:Y:S03]  /*b2e0*/  HMMA.16816.F32 R4, R32, R16.reuse, RZ ;  /* 0x000000102004723c */ /* 0x084fe600000018ff */
[----:B------:R-:W2:Y:S04]  /*b2f0*/  LDSM.16.MT88.4 R52, [R3+0x800] ;  /* 0x000800000334783b */ /* 0x000ea80000004200 */
[----:B------:R-:W5:Y:S01]  /*b300*/  LDL R147, [R1+0x68] ;  /* 0x0000680001937983 */ /* 0x000f620000100800 */
[C---:B-1----:R-:W-:Y:S03]  /*b310*/  HMMA.16816.F32 R8, R28.reuse, R16, RZ ;  /* 0x000000101c08723c */ /* 0x042fe600000018ff */
[----:B------:R-:W-:Y:S03]  /*b320*/  LDSM.16.MT88.4 R60, [R2+0x5000] ;  /* 0x00500000023c783b */ /* 0x000fe60000004200 */
[-C--:B------:R-:W-:Y:S01]  /*b330*/  HMMA.16816.F32 R12, R28, R18.reuse, RZ ;  /* 0x000000121c0c723c */ /* 0x080fe200000018ff */
[----:B------:R-:W1:Y:S04]  /*b340*/  LDSM.16.M88.4 R56, [R0+0x14000] ;  /* 0x014000000038783b */ /* 0x000e680000000200 */
[----:B------:R-:W1:Y:S01]  /*b350*/  LDSM.16.M88.4 R64, [R0+0x16000] ;  /* 0x016000000040783b */ /* 0x000e620000000200 */
[C---:B------:R-:W-:Y:S03]  /*b360*/  HMMA.16816.F32 R16, R32.reuse, R18, RZ ;  /* 0x000000122010723c */ /* 0x040fe600000018ff */
[----:B------:R-:W1:Y:S03]  /*b370*/  LDSM.16.MT88.4 R132, [R3+0x1000] ;  /* 0x001000000384783b */ /* 0x000e660000004200 */
[-C--:B---3--:R-:W-:Y:S01]  /*b380*/  HMMA.16816.F32 R20, R32, R36.reuse, RZ ;  /* 0x000000242014723c */ /* 0x088fe200000018ff */
[----:B------:R-:W-:Y:S05]  /*b390*/  LDSM.16.M88.4 R136, [R141+0x16000] ;  /* 0x016000008d88783b */ /* 0x000fea0000000200 */
        /* <DEDUP_REMOVED lines=14> */
[----:B------:R-:W-:Y:S04]  /*b480*/  LDSM.16.M88.4 R40, [R185+UR4+0x18000] ;  /* 0x01800004b928783b */ /* 0x000fe80008000200 */
[----:B------:R-:W2:Y:S01]  /*b490*/  LDSM.16.MT88.4 R52, [R2+0x6000] ;  /* 0x006000000234783b */ /* 0x000ea20000004200 */
[-C--:B-1----:R-:W-:Y:S06]  /*b4a0*/  HMMA.16816.F32 R4, R56, R60.reuse, R4 ;  /* 0x0000003c3804723c */ /* 0x082fec0000001804 */
[C---:B------:R-:W-:Y:S06]  /*b4b0*/  HMMA.16816.F32 R8, R64.reuse, R60, R8 ;  /* 0x0000003c4008723c */ /* 0x040fec0000001808 */
[-C--:B------:R-:W-:Y:S06]  /*b4c0*/  HMMA.16816.F32 R12, R64, R62.reuse, R12 ;  /* 0x0000003e400c723c */ /* 0x080fec000000180c */
[C---:B------:R-:W-:Y:S01]  /*b4d0*/  HMMA.16816.F32 R16, R56.reuse, R62, R16 ;  /* 0x0000003e3810723c */ /* 0x040fe20000001810 */
[----:B------:R-:W1:Y:S05]  /*b4e0*/  LDSM.16.M88.4 R60, [R185+UR4+0x1a000] ;  /* 0x01a00004b93c783b */ /* 0x000e6a0008000200 */
[-C--:B------:R-:W-:Y:S06]  /*b4f0*/  HMMA.16816.F32 R20, R56, R132.reuse, R20 ;  /* 0x000000843814723c */ /* 0x080fec0000001814 */
[C---:B------:R-:W-:Y:S06]  /*b500*/  HMMA.16816.F32 R24, R64.reuse, R132, R24 ;  /* 0x000000844018723c */ /* 0x040fec0000001818 */
[-C--:B------:R-:W-:Y:S01]  /*b510*/  HMMA.16816.F32 R28, R64, R134.reuse, R28 ;  /* 0x00000086401c723c */ /* 0x080fe2000000181c */
[----:B------:R-:W1:Y:S05]  /*b520*/  LDSM.16.MT88.4 R64, [R3+0x2000] ;  /* 0x002000000340783b */ /* 0x000e6a0000004200 */
[----:B------:R-:W-:Y:S01]  /*b530*/  HMMA.16816.F32 R32, R56, R134, R32 ;  /* 0x000000863820723c */ /* 0x000fe20000001820 */
[----:B------:R-:W-:Y:S04]  /*b540*/  LDSM.16.MT88.4 R56, [R2+0x6800] ;  /* 0x006800000238783b */ /* 0x000fe80000004200 */
[----:B------:R-:W-:Y:S01]  /*b550*/  LDSM.16.M88.4 R132, [R140+0x1a000] ;  /* 0x01a000008c84783b */ /* 0x000fe20000000200 */
[-C--:B---3--:R-:W-:Y:S06]  /*b560*/  HMMA.16816.F32 R4, R36, R44.reuse, R4 ;  /* 0x0000002c2404723c */ /* 0x088fec0000001804 */
[C---:B------:R-:W-:Y:S06]  /*b570*/  HMMA.16816.F32 R8, R136.reuse, R44, R8 ;  /* 0x0000002c8808723c */ /* 0x040fec0000001808 */
[-C--:B------:R-:W-:Y:S06]  /*b580*/  HMMA.16816.F32 R12, R136, R46.reuse, R12 ;  /* 0x0000002e880c723c */ /* 0x080fec000000180c */
[C---:B------:R-:W-:Y:S01]  /*b590*/  HMMA.16816.F32 R16, R36.reuse, R46, R16 ;  /* 0x0000002e2410723c */ /* 0x040fe20000001810 */
[----:B------:R-:W3:Y:S05]  /*b5a0*/  LDSM.16.M88.4 R44, [R140+0x18000] ;  /* 0x018000008c2c783b */ /* 0x000eea0000000200 */
[-C--:B--2---:R-:W-:Y:S06]  /*b5b0*/  HMMA.16816.F32 R20, R36, R48.reuse, R20 ;  /* 0x000000302414723c */ /* 0x084fec0000001814 */
[C---:B------:R-:W-:Y:S06]  /*b5c0*/  HMMA.16816.F32 R24, R136.reuse, R48, R24 ;  /* 0x000000308818723c */ /* 0x040fec0000001818 */
[-C--:B------:R-:W-:Y:S01]  /*b5d0*/  HMMA.16816.F32 R28, R136, R50.reuse, R28 ;  /* 0x00000032881c723c */ /* 0x080fe2000000181c */
[----:B------:R-:W2:Y:S05]  /*b5e0*/  LDSM.16.MT88.4 R136, [R3+0x2800] ;  /* 0x002800000388783b */ /* 0x000eaa0000004200 */
[----:B------:R-:W-:Y:S01]  /*b5f0*/  HMMA.16816.F32 R32, R36, R50, R32 ;  /* 0x000000322420723c */ /* 0x000fe20000001820 */
[----:B------:R-:W-:Y:S04]  /*b600*/  LDSM.16.MT88.4 R48, [R2+0x7000] ;  /* 0x007000000230783b */ /* 0x000fe80000004200 */
[----:B------:R-:W4:Y:S01]  /*b610*/  LDSM.16.M88.4 R36, [R0+0x18000] ;  /* 0x018000000024783b */ /* 0x000f220000000200 */
[-C--:B------:R-:W-:Y:S06]  /*b620*/  HMMA.16816.F32 R4, R40, R52.reuse, R4 ;  /* 0x000000342804723c */ /* 0x080fec0000001804 */
[C---:B-1----:R-:W-:Y:S06]  /*b630*/  HMMA.16816.F32 R8, R60.reuse, R52, R8 ;  /* 0x000000343c08723c */ /* 0x042fec0000001808 */
[-C--:B------:R-:W-:Y:S06]  /*b640*/  HMMA.16816.F32 R12, R60, R54.reuse, R12 ;  /* 0x000000363c0c723c */ /* 0x080fec000000180c */
[C---:B------:R-:W-:Y:S01]  /*b650*/  HMMA.16816.F32 R16, R40.reuse, R54, R16 ;  /* 0x000000362810723c */ /* 0x040fe20000001810 */
[----:B------:R1:W4:Y:S05]  /*b660*/  LDSM.16.M88.4 R52, [R0+0x1a000] ;  /* 0x01a000000034783b */ /* 0x00032a0000000200 */
[-C--:B------:R-:W-:Y:S06]  /*b670*/  HMMA.16816.F32 R20, R40, R64.reuse, R20 ;  /* 0x000000402814723c */ /* 0x080fec0000001814 */
[C---:B------:R-:W-:Y:S06]  /*b680*/  HMMA.16816.F32 R24, R60.reuse, R64, R24 ;  /* 0x000000403c18723c */ /* 0x040fec0000001818 */
[-C--:B------:R-:W-:Y:S01]  /*b690*/  HMMA.16816.F32 R28, R60, R66.reuse, R28 ;  /* 0x000000423c1c723c */ /* 0x080fe2000000181c */
[----:B------:R-:W5:Y:S05]  /*b6a0*/  LDSM.16.MT88.4 R60, [R3+0x3000] ;  /* 0x00300000033c783b */ /* 0x000f6a0000004200 */
[----:B------:R-:W-:Y:S01]  /*b6b0*/  HMMA.16816.F32 R32, R40, R66, R32 ;  /* 0x000000422820723c */ /* 0x000fe20000001820 */
[----:B------:R-:W-:Y:S01]  /*b6c0*/  LDSM.16.M88.4 R40, [R141+0x18000] ;  /* 0x018000008d28783b */ /* 0x000fe20000000200 */
[----:B-1----:R-:W-:Y:S03]  /*b6d0*/  IMAD.U32 R0, RZ, RZ, UR8 ;  /* 0x00000008ff007e24 */ /* 0x002fe6000f8e00ff */
[----:B------:R-:W-:Y:S01]  /*b6e0*/  LDSM.16.M88.4 R64, [R141+0x1a000] ;  /* 0x01a000008d40783b */ /* 0x000fe20000000200 */
[-C--:B---3--:R-:W-:Y:S06]  /*b6f0*/  HMMA.16816.F32 R4, R44, R56.reuse, R4 ;  /* 0x000000382c04723c */ /* 0x088fec0000001804 */
[C---:B------:R-:W-:Y:S06]  /*b700*/  HMMA.16816.F32 R8, R132.reuse, R56, R8 ;  /* 0x000000388408723c */ /* 0x040fec0000001808 */
[-C--:B------:R-:W-:Y:S06]  /*b710*/  HMMA.16816.F32 R12, R132, R58.reuse, R12 ;  /* 0x0000003a840c723c */ /* 0x080fec000000180c */
[C---:B------:R-:W-:Y:S01]  /*b720*/  HMMA.16816.F32 R16, R44.reuse, R58, R16 ;  /* 0x0000003a2c10723c */ /* 0x040fe20000001810 */
[----:B------:R4:W1:Y:S05]  /*b730*/  LDSM.16.MT88.4 R56, [R2+0x7800] ;  /* 0x007800000238783b */ /* 0x00086a0000004200 */
[-C--:B--2---:R-:W-:Y:S06]  /*b740*/  HMMA.16816.F32 R20, R44, R136.reuse, R20 ;  /* 0x000000882c14723c */ /* 0x084fec0000001814 */
[C---:B------:R-:W-:Y:S06]  /*b750*/  HMMA.16816.F32 R24, R132.reuse, R136, R24 ;  /* 0x000000888418723c */ /* 0x040fec0000001818 */
[-C--:B------:R-:W-:Y:S01]  /*b760*/  HMMA.16816.F32 R28, R132, R138.reuse, R28 ;  /* 0x0000008a841c723c */ /* 0x080fe2000000181c */
[----:B------:R2:W3:Y:S05]  /*b770*/  LDSM.16.MT88.4 R132, [R3+0x3800] ;  /* 0x003800000384783b */ /* 0x0004ea0000004200 */
[----:B------:R-:W-:Y:S05]  /*b780*/  HMMA.16816.F32 R32, R44, R138, R32 ;  /* 0x0000008a2c20723c */ /* 0x000fea0000001820 */
[----:B----4-:R-:W-:Y:S01]  /*b790*/  @P0 VIADD R2, R149, 0xffffff80 ;  /* 0xffffff8095020836 */ /* 0x010fe20000000000 */
[-C--:B------:R-:W-:Y:S06]  /*b7a0*/  HMMA.16816.F32 R4, R36, R48.reuse, R4 ;  /* 0x000000302404723c */ /* 0x080fec0000001804 */
[C---:B------:R-:W-:Y:S06]  /*b7b0*/  HMMA.16816.F32 R8, R52.reuse, R48, R8 ;  /* 0x000000303408723c */ /* 0x040fec0000001808 */
[-C--:B------:R-:W-:Y:S05]  /*b7c0*/  HMMA.16816.F32 R12, R52, R50.reuse, R12 ;  /* 0x00000032340c723c */ /* 0x080fea000000180c */
[----:B--2---:R-:W-:Y:S01]  /*b7d0*/  @P0 IMAD.WIDE R2, R2, R148, UR22 ;  /* 0x0000001602020e25 */ /* 0x004fe2000f8e0294 */
[C---:B------:R-:W-:Y:S04]  /*b7e0*/  HMMA.16816.F32 R16, R36.reuse, R50, R16 ;  /* 0x000000322410723c */ /* 0x040fe80000001810 */
[----:B-----5:R-:W2:Y:S02]  /*b7f0*/  @P0 LDG.E R143, desc[UR16][R2.64+0x120] ;  /* 0x00012010028f0981 */ /* 0x020ea4000c1e1900 */
[-C--:B------:R-:W-:Y:S02]  /*b800*/  HMMA.16816.F32 R20, R36, R60.reuse, R20 ;  /* 0x0000003c2414723c */ /* 0x080fe40000001814 */
[----:B------:R-:W4:Y:S04]  /*b810*/  @P0 LDG.E R144, desc[UR16][R2.64+0x100] ;  /* 0x0001001002900981 */ /* 0x000f28000c1e1900 */
[C---:B------:R-:W-:Y:S01]  /*b820*/  HMMA.16816.F32 R24, R52.reuse, R60, R24 ;  /* 0x0000003c3418723c */ /* 0x040fe20000001818 */
[----:B------:R-:W5:Y:S04]  /*b830*/  @P0 LDG.E R146, desc[UR16][R2.64+0x20] ;  /* 0x0000201002920981 */ /* 0x000f68000c1e1900 */
[----:B------:R3:W5:Y:S01]  /*b840*/  @P0 LDG.E R147, desc[UR16][R2.64] ;  /* 0x0000001002930981 */ /* 0x000762000c1e1900 */
[-C--:B------:R-:W-:Y:S06]  /*b850*/  HMMA.16816.F32 R28, R52, R62.reuse, R28 ;  /* 0x0000003e341c723c */ /* 0x080fec000000181c */
[----:B------:R-:W-:Y:S06]  /*b860*/  HMMA.16816.F32 R32, R36, R62, R32 ;  /* 0x0000003e2420723c */ /* 0x000fec0000001820 */
[-C--:B-1----:R-:W-:Y:S01]  /*b870*/  HMMA.16816.F32 R4, R40, R56.reuse, R4 ;  /* 0x000000382804723c */ /* 0x082fe20000001804 */
[----:B------:R-:W-:Y:S05]  /*b880*/  IMAD.U32 R37, RZ, RZ, UR18 ;  /* 0x00000012ff257e24 */ /* 0x000fea000f8e00ff */
[C---:B------:R-:W-:Y:S06]  /*b890*/  HMMA.16816.F32 R8, R64.reuse, R56, R8 ;  /* 0x000000384008723c */ /* 0x040fec0000001808 */
[-C--:B------:R-:W-:Y:S05]  /*b8a0*/  HMMA.16816.F32 R12, R64, R58.reuse, R12 ;  /* 0x0000003a400c723c */ /* 0x080fea000000180c */
[CC--:B---3--:R-:W-:Y:S01]  /*b8b0*/  LEA R2, P1, R0.reuse, R192.reuse, 0x2 ;  /* 0x000000c000027211 */ /* 0x0c8fe200078210ff */
[C---:B------:R-:W-:Y:S05]  /*b8c0*/  HMMA.16816.F32 R16, R40.reuse, R58, R16 ;  /* 0x0000003a2810723c */ /* 0x040fea0000001810 */
[-C--:B------:R-:W-:Y:S01]  /*b8d0*/  LEA.HI.X.SX32 R3, R0, R193.reuse, 0x2, P1 ;  /* 0x000000c100037211 */ /* 0x080fe200008f16ff */
[-C--:B------:R-:W-:Y:S01]  /*b8e0*/  HMMA.16816.F32 R20, R40, R132.reuse, R20 ;  /* 0x000000842814723c */ /* 0x080fe20000001814 */
[----:B------:R-:W-:Y:S01]  /*b8f0*/  REDG.E.ADD.F32.FTZ.RN.STRONG.GPU desc[UR16][R192.64], R4 ;  /* 0x00000004c00079a6 */ /* 0x000fe2000c10f390 */
[----:B------:R-:W-:Y:S01]  /*b900*/  IMAD.U32 R0, RZ, RZ, UR9 ;  /* 0x00000009ff007e24 */ /* 0x000fe2000f8e00ff */
[----:B------:R-:W-:Y:S02]  /*b910*/  UIMAD UR9, UR7, 0x30, URZ ;  /* 0x00000030070978a4 */ /* 0x000fe4000f8e023f */
[----:B------:R1:W-:Y:S01]  /*b920*/  REDG.E.ADD.F32.FTZ.RN.STRONG.GPU desc[UR16][R2.64], R5 ;  /* 0x00000005020079a6 */ /* 0x0003e2000c10f390 */
[C---:B------:R-:W-:Y:S05]  /*b930*/  HMMA.16816.F32 R24, R64.reuse, R132, R24 ;  /* 0x000000844018723c */ /* 0x040fea0000001818 */
[CC--:B------:R-:W-:Y:S01]  /*b940*/  LEA R38, P1, R0.reuse, R192.reuse, 0x2 ;  /* 0x000000c000267211 */ /* 0x0c0fe200078210ff */
[-C--:B------:R-:W-:Y:S05]  /*b950*/  HMMA.16816.F32 R28, R64, R134.reuse, R28 ;  /* 0x00000086401c723c */ /* 0x080fea000000181c */
[-C--:B------:R-:W-:Y:S01]  /*b960*/  LEA.HI.X.SX32 R39, R0, R193.reuse, 0x2, P1 ;  /* 0x000000c100277211 */ /* 0x080fe200008f16ff */
[----:B------:R-:W-:Y:S01]  /*b970*/  HMMA.16816.F32 R32, R40, R134, R32 ;  /* 0x000000862820723c */ /* 0x000fe20000001820 */
[----:B------:R-:W-:Y:S01]  /*b980*/  IMAD.U32 R0, RZ, RZ, UR9 ;  /* 0x00000009ff007e24 */ /* 0x000fe2000f8e00ff */
[----:B------:R-:W-:Y:S05]  /*b990*/  UIMAD UR9, UR7, 0x48, URZ ;  /* 0x00000048070978a4 */ /* 0x000fea000f8e023f */
[----:B------:R-:W-:Y:S01]  /*b9a0*/  IMAD.U32 R40, RZ, RZ, UR11 ;  /* 0x0000000bff287e24 */ /* 0x000fe2000f8e00ff */
[----:B------:R-:W-:Y:S03]  /*b9b0*/  UIMAD UR11, UR7, 0x38, URZ ;  /* 0x00000038070b78a4 */ /* 0x000fe6000f8e023f */
[----:B-1----:R-:W-:Y:S01]  /*b9c0*/  IMAD.U32 R5, RZ, RZ, UR10 ;  /* 0x0000000aff057e24 */ /* 0x002fe2000f8e00ff */
[----:B------:R-:W-:Y:S04]  /*b9d0*/  USHF.L.U32 UR10, UR7, 0x6, URZ ;  /* 0x00000006070a7899 */ /* 0x000fe8000800063f */
[CC--:B------:R-:W-:Y:S04]  /*b9e0*/  LEA R4, P1, R5.reuse, R192.reuse, 0x2 ;  /* 0x000000c005047211 */ /* 0x0c0fe800078210ff */
[-C--:B------:R-:W-:Y:S01]  /*b9f0*/  LEA.HI.X.SX32 R5, R5, R193.reuse, 0x2, P1 ;  /* 0x000000c105057211 */ /* 0x080fe200008f16ff */
[----:B--2---:R-:W-:Y:S04]  /*ba00*/  @P0 STL [R1+0x64], R143 ;  /* 0x0000648f01000387 */ /* 0x004fe80000100800 */
[----:B----4-:R-:W-:Y:S04]  /*ba10*/  @P0 STL [R1+0x60], R144 ;  /* 0x0000609001000387 */ /* 0x010fe80000100800 */
[----:B-----5:R-:W-:Y:S04]  /*ba20*/  @P0 STL [R1+0x6c], R146 ;  /* 0x00006c9201000387 */ /* 0x020fe80000100800 */
[----:B------:R-:W-:Y:S01]  /*ba30*/  @P0 STL [R1+0x68], R147 ;  /* 0x0000689301000387 */ /* 0x000fe20000100800 */
[CC--:B------:R-:W-:Y:S04]  /*ba40*/  LEA R36, P0, R37.reuse, R192.reuse, 0x2 ;  /* 0x000000c025247211 */ /* 0x0c0fe800078010ff */
[-C--:B------:R-:W-:Y:S05]  /*ba50*/  LEA.HI.X.SX32 R37, R37, R193.reuse, 0x2, P0 ;  /* 0x000000c125257211 */ /* 0x080fea00000f16ff */
[----:B------:R1:W-:Y:S04]  /*ba60*/  REDG.E.ADD.F32.FTZ.RN.STRONG.GPU desc[UR16][R36.64], R6 ;  /* 0x00000006240079a6 */ /* 0x0003e8000c10f390 */
[----:B------:R2:W-:Y:S01]  /*ba70*/  REDG.E.ADD.F32.FTZ.RN.STRONG.GPU desc[UR16][R38.64], R7 ;  /* 0x00000007260079a6 */ /* 0x0005e2000c10f390 */
[CC--:B-1----:R-:W-:Y:S04]  /*ba80*/  LEA R36, P0, R40.reuse, R192.reuse, 0x2 ;  /* 0x000000c028247211 */ /* 0x0c2fe800078010ff */
[-C--:B------:R-:W-:Y:S02]  /*ba90*/  LEA.HI.X.SX32 R37, R40, R193.reuse, 0x2, P0 ;  /* 0x000000c128257211 */ /* 0x080fe400000f16ff */
[CC--:B------:R-:W-:Y:S01]  /*baa0*/  LEA R6, P0, R0.reuse, R192.reuse, 0x2 ;  /* 0x000000c000067211 */ /* 0x0c0fe200078010ff */
[----:B------:R-:W-:Y:S03]  /*bab0*/  LDSM.16.MT88.4 R40, [R176+0x19000] ;  /* 0x01900000b028783b */ /* 0x000fe60000004200 */
[-C--:B--2---:R-:W-:Y:S01]  /*bac0*/  LEA.HI.X.SX32 R7, R0, R193.reuse, 0x2, P0 ;  /* 0x000000c100077211 */ /* 0x084fe200000f16ff */
[----:B------:R1:W-:Y:S01]  /*bad0*/  REDG.E.ADD.F32.FTZ.RN.STRONG.GPU desc[UR16][R36.64], R8 ;  /* 0x00000008240079a6 */ /* 0x0003e2000c10f390 */
[----:B------:R-:W-:Y:S01]  /*bae0*/  IMAD.U32 R0, RZ, RZ, UR9 ;  /* 0x00000009ff007e24 */ /* 0x000fe2000f8e00ff */
[----:B------:R-:W-:Y:S02]  /*baf0*/  UIMAD UR9, UR7, 0x58, URZ ;  /* 0x00000058070978a4 */ /* 0x000fe4000f8e023f */
        /* <DEDUP_REMOVED lines=392> */
.L_x_1151:
        /* <DEDUP_REMOVED lines=22> */
.L_x_1152:
        /* <DEDUP_REMOVED lines=20> */
[C---:B-1----:R-:W-:Y:S01]  /*d620*/  VIADD R0, R145.reuse, 0x20 ;  /* 0x0000002091007836 */ /* 0x042fe20000000000 */
        /* <DEDUP_REMOVED lines=26> */
.L_x_1154:
[----:B------:R-:W-:Y:S05]  /*d7d0*/  BSYNC B0 ;  /* 0x0000000000007941 */ /* 0x000fea0003800000 */
.L_x_1153:
        /* <DEDUP_REMOVED lines=14> */
.L_x_1156:
[----:B------:R-:W-:Y:S05]  /*d8c0*/  BSYNC B0 ;  /* 0x0000000000007941 */ /* 0x000fea0003800000 */
.L_x_1155:
        /* <DEDUP_REMOVED lines=15> */
.L_x_1158:
[----:B------:R-:W-:Y:S05]  /*d9c0*/  BSYNC B0 ;  /* 0x0000000000007941 */ /* 0x000fea0003800000 */
.L_x_1157:
        /* <DEDUP_REMOVED lines=14> */
.L_x_1160:
[----:B------:R-:W-:Y:S05]  /*dab0*/  BSYNC B0 ;  /* 0x0000000000007941 */ /* 0x000fea0003800000 */
.L_x_1159:
[----:B-1----:R-:W1:Y:S01]  /*dac0*/  LDS.128 R140, [R142+0x10000] ;  /* 0x010000008e8c7984 */ /* 0x002e620000000c00 */
        /* <DEDUP_REMOVED lines=26> */
.L_x_1162:
[----:B------:R-:W-:Y:S05]  /*dc70*/  BSYNC B0 ;  /* 0x0000000000007941 */ /* 0x000fea0003800000 */
.L_x_1161:
        /* <DEDUP_REMOVED lines=14> */
.L_x_1164:
[----:B------:R-:W-:Y:S05]  /*dd60*/  BSYNC B0 ;  /* 0x0000000000007941 */ /* 0x000fea0003800000 */
.L_x_1163:
        /* <DEDUP_REMOVED lines=14> */
.L_x_1166:
[----:B------:R-:W-:Y:S05]  /*de50*/  BSYNC B0 ;  /* 0x0000000000007941 */ /* 0x000fea0003800000 */
.L_x_1165:
        /* <DEDUP_REMOVED lines=12> */
.L_x_1115:
[----:B------:R-:W-:Y:S05]  /*df20*/  BSYNC B1 ;  /* 0x0000000000017941 */ /* 0x000fea0003800000 */
.L_x_1093:
        /* <DEDUP_REMOVED lines=11> */
.L_x_1167:
[----:B------:R-:W-:Y:S05]  /*dfe0*/  EXIT ;  /* 0x000000000000794d */ /* 0x000fea0003800000 */
.L_x_1169:
        /* <DEDUP_REMOVED lines=9> */
.L_x_1281:


//--------------------- .text._ZN5flash44flash_bwd_dq_dk_dv_loop_seqk_parallel_kernelI23Flash_bwd_kernel_traitsILi64ELi128ELi128ELi8ELi4ELi4ELi4ELb0ELb0EN7cutlass6half_tE19Flash_kernel_traitsILi64ELi128ELi128ELi8ES3_EELb0ELb1ELb0ELb1ELb0ELb0ELb1EEEvNS_16Flash_bwd_paramsE --------------------------
	.section	.text._ZN5flash44flash_bwd_dq_dk_dv_loop_seqk_parallel_kernelI23Flash_bwd_kernel_traitsILi64ELi128ELi128ELi8ELi4ELi4ELi4ELb0ELb0EN7cutlass6half_tE19Flash_kernel_traitsILi64ELi128ELi128ELi8ES3_EELb0ELb1ELb0ELb1ELb0ELb0ELb1EEEvNS_16Flash_bwd_paramsE,"ax",@progbits
	.align	128
        .global         _ZN5flash44flash_bwd_dq_dk_dv_loop_seqk_parallel_kernelI23Flash_bwd_kernel_traitsILi64ELi128ELi128ELi8ELi4ELi4ELi4ELb0ELb0EN7cutlass6half_tE19Flash_kernel_traitsILi64ELi128ELi128ELi8ES3_EELb0ELb1ELb0ELb1ELb0ELb0ELb1EEEvNS_16Flash_bwd_paramsE
        .type           _ZN5flash44flash_bwd_dq_dk_dv_loop_seqk_parallel_kernelI23Flash_bwd_kernel_traitsILi64ELi128ELi128ELi8ELi4ELi4ELi4ELb0ELb0EN7cutlass6half_tE19Flash_kernel_traitsILi64ELi128ELi128ELi8ES3_EELb0ELb1ELb0ELb1ELb0ELb0ELb1EEEvNS_16Flash_bwd_paramsE,@function
        .size           _ZN5flash44flash_bwd_dq_dk_dv_loop_seqk_parallel_kernelI23Flash_bwd_kernel_traitsILi64ELi128ELi128ELi8ELi4ELi4ELi4ELb0ELb0EN7cutlass6half_tE19Flash_kernel_traitsILi64ELi128ELi128ELi8ES3_EELb0ELb1ELb0ELb1ELb0ELb0ELb1EEEvNS_16Flash_bwd_paramsE,(.L_x_1282 - _ZN5flash44flash_bwd_dq_dk_dv_loop_seqk_parallel_kernelI23Flash_bwd_kernel_traitsILi64ELi128ELi128ELi8ELi4ELi4ELi4ELb0ELb0EN7cutlass6half_tE19Flash_kernel_traitsILi64ELi128ELi128ELi8ES3_EELb0ELb1ELb0ELb1ELb0ELb0ELb1EEEvNS_16Flash_bwd_paramsE)
        .other          _ZN5flash44flash_bwd_dq_dk_dv_loop_seqk_parallel_kernelI23Flash_bwd_kernel_traitsILi64ELi128ELi128ELi8ELi4ELi4ELi4ELb0ELb0EN7cutlass6half_tE19Flash_kernel_traitsILi64ELi128ELi128ELi8ES3_EELb0ELb1ELb0ELb1ELb0ELb0ELb1EEEvNS_16Flash_bwd_paramsE,@"STO_CUDA_ENTRY STV_DEFAULT"
_ZN5flash44flash_bwd_dq_dk_dv_loop_seqk_parallel_kernelI23Flash_bwd_kernel_traitsILi64ELi128ELi128ELi8ELi4ELi4ELi4ELb0ELb0EN7cutlass6half_tE19Flash_kernel_traitsILi64ELi128ELi128ELi8ES3_EELb0ELb1ELb0ELb1ELb0ELb0ELb1EEEvNS_16Flash_bwd_paramsE:
.text._ZN5flash44flash_bwd_dq_dk_dv_loop_seqk_parallel_kernelI23Flash_bwd_kernel_traitsILi64ELi128ELi128ELi8ELi4ELi4ELi4ELb0ELb0EN7cutlass6half_tE19Flash_kernel_traitsILi64ELi128ELi128ELi8ES3_EELb0ELb1ELb0ELb1ELb0ELb0ELb1EEEvNS_16Flash_bwd_paramsE:
        /* <DEDUP_REMOVED lines=16> */
[----:B------:R-:W-:Y:S01]  /*0100*/  ULDC.64 UR8, c[0x0][0x208] ;  /* 0x0000820000087ab9 */ /* 0x000fe20000000a00 */
[----:B------:R-:W-:-:S05]  /*0110*/  UMOV UR60, 0xffffc000 ;  /* 0xffffc000003c7882 */ /* 0x000fca0000000000 */
[----:B------:R-:W4:Y:S08]  /*0120*/  S2UR UR56, SR_CTAID.Z ;  /* 0x00000000003879c3 */ /* 0x000f300000002700 */
[----:B------:R-:W5:Y:S01]  /*0130*/  S2UR UR45, SR_CTAID.Y ;  /* 0x00000000002d79c3 */ /* 0x000f620000002600 */
[----:B---3--:R-:W-:Y:S01]  /*0140*/  ULEA UR4, UR4, UR5, 0x18 ;  /* 0x0000000504047291 */ /* 0x008fe2000f8ec03f */
[----:B--2---:R-:W-:Y:S01]  /*0150*/  SHF.R.S32.HI R9, RZ, 0x1f, R15 ;  /* 0x0000001fff097819 */ /* 0x004fe2000001140f */
[----:B----4-:R-:W-:-:S03]  /*0160*/  USHF.R.S32.HI UR5, URZ, 0x1f, UR56 ;  /* 0x0000001f3f057899 */ /* 0x010fc60008011438 */
[CC--:B------:R-:W-:Y:S02]  /*0170*/  LEA.HI R2, R9.reuse, R15.reuse, RZ, 0x4 ;  /* 0x0000000f09027211 */ /* 0x0c0fe400078f20ff */
[----:B------:R-:W-:Y:S02]  /*0180*/  LEA.HI R11, R9, R15, RZ, 0x3 ;  /* 0x0000000f090b7211 */ /* 0x000fe400078f18ff */
[----:B------:R-:W-:Y:S01]  /*0190*/  SHF.R.S32.HI R3, RZ, 0x4, R2 ;  /* 0x00000004ff037819 */ /* 0x000fe20000011402 */
[----:B-----5:R-:W-:Y:S01]  /*01a0*/  USHF.L.U32 UR6, UR45, 0x7, URZ ;  /* 0x000000072d067899 */ /* 0x020fe2000800063f */
[----:B------:R-:W-:Y:S02]  /*01b0*/  SHF.R.S32.HI R6, RZ, 0x3, R11 ;  /* 0x00000003ff067819 */ /* 0x000fe4000001140b */
[----:B-1----:R-:W-:Y:S02]  /*01c0*/  LEA.HI R0, R2, R3, RZ, 0x1 ;  /* 0x0000000302007211 */ /* 0x002fe400078f08ff */
[----:B------:R-:W-:-:S02]  /*01d0*/  LOP3.LUT R5, R11, 0xfffffff8, RZ, 0xc0, !PT ;  /* 0xfffffff80b057812 */ /* 0x000fc400078ec0ff */
[----:B------:R-:W-:Y:S02]  /*01e0*/  LOP3.LUT R0, R0, 0xfffffffe, RZ, 0xc0, !PT ;  /* 0xfffffffe00007812 */ /* 0x000fe400078ec0ff */
[CC--:B------:R-:W-:Y:S02]  /*01f0*/  LEA.HI R12, R9.reuse, R15.reuse, RZ, 0x2 ;  /* 0x0000000f090c7211 */ /* 0x0c0fe400078f10ff */
[----:B------:R-:W-:Y:S01]  /*0200*/  LEA.HI R8, R9, R15, RZ, 0x5 ;  /* 0x0000000f09087211 */ /* 0x000fe200078f28ff */
[----:B------:R-:W-:Y:S01]  /*0210*/  IMAD.IADD R10, R3, 0x1, -R0 ;  /* 0x00000001030a7824 */ /* 0x000fe200078e0a00 */
[----:B------:R-:W-:Y:S01]  /*0220*/  LOP3.LUT R0, R2, 0xfffffff0, RZ, 0xc0, !PT ;  /* 0xfffffff002007812 */ /* 0x000fe200078ec0ff */
[----:B------:R-:W-:Y:S01]  /*0230*/  IMAD.SHL.U32 R2, R6, 0x40, RZ ;  /* 0x0000004006027824 */ /* 0x000fe200078e00ff */
[--C-:B------:R-:W-:Y:S01]  /*0240*/  SHF.R.S32.HI R7, RZ, 0x2, R12.reuse ;  /* 0x00000002ff077819 */ /* 0x100fe2000001140c */
[C---:B------:R-:W-:Y:S01]  /*0250*/  IMAD.IADD R3, R15.reuse, 0x1, -R5 ;  /* 0x000000010f037824 */ /* 0x040fe200078e0a05 */
[----:B------:R-:W-:Y:S01]  /*0260*/  SHF.R.S32.HI R4, RZ, 0x1f, R12 ;  /* 0x0000001fff047819 */ /* 0x000fe2000001140c */
[----:B------:R-:W-:Y:S01]  /*0270*/  IMAD.IADD R0, R15, 0x1, -R0 ;  /* 0x000000010f007824 */ /* 0x000fe200078e0a00 */
[----:B------:R-:W-:Y:S01]  /*0280*/  LOP3.LUT R2, R2, 0x1c0, RZ, 0xc0, !PT ;  /* 0x000001c002027812 */ /* 0x000fe200078ec0ff */
[----:B------:R-:W-:Y:S01]  /*0290*/  IMAD.SHL.U32 R16, R3, 0x8, RZ ;  /* 0x0000000803107824 */ /* 0x000fe200078e00ff */
[----:B------:R-:W-:-:S02]  /*02a0*/  LEA.HI R4, R4, R7, RZ, 0x3 ;  /* 0x0000000704047211 */ /* 0x000fc400078f18ff */
[----:B------:R-:W-:Y:S02]  /*02b0*/  SHF.R.S32.HI R6, RZ, 0x1f, R0 ;  /* 0x0000001fff067819 */ /* 0x000fe40000011400 */
[----:B------:R-:W-:Y:S01]  /*02c0*/  SHF.R.U32.HI R5, RZ, 0x3, R2 ;  /* 0x00000003ff057819 */ /* 0x000fe20000011602 */
[----:B------:R1:W-:Y:S01]  /*02d0*/  STL [R1+0x40], R16 ;  /* 0x0000401001007387 */ /* 0x0003e20000100800 */
[----:B------:R-:W-:Y:S02]  /*02e0*/  LOP3.LUT R2, R2, 0x38, R16, 0xf8, !PT ;  /* 0x0000003802027812 */ /* 0x000fe400078ef810 */
[----:B------:R-:W-:Y:S02]  /*02f0*/  LEA.HI R14, R6, R0, RZ, 0x3 ;  /* 0x00000000060e7211 */ /* 0x000fe400078f18ff */
[----:B------:R-:W-:Y:S02]  /*0300*/  LOP3.LUT R4, R4, 0xfffffff8, RZ, 0xc0, !PT ;  /* 0xfffffff804047812 */ /* 0x000fe400078ec0ff */
[----:B------:R-:W-:-:S02]  /*0310*/  LOP3.LUT R5, R2, R5, RZ, 0x3c, !PT ;  /* 0x0000000502057212 */ /* 0x000fc400078e3cff */
[----:B------:R-:W-:Y:S01]  /*0320*/  LOP3.LUT R2, R14, 0xfffffff8, RZ, 0xc0, !PT ;  /* 0xfffffff80e027812 */ /* 0x000fe200078ec0ff */
[----:B------:R-:W-:Y:S01]  /*0330*/  IMAD.IADD R7, R7, 0x1, -R4 ;  /* 0x0000000107077824 */ /* 0x000fe200078e0a04 */
[----:B------:R-:W-:Y:S02]  /*0340*/  LEA.HI R6, R9, R15, RZ, 0x6 ;  /* 0x0000000f09067211 */ /* 0x000fe400078f30ff */
[----:B------:R-:W-:Y:S01]  /*0350*/  SHF.R.S32.HI R13, RZ, 0x5, R8 ;  /* 0x00000005ff0d7819 */ /* 0x000fe20000011408 */
[----:B------:R-:W-:Y:S01]  /*0360*/  IMAD.IADD R17, R0, 0x1, -R2 ;  /* 0x0000000100117824 */ /* 0x000fe200078e0a02 */
[----:B------:R-:W-:Y:S01]  /*0370*/  SHF.R.S32.HI R4, RZ, 0x1f, R8 ;  /* 0x0000001fff047819 */ /* 0x000fe20000011408 */
[----:B------:R-:W-:Y:S01]  /*0380*/  IMAD.SHL.U32 R6, R6, 0x8, RZ ;  /* 0x0000000806067824 */ /* 0x000fe200078e00ff */
[----:B------:R-:W-:Y:S02]  /*0390*/  LOP3.LUT R2, R8, 0xffffffe0, RZ, 0xc0, !PT ;  /* 0xffffffe008027812 */ /* 0x000fe400078ec0ff */
[----:B------:R-:W-:Y:S01]  /*03a0*/  LEA.HI R0, R4, R13, RZ, 0x2 ;  /* 0x0000000d04007211 */ /* 0x000fe200078f10ff */
[----:B------:R-:W-:Y:S01]  /*03b0*/  STL [R1+0x100], R17 ;  /* 0x0001001101007387 */ /* 0x000fe20000100800 */
[----:B------:R-:W-:Y:S01]  /*03c0*/  LOP3.LUT R4, R5, 0xfffffe00, R6, 0xf8, !PT ;  /* 0xfffffe0005047812 */ /* 0x000fe200078ef806 */
[----:B------:R-:W-:Y:S01]  /*03d0*/  IMAD.IADD R8, R15, 0x1, -R2 ;  /* 0x000000010f087824 */ /* 0x000fe200078e0a02 */
[----:B------:R-:W-:Y:S01]  /*03e0*/  LOP3.LUT R2, R0, 0xfffffffc, RZ, 0xc0, !PT ;  /* 0xfffffffc00027812 */ /* 0x000fe200078ec0ff */
[----:B------:R-:W-:Y:S01]  /*03f0*/  IMAD.SHL.U32 R0, R3, 0x40, RZ ;  /* 0x0000004003007824 */ /* 0x000fe200078e00ff */
[----:B------:R-:W-:Y:S01]  /*0400*/  LEA.HI R5, R9, R15, RZ, 0x7 ;  /* 0x0000000f09057211 */ /* 0x000fe200078f38ff */
[----:B------:R2:W-:Y:S01]  /*0410*/  STL [R1+0xf4], R4 ;  /* 0x0000f40401007387 */ /* 0x0005e20000100800 */
[----:B------:R-:W-:Y:S01]  /*0420*/  LOP3.LUT P4, RZ, R3, 0x2, RZ, 0xc0, !PT ;  /* 0x0000000203ff7812 */ /* 0x000fe2000788c0ff */
[----:B------:R-:W-:Y:S01]  /*0430*/  IMAD.IADD R9, R13, 0x1, -R2 ;  /* 0x000000010d097824 */ /* 0x000fe200078e0a02 */
[----:B------:R-:W-:Y:S01]  /*0440*/  LOP3.LUT P3, RZ, R3, 0x4, RZ, 0xc0, !PT ;  /* 0x0000000403ff7812 */ /* 0x000fe2000786c0ff */
[----:B------:R-:W-:Y:S01]  /*0450*/  IMAD.SHL.U32 R6, R10, 0x200, RZ ;  /* 0x000002000a067824 */ /* 0x000fe200078e00ff */
[----:B------:R-:W-:Y:S01]  /*0460*/  SHF.R.S32.HI R3, RZ, 0x1f, R8 ;  /* 0x0000001fff037819 */ /* 0x000fe20000011408 */
[----:B------:R-:W-:Y:S01]  /*0470*/  IMAD.SHL.U32 R2, R9, 0x10, RZ ;  /* 0x0000001009027824 */ /* 0x000fe200078e00ff */
[----:B------:R-:W-:Y:S01]  /*0480*/  LOP3.LUT R0, R0, 0x1c0, RZ, 0xc0, !PT ;  /* 0x000001c000007812 */ /* 0x000fe200078ec0ff */
[----:B------:R3:W-:Y:S01]  /*0490*/  STL [R1+0x13c], R8 ;  /* 0x00013c0801007387 */ /* 0x0007e20000100800 */
[----:B------:R-:W-:-:S02]  /*04a0*/  LEA.HI R3, R3, R8, RZ, 0x2 ;  /* 0x0000000803037211 */ /* 0x000fc400078f10ff */
[C---:B------:R-:W-:Y:S02]  /*04b0*/  LOP3.LUT R187, R0.reuse, 0x8, R11, 0xf8, !PT ;  /* 0x0000000800bb7812 */ /* 0x040fe400078ef80b */
[----:B-1----:R-:W-:Y:S02]  /*04c0*/  LEA.HI.SX32 R16, R3, R2, 0x1e ;  /* 0x0000000203107211 */ /* 0x002fe400078ff2ff */
[----:B------:R-:W-:-:S03]  /*04d0*/  LOP3.LUT R3, R0, 0x30, R2, 0xf8, !PT ;  /* 0x0000003000037812 */ /* 0x000fc600078ef802 */
[----:B------:R-:W-:Y:S01]  /*04e0*/  STL [R1+0x104], R16 ;  /* 0x0001041001007387 */ /* 0x000fe20000100800 */
[----:B--2---:R-:W-:-:S04]  /*04f0*/  LOP3.LUT R4, R7, 0x1, RZ, 0xc0, !PT ;  /* 0x0000000107047812 */ /* 0x004fc800078ec0ff */
[----:B------:R-:W-:Y:S02]  /*0500*/  ISETP.NE.U32.AND P0, PT, R4, 0x1, PT ;  /* 0x000000010400780c */ /* 0x000fe40003f05070 */
[----:B------:R-:W-:Y:S02]  /*0510*/  SHF.R.S32.HI R4, RZ, 0x7, R5 ;  /* 0x00000007ff047819 */ /* 0x000fe40000011405 */
[----:B------:R-:W-:Y:S01]  /*0520*/  SHF.R.U32.HI R5, RZ, 0x3, R0 ;  /* 0x00000003ff057819 */ /* 0x000fe20000011600 */
[C---:B------:R-:W-:Y:S01]  /*0530*/  IMAD.SHL.U32 R0, R7.reuse, 0x40, RZ ;  /* 0x0000004007007824 */ /* 0x040fe200078e00ff */
[----:B------:R-:W-:Y:S01]  /*0540*/  R2P PR, R7, 0x6 ;  /* 0x0000000607007804 */ /* 0x000fe20000000000 */
[C---:B------:R-:W-:Y:S01]  /*0550*/  IMAD R2, R4.reuse, 0x1000, R6 ;  /* 0x0000100004027824 */ /* 0x040fe200078e0206 */
[----:B------:R-:W-:Y:S01]  /*0560*/  LOP3.LUT R187, R187, R5, RZ, 0x3c, !PT ;  /* 0x00000005bbbb7212 */ /* 0x000fe200078e3cff */
[----:B------:R-:W-:Y:S01]  /*0570*/  IMAD.SHL.U32 R7, R4, 0x8, RZ ;  /* 0x0000000804077824 */ /* 0x000fe200078e00ff */
[----:B------:R-:W-:-:S02]  /*0580*/  LOP3.LUT R0, R0, 0x1c0, RZ, 0xc0, !PT ;  /* 0x000001c000007812 */ /* 0x000fc400078ec0ff */
[----:B---3--:R-:W-:Y:S01]  /*0590*/  LOP3.LUT R8, R3, 0x8, R11, 0xf8, !PT ;  /* 0x0000000803087812 */ /* 0x008fe200078ef80b */
[----:B------:R-:W-:Y:S01]  /*05a0*/  IMAD.IADD R187, R2, 0x1, R187 ;  /* 0x0000000102bb7824 */ /* 0x000fe200078e02bb */
[----:B------:R-:W-:Y:S01]  /*05b0*/  LOP3.LUT R2, R7, 0x8, RZ, 0xc0, !PT ;  /* 0x0000000807027812 */ /* 0x000fe200078ec0ff */
[----:B------:R-:W-:Y:S01]  /*05c0*/  IMAD.SHL.U32 R7, R10, 0x10, RZ ;  /* 0x000000100a077824 */ /* 0x000fe200078e00ff */
[----:B------:R-:W-:Y:S01]  /*05d0*/  SHF.R.U32.HI R3, RZ, 0x3, R0 ;  /* 0x00000003ff037819 */ /* 0x000fe20000011600 */
[----:B------:R-:W-:Y:S01]  /*05e0*/  IMAD.SHL.U32 R187, R187, 0x2, RZ ;  /* 0x00000002bbbb7824 */ /* 0x000fe200078e00ff */
[----:B------:R-:W-:Y:S02]  /*05f0*/  LOP3.LUT R5, R6, R8, R5, 0xf6, !PT ;  /* 0x0000000806057212 */ /* 0x000fe400078ef605 */
[----:B------:R-:W-:Y:S02]  /*0600*/  LOP3.LUT R6, R12, 0x7ffffffc, RZ, 0xc0, !PT ;  /* 0x7ffffffc0c067812 */ /* 0x000fe400078ec0ff */
[----:B------:R-:W-:Y:S01]  /*0610*/  LOP3.LUT R13, R2, 0x10, R7, 0xf8, !PT ;  /* 0x00000010020d7812 */ /* 0x000fe200078ef807 */
[----:B------:R-:W-:Y:S01]  /*0620*/  IMAD.SHL.U32 R7, R15, 0x2, RZ ;  /* 0x000000020f077824 */ /* 0x000fe200078e00ff */
[-C--:B------:R-:W-:Y:S01]  /*0630*/  LOP3.LUT R12, R3, R0.reuse, R2, 0x1e, !PT ;  /* 0x00000000030c7212 */ /* 0x080fe200078e1e02 */
[----:B------:R-:W-:Y:S01]  /*0640*/  IMAD.SHL.U32 R2, R17, 0x40, RZ ;  /* 0x0000004011027824 */ /* 0x000fe200078e00ff */
[----:B------:R-:W-:Y:S01]  /*0650*/  LOP3.LUT R11, R3, R0, RZ, 0xfc, !PT ;  /* 0x00000000030b7212 */ /* 0x000fe200078efcff */
[----:B------:R-:W-:Y:S01]  /*0660*/  IMAD.IADD R3, R15, 0x1, -R6 ;  /* 0x000000010f037824 */ /* 0x000fe200078e0a06 */
[----:B------:R-:W-:Y:S01]  /*0670*/  LOP3.LUT R7, R7, 0x6, RZ, 0xc0, !PT ;  /* 0x0000000607077812 */ /* 0x000fe200078ec0ff */
[----:B------:R-:W-:Y:S01]  /*0680*/  IMAD.SHL.U32 R6, R10, 0x8, RZ ;  /* 0x000000080a067824 */ /* 0x000fe200078e00ff */
[----:B------:R-:W-:Y:S01]  /*0690*/  LOP3.LUT R2, R2, 0x1c0, RZ, 0xc0, !PT ;  /* 0x000001c002027812 */ /* 0x000fe200078ec0ff */
[----:B------:R-:W-:-:S02]  /*06a0*/  IMAD.SHL.U32 R0, R14, 0x40, RZ ;  /* 0x000000400e007824 */ /* 0x000fc400078e00ff */
[----:B------:R-:W-:Y:S01]  /*06b0*/  IMAD.SHL.U32 R3, R3, 0x2, RZ ;  /* 0x0000000203037824 */ /* 0x000fe200078e00ff */
[----:B------:R-:W-:Y:S01]  /*06c0*/  LOP3.LUT R10, R2, 0x8, R6, 0xf8, !PT ;  /* 0x00000008020a7812 */ /* 0x000fe200078ef806 */
[C---:B------:R-:W-:Y:S01]  /*06d0*/  IMAD R7, R4.reuse, 0x40, R7 ;  /* 0x0000004004077824 */ /* 0x040fe200078e0207 */
[--C-:B------:R-:W-:Y:S01]  /*06e0*/  SHF.R.U32.HI R6, RZ, 0x3, R2.reuse ;  /* 0x00000003ff067819 */ /* 0x100fe20000011602 */
[----:B------:R-:W-:Y:S01]  /*06f0*/  IMAD R4, R4, 0x2000, R3 ;  /* 0x0000200004047824 */ /* 0x000fe200078e0203 */
[----:B------:R-:W-:Y:S02]  /*0700*/  LOP3.LUT R0, R0, 0xfffffe00, RZ, 0xc0, !PT ;  /* 0xfffffe0000007812 */ /* 0x000fe400078ec0ff */
[----:B------:R-:W-:Y:S01]  /*0710*/  LOP3.LUT R2, R6, R13, R2, 0x1e, !PT ;  /* 0x0000000d06027212 */ /* 0x000fe200078e1e02 */
[C---:B------:R-:W-:Y:S01]  /*0720*/  IMAD R8, R9.reuse, 0x400, R4 ;  /* 0x0000040009087824 */ /* 0x040fe200078e0204 */
[----:B------:R1:W-:Y:S01]  /*0730*/  STL [R1+0x144], R7 ;  /* 0x0001440701007387 */ /* 0x0003e20000100800 */
[----:B------:R-:W-:Y:S01]  /*0740*/  IMAD R4, R9, 0x400, R0 ;  /* 0x0000040009047824 */ /* 0x000fe200078e0200 */
[----:B------:R-:W-:Y:S01]  /*0750*/  LOP3.LUT R191, R2, R0, RZ, 0xfc, !PT ;  /* 0x0000000002bf7212 */ /* 0x000fe200078efcff */
[----:B------:R-:W-:Y:S01]  /*0760*/  IMAD.U32 R0, RZ, RZ, UR5 ;  /* 0x00000005ff007e24 */ /* 0x000fe2000f8e00ff */
[----:B------:R-:W-:Y:S01]  /*0770*/  USHF.R.S32.HI UR5, URZ, 0x1f, UR45 ;  /* 0x0000001f3f057899 */ /* 0x000fe2000801142d */
[----:B------:R-:W-:Y:S01]  /*0780*/  IMAD.U32 R0, RZ, RZ, UR6 ;  /* 0x00000006ff007e24 */ /* 0x000fe2000f8e00ff */
[----:B------:R-:W-:Y:S01]  /*0790*/  USHF.R.S32.HI UR6, URZ, 0x1f, UR56 ;  /* 0x0000001f3f067899 */ /* 0x000fe20008011438 */
[----:B------:R-:W-:-:S02]  /*07a0*/  IMAD.IADD R11, R11, 0x1, R8 ;  /* 0x000000010b0b7824 */ /* 0x000fc400078e0208 */
[----:B------:R-:W-:Y:S02]  /*07b0*/  IMAD.MOV.U32 R8, RZ, RZ, 0x40 ;  /* 0x00000040ff087424 */ /* 0x000fe400078e00ff */
[----:B------:R-:W-:Y:S01]  /*07c0*/  IMAD.U32 R0, RZ, RZ, UR5 ;  /* 0x00000005ff007e24 */ /* 0x000fe2000f8e00ff */
[----:B------:R-:W-:Y:S01]  /*07d0*/  UIADD3 UR5, UR4, 0xc000, URZ ;  /* 0x0000c00004057890 */ /* 0x000fe2000fffe03f */
[----:B------:R-:W-:Y:S01]  /*07e0*/  IMAD.U32 R0, RZ, RZ, UR6 ;  /* 0x00000006ff007e24 */ /* 0x000fe2000f8e00ff */
[----:B------:R-:W-:Y:S01]  /*07f0*/  LEA R11, R11, UR4, 0x1 ;  /* 0x000000040b0b7c11 */ /* 0x000fe2000f8e08ff */
[----:B------:R-:W-:Y:S01]  /*0800*/  VIADD R0, R16, 0xffffff80 ;  /* 0xffffff8010007836 */ /* 0x000fe20000000000 */
[C---:B------:R-:W-:Y:S02]  /*0810*/  SEL R186, R8.reuse, 0xffffffc0, !P3 ;  /* 0xffffffc008ba7807 */ /* 0x040fe40005800000 */
[----:B------:R-:W-:Y:S01]  /*0820*/  SEL R8, R8, 0xffffffc0, !P2 ;  /* 0xffffffc008087807 */ /* 0x000fe20005000000 */
[----:B------:R-:W-:Y:S01]  /*0830*/  VIADD R189, R187, UR5 ;  /* 0x00000005bbbd7c36 */ /* 0x000fe20008000000 */
[----:B------:R-:W-:-:S03]  /*0840*/  SHF.R.S32.HI R2, RZ, 0x1f, R0 ;  /* 0x0000001fff027819 */ /* 0x000fc60000011400 */
[----:B------:R-:W-:Y:S01]  /*0850*/  IMAD.IADD R186, R189, 0x1, R186 ;  /* 0x00000001bdba7824 */ /* 0x000fe200078e02ba */
[----:B------:R-:W-:Y:S01]  /*0860*/  SHF.L.U64.HI R2, R0, 0x2, R2 ;  /* 0x0000000200027819 */ /* 0x000fe20000010202 */
[----:B-1----:R-:W-:Y:S01]  /*0870*/  IMAD R7, R9, 0x400, R3 ;  /* 0x0000040009077824 */ /* 0x002fe200078e0203 */
[----:B------:R-:W-:Y:S01]  /*0880*/  LOP3.LUT R3, R10, R6, RZ, 0x3c, !PT ;  /* 0x000000060a037212 */ /* 0x000fe200078e3cff */
[----:B------:R-:W-:Y:S02]  /*0890*/  IMAD.SHL.U32 R0, R0, 0x4, RZ ;  /* 0x0000000400007824 */ /* 0x000fe400078e00ff */
[----:B------:R-:W-:Y:S01]  /*08a0*/  IMAD.IADD R12, R7, 0x1, R12 ;  /* 0x00000001070c7824 */ /* 0x000fe200078e020c */
[----:B------:R1:W-:Y:S01]  /*08b0*/  STL [R1+0xfc], R2 ;  /* 0x0000fc0201007387 */ /* 0x0003e20000100800 */
[----:B------:R-:W-:Y:S01]  /*08c0*/  IMAD.IADD R192, R4, 0x1, R3 ;  /* 0x0000000104c07824 */ /* 0x000fe200078e0203 */
[----:B------:R-:W-:Y:S01]  /*08d0*/  MOV R4, 0xfffffff0 ;  /* 0xfffffff000047802 */ /* 0x000fe20000000f00 */
[----:B------:R-:W-:Y:S01]  /*08e0*/  IMAD.MOV.U32 R7, RZ, RZ, 0x20 ;  /* 0x00000020ff077424 */ /* 0x000fe200078e00ff */
[----:B------:R-:W-:Y:S01]  /*08f0*/  LEA R12, R12, UR5, 0x1 ;  /* 0x000000050c0c7c11 */ /* 0x000fe2000f8e08ff */
        /* <DEDUP_REMOVED lines=9> */
[----:B------:R-:W-:Y:S01]  /*0990*/  LEA R3, R5, UR4, 0x1 ;  /* 0x0000000405037c11 */ /* 0x000fe2000f8e08ff */
[----:B------:R-:W-:-:S02]  /*09a0*/  IMAD.IADD R5, R7, 0x1, R12 ;  /* 0x0000000107057824 */ /* 0x000fc400078e020c */
[----:B------:R3:W-:Y:S01]  /*09b0*/  STL [R1+0x14], R11 ;  /* 0x0000140b01007387 */ /* 0x0007e20000100800 */
[----:B------:R-:W-:Y:S02]  /*09c0*/  IMAD.IADD R9, R8, 0x1, R12 ;  /* 0x0000000108097824 */ /* 0x000fe400078e020c */
[C---:B------:R-:W-:Y:S01]  /*09d0*/  VIADD R15, R12.reuse, 0x420 ;  /* 0x000004200c0f7836 */ /* 0x040fe20000000000 */
[----:B------:R-:W-:Y:S01]  /*09e0*/  STL [R1+0x1c], R13 ;  /* 0x00001c0d01007387 */ /* 0x000fe20000100800 */
[C---:B------:R-:W-:Y:S02]  /*09f0*/  @P1 VIADD R15, R12.reuse, 0x3e0 ;  /* 0x000003e00c0f1836 */ /* 0x040fe40000000000 */
[C---:B------:R-:W-:Y:S02]  /*0a00*/  VIADD R14, R12.reuse, 0x2420 ;  /* 0x000024200c0e7836 */ /* 0x040fe40000000000 */
[C---:B-1----:R-:W-:Y:S02]  /*0a10*/  VIADD R2, R12.reuse, 0x2020 ;  /* 0x000020200c027836 */ /* 0x042fe40000000000 */
[----:B------:R-:W-:-:S02]  /*0a20*/  @P1 VIADD R2, R12, 0x1fe0 ;  /* 0x00001fe00c021836 */ /* 0x000fc40000000000 */
[----:B------:R-:W-:Y:S02]  /*0a30*/  @P1 VIADD R14, R12, 0x23e0 ;  /* 0x000023e00c0e1836 */ /* 0x000fe40000000000 */
[----:B--2---:R-:W-:Y:S02]  /*0a40*/  IMAD.IADD R0, R11, 0x1, R7 ;  /* 0x000000010b007824 */ /* 0x004fe400078e0207 */
[----:B------:R-:W-:Y:S02]  /*0a50*/  IMAD.IADD R4, R4, 0x1, R10 ;  /* 0x0000000104047824 */ /* 0x000fe400078e020a */
[----:B------:R-:W-:Y:S01]  /*0a60*/  IMAD.IADD R189, R189, 0x1, R188 ;  /* 0x00000001bdbd7824 */ /* 0x000fe200078e02bc */
[----:B------:R1:W-:Y:S01]  /*0a70*/  STL [R1+0x2c], R0 ;  /* 0x00002c0001007387 */ /* 0x0003e20000100800 */
[----:B------:R-:W-:-:S03]  /*0a80*/  IMAD.IADD R188, R188, 0x1, R186 ;  /* 0x00000001bcbc7824 */ /* 0x000fc600078e02ba */
[----:B------:R2:W-:Y:S01]  /*0a90*/  STL [R1+0x10], R10 ;  /* 0x0000100a01007387 */ /* 0x0005e20000100800 */
[C---:B---3--:R-:W-:Y:S02]  /*0aa0*/  VIADD R11, R12.reuse, 0x2040 ;  /* 0x000020400c0b7836 */ /* 0x048fe40000000000 */
[C---:B------:R-:W-:Y:S01]  /*0ab0*/  @P2 VIADD R11, R12.reuse, 0x1fc0 ;  /* 0x00001fc00c0b2836 */ /* 0x040fe20000000000 */
[----:B------:R3:W-:Y:S04]  /*0ac0*/  STL [R1+0x138], R5 ;  /* 0x0001380501007387 */ /* 0x0007e80000100800 */
[----:B------:R-:W-:Y:S01]  /*0ad0*/  STL [R1+0x11c], R9 ;  /* 0x00011c0901007387 */ /* 0x000fe20000100800 */
[----:B-1----:R-:W-:Y:S01]  /*0ae0*/  IADD3 R0, R12, R6, RZ ;  /* 0x000000060c007210 */ /* 0x002fe20007ffe0ff */
[----:B--2---:R-:W-:-:S04]  /*0af0*/  IMAD.IADD R10, R7, 0x1, R10 ;  /* 0x00000001070a7824 */ /* 0x004fc800078e020a */
[----:B------:R-:W-:Y:S01]  /*0b00*/  STL [R1+0x118], R0 ;  /* 0x0001180001007387 */ /* 0x000fe20000100800 */
[----:B---3--:R-:W-:-:S03]  /*0b10*/  VIADD R5, R12, 0x2440 ;  /* 0x000024400c057836 */ /* 0x008fc60000000000 */
[----:B------:R-:W-:Y:S01]  /*0b20*/  STL [R1+0x124], R15 ;  /* 0x0001240f01007387 */ /* 0x000fe20000100800 */
[----:B------:R-:W-:-:S03]  /*0b30*/  @P2 VIADD R5, R12, 0x23c0 ;  /* 0x000023c00c052836 */ /* 0x000fc60000000000 */
[----:B------:R-:W-:Y:S04]  /*0b40*/  STL [R1+0x10c], R2 ;  /* 0x00010c0201007387 */ /* 0x000fe80000100800 */
[----:B------:R-:W-:Y:S04]  /*0b50*/  STL [R1+0x120], R14 ;  /* 0x0001200e01007387 */ /* 0x000fe80000100800 */
[----:B------:R1:W-:Y:S04]  /*0b60*/  STL [R1+0x18], R4 ;  /* 0x0000180401007387 */ /* 0x0003e80000100800 */
[----:B------:R2:W-:Y:S04]  /*0b70*/  STL [R1+0x114], R11 ;  /* 0x0001140b01007387 */ /* 0x0005e80000100800 */
[----:B------:R3:W-:Y:S01]  /*0b80*/  STL [R1+0x110], R5 ;  /* 0x0001100501007387 */ /* 0x0007e20000100800 */
[----:B-1----:R-:W-:-:S02]  /*0b90*/  IMAD.IADD R4, R7, 0x1, R4 ;  /* 0x0000000107047824 */ /* 0x002fc400078e0204 */
[----:B--2---:R-:W-:Y:S02]  /*0ba0*/  IMAD.IADD R11, R13, 0x1, R7 ;  /* 0x000000010d0b7824 */ /* 0x004fe400078e0207 */
[----:B---3--:R-:W-:-:S03]  /*0bb0*/  IMAD.IADD R5, R7, 0x1, R9 ;  /* 0x0000000107057824 */ /* 0x008fc600078e0209 */
[----:B------:R-:W-:Y:S01]  /*0bc0*/  STL [R1+0x28], R11 ;  /* 0x0000280b01007387 */ /* 0x000fe20000100800 */
[----:B------:R-:W-:Y:S02]  /*0bd0*/  IMAD.IADD R9, R7, 0x1, R0 ;  /* 0x0000000107097824 */ /* 0x000fe400078e0200 */
[----:B------:R-:W-:Y:S01]  /*0be0*/  IMAD.SHL.U32 R0, R191, 0x2, RZ ;  /* 0x00000002bf007824 */ /* 0x000fe200078e00ff */
[----:B------:R-:W-:Y:S03]  /*0bf0*/  STL [R1+0x24], R10 ;  /* 0x0000240a01007387 */ /* 0x000fe60000100800 */
[----:B------:R-:W-:Y:S01]  /*0c00*/  VIADD R193, R0, UR5 ;  /* 0x0000000500c17c36 */ /* 0x000fe20008000000 */
[----:B------:R1:W-:Y:S04]  /*0c10*/  STL [R1+0x134], R5 ;  /* 0x0001340501007387 */ /* 0x0003e80000100800 */
[----:B------:R2:W-:Y:S01]  /*0c20*/  STL [R1+0x130], R9 ;  /* 0x0001300901007387 */ /* 0x0005e20000100800 */
[----:B-1----:R-:W-:-:S02]  /*0c30*/  IMAD.IADD R5, R8, 0x1, R2 ;  /* 0x0000000108057824 */ /* 0x002fc400078e0202 */
[----:B------:R-:W-:-:S03]  /*0c40*/  IMAD.IADD R2, R6, 0x1, R2 ;  /* 0x0000000106027824 */ /* 0x000fc600078e0202 */
[----:B------:R2:W-:Y:S04]  /*0c50*/  STL [R1+0x12c], R5 ;  /* 0x00012c0501007387 */ /* 0x0005e80000100800 */
[----:B------:R2:W-:Y:S04]  /*0c60*/  STL [R1+0x20], R4 ;  /* 0x0000200401007387 */ /* 0x0005e80000100800 */
[----:B------:R2:W-:Y:S02]  /*0c70*/  STL [R1+0x128], R2 ;  /* 0x0001280201007387 */ /* 0x0005e40000100800 */
.L_x_1246:
        /* <DEDUP_REMOVED lines=30> */
[----:B---34-:R-:W2:Y:S01]  /*0e60*/  @P1 LDG.E R8, desc[UR8][R6.64] ;  /* 0x0000000806081981 */ /* 0x018ea2000c1e1900 */
[----:B------:R-:W-:-:S04]  /*0e70*/  UIADD3 UR6, UP0, UR16, UR12, URZ ;  /* 0x0000000c10067290 */ /* 0x000fc8000ff1e03f */
[----:B------:R-:W-:Y:S01]  /*0e80*/  PLOP3.LUT P2, PT, PT, PT, UP4, 0x80, 0x0 ;  /* 0x000000000000781c */ /* 0x000fe20003f4f048 */
[----:B------:R-:W-:Y:S01]  /*0e90*/  UIADD3.X UR5, UR5, UR13, URZ, UP0, !UPT ;  /* 0x0000000d05057290 */ /* 0x000fe200087fe43f */
[----:B------:R1:W3:Y:S02]  /*0ea0*/  @P0 LDG.E R6, desc[UR8][R4.64] ;  /* 0x0000000804060981 */ /* 0x0002e4000c1e1900 */
[----:B-1----:R-:W-:Y:S02]  /*0eb0*/  IMAD.U32 R4, RZ, RZ, UR15 ;  /* 0x0000000fff047e24 */ /* 0x002fe4000f8e00ff */
[----:B------:R-:W-:-:S05]  /*0ec0*/  IMAD.U32 R5, RZ, RZ, UR14 ;  /* 0x0000000eff057e24 */ /* 0x000fca000f8e00ff */
[----:B------:R-:W4:Y:S04]  /*0ed0*/  @P3 LDG.E R7, desc[UR8][R4.64] ;  /* 0x0000000804073981 */ /* 0x000f28000c1e1900 */
[----:B------:R1:W5:Y:S02]  /*0ee0*/  @P3 LDG.E R0, desc[UR8][R4.64+0x4] ;  /* 0x0000040804003981 */ /* 0x000364000c1e1900 */
        /* <DEDUP_REMOVED lines=28> */
.L_x_1170:
        /* <DEDUP_REMOVED lines=22> */
[----:B------:R-:W-:Y:S02]  /*1210*/  @!UP0 UIMAD.WIDE.U32 UR40, UR45, UR6, URZ ;  /* 0x000000062d2882a5 */ /* 0x000fe4000f8e003f */
[----:B------:R-:W-:Y:S01]  /*1220*/  UIMAD UR29, UR5, UR27, URZ ;  /* 0x0000001b051d72a4 */ /* 0x000fe2000f8e023f */
[----:B-1----:R-:W-:Y:S01]  /*1230*/  IABS R6, R7 ;  /* 0x0000000700067213 */ /* 0x002fe20000000000 */
[----:B------:R-:W-:Y:S01]  /*1240*/  UIADD3 UR46, UR17, UR35, URZ ;  /* 0x00000023112e7290 */ /* 0x000fe2000fffe03f */
[----:B------:R-:W-:Y:S01]  /*1250*/  ISETP.NE.AND P3, PT, R7, RZ, PT ;  /* 0x000000ff0700720c */ /* 0x000fe20003f65270 */
[----:B------:R-:W-:Y:S01]  /*1260*/  USHF.L.U64.HI UR19, UR45, 0x7, UR58 ;  /* 0x000000072d137899 */ /* 0x000fe2000801023a */
[----:B------:R-:W1:Y:S01]  /*1270*/  I2F.RP R4, R6 ;  /* 0x0000000600047306 */ /* 0x000e620000209400 */
[----:B------:R-:W-:Y:S01]  /*1280*/  ULDC.U8 UR23, c[0x0][0x3d8] ;  /* 0x0000f60000177ab9 */ /* 0x000fe20000000000 */
[----:B------:R-:W-:-:S02]  /*1290*/  UISETP.NE.AND UP1, UPT, UR34, -0x1, UPT ;  /* 0xffffffff2200788c */ /* 0x000fc4000bf25270 */
[----:B--2---:R-:W-:Y:S02]  /*12a0*/  UIMAD.WIDE.U32 UR32, UR10, UR12, URZ ;  /* 0x0000000c0a2072a5 */ /* 0x004fe4000f8e003f */
[----:B------:R-:W-:Y:S02]  /*12b0*/  UISETP.NE.AND UP3, UPT, UR23, URZ, UPT ;  /* 0x0000003f1700728c */ /* 0x000fe4000bf65270 */
        /* <DEDUP_REMOVED lines=12> */
[----:B------:R-:W-:Y:S01]  /*1380*/  UIMAD.WIDE.U32 UR14, UR5, UR26, URZ ;  /* 0x0000001a050e72a5 */ /* 0x000fe2000f8e003f */
[----:B-1----:R-:W-:Y:S01]  /*1390*/  VIADD R4, R4, 0xffffffe ;  /* 0x0ffffffe04047836 */ /* 0x002fe20000000000 */
[----:B------:R-:W-:Y:S02]  /*13a0*/  UIMAD.WIDE UR6, UR25, UR61, URZ ;  /* 0x0000003d190672a5 */ /* 0x000fe4000f8e023f */
[----:B------:R-:W-:Y:S01]  /*13b0*/  UIMAD.WIDE.U32 UR12, UR45, UR59, URZ ;  /* 0x0000003b2d0c72a5 */ /* 0x000fe2000f8e003f */
[----:B------:R-:W1:Y:S01]  /*13c0*/  F2I.FTZ.U32.TRUNC.NTZ R5, R4 ;  /* 0x0000000400057305 */ /* 0x000e62000021f000 */
[----:B------:R-:W-:Y:S02]  /*13d0*/  UIMAD UR10, UR58, UR59, UR10 ;  /* 0x0000003b3a0a72a4 */ /* 0x000fe4000f8e020a */
[----:B------:R-:W-:Y:S02]  /*13e0*/  USEL UR55, UR16, UR14, !UP0 ;  /* 0x0000000e10377287 */ /* 0x000fe4000c000000 */
[----:B------:R-:W-:-:S02]  /*13f0*/  @UP0 UIADD3 UR46, UR15, UR29, URZ ;  /* 0x0000001d0f2e0290 */ /* 0x000fc4000fffe03f */
[----:B------:R-:W-:Y:S02]  /*1400*/  UIMAD UR14, UR7, UR12, URZ ;  /* 0x0000000c070e72a4 */ /* 0x000fe4000f8e023f */
[----:B------:R-:W-:Y:S02]  /*1410*/  UIADD3 UR10, UR13, UR10, URZ ;  /* 0x0000000a0d0a7290 */ /* 0x000fe4000fffe03f */
[----:B------:R-:W-:Y:S02]  /*1420*/  ULOP3.LUT UR15, UR31, 0xffffff80, URZ, 0xc0, !UPT ;  /* 0xffffff801f0f7892 */ /* 0x000fe4000f8ec03f */
[----:B------:R-:W-:Y:S01]  /*1430*/  UIMAD.WIDE.U32 UR16, UR6, UR12, URZ ;  /* 0x0000000c061072a5 */ /* 0x000fe2000f8e003f */
[----:B-1----:R-:W-:Y:S01]  /*1440*/  IMAD.MOV R0, RZ, RZ, -R5 ;  /* 0x000000ffff007224 */ /* 0x002fe200078e0a05 */
[----:B------:R-:W-:Y:S01]  /*1450*/  UIMAD.WIDE.U32 UR12, UR6, UR5, URZ ;  /* 0x00000005060c72a5 */ /* 0x000fe2000f8e003f */
[----:B------:R-:W-:Y:S01]  /*1460*/  IMAD.MOV.U32 R4, RZ, RZ, RZ ;  /* 0x000000ffff047224 */ /* 0x000fe200078e00ff */
[----:B------:R-:W-:Y:S01]  /*1470*/  UIMAD UR14, UR6, UR10, UR14 ;  /* 0x0000000a060e72a4 */ /* 0x000fe2000f8e020e */
[----:B------:R-:W-:Y:S01]  /*1480*/  IMAD R0, R0, R6, RZ ;  /* 0x0000000600007224 */ /* 0x000fe200078e02ff */
[----:B------:R-:W-:-:S02]  /*1490*/  UIADD3 UR10, UR15, -0x80, URZ ;  /* 0xffffff800f0a7890 */ /* 0x000fc4000fffe03f */
[----:B------:R-:W-:Y:S01]  /*14a0*/  USEL UR36, UR19, URZ, UP2 ;  /* 0x0000003f13247287 */ /* 0x000fe20009000000 */
[----:B------:R-:W-:Y:S01]  /*14b0*/  IMAD.HI.U32 R0, R5, R0, R4 ;  /* 0x0000000005007227 */ /* 0x000fe200078e0004 */
[----:B------:R-:W-:Y:S02]  /*14c0*/  USEL UR57, UR16, UR12, !UP0 ;  /* 0x0000000c10397287 */ /* 0x000fe4000c000000 */
[----:B------:R-:W-:Y:S02]  /*14d0*/  USHF.R.S32.HI UR35, URZ, 0x1f, UR10 ;  /* 0x0000001f3f237899 */ /* 0x000fe4000801140a */
[----:B------:R-:W-:Y:S01]  /*14e0*/  UIADD3 UR16, UP2, UR10, UR33, URZ ;  /* 0x000000210a107290 */ /* 0x000fe2000ff5e03f */
        /* <DEDUP_REMOVED lines=19> */
[----:B------:R-:W-:Y:S01]  /*1620*/  @UP1 ULDC.64 UR22, c[0x0][0x250] ;  /* 0x0000940000161ab9 */ /* 0x000fe20000000a00 */
[----:B------:R-:W-:Y:S01]  /*1630*/  @!P1 VIADD R0, R0, 0x1 ;  /* 0x0000000100009836 */ /* 0x000fe20000000000 */
[----:B------:R-:W-:Y:S01]  /*1640*/  PLOP3.LUT P1, PT, PT, PT, UP1, 0x80, 0x0 ;  /* 0x000000000000781c */ /* 0x000fe20003f2f018 */
[----:B------:R-:W-:Y:S01]  /*1650*/  @UP1 ULDC.64 UR24, c[0x0][0x248] ;  /* 0x0000920000181ab9 */ /* 0x000fe20000000a00 */
[----:B------:R-:W-:Y:S01]  /*1660*/  ISETP.GE.U32.AND P0, PT, R2, R6, PT ;  /* 0x000000060200720c */ /* 0x000fe20003f06070 */
[----:B------:R-:W-:Y:S01]  /*1670*/  @UP3 USEL UR7, UR6, UR5, !UP0 ;  /* 0x0000000506073287 */ /* 0x000fe2000c000000 */
[----:B------:R-:W-:Y:S01]  /*1680*/  LOP3.LUT R2, R7, UR56, RZ, 0x3c, !PT ;  /* 0x0000003807027c12 */ /* 0x000fe2000f8e3cff */
[----:B------:R-:W-:-:S02]  /*1690*/  @UP0 UIADD3 UR47, UR13, UR19, URZ ;  /* 0x000000130d2f0290 */ /* 0x000fc4000fffe03f */
[----:B------:R-:W-:Y:S01]  /*16a0*/  @UP1 UIMAD.WIDE.U32 UR14, UR28, UR24, URZ ;  /* 0x000000181c0e12a5 */ /* 0x000fe2000f8e003f */
[----:B------:R-:W-:Y:S01]  /*16b0*/  ISETP.GE.AND P2, PT, R2, RZ, PT ;  /* 0x000000ff0200720c */ /* 0x000fe20003f46270 */
[----:B------:R-:W-:Y:S01]  /*16c0*/  @UP1 UIMAD.WIDE.U32 UR12, UR30, UR22, URZ ;  /* 0x000000161e0c12a5 */ /* 0x000fe2000f8e003f */
[----:B------:R-:W-:Y:S01]  /*16d0*/  @UP3 ULDC UR6, c[0x0][0x2e4] ;  /* 0x0000b90000063ab9 */ /* 0x000fe20000000800 */
[----:B------:R-:W-:Y:S02]  /*16e0*/  @UP1 UIMAD UR28, UR28, UR25, URZ ;  /* 0x000000191c1c12a4 */ /* 0x000fe4000f8e023f */
[----:B------:R-:W-:Y:S02]  /*16f0*/  @UP3 UIMAD UR19, UR56, UR6, UR7 ;  /* 0x00000006381332a4 */ /* 0x000fe4000f8e0207 */
[----:B------:R-:W-:Y:S01]  /*1700*/  @P0 IADD3 R0, R0, 0x1, RZ ;  /* 0x0000000100000810 */ /* 0x000fe20007ffe0ff */
[----:B------:R-:W-:Y:S01]  /*1710*/  @UP1 UIMAD UR16, UR30, UR23, URZ ;  /* 0x000000171e1012a4 */ /* 0x000fe2000f8e023f */
[----:B------:R-:W-:Y:S01]  /*1720*/  PLOP3.LUT P0, PT, PT, PT, UP3, 0x80, 0x0 ;  /* 0x000000000000781c */ /* 0x000fe20003f0f038 */
[----:B------:R-:W-:-:S02]  /*1730*/  @!UP3 UIMAD UR6, UR45, UR61, UR56 ;  /* 0x0000003d2d06b2a4 */ /* 0x000fc4000f8e0238 */
[----:B------:R-:W-:Y:S01]  /*1740*/  IMAD.MOV.U32 R12, RZ, RZ, R0 ;  /* 0x000000ffff0c7224 */ /* 0x000fe200078e0000 */
[----:B------:R-:W-:Y:S02]  /*1750*/  USEL UR52, UR48, URZ, UP4 ;  /* 0x0000003f30347287 */ /* 0x000fe4000a000000 */
[----:B------:R-:W-:Y:S02]  /*1760*/  USHF.R.S32.HI UR44, URZ, 0x7, UR31 ;  /* 0x000000073f2c7899 */ /* 0x000fe4000801141f */
[----:B------:R-:W-:Y:S01]  /*1770*/  UIADD3 UR48, UR37, UR17, URZ ;  /* 0x0000001125307290 */ /* 0x000fe2000fffe03f */
[----:B------:R-:W-:Y:S01]  /*1780*/  @!P2 IADD3 R12, -R12, RZ, RZ ;  /* 0x000000ff0c0ca210 */ /* 0x000fe20007ffe1ff */
[----:B------:R-:W-:Y:S01]  /*1790*/  USHF.R.S32.HI UR38, URZ, 0x1f, UR20 ;  /* 0x0000001f3f267899 */ /* 0x000fe20008011414 */
[----:B------:R-:W-:Y:S01]  /*17a0*/  @!P3 LOP3.LUT R12, RZ, R7, RZ, 0x33, !PT ;  /* 0x00000007ff0cb212 */ /* 0x000fe200078e33ff */
[----:B------:R-:W-:Y:S02]  /*17b0*/  USHF.R.S32.HI UR54, URZ, 0x1f, UR49 ;  /* 0x0000001f3f367899 */ /* 0x000fe40008011431 */
[----:B------:R-:W-:-:S02]  /*17c0*/  USEL UR53, UR32, URZ, UP4 ;  /* 0x0000003f20357287 */ /* 0x000fc4000a000000 */
[----:B------:R-:W-:Y:S02]  /*17d0*/  @UP1 UIADD3 UR33, UR13, UR16, URZ ;  /* 0x000000100d211290 */ /* 0x000fe4000fffe03f */
[----:B------:R-:W-:Y:S02]  /*17e0*/  @!UP3 UIMAD UR19, UR6, UR39, URZ ;  /* 0x000000270613b2a4 */ /* 0x000fe4000f8e023f */
        /* <DEDUP_REMOVED lines=16> */
.L_x_1172:
        /* <DEDUP_REMOVED lines=13> */
.L_x_1173:
        /* <DEDUP_REMOVED lines=11> */
.L_x_1174:
[----:B------:R-:W-:-:S04]  /*1a70*/  UIMAD UR5, UR45, UR61, UR56 ;  /* 0x0000003d2d0572a4 */ /* 0x000fc8000f8e0238 */
[----:B------:R-:W-:-:S12]  /*1a80*/  UIMAD UR5, UR5, UR59, URZ ;  /* 0x0000003b050572a4 */ /* 0x000fd8000f8e023f */
.L_x_1175:
[----:B------:R-:W2:Y:S01]  /*1a90*/  LDL.64 R4, [R1+0x40] ;  /* 0x0000400001047983 */ /* 0x000ea20000100a00 */
[----:B------:R-:W-:-:S03]  /*1aa0*/  ULDC UR7, c[0x0][0x2dc] ;  /* 0x0000b70000077ab9 */ /* 0x000fc60000000800 */
[----:B------:R1:W2:Y:S04]  /*1ab0*/  LDL.64 R24, [R1+0x40] ;  /* 0x0000400001187983 */ /* 0x0002a80000100a00 */
[----:B------:R-:W3:Y:S01]  /*1ac0*/  LDL R14, [R1+0x13c] ;  /* 0x00013c00010e7983 */ /* 0x000ee20000100800 */
[----:B------:R-:W4:Y:S01]  /*1ad0*/  S2R R22, SR_TID.X ;  /* 0x0000000000167919 */ /* 0x000f220000002100 */
[----:B------:R-:W5:Y:S01]  /*1ae0*/  S2R R23, SR_TID.X ;  /* 0x0000000000177919 */ /* 0x000f620000002100 */
[----:B------:R-:W-:Y:S01]  /*1af0*/  UIADD3 UR39, UR10, UR5, URZ ;  /* 0x000000050a277290 */ /* 0x000fe2000fffe03f */
[----:B------:R-:W-:Y:S01]  /*1b00*/  ULDC UR16, c[0x0][0x398] ;  /* 0x0000e60000107ab9 */ /* 0x000fe20000000800 */
[----:B------:R-:W1:Y:S01]  /*1b10*/  S2R R10, SR_TID.X ;  /* 0x00000000000a7919 */ /* 0x000e620000002100 */
[----:B------:R-:W-:Y:S01]  /*1b20*/  UIADD3 UR12, UR10, UR19, URZ ;  /* 0x000000130a0c7290 */ /* 0x000fe2000fffe03f */
[----:B------:R-:W-:Y:S01]  /*1b30*/  ULDC.64 UR14, c[0x0][0x2b0] ;  /* 0x0000ac00000e7ab9 */ /* 0x000fe20000000a00 */
[----:B------:R-:W1:Y:S01]  /*1b40*/  S2R R11, SR_TID.X ;  /* 0x00000000000b7919 */ /* 0x000e620000002100 */
[----:B------:R-:W-:Y:S01]  /*1b50*/  ULDC.64 UR28, c[0x0][0x258] ;  /* 0x00009600001c7ab9 */ /* 0x000fe20000000a00 */
[----:B------:R-:W-:Y:S01]  /*1b60*/  ULDC.64 UR42, c[0x0][0x210] ;  /* 0x00008400002a7ab9 */ /* 0x000fe20000000a00 */
[----:B------:R-:W-:Y:S01]  /*1b70*/  ULDC.64 UR40, c[0x0][0x3e0] ;  /* 0x0000f80000287ab9 */ /* 0x000fe20000000a00 */
[----:B----4-:R-:W-:-:S04]  /*1b80*/  SHF.R.S32.HI R22, RZ, 0x1f, R22 ;  /* 0x0000001fff167819 */ /* 0x010fc80000011416 */
[----:B-----5:R-:W-:-:S04]  /*1b90*/  LEA.HI R22, R22, R23, RZ, 0x3 ;  /* 0x0000001716167211 */ /* 0x020fc800078f18ff */
[----:B------:R-:W-:-:S04]  /*1ba0*/  SHF.R.S32.HI R22, RZ, 0x3, R22 ;  /* 0x00000003ff167819 */ /* 0x000fc80000011416 */
[----:B------:R-:W-:Y:S02]  /*1bb0*/  SHF.R.S32.HI R20, RZ, 0x1f, R22 ;  /* 0x0000001fff147819 */ /* 0x000fe40000011416 */
[----:B------:R-:W-:-:S04]  /*1bc0*/  IADD3 R0, P0, R22, UR10, RZ ;  /* 0x0000000a16007c10 */ /* 0x000fc8000ff1e0ff */
[----:B------:R-:W-:-:S05]  /*1bd0*/  IADD3.X R2, R20, UR35, RZ, P0, !PT ;  /* 0x0000002314027c10 */ /* 0x000fca00087fe4ff */
[----:B------:R-:W-:Y:S01]  /*1be0*/  IMAD R2, R2, UR26, RZ ;  /* 0x0000001a02027c24 */ /* 0x000fe2000f8e02ff */
[----:B------:R-:W-:Y:S02]  /*1bf0*/  UIMAD UR7, UR7, UR61, URZ ;  /* 0x0000003d070772a4 */ /* 0x000fe4000f8e023f */
[----:B------:R-:W-:Y:S01]  /*1c00*/  UIADD3 UR5, -UR11, UR18, UR20 ;  /* 0x000000120b057290 */ /* 0x000fe2000fffe114 */
[----:B-1----:R-:W-:-:S03]  /*1c10*/  SHF.R.S32.HI R10, RZ, 0x1f, R10 ;  /* 0x0000001fff0a7819 */ /* 0x002fc6000001140a */
[----:B------:R-:W-:Y:S01]  /*1c20*/  UIADD3 UR5, UR5, -UR16, URZ ;  /* 0x8000001005057290 */ /* 0x000fe2000fffe03f */
[----:B------:R-:W-:Y:S01]  /*1c30*/  LEA.HI R10, R10, R11, RZ, 0x5 ;  /* 0x0000000b0a0a7211 */ /* 0x000fe200078f28ff */
[----:B------:R-:W-:Y:S02]  /*1c40*/  UIMAD.WIDE UR12, UR12, 0x4, UR14 ;  /* 0x000000040c0c78a5 */ /* 0x000fe4000f8e020e */
[----:B------:R-:W-:Y:S01]  /*1c50*/  USHF.R.S32.HI UR19, URZ, 0x1f, UR5 ;  /* 0x0000001f3f137899 */ /* 0x000fe20008011405 */
[----:B------:R-:W-:Y:S01]  /*1c60*/  ULDC.64 UR14, c[0x0][0x428] ;  /* 0x00010a00000e7ab9 */ /* 0x000fe20000000a00 */
[----:B------:R-:W-:Y:S01]  /*1c70*/  USHF.R.S32.HI UR59, URZ, 0x1f, UR56 ;  /* 0x0000001f3f3b7899 */ /* 0x000fe20008011438 */
[----:B------:R-:W-:Y:S01]  /*1c80*/  SHF.R.S32.HI R10, RZ, 0x5, R10 ;  /* 0x00000005ff0a7819 */ /* 0x000fe2000001140a */
[----:B------:R-:W-:Y:S02]  /*1c90*/  ULEA.HI UR19, UR19, UR5, URZ, 0x7 ;  /* 0x0000000513137291 */ /* 0x000fe4000f8f383f */
[----:B------:R-:W-:-:S04]  /*1ca0*/  UIMAD UR16, UR59, UR14, URZ ;  /* 0x0000000e3b1072a4 */ /* 0x000fc8000f8e023f */
[----:B------:R-:W-:Y:S02]  /*1cb0*/  UIMAD UR15, UR56, UR15, UR16 ;  /* 0x0000000f380f72a4 */ /* 0x000fe4000f8e0210 */
[----:B------:R-:W-:Y:S01]  /*1cc0*/  USHF.R.S32.HI UR19, URZ, 0x7, UR19 ;  /* 0x000000073f137899 */ /* 0x000fe20008011413 */
[----:B------:R-:W-:Y:S01]  /*1cd0*/  BSSY B1, `(.L_x_1171) ;  /* 0x0000b9d000017945 */ /* 0x000fe20003800000 */
[----:B--2---:R-:W-:Y:S02]  /*1ce0*/  IMAD.MOV.U32 R24, RZ, RZ, R4 ;  /* 0x000000ffff187224 */ /* 0x004fe400078e0004 */
[----:B------:R-:W1:Y:S03]  /*1cf0*/  LDC.64 R4, c[0x0][0x420] ;  /* 0x00010800ff047b82 */ /* 0x000e660000000a00 */
[----:B------:R-:W-:-:S03]  /*1d00*/  SHF.R.S32.HI R25, RZ, 0x1f, R24 ;  /* 0x0000001fff197819 */ /* 0x000fc60000011418 */
[----:B------:R-:W-:-:S04]  /*1d10*/  IMAD.WIDE.U32 R6, R0, UR26, R24 ;  /* 0x0000001a00067c25 */ /* 0x000fc8000f8e0018 */
[----:B------:R-:W-:Y:S01]  /*1d20*/  IMAD R0, R0, UR27, R2 ;  /* 0x0000001b00007c24 */ /* 0x000fe2000f8e0202 */
[----:B------:R-:W-:-:S04]  /*1d30*/  IADD3 R8, P0, R6, UR55, RZ ;  /* 0x0000003706087c10 */ /* 0x000fc8000ff1e0ff */
[----:B------:R-:W-:Y:S02]  /*1d40*/  IADD3.X R9, R7, UR46, R0, P0, !PT ;  /* 0x0000002e07097c10 */ /* 0x000fe400087fe400 */
[----:B------:R-:W-:-:S04]  /*1d50*/  IADD3 R6, P0, R24, UR6, RZ ;  /* 0x0000000618067c10 */ /* 0x000fc8000ff1e0ff */
[----:B------:R-:W-:Y:S01]  /*1d60*/  IADD3.X R7, R25, UR50, RZ, P0, !PT ;  /* 0x0000003219077c10 */ /* 0x000fe200087fe4ff */
[C---:B-1----:R-:W-:Y:S01]  /*1d70*/  IMAD R0, R4.reuse, UR35, RZ ;  /* 0x0000002304007c24 */ /* 0x042fe2000f8e02ff */
[----:B------:R-:W-:Y:S01]  /*1d80*/  USHF.L.U32 UR6, UR7, 0x7, URZ ;  /* 0x0000000707067899 */ /* 0x000fe2000800063f */
[----:B------:R-:W-:-:S03]  /*1d90*/  IMAD.WIDE.U32 R6, R4, UR10, R6 ;  /* 0x0000000a04067c25 */ /* 0x000fc6000f8e0006 */
[----:B------:R-:W-:Y:S01]  /*1da0*/  UIADD3 UR32, UP2, UP0, UR36, UR6, UR49 ;  /* 0x0000000624207290 */ /* 0x000fe2000f85e031 */
[----:B------:R-:W-:Y:S01]  /*1db0*/  IMAD R0, R5, UR10, R0 ;  /* 0x0000000a05007c24 */ /* 0x000fe2000f8e0200 */
[----:B------:R-:W-:Y:S01]  /*1dc0*/  USHF.R.S32.HI UR6, URZ, 0x1f, UR6 ;  /* 0x0000001f3f067899 */ /* 0x000fe20008011406 */
[----:B---3--:R-:W-:Y:S01]  /*1dd0*/  IMAD R2, R10, UR7, R14 ;  /* 0x000000070a027c24 */ /* 0x008fe2000f8e020e */
[----:B------:R-:W-:Y:S01]  /*1de0*/  ULDC.64 UR36, c[0x0][0x400] ;  /* 0x0001000000247ab9 */ /* 0x000fe20000000a00 */
[----:B------:R-:W-:Y:S02]  /*1df0*/  IMAD.IADD R7, R7, 0x1, R0 ;  /* 0x0000000107077824 */ /* 0x000fe400078e0200 */
[----:B------:R-:W-:Y:S01]  /*1e00*/  IMAD.U32 R0, RZ, RZ, UR14 ;  /* 0x0000000eff007e24 */ /* 0x000fe2000f8e00ff */
[----:B------:R-:W-:Y:S02]  /*1e10*/  UIADD3.X UR5, UR48, UR6, UR54, UP2, UP0 ;  /* 0x0000000630057290 */ /* 0x000fe400097e0436 */
[----:B------:R-:W-:Y:S01]  /*1e20*/  UIADD3 UR6, UP3, UP2, UR53, UR32, UR57 ;  /* 0x0000002035067290 */ /* 0x000fe2000fa7e039 */
[----:B------:R-:W-:Y:S01]  /*1e30*/  IMAD.WIDE.U32 R6, R0, UR56, R6 ;  /* 0x0000003800067c25 */ /* 0x000fe2000f8e0006 */
[----:B------:R-:W-:Y:S01]  /*1e40*/  UIMAD UR10, UR59, UR28, URZ ;  /* 0x0000001c3b0a72a4 */ /* 0x000fe2000f8e023f */
[----:B------:R-:W-:Y:S01]  /*1e50*/  STL [R1+0x44], R25 ;  /* 0x0000441901007387 */ /* 0x000fe20000100800 */
[----:B------:R-:W-:Y:S01]  /*1e60*/  ULDC.64 UR54, c[0x0][0x478] ;  /* 0x00011e0000367ab9 */ /* 0x000fe20000000a00 */
[----:B------:R-:W-:Y:S01]  /*1e70*/  IMAD.U32 R0, RZ, RZ, UR28 ;  /* 0x0000001cff007e24 */ /* 0x000fe2000f8e00ff */
[----:B------:R-:W-:-:S03]  /*1e80*/  UIADD3.X UR5, UR52, UR5, UR47, UP3, UP2 ;  /* 0x0000000534057290 */ /* 0x000fc60009fe442f */
[----:B------:R-:W-:Y:S01]  /*1e90*/  IMAD.WIDE.U32 R8, R0, UR56, R8 ;  /* 0x0000003800087c25 */ /* 0x000fe2000f8e0008 */
[C---:B------:R-:W-:Y:S01]  /*1ea0*/  IADD3 R0, P0, R2.reuse, UR6, RZ ;  /* 0x0000000602007c10 */ /* 0x040fe2000ff1e0ff */
[----:B------:R-:W-:Y:S02]  /*1eb0*/  UIMAD UR29, UR56, UR29, UR10 ;  /* 0x0000001d381d72a4 */ /* 0x000fe4000f8e020a */
[----:B------:R-:W-:Y:S01]  /*1ec0*/  VIADD R7, R7, UR15 ;  /* 0x0000000f07077c36 */ /* 0x000fe20008000000 */
[----:B------:R-:W-:Y:S01]  /*1ed0*/  LEA.HI.X.SX32 R11, R2, UR5, 0x1, P0 ;  /* 0x00000005020b7c11 */ /* 0x000fe200080f0eff */
[-C--:B------:R-:W-:Y:S01]  /*1ee0*/  IMAD R10, R20, R4.reuse, RZ ;  /* 0x00000004140a7224 */ /* 0x080fe200078e02ff */
[----:B------:R-:W-:Y:S01]  /*1ef0*/  LEA R2, P2, R0, UR36, 0x2 ;  /* 0x0000002400027c11 */ /* 0x000fe2000f8410ff */
[----:B------:R-:W-:-:S04]  /*1f00*/  IMAD.WIDE.U32 R6, R22, R4, R6 ;  /* 0x0000000416067225 */ /* 0x000fc800078e0006 */
[----:B------:R-:W-:Y:S01]  /*1f10*/  IMAD R10, R22, R5, R10 ;  /* 0x00000005160a7224 */ /* 0x000fe200078e020a */
[----:B------:R1:W-:Y:S01]  /*1f20*/  STL [R1+0x3c], R2 ;  /* 0x00003c0201007387 */ /* 0x0003e20000100800 */
[----:B------:R-:W-:Y:S01]  /*1f30*/  VIADD R9, R9, UR29 ;  /* 0x0000001d09097c36 */ /* 0x000fe20008000000 */
[----:B------:R-:W-:Y:S01]  /*1f40*/  LEA R14, P4, R8, UR42, 0x1 ;  /* 0x0000002a080e7c11 */ /* 0x000fe2000f8808ff */
[----:B------:R-:W-:Y:S01]  /*1f50*/  UISETP.LT.AND UP0, UPT, URZ, UR19, UPT ;  /* 0x000000133f00728c */ /* 0x000fe2000bf01270 */
[----:B------:R-:W-:Y:S02]  /*1f60*/  LEA R16, P3, R6, UR40, 0x1 ;  /* 0x0000002806107c11 */ /* 0x000fe4000f8608ff */
[----:B------:R-:W-:Y:S01]  /*1f70*/  LEA.HI.X R0, R0, UR37, R11, 0x2, P2 ;  /* 0x0000002500007c11 */ /* 0x000fe200090f140b */
[----:B------:R-:W-:Y:S01]  /*1f80*/  USEL UR19, URZ, UR19, !UP0 ;  /* 0x000000133f137287 */ /* 0x000fe2000c000000 */
[----:B------:R-:W-:Y:S01]  /*1f90*/  LEA.HI.X R15, R8, UR43, R9, 0x1, P4 ;  /* 0x0000002b080f7c11 */ /* 0x000fe2000a0f0c09 */
[----:B------:R2:W-:Y:S02]  /*1fa0*/  STL [R1+0x54], R14 ;  /* 0x0000540e01007387 */ /* 0x0005e40000100800 */
[----:B------:R-:W-:-:S02]  /*1fb0*/  UISETP.GT.AND UP0, UPT, UR44, UR19, UPT ;  /* 0x000000132c00728c */ /* 0x000fc4000bf04270 */
[----:B------:R2:W-:Y:S04]  /*1fc0*/  STL [R1+0x58], R16 ;  /* 0x0000581001007387 */ /* 0x0005e80000100800 */
[----:B------:R2:W-:Y:S01]  /*1fd0*/  STL [R1+0x38], R0 ;  /* 0x0000380001007387 */ /* 0x0005e20000100800 */
[----:B-1----:R-:W-:-:S03]  /*1fe0*/  IMAD.IADD R2, R7, 0x1, R10 ;  /* 0x0000000107027824 */ /* 0x002fc600078e020a */
[----:B------:R2:W-:Y:S02]  /*1ff0*/  STL [R1+0x50], R15 ;  /* 0x0000500f01007387 */ /* 0x0005e40000100800 */
[----:B------:R-:W-:-:S05]  /*2000*/  LEA.HI.X R21, R6, UR41, R2, 0x1, P3 ;  /* 0x0000002906157c11 */ /* 0x000fca00098f0c02 */
[----:B------:R2:W-:Y:S01]  /*2010*/  STL [R1+0x4c], R21 ;  /* 0x00004c1501007387 */ /* 0x0005e20000100800 */
[----:B------:R-:W-:Y:S01]  /*2020*/  PLOP3.LUT P0, PT, PT, PT, UP0, 0x80, 0x0 ;  /* 0x000000000000781c */ /* 0x000fe20003f0f008 */
[----:B------:R-:W-:Y:S02]  /*2030*/  UIMAD.WIDE UR6, UR39, 0x4, UR54 ;  /* 0x00000004270678a5 */ /* 0x000fe4000f8e0236 */
[----:B------:R-:W-:Y:S01]  /*2040*/  UIADD3 UR10, UR44, -0x1, URZ ;  /* 0xffffffff2c0a7890 */ /* 0x000fe2000fffe03f */
[----:B------:R-:W-:-:S04]  /*2050*/  UMOV UR14, UR12 ;  /* 0x0000000c000e7c82 */ /* 0x000fc80008000000 */
[----:B------:R-:W-:Y:S01]  /*2060*/  UMOV UR16, UR6 ;  /* 0x0000000600107c82 */ /* 0x000fe20008000000 */
        /* <DEDUP_REMOVED lines=21> */
.L_x_1177:
        /* <DEDUP_REMOVED lines=20> */
.L_x_1178:
[----:B------:R-:W-:Y:S01]  /*2300*/  UIMAD UR5, UR38, UR12, URZ ;  /* 0x0000000c260572a4 */ /* 0x000fe2000f8e023f */
[----:B------:R-:W-:Y:S01]  /*2310*/  IMAD.U32 R4, RZ, RZ, UR12 ;  /* 0x0000000cff047e24 */ /* 0x000fe2000f8e00ff */
[----:B------:R-:W-:Y:S01]  /*2320*/  ULDC UR14, c[0x0][0x2d0] ;  /* 0x0000b400000e7ab9 */ /* 0x000fe20000000800 */
[C---:B--2---:R-:W-:Y:S01]  /*2330*/  VIADD R0, R22.reuse, 0x20 ;  /* 0x0000002016007836 */ /* 0x044fe20000000000 */
        /* <DEDUP_REMOVED lines=31> */
.L_x_1180:
[----:B------:R-:W-:Y:S05]  /*2530*/  BSYNC B0 ;  /* 0x0000000000007941 */ /* 0x000fea0003800000 */
.L_x_1179:
        /* <DEDUP_REMOVED lines=14> */
.L_x_1182:
[----:B------:R-:W-:Y:S05]  /*2620*/  BSYNC B0 ;  /* 0x0000000000007941 */ /* 0x000fea0003800000 */
.L_x_1181:
        /* <DEDUP_REMOVED lines=14> */
.L_x_1184:
[----:B------:R-:W-:Y:S05]  /*2710*/  BSYNC B0 ;  /* 0x0000000000007941 */ /* 0x000fea0003800000 */
.L_x_1183:
        /* <DEDUP_REMOVED lines=14> */
.L_x_1186:
[----:B------:R-:W-:Y:S05]  /*2800*/  BSYNC B0 ;  /* 0x0000000000007941 */ /* 0x000fea0003800000 */
.L_x_1185:
[----:B----4-:R-:W-:Y:S01]  /*2810*/  IMAD.U32 R4, RZ, RZ, UR6 ;  /* 0x00000006ff047e24 */ /* 0x010fe2000f8e00ff */
        /* <DEDUP_REMOVED lines=25> */
.L_x_1188:
[----:B------:R-:W-:Y:S05]  /*29b0*/  BSYNC B0 ;  /* 0x0000000000007941 */ /* 0x000fea0003800000 */
.L_x_1187:
        /* <DEDUP_REMOVED lines=14> */
.L_x_1190:
[----:B------:R-:W-:Y:S05]  /*2aa0*/  BSYNC B0 ;  /* 0x0000000000007941 */ /* 0x000fea0003800000 */
.L_x_1189:
        /* <DEDUP_REMOVED lines=14> */
.L_x_1192:
[----:B------:R-:W-:Y:S05]  /*2b90*/  BSYNC B0 ;  /* 0x0000000000007941 */ /* 0x000fea0003800000 */
.L_x_1191:
        /* <DEDUP_REMOVED lines=14> */
.L_x_1176:
        /* <DEDUP_REMOVED lines=33> */
.L_x_1195:
[----:B------:R-:W-:Y:S05]  /*2e90*/  BSYNC B0 ;  /* 0x0000000000007941 */ /* 0x000fea0003800000 */
.L_x_1194:
        /* <DEDUP_REMOVED lines=14> */
.L_x_1197:
[----:B------:R-:W-:Y:S05]  /*2f80*/  BSYNC B0 ;  /* 0x0000000000007941 */ /* 0x000fea0003800000 */
.L_x_1196:
        /* <DEDUP_REMOVED lines=13> */
.L_x_1199:
[----:B------:R-:W-:Y:S05]  /*3060*/  BSYNC B0 ;  /* 0x0000000000007941 */ /* 0x000fea0003800000 */
.L_x_1198:
        /* <DEDUP_REMOVED lines=16> */
.L_x_1201:
[----:B------:R-:W-:Y:S05]  /*3170*/  BSYNC B0 ;  /* 0x0000000000007941 */ /* 0x000fea0003800000 */
.L_x_1200:
        /* <DEDUP_REMOVED lines=19> */
.L_x_1203:
[----:B------:R-:W-:Y:S05]  /*32b0*/  BSYNC B0 ;  /* 0x0000000000007941 */ /* 0x000fea0003800000 */
.L_x_1202:
        /* <DEDUP_REMOVED lines=21> */
.L_x_1205:
[----:B------:R-:W-:Y:S05]  /*3410*/  BSYNC B0 ;  /* 0x0000000000007941 */ /* 0x000fea0003800000 */
.L_x_1204:
        /* <DEDUP_REMOVED lines=21> */
.L_x_1207:
[----:B------:R-:W-:Y:S05]  /*3570*/  BSYNC B0 ;  /* 0x0000000000007941 */ /* 0x000fea0003800000 */
.L_x_1206:
        /* <DEDUP_REMOVED lines=23> */
.L_x_1209:
[----:B------:R-:W-:Y:S05]  /*36f0*/  BSYNC B0 ;  /* 0x0000000000007941 */ /* 0x000fea0003800000 */
.L_x_1208:
[----:B------:R-:W5:Y:S01]  /*3700*/  LDL R21, [R1+0x104] ;  /* 0x0001040001157983 */ /* 0x000f620000100800 */
[----:B------:R-:W-:Y:S01]  /*3710*/  UIMAD UR6, UR38, UR24, URZ ;  /* 0x00000018260672a4 */ /* 0x000fe2000f8e023f */
[----:B---3--:R-:W-:Y:S01]  /*3720*/  IMAD.WIDE.U32 R4, R8, UR20, R24 ;  /* 0x0000001408047c25 */ /* 0x008fe2000f8e0018 */
[----:B------:R-:W-:Y:S01]  /*3730*/  ULDC.64 UR26, c[0x0][0x260] ;  /* 0x00009800001a7ab9 */ /* 0x000fe20000000a00 */
[----:B------:R-:W-:Y:S01]  /*3740*/  BSSY B0, `(.L_x_1210) ;  /* 0x0000028000007945 */ /* 0x000fe20003800000 */
[----:B------:R-:W-:Y:S02]  /*3750*/  UIMAD UR7, UR20, UR25, UR6 ;  /* 0x00000019140772a4 */ /* 0x000fe4000f8e0206 */
[----:B------:R-:W-:Y:S01]  /*3760*/  UIMAD UR6, UR51, -0x80, UR11 ;  /* 0xffffff80330678a4 */ /* 0x000fe2000f8e020b */
[----:B------:R-:W-:-:S03]  /*3770*/  IADD3 R4, P1, R4, UR17, RZ ;  /* 0x0000001104047c10 */ /* 0x000fc6000ff3e0ff */
[----:B------:R-:W-:Y:S02]  /*3780*/  IMAD.U32 R2, RZ, RZ, UR7 ;  /* 0x00000007ff027e24 */ /* 0x000fe4000f8e00ff */
        /* <DEDUP_REMOVED lines=35> */
.L_x_1211:
[----:B------:R-:W-:Y:S05]  /*39c0*/  BSYNC B0 ;  /* 0x0000000000007941 */ /* 0x000fea0003800000 */
.L_x_1210:
        /* <DEDUP_REMOVED lines=23> */
.L_x_1213:
[----:B------:R-:W-:Y:S05]  /*3b40*/  BSYNC B0 ;  /* 0x0000000000007941 */ /* 0x000fea0003800000 */
.L_x_1212:
        /* <DEDUP_REMOVED lines=23> */
.L_x_1215:
[----:B------:R-:W-:Y:S05]  /*3cc0*/  BSYNC B0 ;  /* 0x0000000000007941 */ /* 0x000fea0003800000 */
.L_x_1214:
        /* <DEDUP_REMOVED lines=23> */
.L_x_1217:
[----:B------:R-:W-:Y:S05]  /*3e40*/  BSYNC B0 ;  /* 0x0000000000007941 */ /* 0x000fea0003800000 */
.L_x_1216:
        /* <DEDUP_REMOVED lines=32> */
.L_x_1219:
[----:B------:R-:W-:Y:S05]  /*4050*/  BSYNC B0 ;  /* 0x0000000000007941 */ /* 0x000fea0003800000 */
.L_x_1218:
        /* <DEDUP_REMOVED lines=22> */
.L_x_1221:
[----:B------:R-:W-:Y:S05]  /*41c0*/  BSYNC B0 ;  /* 0x0000000000007941 */ /* 0x000fea0003800000 */
.L_x_1220:
        /* <DEDUP_REMOVED lines=22> */
.L_x_1223:
[----:B------:R-:W-:Y:S05]  /*4330*/  BSYNC B0 ;  /* 0x0000000000007941 */ /* 0x000fea0003800000 */
.L_x_1222:
        /* <DEDUP_REMOVED lines=22> */
.L_x_1225:
[----:B------:R-:W-:Y:S05]  /*44a0*/  BSYNC B0 ;  /* 0x0000000000007941 */ /* 0x000fea0003800000 */
.L_x_1224:
[----:B------:R-:W-:Y:S01]  /*44b0*/  ULDC.64 UR22, c[0x0][0x3c8] ;  /* 0x0000f20000167ab9 */ /* 0x000fe20000000a00 */
[----:B------:R-:W-:Y:S01]  /*44c0*/  USHF.R.S32.HI UR6, URZ, 0x1f, UR56 ;  /* 0x0000001f3f067899 */ /* 0x000fe20008011438 */
[----:B------:R-:W-:Y:S01]  /*44d0*/  ISETP.NE.AND P5, PT, R15, RZ, PT ;  /* 0x000000ff0f00720c */ /* 0x000fe20003fa5270 */
[----:B------:R-:W-:Y:S01]  /*44e0*/  UISETP.NE.U32.AND UP1, UPT, UR22, URZ, UPT ;  /* 0x0000003f1600728c */ /* 0x000fe2000bf25070 */
[----:B------:R-:W-:Y:S01]  /*44f0*/  ISETP.NE.AND P4, PT, R16, RZ, PT ;  /* 0x000000ff1000720c */ /* 0x000fe20003f85270 */
[----:B------:R-:W0:Y:S01]  /*4500*/  LDGDEPBAR ;  /* 0x00000000000079af */ /* 0x000e220000000000 */
[----:B------:R-:W-:Y:S01]  /*4510*/  ISETP.NE.AND P3, PT, R14, RZ, PT ;  /* 0x000000ff0e00720c */ /* 0x000fe20003f65270 */
[----:B------:R-:W-:-:S06]  /*4520*/  UISETP.NE.AND.EX UP1, UPT, UR23, URZ, UPT, UP1 ;  /* 0x0000003f1700728c */ /* 0x000fcc000bf25310 */
[----:B------:R-:W-:-:S05]  /*4530*/  PLOP3.LUT P1, PT, PT, PT, UP1, 0x80, 0x0 ;  /* 0x000000000000781c */ /* 0x000fca0003f2f018 */
[----:B------:R-:W-:Y:S01]  /*4540*/  @UP1 ULDC.64 UR24, c[0x0][0x3d0] ;  /* 0x0000f40000181ab9 */ /* 0x000fe20000000a00 */
[----:B------:R-:W-:Y:S01]  /*4550*/  @UP1 UMOV UR7, UR6 ;  /* 0x0000000600071c82 */ /* 0x000fe20008000000 */
[----:B------:R-:W-:Y:S01]  /*4560*/  @UP1 UIMAD UR5, UR58, UR24, URZ ;  /* 0x000000183a0512a4 */ /* 0x000fe2000f8e023f */
[----:B------:R-:W-:Y:S02]  /*4570*/  @UP1 UMOV UR6, UR56 ;  /* 0x0000003800061c82 */ /* 0x000fe40008000000 */
[----:B------:R-:W-:Y:S02]  /*4580*/  @UP1 UIMAD.WIDE.U32 UR6, UR45, UR24, UR6 ;  /* 0x000000182d0612a5 */ /* 0x000fe4000f8e0006 */
[----:B------:R-:W-:Y:S02]  /*4590*/  @UP1 UIMAD UR5, UR45, UR25, UR5 ;  /* 0x000000192d0512a4 */ /* 0x000fe4000f8e0205 */
[----:B------:R-:W-:Y:S02]  /*45a0*/  @UP1 ULEA UR22, UP0, UR6, UR22, 0x2 ;  /* 0x0000001606161291 */ /* 0x000fe4000f80103f */
[----:B------:R-:W-:Y:S01]  /*45b0*/  @UP1 UIADD3 UR5, UR7, UR5, URZ ;  /* 0x0000000507051290 */ /* 0x000fe2000fffe03f */
[----:B-1----:R-:W-:Y:S01]  /*45c0*/  SHF.R.S32.HI R9, RZ, 0x1f, R21 ;  /* 0x0000001fff097819 */ /* 0x002fe20000011415 */
[----:B------:R-:W-:-:S02]  /*45d0*/  IMAD.MOV.U32 R17, RZ, RZ, 0x7f800000 ;  /* 0x7f800000ff117424 */ /* 0x000fc400078e00ff */
[----:B------:R-:W-:Y:S01]  /*45e0*/  IMAD.MOV.U32 R13, RZ, RZ, 0x7f800000 ;  /* 0x7f800000ff0d7424 */ /* 0x000fe200078e00ff */
[----:B------:R-:W-:Y:S01]  /*45f0*/  @UP1 ULEA.HI.X UR23, UR6, UR23, UR5, 0x2, UP0 ;  /* 0x0000001706171291 */ /* 0x000fe200080f1405 */
[----:B------:R-:W-:Y:S01]  /*4600*/  IMAD.U32 R4, RZ, RZ, UR22 ;  /* 0x00000016ff047e24 */ /* 0x000fe2000f8e00ff */
[----:B--234-:R-:W-:Y:S01]  /*4610*/  SHF.L.U64.HI R0, R21, 0x2, R9 ;  /* 0x0000000215007819 */ /* 0x01cfe20000010209 */
[----:B------:R-:W-:Y:S01]  /*4620*/  IMAD.MOV.U32 R12, RZ, RZ, 0x7f800000 ;  /* 0x7f800000ff0c7424 */ /* 0x000fe200078e00ff */
[----:B------:R-:W-:Y:S01]  /*4630*/  SHF.R.S32.HI R2, RZ, 0x1f, R11 ;  /* 0x0000001fff027819 */ /* 0x000fe2000001140b */
[----:B------:R-:W-:Y:S01]  /*4640*/  IMAD.MOV.U32 R10, RZ, RZ, 0x7f800000 ;  /* 0x7f800000ff0a7424 */ /* 0x000fe200078e00ff */
[----:B------:R-:W-:Y:S01]  /*4650*/  @UP1 ULDC UR5, c[0x0][0x2e8] ;  /* 0x0000ba0000051ab9 */ /* 0x000fe20000000800 */
[----:B------:R-:W-:Y:S02]  /*4660*/  IMAD.U32 R5, RZ, RZ, UR23 ;  /* 0x00000017ff057e24 */ /* 0x000fe4000f8e00ff */
[----:B------:R-:W-:-:S02]  /*4670*/  VIADD R184, R191, 0x2000 ;  /* 0x00002000bfb87836 */ /* 0x000fc40000000000 */
[----:B------:R-:W-:Y:S01]  /*4680*/  VIADD R190, R192, 0x2000 ;  /* 0x00002000c0be7836 */ /* 0x000fe20000000000 */
[----:B------:R1:W2:Y:S01]  /*4690*/  @P1 LDG.E R8, desc[UR8][R4.64] ;  /* 0x0000000804081981 */ /* 0x0002a2000c1e1900 */
[----:B------:R-:W-:Y:S01]  /*46a0*/  IMAD.MOV.U32 R195, RZ, RZ, 0x20 ;  /* 0x00000020ffc37424 */ /* 0x000fe200078e00ff */
[----:B------:R-:W-:Y:S01]  /*46b0*/  CS2R R126, SRZ ;  /* 0x00000000007e7805 */ /* 0x000fe2000001ff00 */
[----:B------:R-:W-:Y:S01]  /*46c0*/  IMAD.MOV.U32 R194, RZ, RZ, 0x40 ;  /* 0x00000040ffc27424 */ /* 0x000fe200078e00ff */
        /* <DEDUP_REMOVED lines=20> */
[----:B------:R-:W-:Y:S01]  /*4810*/  CS2R R88, SRZ ;  /* 0x0000000000587805 */ /* 0x000fe2000001ff00 */
[----:B-1----:R-:W-:Y:S01]  /*4820*/  IMAD.SHL.U32 R4, R21, 0x4, RZ ;  /* 0x0000000415047824 */ /* 0x002fe200078e00ff */
[----:B------:R-:W-:-:S02]  /*4830*/  CS2R R86, SRZ ;  /* 0x0000000000567805 */ /* 0x000fc4000001ff00 */
[----:B------:R-:W-:Y:S02]  /*4840*/  CS2R R84, SRZ ;  /* 0x0000000000547805 */ /* 0x000fe4000001ff00 */
[----:B------:R-:W-:Y:S02]  /*4850*/  CS2R R78, SRZ ;  /* 0x00000000004e7805 */ /* 0x000fe4000001ff00 */
[----:B------:R-:W-:Y:S02]  /*4860*/  CS2R R76, SRZ ;  /* 0x00000000004c7805 */ /* 0x000fe4000001ff00 */
[----:B------:R-:W-:Y:S02]  /*4870*/  IADD3 R4, P2, R4, UR14, RZ ;  /* 0x0000000e04047c10 */ /* 0x000fe4000ff5e0ff */
[----:B------:R-:W-:Y:S02]  /*4880*/  CS2R R82, SRZ ;  /* 0x0000000000527805 */ /* 0x000fe4000001ff00 */
[----:B------:R-:W-:-:S02]  /*4890*/  CS2R R80, SRZ ;  /* 0x0000000000507805 */ /* 0x000fc4000001ff00 */
[----:B------:R-:W-:Y:S02]  /*48a0*/  CS2R R74, SRZ ;  /* 0x00000000004a7805 */ /* 0x000fe4000001ff00 */
[----:B------:R-:W-:Y:S02]  /*48b0*/  IADD3.X R5, R0, UR13, RZ, P2, !PT ;  /* 0x0000000d00057c10 */ /* 0x000fe400097fe4ff */
[----:B------:R-:W-:Y:S02]  /*48c0*/  CS2R R72, SRZ ;  /* 0x0000000000487805 */ /* 0x000fe4000001ff00 */
[C---:B------:R-:W-:Y:S02]  /*48d0*/  @!P6 LEA R6, P2, R11.reuse, UR14, 0x2 ;  /* 0x0000000e0b06ec11 */ /* 0x040fe4000f8410ff */
[----:B------:R-:W-:Y:S02]  /*48e0*/  CS2R R70, SRZ ;  /* 0x0000000000467805 */ /* 0x000fe4000001ff00 */
[----:B------:R-:W-:Y:S01]  /*48f0*/  CS2R R68, SRZ ;  /* 0x0000000000447805 */ /* 0x000fe2000001ff00 */
[----:B------:R-:W3:Y:S01]  /*4900*/  @!P5 LDG.E R17, desc[UR8][R4.64] ;  /* 0x000000080411d981 */ /* 0x000ee2000c1e1900 */
[----:B------:R-:W-:Y:S01]  /*4910*/  @!P6 LEA.HI.X R7, R11, UR13, R2, 0x2, P2 ;  /* 0x0000000d0b07ec11 */ /* 0x000fe200090f1402 */
[----:B------:R-:W-:Y:S01]  /*4920*/  IMAD.SHL.U32 R2, R21, 0x4, RZ ;  /* 0x0000000415027824 */ /* 0x000fe200078e00ff */
[----:B------:R-:W-:Y:S01]  /*4930*/  ULDC UR23, c[0x0][0x2d0] ;  /* 0x0000b40000177ab9 */ /* 0x000fe20000000800 */
[----:B------:R-:W4:Y:S01]  /*4940*/  @!P4 LDG.E R13, desc[UR8][R4.64+0x20] ;  /* 0x00002008040dc981 */ /* 0x000f22000c1e1900 */
[----:B------:R-:W-:Y:S01]  /*4950*/  ULDC UR24, c[0x0][0x2dc] ;  /* 0x0000b70000187ab9 */ /* 0x000fe20000000800 */
[----:B------:R-:W-:-:S02]  /*4960*/  ULDC UR7, c[0x0][0x2ec] ;  /* 0x0000bb0000077ab9 */ /* 0x000fc40000000800 */
[----:B------:R1:W5:Y:S04]  /*4970*/  @!P3 LDG.E R12, desc[UR8][R4.64+0x100] ;  /* 0x00010008040cb981 */ /* 0x000368000c1e1900 */
[----:B------:R-:W5:Y:S01]  /*4980*/  @!P6 LDG.E R10, desc[UR8][R6.64] ;  /* 0x00000008060ae981 */ /* 0x000f62000c1e1900 */
[----:B-1----:R-:W-:-:S05]  /*4990*/  VIADD R4, R21, 0x1 ;  /* 0x0000000115047836 */ /* 0x002fca0000000000 */
[----:B------:R-:W-:Y:S04]  /*49a0*/  STL [R1+0xf0], R4 ;  /* 0x0000f00401007387 */ /* 0x000fe80000100800 */
[----:B------:R1:W-:Y:S04]  /*49b0*/  STL [R1+0xec], R2 ;  /* 0x0000ec0201007387 */ /* 0x0003e80000100800 */
[----:B-1----:R-:W5:Y:S01]  /*49c0*/  LDL R2, [R1+0x144] ;  /* 0x0001440001027983 */ /* 0x002f620000100800 */
[----:B------:R-:W2:Y:S01]  /*49d0*/  @P1 MUFU.RCP R0, UR5 ;  /* 0x0000000500001d08 */ /* 0x000ea20008001000 */
[----:B------:R-:W-:-:S02]  /*49e0*/  SEL R184, R184, R191, !P0 ;  /* 0x000000bfb8b87207 */ /* 0x000fc40004000000 */
[----:B------:R-:W-:Y:S01]  /*49f0*/  SEL R190, R190, R192, !P0 ;  /* 0x000000c0bebe7207 */ /* 0x000fe20004000000 */
[----:B------:R-:W-:Y:S01]  /*4a00*/  UMOV UR5, URZ ;  /* 0x0000003f00057c82 */ /* 0x000fe20008000000 */
[----:B------:R-:W-:Y:S02]  /*4a10*/  LEA R184, R184, UR4, 0x1 ;  /* 0x00000004b8b87c11 */ /* 0x000fe4000f8e08ff */
[----:B------:R-:W-:Y:S01]  /*4a20*/  LEA R190, R190, UR4, 0x1 ;  /* 0x00000004bebe7c11 */ /* 0x000fe2000f8e08ff */
[----:B------:R-:W-:Y:S01]  /*4a30*/  UIADD3 UR22, UR20, 0x80, URZ ;  /* 0x0000008014167890 */ /* 0x000fe2000fffe03f */
[----:B--2---:R-:W-:-:S05]  /*4a40*/  @P1 FMUL.FTZ R0, R8, R0 ;  /* 0x0000000008001220 */ /* 0x004fca0000410000 */
[----:B------:R-:W-:Y:S01]  /*4a50*/  @P1 R2UR UR6, R0 ;  /* 0x00000000000612ca */ /* 0x000fe200000e0000 */
[----:B------:R-:W-:Y:S01]  /*4a60*/  IMAD.U32 R0, RZ, RZ, UR51 ;  /* 0x00000033ff007e24 */ /* 0x000fe2000f8e00ff */
[----:B---3--:R-:W-:Y:S04]  /*4a70*/  STL [R1+0xe0], R17 ;  /* 0x0000e01101007387 */ /* 0x008fe80000100800 */
[----:B----4-:R-:W-:Y:S04]  /*4a80*/  STL [R1+0xe4], R13 ;  /* 0x0000e40d01007387 */ /* 0x010fe80000100800 */
[----:B-----5:R1:W-:Y:S04]  /*4a90*/  STL [R1+0xd8], R12 ;  /* 0x0000d80c01007387 */ /* 0x0203e80000100800 */
[----:B------:R-:W-:Y:S01]  /*4aa0*/  STL [R1+0xdc], R10 ;  /* 0x0000dc0a01007387 */ /* 0x000fe20000100800 */
[----:B------:R-:W-:Y:S01]  /*4ab0*/  IMAD R11, R0, 0x80, R2 ;  /* 0x00000080000b7824 */ /* 0x000fe200078e0202 */
[----:B------:R-:W-:-:S03]  /*4ac0*/  SHF.L.U64.HI R2, R21, 0x2, R9 ;  /* 0x0000000215027819 */ /* 0x000fc60000010209 */
[C---:B-1----:R-:W-:Y:S02]  /*4ad0*/  VIADD R12, R11.reuse, 0x38 ;  /* 0x000000380b0c7836 */ /* 0x042fe40000000000 */
[C---:B------:R-:W-:Y:S01]  /*4ae0*/  VIADD R16, R11.reuse, 0x31 ;  /* 0x000000310b107836 */ /* 0x040fe20000000000 */
[----:B------:R-:W-:Y:S01]  /*4af0*/  STL [R1+0x34], R11 ;  /* 0x0000340b01007387 */ /* 0x000fe20000100800 */
[C---:B------:R-:W-:Y:S02]  /*4b00*/  VIADD R15, R11.reuse, 0x30 ;  /* 0x000000300b0f7836 */ /* 0x040fe40000000000 */
[C---:B------:R-:W-:Y:S01]  /*4b10*/  VIADD R14, R11.reuse, 0x29 ;  /* 0x000000290b0e7836 */ /* 0x040fe20000000000 */
[----:B------:R-:W-:Y:S01]  /*4b20*/  STL [R1+0xe8], R2 ;  /* 0x0000e80201007387 */ /* 0x000fe20000100800 */
[----:B------:R-:W-:-:S03]  /*4b30*/  VIADD R17, R11, 0x21 ;  /* 0x000000210b117836 */ /* 0x000fc60000000000 */
[----:B------:R-:W-:Y:S01]  /*4b40*/  STL [R1+0x94], R12 ;  /* 0x0000940c01007387 */ /* 0x000fe20000100800 */
[----:B------:R-:W-:-:S03]  /*4b50*/  VIADD R13, R11, 0x28 ;  /* 0x000000280b0d7836 */ /* 0x000fc60000000000 */
[----:B------:R-:W-:Y:S01]  /*4b60*/  STL [R1+0x8c], R16 ;  /* 0x00008c1001007387 */ /* 0x000fe20000100800 */
[----:B------:R-:W-:-:S03]  /*4b70*/  VIADD R18, R11, 0x20 ;  /* 0x000000200b127836 */ /* 0x000fc60000000000 */
[----:B------:R-:W-:Y:S04]  /*4b80*/  STL [R1+0x88], R15 ;  /* 0x0000880f01007387 */ /* 0x000fe80000100800 */
[----:B------:R-:W-:Y:S04]  /*4b90*/  STL [R1+0x60], R14 ;  /* 0x0000600e01007387 */ /* 0x000fe80000100800 */
[----:B------:R1:W-:Y:S01]  /*4ba0*/  STL [R1+0x84], R17 ;  /* 0x0000841101007387 */ /* 0x0003e20000100800 */
[----:B------:R-:W-:-:S03]  /*4bb0*/  VIADD R19, R11, 0x11 ;  /* 0x000000110b137836 */ /* 0x000fc60000000000 */
[----:B------:R-:W-:Y:S04]  /*4bc0*/  STL [R1+0x5c], R13 ;  /* 0x00005c0d01007387 */ /* 0x000fe80000100800 */
[----:B------:R2:W-:Y:S01]  /*4bd0*/  STL [R1+0x80], R18 ;  /* 0x0000801201007387 */ /* 0x0005e20000100800 */
[C---:B------:R-:W-:Y:S02]  /*4be0*/  VIADD R0, R11.reuse, 0x21 ;  /* 0x000000210b007836 */ /* 0x040fe40000000000 */
[----:B-1----:R-:W-:-:S05]  /*4bf0*/  VIADD R17, R11, 0x19 ;  /* 0x000000190b117836 */ /* 0x002fca0000000000 */
[----:B------:R1:W-:Y:S01]  /*4c00*/  STL [R1+0x7c], R17 ;  /* 0x00007c1101007387 */ /* 0x0003e20000100800 */
[----:B--2---:R-:W-:-:S05]  /*4c10*/  VIADD R18, R11, 0x18 ;  /* 0x000000180b127836 */ /* 0x004fca0000000000 */
[----:B------:R2:W-:Y:S04]  /*4c20*/  STL [R1+0x78], R18 ;  /* 0x0000781201007387 */ /* 0x0005e80000100800 */
[----:B------:R3:W-:Y:S01]  /*4c30*/  STL [R1+0x74], R19 ;  /* 0x0000741301007387 */ /* 0x0007e20000100800 */
[C---:B------:R-:W-:Y:S02]  /*4c40*/  VIADD R2, R11.reuse, 0x20 ;  /* 0x000000200b027836 */ /* 0x040fe40000000000 */
[----:B-1----:R-:W-:-:S05]  /*4c50*/  VIADD R17, R11, 0x10 ;  /* 0x000000100b117836 */ /* 0x002fca0000000000 */
[----:B------:R1:W-:Y:S01]  /*4c60*/  STL [R1+0x70], R17 ;  /* 0x0000701101007387 */ /* 0x0003e20000100800 */
[C---:B--2---:R-:W-:Y:S02]  /*4c70*/  VIADD R18, R11.reuse, 0x9 ;  /* 0x000000090b127836 */ /* 0x044fe40000000000 */
[----:B---3--:R-:W-:-:S03]  /*4c80*/  VIADD R19, R11, 0x8 ;  /* 0x000000080b137836 */ /* 0x008fc60000000000 */
[----:B------:R2:W-:Y:S01]  /*4c90*/  STL [R1+0x6c], R18 ;  /* 0x00006c1201007387 */ /* 0x0005e20000100800 */
[----:B------:R-:W-:-:S03]  /*4ca0*/  VIADD R4, R11, 0x19 ;  /* 0x000000190b047836 */ /* 0x000fc60000000000 */
[----:B------:R-:W-:Y:S01]  /*4cb0*/  STL [R1+0x68], R19 ;  /* 0x0000681301007387 */ /* 0x000fe20000100800 */
[C---:B------:R-:W-:Y:S02]  /*4cc0*/  VIADD R5, R11.reuse, 0x18 ;  /* 0x000000180b057836 */ /* 0x040fe40000000000 */
[C---:B------:R-:W-:Y:S02]  /*4cd0*/  VIADD R6, R11.reuse, 0x11 ;  /* 0x000000110b067836 */ /* 0x040fe40000000000 */
[C---:B------:R-:W-:Y:S02]  /*4ce0*/  VIADD R7, R11.reuse, 0x10 ;  /* 0x000000100b077836 */ /* 0x040fe40000000000 */
[C---:B------:R-:W-:Y:S02]  /*4cf0*/  VIADD R8, R11.reuse, 0x9 ;  /* 0x000000090b087836 */ /* 0x040fe40000000000 */
[C---:B-1----:R-:W-:Y:S02]  /*4d00*/  VIADD R17, R11.reuse, 0x1 ;  /* 0x000000010b117836 */ /* 0x042fe40000000000 */
[----:B------:R-:W-:-:S02]  /*4d10*/  VIADD R9, R11, 0x8 ;  /* 0x000000080b097836 */ /* 0x000fc40000000000 */
[C---:B------:R-:W-:Y:S01]  /*4d20*/  VIADD R10, R11.reuse, 0x1 ;  /* 0x000000010b0a7836 */ /* 0x040fe20000000000 */
[----:B------:R1:W-:Y:S01]  /*4d30*/  STL [R1+0x64], R17 ;  /* 0x0000641101007387 */ /* 0x0003e20000100800 */
[----:B--2---:R-:W-:Y:S01]  /*4d40*/  I2FP.F32.S32 R18, R11 ;  /* 0x0000000b00127245 */ /* 0x004fe20000201400 */
[----:B------:R-:W-:-:S04]  /*4d50*/  VIADD R11, R11, 0x39 ;  /* 0x000000390b0b7836 */ /* 0x000fc80000000000 */
[----:B------:R-:W-:Y:S01]  /*4d60*/  STL [R1+0xa0], R18 ;  /* 0x0000a01201007387 */ /* 0x000fe20000100800 */
[----:B-1----:R-:W-:Y:S02]  /*4d70*/  I2FP.F32.S32 R17, R0 ;  /* 0x0000000000117245 */ /* 0x002fe40000201400 */
[----:B------:R-:W-:Y:S02]  /*4d80*/  I2FP.F32.S32 R0, R2 ;  /* 0x0000000200007245 */ /* 0x000fe40000201400 */
[----:B------:R-:W-:Y:S01]  /*4d90*/  I2FP.F32.S32 R2, R4 ;  /* 0x0000000400027245 */ /* 0x000fe20000201400 */
[----:B------:R-:W-:Y:S04]  /*4da0*/  STL [R1+0xc4], R17 ;  /* 0x0000c41101007387 */ /* 0x000fe80000100800 */
[----:B------:R-:W-:Y:S04]  /*4db0*/  STL [R1+0x90], R11 ;  /* 0x0000900b01007387 */ /* 0x000fe80000100800 */
[----:B------:R1:W-:Y:S01]  /*4dc0*/  STL [R1+0xc0], R0 ;  /* 0x0000c00001007387 */ /* 0x0003e20000100800 */
[----:B------:R-:W-:-:S03]  /*4dd0*/  I2FP.F32.S32 R4, R7 ;  /* 0x0000000700047245 */ /* 0x000fc60000201400 */
[----:B------:R2:W-:Y:S01]  /*4de0*/  STL [R1+0xbc], R2 ;  /* 0x0000bc0201007387 */ /* 0x0005e20000100800 */
[----:B-1----:R-:W-:Y:S02]  /*4df0*/  I2FP.F32.S32 R0, R5 ;  /* 0x0000000500007245 */ /* 0x002fe40000201400 */
[----:B--2---:R-:W-:-:S03]  /*4e00*/  I2FP.F32.S32 R2, R6 ;  /* 0x0000000600027245 */ /* 0x004fc60000201400 */
[----:B------:R1:W-:Y:S04]  /*4e10*/  STL [R1+0xb8], R0 ;  /* 0x0000b80001007387 */ /* 0x0003e80000100800 */
        /* <DEDUP_REMOVED lines=13> */
[----:B------:R-:W-:Y:S01]  /*4ef0*/  STL [R1+0xcc], R4 ;  /* 0x0000cc0401007387 */ /* 0x000fe20000100800 */
[----:B-1----:R-:W-:Y:S02]  /*4f00*/  I2FP.F32.S32 R0, R13 ;  /* 0x0000000d00007245 */ /* 0x002fe40000201400 */
[----:B--2---:R-:W-:-:S03]  /*4f10*/  I2FP.F32.S32 R2, R12 ;  /* 0x0000000c00027245 */ /* 0x004fc60000201400 */
[----:B------:R1:W-:Y:S04]  /*4f20*/  STL [R1+0xc8], R0 ;  /* 0x0000c80001007387 */ /* 0x0003e80000100800 */
[----:B------:R2:W-:Y:S01]  /*4f30*/  STL [R1+0x9c], R2 ;  /* 0x00009c0201007387 */ /* 0x0005e20000100800 */
[----:B-1----:R-:W-:-:S05]  /*4f40*/  I2FP.F32.S32 R0, R11 ;  /* 0x0000000b00007245 */ /* 0x002fca0000201400 */
[----:B------:R2:W-:Y:S04]  /*4f50*/  STL [R1+0x98], R0 ;  /* 0x0000980001007387 */ /* 0x0005e80000100800 */
[----:B------:R2:W-:Y:S01]  /*4f60*/  STL [R1+0x48], R196 ;  /* 0x000048c401007387 */ /* 0x0005e20000100800 */
[----:B------:R-:W-:Y:S01]  /*4f70*/  @UP1 UMOV UR5, UR6 ;  /* 0x0000000600051c82 */ /* 0x000fe20008000000 */
[----:B------:R-:W-:-:S05]  /*4f80*/  ULDC UR6, c[0x0][0x39c] ;  /* 0x0000e70000067ab9 */ /* 0x000fca0000000800 */
.L_x_1228:
[----:B--2---:R-:W2:Y:S01]  /*4f90*/  LDL R0, [R1+0x100] ;  /* 0x0001000001007983 */ /* 0x004ea20000100800 */
[----:B------:R-:W-:Y:S02]  /*4fa0*/  UIADD3 UR17, UR18, 0x80, UR20 ;  /* 0x0000008012117890 */ /* 0x000fe4000fffe014 */
[----:B------:R-:W-:Y:S01]  /*4fb0*/  USHF.L.U32 UR12, UR10, 0x7, URZ ;  /* 0x000000070a0c7899 */ /* 0x000fe2000800063f */
[----:B------:R-:W0:Y:S01]  /*4fc0*/  LDGDEPBAR ;  /* 0x00000000000079af */ /* 0x000e220000000000 */
[----:B------:R-:W-:Y:S07]  /*4fd0*/  UIADD3 UR17, UR17, -UR11, URZ ;  /* 0x8000000b11117290 */ /* 0x000fee000fffe03f */
[----:B------:R-:W-:Y:S01]  /*4fe0*/  STL [R1+0x1c4], R98 ;  /* 0x0001c46201007387 */ /* 0x000fe20000100800 */
[----:B------:R-:W-:Y:S03]  /*4ff0*/  UISETP.GE.AND UP0, UPT, UR12, UR17, UPT ;  /* 0x000000110c00728c */ /* 0x000fe6000bf06270 */
[----:B------:R-:W-:Y:S01]  /*5000*/  STL [R1+0x1c0], R97 ;  /* 0x0001c06101007387 */ /* 0x000fe20000100800 */
[----:B------:R-:W-:Y:S03]  /*5010*/  UISETP.LT.AND UP0, UPT, UR22, UR11, UP0 ;  /* 0x0000000b1600728c */ /* 0x000fe60008701270 */
        /* <DEDUP_REMOVED lines=17> */
[----:B------:R1:W-:Y:S04]  /*5130*/  STL [R1+0x178], R79 ;  /* 0x0001784f01007387 */ /* 0x0003e80000100800 */
[----:B------:R3:W-:Y:S04]  /*5140*/  STL [R1+0x174], R78 ;  /* 0x0001744e01007387 */ /* 0x0007e80000100800 */
[----:B------:R-:W-:Y:S04]  /*5150*/  STL [R1+0x170], R77 ;  /* 0x0001704d01007387 */ /* 0x000fe80000100800 */
[----:B------:R-:W-:Y:S04]  /*5160*/  STL [R1+0x16c], R76 ;  /* 0x00016c4c01007387 */ /* 0x000fe80000100800 */
[----:B------:R4:W-:Y:S04]  /*5170*/  STL [R1+0x168], R75 ;  /* 0x0001684b01007387 */ /* 0x0009e80000100800 */
[----:B------:R4:W-:Y:S04]  /*5180*/  STL [R1+0x164], R74 ;  /* 0x0001644a01007387 */ /* 0x0009e80000100800 */
[----:B------:R4:W-:Y:S04]  /*5190*/  STL [R1+0x160], R73 ;  /* 0x0001604901007387 */ /* 0x0009e80000100800 */
[----:B------:R-:W-:Y:S04]  /*51a0*/  STL [R1+0x15c], R72 ;  /* 0x00015c4801007387 */ /* 0x000fe80000100800 */
[----:B------:R-:W-:Y:S04]  /*51b0*/  STL [R1+0x158], R71 ;  /* 0x0001584701007387 */ /* 0x000fe80000100800 */
[----:B------:R-:W-:Y:S04]  /*51c0*/  STL [R1+0x154], R70 ;  /* 0x0001544601007387 */ /* 0x000fe80000100800 */
[----:B------:R-:W-:Y:S04]  /*51d0*/  STL [R1+0x150], R69 ;  /* 0x0001504501007387 */ /* 0x000fe80000100800 */
[----:B------:R-:W-:Y:S04]  /*51e0*/  STL [R1+0x14c], R68 ;  /* 0x00014c4401007387 */ /* 0x000fe80000100800 */
[----:B------:R-:W-:Y:S04]  /*51f0*/  STL [R1+0x148], R3 ;  /* 0x0001480301007387 */ /* 0x000fe80000100800 */
[----:B-1----:R-:W2:Y:S04]  /*5200*/  LDL R79, [R1+0xf0] ;  /* 0x0000f000014f7983 */ /* 0x002ea80000100800 */
[----:B---3--:R-:W3:Y:S04]  /*5210*/  LDL R78, [R1+0xe0] ;  /* 0x0000e000014e7983 */ /* 0x008ee80000100800 */
[----:B----4-:R-:W4:Y:S04]  /*5220*/  LDL R75, [R1+0xa0] ;  /* 0x0000a000014b7983 */ /* 0x010f280000100800 */
[----:B------:R-:W4:Y:S04]  /*5230*/  LDL R74, [R1+0x34] ;  /* 0x00003400014a7983 */ /* 0x000f280000100800 */
[----:B------:R-:W4:Y:S04]  /*5240*/  LDL R77, [R1+0xe4] ;  /* 0x0000e400014d7983 */ /* 0x000f280000100800 */
[----:B------:R-:W4:Y:S01]  /*5250*/  LDL R73, [R1+0x64] ;  /* 0x0000640001497983 */ /* 0x000f220000100800 */
[----:B------:R-:W-:Y:S04]  /*5260*/  DEPBAR.LE SB0, 0x0 ;  /* 0x000080000000791a */ /* 0x000fe80000000000 */
[----:B------:R-:W-:Y:S06]  /*5270*/  BAR.SYNC.DEFER_BLOCKING 0x0 ;  /* 0x0000000000007b1d */ /* 0x000fec0000010000 */
[----:B------:R-:W-:Y:S08]  /*5280*/  LDSM.16.M88.4 R64, [R190] ;  /* 0x00000000be40783b */ /* 0x000ff00000000200 */
[----:B------:R-:W1:Y:S08]  /*5290*/  LDSM.16.M88.4 R16, [R187+UR4+0xc000] ;  /* 0x00c00004bb10783b */ /* 0x000e700008000200 */
[----:B------:R-:W1:Y:S08]  /*52a0*/  LDSM.16.M88.4 R60, [R190+0x2000] ;  /* 0x00200000be3c783b */ /* 0x000e700000000200 */
[----:B------:R-:W1:Y:S08]  /*52b0*/  LDSM.16.M88.4 R32, [R187+UR4+0xc800] ;  /* 0x00c80004bb20783b */ /* 0x000e700008000200 */
[----:B------:R-:W1:Y:S08]  /*52c0*/  LDSM.16.M88.4 R48, [R187+UR4+0xd000] ;  /* 0x00d00004bb30783b */ /* 0x000e700008000200 */
[----:B------:R-:W2:Y:S01]  /*52d0*/  LDSM.16.M88.4 R132, [R187+UR4+0xd800] ;  /* 0x00d80004bb84783b */ /* 0x000ea20008000200 */
[-C--:B-1----:R-:W-:Y:S07]  /*52e0*/  HMMA.16816.F32 R4, R64, R16.reuse, RZ ;  /* 0x000000104004723c */ /* 0x082fee00000018ff */
[----:B------:R-:W-:Y:S01]  /*52f0*/  LDSM.16.M88.4 R140, [R189] ;  /* 0x00000000bd8c783b */ /* 0x000fe20000000200 */
[C---:B------:R-:W-:Y:S07]  /*5300*/  HMMA.16816.F32 R8, R60.reuse, R16, RZ ;  /* 0x000000103c08723c */ /* 0x040fee00000018ff */
[----:B------:R-:W-:Y:S01]  /*5310*/  LDSM.16.M88.4 R148, [R189+0x800] ;  /* 0x00080000bd94783b */ /* 0x000fe20000000200 */
[-C--:B------:R-:W-:Y:S07]  /*5320*/  HMMA.16816.F32 R12, R60, R18.reuse, RZ ;  /* 0x000000123c0c723c */ /* 0x080fee00000018ff */
[----:B------:R-:W-:Y:S01]  /*5330*/  LDSM.16.M88.4 R152, [R189+0x1000] ;  /* 0x00100000bd98783b */ /* 0x000fe20000000200 */
[C---:B------:R-:W-:Y:S07]  /*5340*/  HMMA.16816.F32 R16, R64.reuse, R18, RZ ;  /* 0x000000124010723c */ /* 0x040fee00000018ff */
[----:B------:R-:W-:Y:S01]  /*5350*/  LDSM.16.M88.4 R156, [R189+0x1800] ;  /* 0x00180000bd9c783b */ /* 0x000fe20000000200 */
[-C--:B------:R-:W-:Y:S06]  /*5360*/  HMMA.16816.F32 R20, R64, R32.reuse, RZ ;  /* 0x000000204014723c */ /* 0x080fec00000018ff */
[C---:B------:R-:W-:Y:S01]  /*5370*/  HMMA.16816.F32 R24, R60.reuse, R32, RZ ;  /* 0x000000203c18723c */ /* 0x040fe200000018ff */
[----:B------:R-:W-:Y:S05]  /*5380*/  LDSM.16.M88.4 R164, [R186] ;  /* 0x00000000baa4783b */ /* 0x000fea0000000200 */
[-C--:B------:R-:W-:Y:S03]  /*5390*/  HMMA.16816.F32 R28, R60, R34.reuse, RZ ;  /* 0x000000223c1c723c */ /* 0x080fe600000018ff */
[----:B------:R-:W-:Y:S03]  /*53a0*/  LDSM.16.M88.4 R168, [R186+0x1000] ;  /* 0x00100000baa8783b */ /* 0x000fe60000000200 */
[C---:B------:R-:W-:Y:S05]  /*53b0*/  HMMA.16816.F32 R32, R64.reuse, R34, RZ ;  /* 0x000000224020723c */ /* 0x040fea00000018ff */
[----:B------:R-:W-:Y:S01]  /*53c0*/  LDSM.16.M88.4 R172, [R186+0x1800] ;  /* 0x00180000baac783b */ /* 0x000fe20000000200 */
[-C--:B------:R-:W-:Y:S06]  /*53d0*/  HMMA.16816.F32 R36, R64, R48.reuse, RZ ;  /* 0x000000304024723c */ /* 0x080fec00000018ff */
[C---:B------:R-:W-:Y:S01]  /*53e0*/  HMMA.16816.F32 R40, R60.reuse, R48, RZ ;  /* 0x000000303c28723c */ /* 0x040fe200000018ff */
[----:B------:R-:W-:Y:S05]  /*53f0*/  LDSM.16.M88.4 R180, [R188] ;  /* 0x00000000bcb4783b */ /* 0x000fea0000000200 */
[-C--:B------:R-:W-:Y:S01]  /*5400*/  HMMA.16816.F32 R44, R60, R50.reuse, RZ ;  /* 0x000000323c2c723c */ /* 0x080fe200000018ff */
[----:B--2---:R-:W-:Y:S05]  /*5410*/  R2P PR, R0, 0x6 ;  /* 0x0000000600007804 */ /* 0x004fea0000000000 */
[C---:B------:R-:W-:Y:S01]  /*5420*/  HMMA.16816.F32 R48, R64.reuse, R50, RZ ;  /* 0x000000324030723c */ /* 0x040fe200000018ff */
[----:B------:R-:W-:Y:S01]  /*5430*/  PLOP3.LUT P0, PT, PT, PT, UP0, 0x80, 0x0 ;  /* 0x000000000000781c */ /* 0x000fe20003f0f008 */
[----:B------:R-:W-:Y:S03]  /*5440*/  UISETP.GT.AND UP0, UPT, UR10, UR19, UPT ;  /* 0x000000130a00728c */ /* 0x000fe6000bf04270 */
[----:B------:R-:W-:Y:S01]  /*5450*/  SEL R2, R195, 0xffffffe0, !P1 ;  /* 0xffffffe0c3027807 */ /* 0x000fe20004800000 */
[-C--:B------:R-:W-:Y:S01]  /*5460*/  HMMA.16816.F32 R52, R64, R132.reuse, RZ ;  /* 0x000000844034723c */ /* 0x080fe200000018ff */
[----:B------:R-:W-:Y:S04]  /*5470*/  SEL R185, R194, 0xffffffc0, !P2 ;  /* 0xffffffc0c2b97807 */ /* 0x000fe80005000000 */
[C---:B------:R-:W-:Y:S01]  /*5480*/  IADD3 R0, R190.reuse, R2, RZ ;  /* 0x00000002be007210 */ /* 0x040fe20007ffe0ff */
[C---:B------:R-:W-:Y:S04]  /*5490*/  HMMA.16816.F32 R56, R60.reuse, R132, RZ ;  /* 0x000000843c38723c */ /* 0x040fe800000018ff */
[----:B------:R-:W1:Y:S02]  /*54a0*/  LDSM.16.M88.4 R136, [R0] ;  /* 0x000000000088783b */ /* 0x000e640000000200 */
[-C--:B------:R-:W-:Y:S01]  /*54b0*/  HMMA.16816.F32 R60, R60, R134.reuse, RZ ;  /* 0x000000863c3c723c */ /* 0x080fe200000018ff */
[-C--:B------:R-:W-:Y:S05]  /*54c0*/  IADD3 R132, R190, R185.reuse, RZ ;  /* 0x000000b9be847210 */ /* 0x080fea0007ffe0ff */
[----:B------:R2:W1:Y:S01]  /*54d0*/  LDSM.16.M88.4 R144, [R0+0x2000] ;  /* 0x002000000090783b */ /* 0x0004620000000200 */
[----:B------:R-:W-:Y:S07]  /*54e0*/  HMMA.16816.F32 R64, R64, R134, RZ ;  /* 0x000000864040723c */ /* 0x000fee00000018ff */
[----:B------:R-:W4:Y:S08]  /*54f0*/  LDSM.16.M88.4 R160, [R132] ;  /* 0x0000000084a0783b */ /* 0x000f300000000200 */
[----:B------:R-:W4:Y:S01]  /*5500*/  LDSM.16.M88.4 R132, [R132+0x2000] ;  /* 0x002000008484783b */ /* 0x000f220000000200 */
[----:B--2---:R-:W-:Y:S07]  /*5510*/  IADD3 R0, R0, R185, RZ ;  /* 0x000000b900007210 */ /* 0x004fee0007ffe0ff */
[----:B------:R-:W-:Y:S01]  /*5520*/  LDSM.16.M88.4 R176, [R0] ;  /* 0x0000000000b0783b */ /* 0x000fe20000000200 */
        /* <DEDUP_REMOVED lines=11> */
[-C--:B------:R-:W-:Y:S05]  /*55e0*/  HMMA.16816.F32 R36, R136, R152.reuse, R36 ;  /* 0x000000988824723c */ /* 0x080fea0000001824 */
[----:B------:R-:W-:Y:S01]  /*55f0*/  IADD3 R150, R2, R148, RZ ;  /* 0x0000009402967210 */ /* 0x000fe20007ffe0ff */
[C---:B------:R-:W-:Y:S06]  /*5600*/  HMMA.16816.F32 R40, R144.reuse, R152, R40 ;  /* 0x000000989028723c */ /* 0x040fec0000001828 */
[-C--:B------:R-:W-:Y:S06]  /*5610*/  HMMA.16816.F32 R44, R144, R154.reuse, R44 ;  /* 0x0000009a902c723c */ /* 0x080fec000000182c */
[C---:B------:R-:W-:Y:S06]  /*5620*/  HMMA.16816.F32 R48, R136.reuse, R154, R48 ;  /* 0x0000009a8830723c */ /* 0x040fec0000001830 */
[-C--:B------:R-:W-:Y:S06]  /*5630*/  HMMA.16816.F32 R52, R136, R156.reuse, R52 ;  /* 0x0000009c8834723c */ /* 0x080fec0000001834 */
[C---:B------:R-:W-:Y:S04]  /*5640*/  HMMA.16816.F32 R56, R144.reuse, R156, R56 ;  /* 0x0000009c9038723c */ /* 0x040fe80000001838 */
[----:B---3--:R-:W-:Y:S02]  /*5650*/  FSETP.NEU.FTZ.AND P2, PT, R78, -INF , PT ;  /* 0xff8000004e00780b */ /* 0x008fe40003f5d000 */
[-C--:B------:R-:W-:Y:S06]  /*5660*/  HMMA.16816.F32 R60, R144, R158.reuse, R60 ;  /* 0x0000009e903c723c */ /* 0x080fec000000183c */
[----:B------:R-:W-:Y:S01]  /*5670*/  HMMA.16816.F32 R64, R136, R158, R64 ;  /* 0x0000009e8840723c */ /* 0x000fe20000001840 */
[----:B------:R2:W3:Y:S03]  /*5680*/  LDSM.16.M88.4 R136, [R0+0x2000] ;  /* 0x002000000088783b */ /* 0x0004e60000000200 */
[----:B----4-:R-:W-:Y:S02]  /*5690*/  FSETP.NEU.FTZ.AND P1, PT, R77, -INF , PT ;  /* 0xff8000004d00780b */ /* 0x010fe40003f3d000 */
[-C--:B------:R-:W-:Y:S06]  /*56a0*/  HMMA.16816.F32 R4, R160, R164.reuse, R4 ;  /* 0x000000a4a004723c */ /* 0x080fec0000001804 */
[C---:B------:R-:W-:Y:S06]  /*56b0*/  HMMA.16816.F32 R8, R132.reuse, R164, R8 ;  /* 0x000000a48408723c */ /* 0x040fec0000001808 */
[-C--:B------:R-:W-:Y:S06]  /*56c0*/  HMMA.16816.F32 R12, R132, R166.reuse, R12 ;  /* 0x000000a6840c723c */ /* 0x080fec000000180c */
[C---:B------:R-:W-:Y:S01]  /*56d0*/  HMMA.16816.F32 R16, R160.reuse, R166, R16 ;  /* 0x000000a6a010723c */ /* 0x040fe20000001810 */
[----:B--2---:R-:W-:Y:S04]  /*56e0*/  MOV R0, UR11 ;  /* 0x0000000b00007c02 */ /* 0x004fe80008000f00 */
[----:B------:R-:W-:Y:S01]  /*56f0*/  IADD3 R0, R0, -UR18, R79 ;  /* 0x8000001200007c10 */ /* 0x000fe2000fffe04f */
[-C--:B-1----:R-:W-:Y:S05]  /*5700*/  HMMA.16816.F32 R20, R160, R140.reuse, R20 ;  /* 0x0000008ca014723c */ /* 0x082fea0000001814 */
[----:B------:R-:W-:Y:S01]  /*5710*/  @!P0 IADD3 R0, R0, UR12, RZ ;  /* 0x0000000c00008c10 */ /* 0x000fe2000fffe0ff */
        /* <DEDUP_REMOVED lines=24> */
[----:B------:R-:W1:Y:S01]  /*58a0*/  MUFU.TANH R76, R10 ;  /* 0x0000000a004c7308 */ /* 0x000e620000002400 */
        /* <DEDUP_REMOVED lines=9> */
[----:B------:R-:W-:Y:S01]  /*5940*/  MUFU.TANH R246, R9 ;  /* 0x0000000900f67308 */ /* 0x000fe20000002400 */
[----:B-1----:R-:W-:Y:S01]  /*5950*/  STL [R1+0x30], R76 ;  /* 0x0000304c01007387 */ /* 0x002fe20000100800 */
[----:B------:R-:W-:Y:S03]  /*5960*/  MOV R10, 0x40 ;  /* 0x00000040000a7802 */ /* 0x000fe60000000f00 */
[----:B------:R-:W2:Y:S01]  /*5970*/  LDL R71, [R1+0xa4] ;  /* 0x0000a40001477983 */ /* 0x000ea20000100800 */
[C---:B------:R-:W-:Y:S04]  /*5980*/  @!P0 VIADDMNMX R10, R0.reuse, R10, UR11, PT ;  /* 0x0000000b000a8e46 */ /* 0x040fe8000b80010a */
[----:B------:R-:W-:Y:S10]  /*5990*/  MUFU.TANH R68, R6 ;  /* 0x0000000600447308 */ /* 0x000ff40000002400 */
[----:B-----5:R-:W-:Y:S10]  /*59a0*/  MUFU.TANH R218, R19 ;  /* 0x0000001300da7308 */ /* 0x020ff40000002400 */
[----:B------:R1:W-:Y:S10]  /*59b0*/  MUFU.TANH R3, R7 ;  /* 0x0000000700037308 */ /* 0x0003f40000002400 */
[----:B------:R-:W-:Y:S10]  /*59c0*/  MUFU.TANH R219, R18 ;  /* 0x0000001200db7308 */ /* 0x000ff40000002400 */
[----:B------:R-:W3:Y:S01]  /*59d0*/  MUFU.TANH R72, R11 ;  /* 0x0000000b00487308 */ /* 0x000ee20000002400 */
[----:B-1----:R-:W1:Y:S09]  /*59e0*/  LDSM.16.M88.4 R4, [R188+0x800] ;  /* 0x00080000bc04783b */ /* 0x002e720000000200 */
[----:B------:R-:W-:Y:S10]  /*59f0*/  MUFU.TANH R247, R8 ;  /* 0x0000000800f77308 */ /* 0x000ff40000002400 */
[----:B------:R-:W4:Y:S01]  /*5a00*/  MUFU.TANH R70, R14 ;  /* 0x0000000e00467308 */ /* 0x000f220000002400 */
[----:B---3--:R-:W-:Y:S01]  /*5a10*/  STL [R1+0xc], R72 ;  /* 0x00000c4801007387 */ /* 0x008fe20000100800 */
[----:B------:R-:W-:Y:S01]  /*5a20*/  FMUL.FTZ R11, R77, 1.4426950216293334961 ;  /* 0x3fb8aa3b4d0b7820 */ /* 0x000fe20000410000 */
[----:B------:R-:W-:Y:S04]  /*5a30*/  MOV R77, 0x8 ;  /* 0x00000008004d7802 */ /* 0x000fe80000000f00 */
[----:B------:R-:W-:Y:S03]  /*5a40*/  FSEL R11, R11, RZ, P1 ;  /* 0x000000ff0b0b7208 */ /* 0x000fe60000800000 */
[----:B------:R3:W-:Y:S10]  /*5a50*/  MUFU.TANH R244, R13 ;  /* 0x0000000d00f47308 */ /* 0x0007f40000002400 */
[----:B------:R-:W3:Y:S01]  /*5a60*/  MUFU.TANH R69, R15 ;  /* 0x0000000f00457308 */ /* 0x000ee20000002400 */
[----:B----4-:R-:W-:Y:S01]  /*5a70*/  STL [R1+0x8], R70 ;  /* 0x0000084601007387 */ /* 0x010fe20000100800 */
[----:B------:R-:W-:Y:S04]  /*5a80*/  @!P0 VIMNMX R14, R0, UR11, PT ;  /* 0x0000000b000e8c48 */ /* 0x000fe8000bfe0100 */
[-C--:B------:R-:W-:Y:S04]  /*5a90*/  @!P0 ISETP.GE.AND P3, PT, R74, R14.reuse, PT ;  /* 0x0000000e4a00820c */ /* 0x080fe80003f66270 */
[----:B------:R4:W-:Y:S01]  /*5aa0*/  MUFU.TANH R92, R16 ;  /* 0x00000010005c7308 */ /* 0x0009e20000002400 */
[-C--:B-1----:R-:W-:Y:S03]  /*5ab0*/  HMMA.16816.F32 R20, R176, R4.reuse, R20 ;  /* 0x00000004b014723c */ /* 0x082fe60000001814 */
[----:B------:R-:W-:Y:S02]  /*5ac0*/  @!P0 ISETP.GE.AND P1, PT, R73, R14, PT ;  /* 0x0000000e4900820c */ /* 0x000fe40003f26270 */
[----:B---3--:R-:W-:Y:S01]  /*5ad0*/  @!P0 VIADDMNMX R13, R0, R77, UR11, PT ;  /* 0x0000000b000d8e46 */ /* 0x008fe2000b80014d */
[C---:B------:R-:W-:Y:S03]  /*5ae0*/  HMMA.16816.F32 R24, R136.reuse, R4, R24 ;  /* 0x000000048818723c */ /* 0x040fe60000001818 */
[----:B------:R1:W-:Y:S01]  /*5af0*/  MUFU.TANH R245, R12 ;  /* 0x0000000c00f57308 */ /* 0x0003e20000002400 */
[----:B------:R-:W-:Y:S04]  /*5b00*/  STL [R1+0x4], R69 ;  /* 0x0000044501007387 */ /* 0x000fe80000100800 */
[----:B------:R-:W3:Y:S03]  /*5b10*/  LDL R9, [R1+0xd8] ;  /* 0x0000d80001097983 */ /* 0x000ee60000100800 */
[C---:B------:R-:W-:Y:S01]  /*5b20*/  FFMA.FTZ R4, R75.reuse, UR5, R98 ;  /* 0x000000054b047c23 */ /* 0x040fe20008010062 */
[----:B------:R-:W-:Y:S01]  /*5b30*/  FFMA.FTZ R5, R75, UR5, R68 ;  /* 0x000000054b057c23 */ /* 0x000fe20008010044 */
[----:B------:R-:W-:Y:S01]  /*5b40*/  MUFU.TANH R91, R17 ;  /* 0x00000011005b7308 */ /* 0x000fe20000002400 */
[----:B------:R-:W3:Y:S01]  /*5b50*/  LDL R15, [R1+0xdc] ;  /* 0x0000dc00010f7983 */ /* 0x000ee20000100800 */
[----:B----4-:R-:W-:Y:S01]  /*5b60*/  MOV R16, 0x48 ;  /* 0x0000004800107802 */ /* 0x010fe20000000f00 */
[-C--:B------:R-:W-:Y:S03]  /*5b70*/  HMMA.16816.F32 R28, R136, R6.reuse, R28 ;  /* 0x00000006881c723c */ /* 0x080fe6000000181c */
[----:B------:R-:W-:Y:S02]  /*5b80*/  @!P0 FSEL R4, R4, -INF , !P3 ;  /* 0xff80000004048808 */ /* 0x000fe40005800000 */
[----:B------:R-:W-:Y:S01]  /*5b90*/  @!P0 ISETP.GE.AND P3, PT, R74, R10, PT ;  /* 0x0000000a4a00820c */ /* 0x000fe20003f66270 */
[----:B------:R-:W-:Y:S01]  /*5ba0*/  FMUL.FTZ R23, R23, UR6 ;  /* 0x0000000617177c20 */ /* 0x000fe20008410000 */
[----:B------:R-:W-:Y:S01]  /*5bb0*/  FMUL.FTZ R22, R22, UR6 ;  /* 0x0000000616167c20 */ /* 0x000fe20008410000 */
[----:B------:R-:W-:Y:S01]  /*5bc0*/  FMUL.FTZ R20, R20, UR6 ;  /* 0x0000000614147c20 */ /* 0x000fe20008410000 */
[C---:B------:R-:W-:Y:S01]  /*5bd0*/  HMMA.16816.F32 R32, R176.reuse, R6, R32 ;  /* 0x00000006b020723c */ /* 0x040fe20000001820 */
[----:B------:R4:W-:Y:S03]  /*5be0*/  MUFU.TANH R214, R23 ;  /* 0x0000001700d67308 */ /* 0x0009e60000002400 */
[----:B------:R-:W-:Y:S01]  /*5bf0*/  FMUL.FTZ R26, R26, UR6 ;  /* 0x000000061a1a7c20 */ /* 0x000fe20008410000 */
[----:B------:R-:W-:Y:S01]  /*5c00*/  FMUL.FTZ R25, R25, UR6 ;  /* 0x0000000619197c20 */ /* 0x000fe20008410000 */
[----:B------:R-:W-:Y:S01]  /*5c10*/  FMUL.FTZ R24, R24, UR6 ;  /* 0x0000000618187c20 */ /* 0x000fe20008410000 */
[----:B------:R-:W-:Y:S01]  /*5c20*/  FMUL.FTZ R21, R21, UR6 ;  /* 0x0000000615157c20 */ /* 0x000fe20008410000 */
[----:B-1----:R-:W-:Y:S03]  /*5c30*/  FMUL.FTZ R12, R78, 1.4426950216293334961 ;  /* 0x3fb8aa3b4e0c7820 */ /* 0x002fe60000410000 */
[----:B------:R1:W1:Y:S01]  /*5c40*/  MUFU.TANH R19, R26 ;  /* 0x0000001a00137308 */ /* 0x0002620000002400 */
[----:B------:R-:W-:Y:S01]  /*5c50*/  @!P0 VIADDMNMX R0, R0, R16, UR11, PT ;  /* 0x0000000b00008e46 */ /* 0x000fe2000b800110 */
[----:B------:R-:W-:Y:S01]  /*5c60*/  FMUL.FTZ R27, R27, UR6 ;  /* 0x000000061b1b7c20 */ /* 0x000fe20008410000 */
[----:B------:R-:W-:Y:S02]  /*5c70*/  FSEL R12, R12, RZ, P2 ;  /* 0x000000ff0c0c7208 */ /* 0x000fe40001000000 */
[-C--:B------:R-:W-:Y:S01]  /*5c80*/  @!P0 ISETP.GE.AND P2, PT, R74, R13.reuse, PT ;  /* 0x0000000d4a00820c */ /* 0x080fe20003f46270 */
[----:B------:R-:W-:Y:S04]  /*5c90*/  FMUL.FTZ R28, R28, UR6 ;  /* 0x000000061c1c7c20 */ /* 0x000fe80008410000 */
[----:B------:R1:W-:Y:S01]  /*5ca0*/  MUFU.TANH R236, R25 ;  /* 0x0000001900ec7308 */ /* 0x0003e20000002400 */
[----:B----4-:R-:W4:Y:S01]  /*5cb0*/  LDL R23, [R1+0xac] ;  /* 0x0000ac0001177983 */ /* 0x010f220000100800 */
[----:B------:R-:W-:Y:S01]  /*5cc0*/  FFMA.FTZ R4, R4, UR7, -R12 ;  /* 0x0000000704047c23 */ /* 0x000fe2000801080c */
[----:B------:R-:W-:Y:S01]  /*5cd0*/  @!P0 FSEL R5, R5, -INF , !P2 ;  /* 0xff80000005058808 */ /* 0x000fe20005000000 */
[----:B------:R-:W-:Y:S01]  /*5ce0*/  FMUL.FTZ R29, R29, UR6 ;  /* 0x000000061d1d7c20 */ /* 0x000fe20008410000 */
[----:B------:R-:W-:Y:S01]  /*5cf0*/  FMUL.FTZ R31, R31, UR6 ;  /* 0x000000061f1f7c20 */ /* 0x000fe20008410000 */
[----:B------:R-:W-:Y:S01]  /*5d00*/  FMUL.FTZ R30, R30, UR6 ;  /* 0x000000061e1e7c20 */ /* 0x000fe20008410000 */
[----:B------:R-:W-:Y:S03]  /*5d10*/  FMUL.FTZ R32, R32, UR6 ;  /* 0x0000000620207c20 */ /* 0x000fe60008410000 */
[----:B------:R1:W-:Y:S02]  /*5d20*/  MUFU.TANH R237, R24 ;  /* 0x0000001800ed7308 */ /* 0x0003e40000002400 */
[----:B-1----:R-:W4:Y:S01]  /*5d30*/  LDL R26, [R1+0xa8] ;  /* 0x0000a800011a7983 */ /* 0x002f220000100800 */
[----:B------:R-:W-:Y:S01]  /*5d40*/  FMUL.FTZ R33, R33, UR6 ;  /* 0x0000000621217c20 */ /* 0x000fe20008410000 */
[----:B------:R-:W-:Y:S01]  /*5d50*/  FMUL.FTZ R34, R34, UR6 ;  /* 0x0000000622227c20 */ /* 0x000fe20008410000 */
[----:B------:R-:W-:Y:S01]  /*5d60*/  FMUL.FTZ R35, R35, UR6 ;  /* 0x0000000623237c20 */ /* 0x000fe20008410000 */
[----:B------:R-:W-:Y:S04]  /*5d70*/  FFMA.FTZ R5, R5, UR7, -R11 ;  /* 0x0000000705057c23 */ /* 0x000fe8000801080b */
[----:B------:R-:W-:Y:S01]  /*5d80*/  MUFU.TANH R86, R32 ;  /* 0x0000002000567308 */ /* 0x000fe20000002400 */
[----:B------:R-:W4:Y:S09]  /*5d90*/  LDL R25, [R1+0x68] ;  /* 0x0000680001197983 */ /* 0x000f320000100800 */
[----:B------:R1:W-:Y:S01]  /*5da0*/  MUFU.TANH R215, R22 ;  /* 0x0000001600d77308 */ /* 0x0003e20000002400 */
[----:B------:R-:W4:Y:S04]  /*5db0*/  LDL R24, [R1+0x6c] ;  /* 0x00006c0001187983 */ /* 0x000f280000100800 */
[----:B------:R-:W-:Y:S05]  /*5dc0*/  STL [R1], R19 ;  /* 0x0000001301007387 */ /* 0x000fea0000100800 */
[----:B------:R1:W-:Y:S01]  /*5dd0*/  MUFU.EX2 R194, R5 ;  /* 0x0000000500c27308 */ /* 0x0003e20000000800 */
[----:B------:R-:W4:Y:S09]  /*5de0*/  LDL R18, [R1+0xb0] ;  /* 0x0000b00001127983 */ /* 0x000f320000100800 */
[----:B------:R1:W-:Y:S02]  /*5df0*/  MUFU.TANH R90, R20 ;  /* 0x00000014005a7308 */ /* 0x0003e40000002400 */
[----:B-1----:R-:W4:Y:S08]  /*5e00*/  LDL R22, [R1+0x70] ;  /* 0x0000700001167983 */ /* 0x002f300000100800 */
[----:B------:R-:W-:Y:S01]  /*5e10*/  MUFU.TANH R85, R33 ;  /* 0x0000002100557308 */ /* 0x000fe20000002400 */
[----:B------:R-:W-:Y:S09]  /*5e20*/  FFMA.FTZ R5, R75, UR5, R76 ;  /* 0x000000054b057c23 */ /* 0x000ff2000801004c */
[----:B------:R1:W4:Y:S01]  /*5e30*/  MUFU.TANH R89, R21 ;  /* 0x0000001500597308 */ /* 0x0003220000002400 */
[----:B------:R-:W4:Y:S09]  /*5e40*/  LDL R20, [R1+0xb4] ;  /* 0x0000b40001147983 */ /* 0x000f320000100800 */
[----:B------:R-:W-:Y:S10]  /*5e50*/  MUFU.TANH R205, R34 ;  /* 0x0000002200cd7308 */ /* 0x000ff40000002400 */
[----:B------:R2:W-:Y:S01]  /*5e60*/  MUFU.EX2 R152, R4 ;  /* 0x0000000400987308 */ /* 0x0005e20000000800 */
[----:B-1----:R-:W4:Y:S09]  /*5e70*/  LDL R21, [R1+0x74] ;  /* 0x0000740001157983 */ /* 0x002f320000100800 */
[----:B------:R-:W-:Y:S10]  /*5e80*/  MUFU.TANH R204, R35 ;  /* 0x0000002300cc7308 */ /* 0x000ff40000002400 */
[----:B------:R-:W1:Y:S10]  /*5e90*/  MUFU.TANH R252, R27 ;  /* 0x0000001b00fc7308 */ /* 0x000e740000002400 */
[----:B------:R-:W1:Y:S10]  /*5ea0*/  MUFU.TANH R235, R28 ;  /* 0x0000001c00eb7308 */ /* 0x000e740000002400 */
[----:B------:R-:W-:Y:S10]  /*5eb0*/  MUFU.TANH R233, R29 ;  /* 0x0000001d00e97308 */ /* 0x000ff40000002400 */
[----:B------:R-:W-:Y:S10]  /*5ec0*/  MUFU.TANH R250, R31 ;  /* 0x0000001f00fa7308 */ /* 0x000ff40000002400 */
[----:B------:R-:W1:Y:S01]  /*5ed0*/  MUFU.TANH R251, R30 ;  /* 0x0000001e00fb7308 */ /* 0x000e620000002400 */
[C---:B--2---:R-:W-:Y:S01]  /*5ee0*/  FFMA.FTZ R8, R71.reuse, UR5, R97 ;  /* 0x0000000547087c23 */ /* 0x044fe20008010061 */
[----:B------:R-:W-:Y:S04]  /*5ef0*/  FFMA.FTZ R4, R71, UR5, R3 ;  /* 0x0000000547047c23 */ /* 0x000fe80008010003 */
[----:B------:R-:W-:Y:S02]  /*5f00*/  @!P0 FSEL R8, R8, -INF , !P1 ;  /* 0xff80000008088808 */ /* 0x000fe40004800000 */
[-C--:B------:R-:W-:Y:S03]  /*5f10*/  @!P0 ISETP.GE.AND P1, PT, R73, R13.reuse, PT ;  /* 0x0000000d4900820c */ /* 0x080fe60003f26270 */
[----:B------:R-:W-:Y:S01]  /*5f20*/  FFMA.FTZ R8, R8, UR7, -R12 ;  /* 0x0000000708087c23 */ /* 0x000fe2000801080c */
[----:B------:R-:W-:Y:S03]  /*5f30*/  @!P0 FSEL R4, R4, -INF , !P1 ;  /* 0xff80000004048808 */ /* 0x000fe60004800000 */
[----:B------:R-:W-:Y:S02]  /*5f40*/  MUFU.EX2 R151, R8 ;  /* 0x0000000800977308 */ /* 0x000fe40000000800 */
[----:B------:R-:W-:Y:S08]  /*5f50*/  FFMA.FTZ R4, R4, UR7, -R11 ;  /* 0x0000000704047c23 */ /* 0x000ff0000801080b */
[----:B------:R2:W-:Y:S02]  /*5f60*/  MUFU.EX2 R195, R4 ;  /* 0x0000000400c37308 */ /* 0x0005e40000000800 */
[----:B--2---:R-:W-:Y:S05]  /*5f70*/  FFMA.FTZ R4, R75, UR5, R247 ;  /* 0x000000054b047c23 */ /* 0x004fea00080100f7 */
[----:B------:R-:W-:Y:S02]  /*5f80*/  @!P0 FSEL R4, R4, -INF , !P3 ;  /* 0xff80000004048808 */ /* 0x000fe40005800000 */
[C---:B---3--:R-:W-:Y:S01]  /*5f90*/  FSETP.NEU.FTZ.AND P2, PT, R9.reuse, -INF , PT ;  /* 0xff8000000900780b */ /* 0x048fe20003f5d000 */
[----:B------:R-:W-:Y:S01]  /*5fa0*/  FMUL.FTZ R9, R9, 1.4426950216293334961 ;  /* 0x3fb8aa3b09097820 */ /* 0x000fe20000410000 */
[C---:B------:R-:W-:Y:S01]  /*5fb0*/  FMUL.FTZ R8, R15.reuse, 1.4426950216293334961 ;  /* 0x3fb8aa3b0f087820 */ /* 0x040fe20000410000 */
[----:B------:R-:W-:Y:S01]  /*5fc0*/  FSETP.NEU.FTZ.AND P1, PT, R15, -INF , PT ;  /* 0xff8000000f00780b */ /* 0x000fe20003f3d000 */
[----:B------:R-:W-:Y:S02]  /*5fd0*/  FFMA.FTZ R15, R71, UR5, R246 ;  /* 0x00000005470f7c23 */ /* 0x000fe400080100f6 */
[----:B------:R-:W-:Y:S02]  /*5fe0*/  FSEL R9, R9, RZ, P2 ;  /* 0x000000ff09097208 */ /* 0x000fe40001000000 */
[----:B------:R-:W-:Y:S02]  /*5ff0*/  FSEL R8, R8, RZ, P1 ;  /* 0x000000ff08087208 */ /* 0x000fe40000800000 */
[----:B------:R-:W-:Y:S01]  /*6000*/  @!P0 ISETP.GE.AND P1, PT, R73, R10, PT ;  /* 0x0000000a4900820c */ /* 0x000fe20003f26270 */
[--C-:B------:R-:W-:Y:S01]  /*6010*/  FFMA.FTZ R4, R4, UR7, -R9.reuse ;  /* 0x0000000704047c23 */ /* 0x100fe20008010809 */
[-C--:B------:R-:W-:Y:S02]  /*6020*/  @!P0 ISETP.GE.AND P2, PT, R74, R0.reuse, PT ;  /* 0x000000004a00820c */ /* 0x080fe40003f46270 */
[----:B------:R-:W-:Y:S01]  /*6030*/  @!P0 FSEL R15, R15, -INF , !P1 ;  /* 0xff8000000f0f8808 */ /* 0x000fe20004800000 */
[----:B------:R2:W-:Y:S01]  /*6040*/  MUFU.EX2 R229, R4 ;  /* 0x0000000400e57308 */ /* 0x0005e20000000800 */
[----:B------:R-:W-:Y:S02]  /*6050*/  @!P0 FSEL R5, R5, -INF , !P2 ;  /* 0xff80000005058808 */ /* 0x000fe40005000000 */
[----:B------:R-:W-:Y:S01]  /*6060*/  @!P0 ISETP.GE.AND P1, PT, R73, R0, PT ;  /* 0x000000004900820c */ /* 0x000fe20003f26270 */
[----:B------:R-:W-:Y:S02]  /*6070*/  FFMA.FTZ R15, R15, UR7, -R9 ;  /* 0x000000070f0f7c23 */ /* 0x000fe40008010809 */
[----:B------:R-:W-:Y:S04]  /*6080*/  FFMA.FTZ R5, R5, UR7, -R8 ;  /* 0x0000000705057c23 */ /* 0x000fe80008010808 */
[----:B------:R4:W-:Y:S10]  /*6090*/  MUFU.EX2 R228, R15 ;  /* 0x0000000f00e47308 */ /* 0x0009f40000000800 */
[----:B------:R3:W-:Y:S01]  /*60a0*/  MUFU.EX2 R249, R5 ;  /* 0x0000000500f97308 */ /* 0x0007e20000000800 */
[----:B--2---:R-:W-:Y:S05]  /*60b0*/  FFMA.FTZ R4, R71, UR5, R72 ;  /* 0x0000000547047c23 */ /* 0x004fea0008010048 */
[----:B------:R-:W-:Y:S01]  /*60c0*/  @!P0 FSEL R4, R4, -INF , !P1 ;  /* 0xff80000004048808 */ /* 0x000fe20004800000 */
[----:B----4-:R-:W-:Y:S01]  /*60d0*/  FFMA.FTZ R15, R23, UR5, R69 ;  /* 0x00000005170f7c23 */ /* 0x010fe20008010045 */
[----:B------:R-:W-:Y:S03]  /*60e0*/  FFMA.FTZ R16, R26, UR5, R70 ;  /* 0x000000051a107c23 */ /* 0x000fe60008010046 */
[--C-:B------:R-:W-:Y:S04]  /*60f0*/  FFMA.FTZ R4, R4, UR7, -R8.reuse ;  /* 0x0000000704047c23 */ /* 0x100fe80008010808 */
[----:B------:R2:W-:Y:S01]  /*6100*/  MUFU.EX2 R248, R4 ;  /* 0x0000000400f87308 */ /* 0x0005e20000000800 */
[----:B---3--:R-:W-:Y:S01]  /*6110*/  FFMA.FTZ R5, R26, UR5, R245 ;  /* 0x000000051a057c23 */ /* 0x008fe200080100f5 */
[C---:B------:R-:W-:Y:S02]  /*6120*/  @!P0 ISETP.GE.AND P1, PT, R25.reuse, R10, PT ;  /* 0x0000000a1900820c */ /* 0x040fe40003f26270 */
[----:B------:R-:W-:Y:S02]  /*6130*/  @!P0 ISETP.GE.AND P2, PT, R25, R0, PT ;  /* 0x000000001900820c */ /* 0x000fe40003f46270 */
[----:B------:R-:W-:Y:S02]  /*6140*/  @!P0 FSEL R5, R5, -INF , !P1 ;  /* 0xff80000005058808 */ /* 0x000fe40004800000 */
[----:B------:R-:W-:Y:S02]  /*6150*/  @!P0 FSEL R16, R16, -INF , !P2 ;  /* 0xff80000010108808 */ /* 0x000fe40005000000 */
[----:B------:R-:W-:Y:S01]  /*6160*/  @!P0 ISETP.GE.AND P1, PT, R24, R10, PT ;  /* 0x0000000a1800820c */ /* 0x000fe20003f26270 */
[--C-:B------:R-:W-:Y:S01]  /*6170*/  FFMA.FTZ R5, R5, UR7, -R9.reuse ;  /* 0x0000000705057c23 */ /* 0x100fe20008010809 */
[-C--:B------:R-:W-:Y:S01]  /*6180*/  @!P0 ISETP.GE.AND P2, PT, R25, R13.reuse, PT ;  /* 0x0000000d1900820c */ /* 0x080fe20003f46270 */
[----:B------:R-:W-:Y:S02]  /*6190*/  FFMA.FTZ R16, R16, UR7, -R8 ;  /* 0x0000000710107c23 */ /* 0x000fe40008010808 */
[----:B------:R3:W-:Y:S01]  /*61a0*/  MUFU.EX2 R225, R5 ;  /* 0x0000000500e17308 */ /* 0x0007e20000000800 */
[----:B--2---:R-:W-:Y:S05]  /*61b0*/  FFMA.FTZ R4, R23, UR5, R244 ;  /* 0x0000000517047c23 */ /* 0x004fea00080100f4 */
[----:B------:R-:W-:Y:S04]  /*61c0*/  @!P0 FSEL R4, R4, -INF , !P1 ;  /* 0xff80000004048808 */ /* 0x000fe80004800000 */
[----:B------:R2:W-:Y:S01]  /*61d0*/  MUFU.EX2 R243, R16 ;  /* 0x0000001000f37308 */ /* 0x0005e20000000800 */
[----:B------:R-:W-:Y:S01]  /*61e0*/  @!P0 ISETP.GE.AND P1, PT, R24, R0, PT ;  /* 0x000000001800820c */ /* 0x000fe20003f26270 */
[----:B------:R-:W-:Y:S03]  /*61f0*/  FFMA.FTZ R17, R4, UR7, -R9 ;  /* 0x0000000704117c23 */ /* 0x000fe60008010809 */
[----:B------:R-:W-:Y:S02]  /*6200*/  @!P0 FSEL R15, R15, -INF , !P1 ;  /* 0xff8000000f0f8808 */ /* 0x000fe40004800000 */
[-C--:B------:R-:W-:Y:S03]  /*6210*/  @!P0 ISETP.GE.AND P1, PT, R25, R14.reuse, PT ;  /* 0x0000000e1900820c */ /* 0x080fe60003f26270 */
[----:B------:R4:W-:Y:S01]  /*6220*/  MUFU.EX2 R224, R17 ;  /* 0x0000001100e07308 */ /* 0x0009e20000000800 */
[----:B---3--:R-:W3:Y:S01]  /*6230*/  LDSM.16.M88.4 R4, [R188+0x1000] ;  /* 0x00100000bc04783b */ /* 0x008ee20000000200 */
[----:B------:R-:W-:Y:S08]  /*6240*/  FFMA.FTZ R15, R15, UR7, -R8 ;  /* 0x000000070f0f7c23 */ /* 0x000ff00008010808 */
[----:B------:R1:W-:Y:S01]  /*6250*/  MUFU.EX2 R242, R15 ;  /* 0x0000000f00f27308 */ /* 0x0003e20000000800 */
[----:B------:R-:W3:Y:S01]  /*6260*/  LDL R25, [R1+0xb8] ;  /* 0x0000b80001197983 */ /* 0x000ee20000100800 */
[----:B--2---:R-:W-:Y:S05]  /*6270*/  FFMA.FTZ R16, R26, UR5, R219 ;  /* 0x000000051a107c23 */ /* 0x004fea00080100db */
[----:B------:R-:W-:Y:S01]  /*6280*/  @!P0 FSEL R16, R16, -INF , !P2 ;  /* 0xff80000010108808 */ /* 0x000fe20005000000 */
[----:B----4-:R-:W-:Y:S01]  /*6290*/  FFMA.FTZ R17, R23, UR5, R91 ;  /* 0x0000000517117c23 */ /* 0x010fe2000801005b */
[-C--:B------:R-:W-:Y:S03]  /*62a0*/  @!P0 ISETP.GE.AND P2, PT, R22, R13.reuse, PT ;  /* 0x0000000d1600820c */ /* 0x080fe60003f46270 */
[----:B------:R-:W-:Y:S04]  /*62b0*/  FFMA.FTZ R16, R16, UR7, -R11 ;  /* 0x0000000710107c23 */ /* 0x000fe8000801080b */
[----:B------:R-:W-:Y:S01]  /*62c0*/  MUFU.EX2 R197, R16 ;  /* 0x0000001000c57308 */ /* 0x000fe20000000800 */
[----:B-1----:R-:W-:Y:S05]  /*62d0*/  FFMA.FTZ R15, R26, UR5, R92 ;  /* 0x000000051a0f7c23 */ /* 0x002fea000801005c */
[----:B------:R-:W-:Y:S02]  /*62e0*/  @!P0 FSEL R15, R15, -INF , !P1 ;  /* 0xff8000000f0f8808 */ /* 0x000fe40004800000 */
[CC--:B------:R-:W-:Y:S03]  /*62f0*/  @!P0 ISETP.GE.AND P1, PT, R24.reuse, R14.reuse, PT ;  /* 0x0000000e1800820c */ /* 0x0c0fe60003f26270 */
[--C-:B------:R-:W-:Y:S01]  /*6300*/  FFMA.FTZ R15, R15, UR7, -R12.reuse ;  /* 0x000000070f0f7c23 */ /* 0x100fe2000801080c */
[----:B------:R-:W-:Y:S02]  /*6310*/  @!P0 FSEL R17, R17, -INF , !P1 ;  /* 0xff80000011118808 */ /* 0x000fe40004800000 */
[-C--:B------:R-:W-:Y:S01]  /*6320*/  @!P0 ISETP.GE.AND P1, PT, R24, R13.reuse, PT ;  /* 0x0000000d1800820c */ /* 0x080fe20003f26270 */
[----:B------:R1:W-:Y:S01]  /*6330*/  MUFU.EX2 R96, R15 ;  /* 0x0000000f00607308 */ /* 0x0003e20000000800 */
[----:B------:R-:W2:Y:S01]  /*6340*/  LDL R24, [R1+0x78] ;  /* 0x0000780001187983 */ /* 0x000ea20000100800 */
[-C--:B---3--:R-:W-:Y:S03]  /*6350*/  HMMA.16816.F32 R36, R176, R4.reuse, R36 ;  /* 0x00000004b024723c */ /* 0x088fe60000001824 */
[----:B------:R-:W-:Y:S03]  /*6360*/  FFMA.FTZ R17, R17, UR7, -R12 ;  /* 0x0000000711117c23 */ /* 0x000fe6000801080c */
[C---:B------:R-:W-:Y:S02]  /*6370*/  HMMA.16816.F32 R40, R136.reuse, R4, R40 ;  /* 0x000000048828723c */ /* 0x040fe40000001828 */
[----:B------:R-:W-:Y:S04]  /*6380*/  MUFU.EX2 R95, R17 ;  /* 0x00000011005f7308 */ /* 0x000fe80000000800 */
[-C--:B------:R-:W-:Y:S05]  /*6390*/  HMMA.16816.F32 R44, R136, R6.reuse, R44 ;  /* 0x00000006882c723c */ /* 0x080fea000000182c */
[----:B-1----:R-:W-:Y:S01]  /*63a0*/  FFMA.FTZ R15, R23, UR5, R218 ;  /* 0x00000005170f7c23 */ /* 0x002fe200080100da */
[----:B------:R-:W-:Y:S01]  /*63b0*/  FFMA.FTZ R5, R20, UR5, R89 ;  /* 0x0000000514057c23 */ /* 0x000fe20008010059 */
[----:B------:R-:W3:Y:S01]  /*63c0*/  LDL R23, [R1+0xc0] ;  /* 0x0000c00001177983 */ /* 0x000ee20000100800 */
[C---:B------:R-:W-:Y:S04]  /*63d0*/  HMMA.16816.F32 R48, R176.reuse, R6, R48 ;  /* 0x00000006b030723c */ /* 0x040fe80000001830 */
[----:B------:R-:W-:Y:S01]  /*63e0*/  @!P0 FSEL R15, R15, -INF , !P1 ;  /* 0xff8000000f0f8808 */ /* 0x000fe20004800000 */
[----:B------:R-:W-:Y:S01]  /*63f0*/  FMUL.FTZ R36, R36, UR6 ;  /* 0x0000000624247c20 */ /* 0x000fe20008410000 */
[-C--:B------:R-:W-:Y:S01]  /*6400*/  @!P0 ISETP.GE.AND P1, PT, R22, R14.reuse, PT ;  /* 0x0000000e1600820c */ /* 0x080fe20003f26270 */
[----:B------:R-:W-:Y:S01]  /*6410*/  FMUL.FTZ R37, R37, UR6 ;  /* 0x0000000625257c20 */ /* 0x000fe20008410000 */
[----:B------:R-:W-:Y:S01]  /*6420*/  FMUL.FTZ R39, R39, UR6 ;  /* 0x0000000627277c20 */ /* 0x000fe20008410000 */
[----:B------:R-:W-:Y:S02]  /*6430*/  MUFU.TANH R82, R36 ;  /* 0x0000002400527308 */ /* 0x000fe40000002400 */
[----:B------:R-:W-:Y:S01]  /*6440*/  FFMA.FTZ R15, R15, UR7, -R11 ;  /* 0x000000070f0f7c23 */ /* 0x000fe2000801080b */
[----:B------:R-:W-:Y:S01]  /*6450*/  FMUL.FTZ R40, R40, UR6 ;  /* 0x0000000628287c20 */ /* 0x000fe20008410000 */
[----:B------:R-:W-:Y:S01]  /*6460*/  FMUL.FTZ R38, R38, UR6 ;  /* 0x0000000626267c20 */ /* 0x000fe20008410000 */
[----:B------:R-:W-:Y:S01]  /*6470*/  FMUL.FTZ R41, R41, UR6 ;  /* 0x0000000629297c20 */ /* 0x000fe20008410000 */
[----:B------:R-:W-:Y:S01]  /*6480*/  FMUL.FTZ R43, R43, UR6 ;  /* 0x000000062b2b7c20 */ /* 0x000fe20008410000 */
[----:B------:R-:W-:Y:S03]  /*6490*/  FMUL.FTZ R44, R44, UR6 ;  /* 0x000000062c2c7c20 */ /* 0x000fe60008410000 */
[----:B------:R1:W-:Y:S01]  /*64a0*/  MUFU.EX2 R183, R15 ;  /* 0x0000000f00b77308 */ /* 0x0003e20000000800 */
[----:B------:R-:W-:Y:S01]  /*64b0*/  FMUL.FTZ R45, R45, UR6 ;  /* 0x000000062d2d7c20 */ /* 0x000fe20008410000 */
[----:B------:R-:W-:Y:S01]  /*64c0*/  FMUL.FTZ R47, R47, UR6 ;  /* 0x000000062f2f7c20 */ /* 0x000fe20008410000 */
[----:B------:R-:W-:Y:S01]  /*64d0*/  FMUL.FTZ R42, R42, UR6 ;  /* 0x000000062a2a7c20 */ /* 0x000fe20008410000 */
[----:B------:R-:W-:Y:S01]  /*64e0*/  FMUL.FTZ R46, R46, UR6 ;  /* 0x000000062e2e7c20 */ /* 0x000fe20008410000 */
[----:B------:R-:W-:Y:S05]  /*64f0*/  FMUL.FTZ R48, R48, UR6 ;  /* 0x0000000630307c20 */ /* 0x000fea0008410000 */
[----:B------:R-:W4:Y:S01]  /*6500*/  MUFU.TANH R81, R37 ;  /* 0x0000002500517308 */ /* 0x000f220000002400 */
[----:B------:R-:W-:Y:S01]  /*6510*/  FMUL.FTZ R49, R49, UR6 ;  /* 0x0000000631317c20 */ /* 0x000fe20008410000 */
[----:B------:R-:W-:Y:S01]  /*6520*/  FMUL.FTZ R50, R50, UR6 ;  /* 0x0000000632327c20 */ /* 0x000fe20008410000 */
[----:B------:R-:W-:Y:S07]  /*6530*/  FMUL.FTZ R51, R51, UR6 ;  /* 0x0000000633337c20 */ /* 0x000fee0008410000 */
[----:B------:R-:W-:Y:S01]  /*6540*/  MUFU.TANH R223, R40 ;  /* 0x0000002800df7308 */ /* 0x000fe20000002400 */
[C---:B-1----:R-:W-:Y:S05]  /*6550*/  FFMA.FTZ R15, R18.reuse, UR5, R90 ;  /* 0x00000005120f7c23 */ /* 0x042fea000801005a */
[----:B------:R-:W-:Y:S04]  /*6560*/  @!P0 FSEL R15, R15, -INF , !P1 ;  /* 0xff8000000f0f8808 */ /* 0x000fe80004800000 */
[----:B------:R-:W-:Y:S01]  /*6570*/  MUFU.TANH R200, R39 ;  /* 0x0000002700c87308 */ /* 0x000fe20000002400 */
[----:B------:R-:W-:Y:S01]  /*6580*/  @!P0 ISETP.GE.AND P1, PT, R21, R14, PT ;  /* 0x0000000e1500820c */ /* 0x000fe20003f26270 */
[--C-:B------:R-:W-:Y:S01]  /*6590*/  FFMA.FTZ R4, R15, UR7, -R12.reuse ;  /* 0x000000070f047c23 */ /* 0x100fe2000801080c */
[----:B------:R-:W-:Y:S02]  /*65a0*/  FFMA.FTZ R15, R18, UR5, R215 ;  /* 0x00000005120f7c23 */ /* 0x000fe400080100d7 */
[----:B------:R-:W-:Y:S02]  /*65b0*/  @!P0 FSEL R5, R5, -INF , !P1 ;  /* 0xff80000005058808 */ /* 0x000fe40004800000 */
[-C--:B------:R-:W-:Y:S03]  /*65c0*/  @!P0 ISETP.GE.AND P1, PT, R21, R13.reuse, PT ;  /* 0x0000000d1500820c */ /* 0x080fe60003f26270 */
[----:B------:R-:W-:Y:S01]  /*65d0*/  MUFU.TANH R222, R41 ;  /* 0x0000002900de7308 */ /* 0x000fe20000002400 */
[----:B------:R-:W-:Y:S01]  /*65e0*/  @!P0 FSEL R15, R15, -INF , !P2 ;  /* 0xff8000000f0f8808 */ /* 0x000fe20005000000 */
[----:B------:R-:W-:Y:S01]  /*65f0*/  FFMA.FTZ R5, R5, UR7, -R12 ;  /* 0x0000000705057c23 */ /* 0x000fe2000801080c */
[----:B------:R-:W-:Y:S03]  /*6600*/  @!P0 ISETP.GE.AND P2, PT, R22, R0, PT ;  /* 0x000000001600820c */ /* 0x000fe60003f46270 */
[--C-:B------:R-:W-:Y:S04]  /*6610*/  FFMA.FTZ R15, R15, UR7, -R11.reuse ;  /* 0x000000070f0f7c23 */ /* 0x100fe8000801080b */
[----:B------:R1:W-:Y:S10]  /*6620*/  MUFU.EX2 R94, R4 ;  /* 0x00000004005e7308 */ /* 0x0003f40000000800 */
[----:B------:R-:W-:Y:S10]  /*6630*/  MUFU.TANH R240, R43 ;  /* 0x0000002b00f07308 */ /* 0x000ff40000002400 */
[----:B------:R4:W-:Y:S01]  /*6640*/  MUFU.EX2 R93, R5 ;  /* 0x00000005005d7308 */ /* 0x0009e20000000800 */
[----:B-1----:R-:W-:Y:S05]  /*6650*/  FFMA.FTZ R4, R20, UR5, R214 ;  /* 0x0000000514047c23 */ /* 0x002fea00080100d6 */
[----:B------:R-:W-:Y:S02]  /*6660*/  @!P0 FSEL R4, R4, -INF , !P1 ;  /* 0xff80000004048808 */ /* 0x000fe40004800000 */
[-C--:B------:R-:W-:Y:S02]  /*6670*/  @!P0 ISETP.GE.AND P1, PT, R22, R10.reuse, PT ;  /* 0x0000000a1600820c */ /* 0x080fe40003f26270 */
[----:B------:R-:W-:Y:S01]  /*6680*/  MUFU.TANH R78, R48 ;  /* 0x00000030004e7308 */ /* 0x000fe20000002400 */
[----:B------:R-:W3:Y:S01]  /*6690*/  LDL R22, [R1+0x80] ;  /* 0x0000800001167983 */ /* 0x000ee20000100800 */
[----:B------:R-:W-:Y:S08]  /*66a0*/  FFMA.FTZ R4, R4, UR7, -R11 ;  /* 0x0000000704047c23 */ /* 0x000ff0000801080b */
[----:B------:R1:W-:Y:S01]  /*66b0*/  MUFU.EX2 R175, R4 ;  /* 0x0000000400af7308 */ /* 0x0003e20000000800 */
[C---:B----4-:R-:W-:Y:S02]  /*66c0*/  FFMA.FTZ R5, R18.reuse, UR5, R19 ;  /* 0x0000000512057c23 */ /* 0x050fe40008010013 */
[----:B------:R-:W4:Y:S03]  /*66d0*/  LDL R19, [R1+0x7c] ;  /* 0x00007c0001137983 */ /* 0x000f260000100800 */
[----:B------:R-:W-:Y:S04]  /*66e0*/  @!P0 FSEL R5, R5, -INF , !P2 ;  /* 0xff80000005058808 */ /* 0x000fe80005000000 */
[----:B------:R1:W-:Y:S01]  /*66f0*/  MUFU.EX2 R180, R15 ;  /* 0x0000000f00b47308 */ /* 0x0003e20000000800 */
[----:B------:R-:W-:Y:S09]  /*6700*/  FFMA.FTZ R5, R5, UR7, -R8 ;  /* 0x0000000705057c23 */ /* 0x000ff20008010808 */
[----:B------:R-:W-:Y:S01]  /*6710*/  MUFU.EX2 R234, R5 ;  /* 0x0000000500ea7308 */ /* 0x000fe20000000800 */
[----:B-1----:R-:W-:Y:S02]  /*6720*/  FFMA.FTZ R4, R18, UR5, R237 ;  /* 0x0000000512047c23 */ /* 0x002fe400080100ed */
[----:B------:R-:W4:Y:S03]  /*6730*/  LDL R18, [R1+0xbc] ;  /* 0x0000bc0001127983 */ /* 0x000f260000100800 */
[----:B------:R-:W-:Y:S02]  /*6740*/  @!P0 FSEL R4, R4, -INF , !P1 ;  /* 0xff80000004048808 */ /* 0x000fe40004800000 */
[----:B------:R-:W-:Y:S01]  /*6750*/  @!P0 ISETP.GE.AND P1, PT, R21, R10, PT ;  /* 0x0000000a1500820c */ /* 0x000fe20003f26270 */
[----:B------:R-:W-:Y:S01]  /*6760*/  FFMA.FTZ R15, R20, UR5, R236 ;  /* 0x00000005140f7c23 */ /* 0x000fe200080100ec */
[----:B------:R-:W-:Y:S01]  /*6770*/  MUFU.TANH R217, R44 ;  /* 0x0000002c00d97308 */ /* 0x000fe20000002400 */
[--C-:B------:R-:W-:Y:S03]  /*6780*/  FFMA.FTZ R4, R4, UR7, -R9.reuse ;  /* 0x0000000704047c23 */ /* 0x100fe60008010809 */
[----:B------:R-:W-:Y:S02]  /*6790*/  @!P0 FSEL R15, R15, -INF , !P1 ;  /* 0xff8000000f0f8808 */ /* 0x000fe40004800000 */
[----:B------:R-:W-:Y:S02]  /*67a0*/  @!P0 ISETP.GE.AND P1, PT, R21, R0, PT ;  /* 0x000000001500820c */ /* 0x000fe40003f26270 */
[----:B------:R-:W4:Y:S02]  /*67b0*/  LDL R21, [R1+0x84] ;  /* 0x0000840001157983 */ /* 0x000f240000100800 */
[----:B------:R1:W-:Y:S01]  /*67c0*/  MUFU.EX2 R211, R4 ;  /* 0x0000000400d37308 */ /* 0x0003e20000000800 */
[----:B------:R-:W-:Y:S09]  /*67d0*/  FFMA.FTZ R15, R15, UR7, -R9 ;  /* 0x000000070f0f7c23 */ /* 0x000ff20008010809 */
[----:B------:R-:W-:Y:S10]  /*67e0*/  MUFU.EX2 R210, R15 ;  /* 0x0000000f00d27308 */ /* 0x000ff40000000800 */
[----:B------:R-:W4:Y:S01]  /*67f0*/  MUFU.TANH R201, R38 ;  /* 0x0000002600c97308 */ /* 0x000f220000002400 */
[----:B-1----:R-:W-:Y:S02]  /*6800*/  FFMA.FTZ R4, R20, UR5, R252 ;  /* 0x0000000514047c23 */ /* 0x002fe400080100fc */
[----:B------:R-:W4:Y:S03]  /*6810*/  LDL R20, [R1+0xc4] ;  /* 0x0000c40001147983 */ /* 0x000f260000100800 */
[----:B------:R-:W-:Y:S04]  /*6820*/  @!P0 FSEL R4, R4, -INF , !P1 ;  /* 0xff80000004048808 */ /* 0x000fe80004800000 */
[----:B------:R-:W-:Y:S01]  /*6830*/  MUFU.TANH R216, R45 ;  /* 0x0000002d00d87308 */ /* 0x000fe20000002400 */
[--C-:B------:R-:W-:Y:S09]  /*6840*/  FFMA.FTZ R4, R4, UR7, -R8.reuse ;  /* 0x0000000704047c23 */ /* 0x100ff20008010808 */
[----:B------:R-:W-:Y:S10]  /*6850*/  MUFU.EX2 R232, R4 ;  /* 0x0000000400e87308 */ /* 0x000ff40000000800 */
[----:B------:R-:W-:Y:S10]  /*6860*/  MUFU.TANH R238, R47 ;  /* 0x0000002f00ee7308 */ /* 0x000ff40000002400 */
[----:B------:R-:W1:Y:S10]  /*6870*/  MUFU.TANH R241, R42 ;  /* 0x0000002a00f17308 */ /* 0x000e740000002400 */
[----:B------:R-:W-:Y:S10]  /*6880*/  MUFU.TANH R77, R49 ;  /* 0x00000031004d7308 */ /* 0x000ff40000002400 */
[----:B------:R-:W-:Y:S10]  /*6890*/  MUFU.TANH R174, R50 ;  /* 0x0000003200ae7308 */ /* 0x000ff40000002400 */
[----:B------:R-:W1:Y:S10]  /*68a0*/  MUFU.TANH R239, R46 ;  /* 0x0000002e00ef7308 */ /* 0x000e740000002400 */
[----:B------:R-:W-:Y:S01]  /*68b0*/  MUFU.TANH R173, R51 ;  /* 0x0000003300ad7308 */ /* 0x000fe20000002400 */
[C---:B------:R-:W-:Y:S01]  /*68c0*/  FFMA.FTZ R5, R25.reuse, UR5, R235 ;  /* 0x0000000519057c23 */ /* 0x040fe200080100eb */
[----:B------:R-:W-:Y:S01]  /*68d0*/  FFMA.FTZ R16, R25, UR5, R251 ;  /* 0x0000000519107c23 */ /* 0x000fe200080100fb */
[C---:B--2---:R-:W-:Y:S02]  /*68e0*/  @!P0 ISETP.GE.AND P1, PT, R24.reuse, R10, PT ;  /* 0x0000000a1800820c */ /* 0x044fe40003f26270 */
[----:B------:R-:W-:Y:S02]  /*68f0*/  @!P0 ISETP.GE.AND P2, PT, R24, R0, PT ;  /* 0x000000001800820c */ /* 0x000fe40003f46270 */
[----:B------:R-:W-:Y:S02]  /*6900*/  @!P0 FSEL R5, R5, -INF , !P1 ;  /* 0xff80000005058808 */ /* 0x000fe40004800000 */
[----:B------:R-:W-:Y:S02]  /*6910*/  @!P0 FSEL R16, R16, -INF , !P2 ;  /* 0xff80000010108808 */ /* 0x000fe40005000000 */
[-C--:B------:R-:W-:Y:S01]  /*6920*/  @!P0 ISETP.GE.AND P2, PT, R24, R13.reuse, PT ;  /* 0x0000000d1800820c */ /* 0x080fe20003f46270 */
[----:B------:R-:W-:Y:S02]  /*6930*/  FFMA.FTZ R5, R5, UR7, -R9 ;  /* 0x0000000705057c23 */ /* 0x000fe40008010809 */
[----:B------:R-:W-:Y:S02]  /*6940*/  FFMA.FTZ R16, R16, UR7, -R8 ;  /* 0x0000000710107c23 */ /* 0x000fe40008010808 */
[----:B------:R-:W-:Y:S10]  /*6950*/  MUFU.EX2 R207, R5 ;  /* 0x0000000500cf7308 */ /* 0x000ff40000000800 */
[----:B------:R2:W-:Y:S02]  /*6960*/  MUFU.EX2 R231, R16 ;  /* 0x0000001000e77308 */ /* 0x0005e40000000800 */
[----:B--2---:R-:W-:Y:S05]  /*6970*/  FFMA.FTZ R16, R25, UR5, R205 ;  /* 0x0000000519107c23 */ /* 0x004fea00080100cd */
[----:B------:R-:W-:Y:S05]  /*6980*/  @!P0 FSEL R16, R16, -INF , !P2 ;  /* 0xff80000010108808 */ /* 0x000fea0005000000 */
[----:B------:R-:W-:Y:S04]  /*6990*/  FFMA.FTZ R16, R16, UR7, -R11 ;  /* 0x0000000710107c23 */ /* 0x000fe8000801080b */
[----:B------:R2:W-:Y:S02]  /*69a0*/  MUFU.EX2 R164, R16 ;  /* 0x0000001000a47308 */ /* 0x0005e40000000800 */
[----:B--2---:R-:W2:Y:S01]  /*69b0*/  LDL R16, [R1+0x60] ;  /* 0x0000600001107983 */ /* 0x004ea20000100800 */
[-C--:B---3--:R-:W-:Y:S02]  /*69c0*/  @!P0 ISETP.GE.AND P2, PT, R22, R13.reuse, PT ;  /* 0x0000000d1600820c */ /* 0x088fe40003f46270 */
[C---:B----4-:R-:W-:Y:S01]  /*69d0*/  @!P0 ISETP.GE.AND P1, PT, R19.reuse, R10, PT ;  /* 0x0000000a1300820c */ /* 0x050fe20003f26270 */
[C---:B------:R-:W-:Y:S01]  /*69e0*/  FFMA.FTZ R4, R18.reuse, UR5, R233 ;  /* 0x0000000512047c23 */ /* 0x040fe200080100e9 */
[----:B------:R-:W-:Y:S04]  /*69f0*/  FFMA.FTZ R15, R18, UR5, R250 ;  /* 0x00000005120f7c23 */ /* 0x000fe800080100fa */
[----:B------:R-:W-:Y:S02]  /*6a00*/  @!P0 FSEL R4, R4, -INF , !P1 ;  /* 0xff80000004048808 */ /* 0x000fe40004800000 */
[----:B------:R-:W-:Y:S03]  /*6a10*/  @!P0 ISETP.GE.AND P1, PT, R19, R0, PT ;  /* 0x000000001300820c */ /* 0x000fe60003f26270 */
[----:B------:R-:W-:Y:S01]  /*6a20*/  FFMA.FTZ R17, R4, UR7, -R9 ;  /* 0x0000000704117c23 */ /* 0x000fe20008010809 */
[----:B------:R-:W-:Y:S01]  /*6a30*/  @!P0 FSEL R15, R15, -INF , !P1 ;  /* 0xff8000000f0f8808 */ /* 0x000fe20004800000 */
[----:B------:R-:W3:Y:S01]  /*6a40*/  LDSM.16.M88.4 R4, [R188+0x1800] ;  /* 0x00180000bc04783b */ /* 0x000ee20000000200 */
[-C--:B------:R-:W-:Y:S01]  /*6a50*/  @!P0 ISETP.GE.AND P1, PT, R24, R14.reuse, PT ;  /* 0x0000000e1800820c */ /* 0x080fe20003f26270 */
[----:B------:R4:W-:Y:S02]  /*6a60*/  MUFU.EX2 R206, R17 ;  /* 0x0000001100ce7308 */ /* 0x0009e40000000800 */
[----:B------:R-:W-:Y:S08]  /*6a70*/  FFMA.FTZ R15, R15, UR7, -R8 ;  /* 0x000000070f0f7c23 */ /* 0x000ff00008010808 */
[----:B------:R1:W-:Y:S01]  /*6a80*/  MUFU.EX2 R230, R15 ;  /* 0x0000000f00e67308 */ /* 0x0003e20000000800 */
[C---:B----4-:R-:W-:Y:S01]  /*6a90*/  FFMA.FTZ R17, R18.reuse, UR5, R85 ;  /* 0x0000000512117c23 */ /* 0x050fe20008010055 */
[----:B-1----:R-:W-:Y:S05]  /*6aa0*/  FFMA.FTZ R15, R25, UR5, R86 ;  /* 0x00000005190f7c23 */ /* 0x002fea0008010056 */
[----:B------:R-:W-:Y:S02]  /*6ab0*/  @!P0 FSEL R15, R15, -INF , !P1 ;  /* 0xff8000000f0f8808 */ /* 0x000fe40004800000 */
[-C--:B------:R-:W-:Y:S03]  /*6ac0*/  @!P0 ISETP.GE.AND P1, PT, R19, R14.reuse, PT ;  /* 0x0000000e1300820c */ /* 0x080fe60003f26270 */
[--C-:B------:R-:W-:Y:S01]  /*6ad0*/  FFMA.FTZ R15, R15, UR7, -R12.reuse ;  /* 0x000000070f0f7c23 */ /* 0x100fe2000801080c */
[----:B------:R-:W-:Y:S02]  /*6ae0*/  @!P0 FSEL R17, R17, -INF , !P1 ;  /* 0xff80000011118808 */ /* 0x000fe40004800000 */
[-C--:B------:R-:W-:Y:S01]  /*6af0*/  @!P0 ISETP.GE.AND P1, PT, R19, R13.reuse, PT ;  /* 0x0000000d1300820c */ /* 0x080fe20003f26270 */
[----:B------:R1:W-:Y:S01]  /*6b00*/  MUFU.EX2 R88, R15 ;  /* 0x0000000f00587308 */ /* 0x0003e20000000800 */
[----:B------:R-:W4:Y:S01]  /*6b10*/  LDL R19, [R1+0xc8] ;  /* 0x0000c80001137983 */ /* 0x000f220000100800 */
[----:B------:R-:W-:Y:S01]  /*6b20*/  FFMA.FTZ R17, R17, UR7, -R12 ;  /* 0x0000000711117c23 */ /* 0x000fe2000801080c */
[-C--:B---3--:R-:W-:Y:S07]  /*6b30*/  HMMA.16816.F32 R52, R176, R4.reuse, R52 ;  /* 0x00000004b034723c */ /* 0x088fee0000001834 */
[----:B------:R3:W-:Y:S01]  /*6b40*/  MUFU.EX2 R87, R17 ;  /* 0x0000001100577308 */ /* 0x0007e20000000800 */
[C---:B------:R-:W-:Y:S06]  /*6b50*/  HMMA.16816.F32 R56, R136.reuse, R4, R56 ;  /* 0x000000048838723c */ /* 0x040fec0000001838 */
[-C--:B------:R-:W-:Y:S05]  /*6b60*/  HMMA.16816.F32 R60, R136, R6.reuse, R60 ;  /* 0x00000006883c723c */ /* 0x080fea000000183c */
[----:B-1----:R-:W-:Y:S01]  /*6b70*/  FFMA.FTZ R15, R18, UR5, R204 ;  /* 0x00000005120f7c23 */ /* 0x002fe200080100cc */
[----:B------:R-:W-:Y:S01]  /*6b80*/  FFMA.FTZ R5, R20, UR5, R81 ;  /* 0x0000000514057c23 */ /* 0x000fe20008010051 */
[----:B------:R-:W2:Y:S01]  /*6b90*/  LDL R18, [R1+0x5c] ;  /* 0x00005c0001127983 */ /* 0x000ea20000100800 */
[----:B------:R-:W-:Y:S03]  /*6ba0*/  HMMA.16816.F32 R64, R176, R6, R64 ;  /* 0x00000006b040723c */ /* 0x000fe60000001840 */
[----:B---3--:R-:W3:Y:S01]  /*6bb0*/  LDL R17, [R1+0xcc] ;  /* 0x0000cc0001117983 */ /* 0x008ee20000100800 */
        /* <DEDUP_REMOVED lines=18> */
[----:B------:R-:W-:Y:S01]  /*6ce0*/  MUFU.TANH R71, R53 ;  /* 0x0000003500477308 */ /* 0x000fe20000002400 */
[----:B------:R-:W-:Y:S01]  /*6cf0*/  FMUL.FTZ R66, R66, UR6 ;  /* 0x0000000642427c20 */ /* 0x000fe20008410000 */
[----:B------:R-:W-:Y:S01]  /*6d00*/  FMUL.FTZ R65, R65, UR6 ;  /* 0x0000000641417c20 */ /* 0x000fe20008410000 */
[----:B------:R-:W-:Y:S07]  /*6d10*/  FMUL.FTZ R67, R67, UR6 ;  /* 0x0000000643437c20 */ /* 0x000fee0008410000 */
[----:B------:R-:W-:Y:S01]  /*6d20*/  MUFU.TANH R170, R54 ;  /* 0x0000003600aa7308 */ /* 0x000fe20000002400 */
[----:B-1----:R-:W-:Y:S05]  /*6d30*/  FFMA.FTZ R15, R23, UR5, R82 ;  /* 0x00000005170f7c23 */ /* 0x002fea0008010052 */
[----:B------:R-:W-:Y:S02]  /*6d40*/  @!P0 FSEL R15, R15, -INF , !P1 ;  /* 0xff8000000f0f8808 */ /* 0x000fe40004800000 */
[----:B------:R-:W-:Y:S02]  /*6d50*/  @!P0 ISETP.GE.AND P1, PT, R21, R14, PT ;  /* 0x0000000e1500820c */ /* 0x000fe40003f26270 */
[----:B------:R-:W-:Y:S01]  /*6d60*/  MUFU.TANH R169, R55 ;  /* 0x0000003700a97308 */ /* 0x000fe20000002400 */
[--C-:B------:R-:W-:Y:S01]  /*6d70*/  FFMA.FTZ R4, R15, UR7, -R12.reuse ;  /* 0x000000070f047c23 */ /* 0x100fe2000801080c */
[----:B------:R-:W-:Y:S01]  /*6d80*/  @!P0 FSEL R5, R5, -INF , !P1 ;  /* 0xff80000005058808 */ /* 0x000fe20004800000 */
[----:B------:R-:W-:Y:S01]  /*6d90*/  FFMA.FTZ R15, R23, UR5, R201 ;  /* 0x00000005170f7c23 */ /* 0x000fe200080100c9 */
[-C--:B------:R-:W-:Y:S06]  /*6da0*/  @!P0 ISETP.GE.AND P1, PT, R21, R13.reuse, PT ;  /* 0x0000000d1500820c */ /* 0x080fec0003f26270 */
[----:B------:R1:W-:Y:S01]  /*6db0*/  MUFU.EX2 R84, R4 ;  /* 0x0000000400547308 */ /* 0x0003e20000000800 */
[----:B------:R-:W-:Y:S01]  /*6dc0*/  FFMA.FTZ R5, R5, UR7, -R12 ;  /* 0x0000000705057c23 */ /* 0x000fe2000801080c */
[----:B------:R-:W-:Y:S02]  /*6dd0*/  @!P0 FSEL R15, R15, -INF , !P2 ;  /* 0xff8000000f0f8808 */ /* 0x000fe40005000000 */
[----:B------:R-:W-:Y:S03]  /*6de0*/  @!P0 ISETP.GE.AND P2, PT, R22, R0, PT ;  /* 0x000000001600820c */ /* 0x000fe60003f46270 */
[--C-:B------:R-:W-:Y:S03]  /*6df0*/  FFMA.FTZ R15, R15, UR7, -R11.reuse ;  /* 0x000000070f0f7c23 */ /* 0x100fe6000801080b */
[----:B------:R1:W-:Y:S10]  /*6e00*/  MUFU.EX2 R83, R5 ;  /* 0x0000000500537308 */ /* 0x0003f40000000800 */
[----:B------:R1:W-:Y:S02]  /*6e10*/  MUFU.EX2 R162, R15 ;  /* 0x0000000f00a27308 */ /* 0x0003e40000000800 */
[----:B-1----:R-:W-:Y:S05]  /*6e20*/  FFMA.FTZ R4, R20, UR5, R200 ;  /* 0x0000000514047c23 */ /* 0x002fea00080100c8 */
[----:B------:R-:W-:Y:S02]  /*6e30*/  @!P0 FSEL R4, R4, -INF , !P1 ;  /* 0xff80000004048808 */ /* 0x000fe40004800000 */
[-C--:B------:R-:W-:Y:S01]  /*6e40*/  @!P0 ISETP.GE.AND P1, PT, R22, R10.reuse, PT ;  /* 0x0000000a1600820c */ /* 0x080fe20003f26270 */
[----:B------:R-:W-:Y:S01]  /*6e50*/  FFMA.FTZ R5, R20, UR5, R222 ;  /* 0x0000000514057c23 */ /* 0x000fe200080100de */
[----:B------:R-:W3:Y:S01]  /*6e60*/  LDL R22, [R1+0xd0] ;  /* 0x0000d00001167983 */ /* 0x000ee20000100800 */
[----:B------:R-:W-:Y:S01]  /*6e70*/  FFMA.FTZ R4, R4, UR7, -R11 ;  /* 0x0000000704047c23 */ /* 0x000fe2000801080b */
[----:B------:R-:W-:Y:S01]  /*6e80*/  MUFU.TANH R202, R56 ;  /* 0x0000003800ca7308 */ /* 0x000fe20000002400 */
[----:B------:R-:W-:Y:S09]  /*6e90*/  FFMA.FTZ R15, R23, UR5, R241 ;  /* 0x00000005170f7c23 */ /* 0x000ff200080100f1 */
[----:B------:R1:W-:Y:S01]  /*6ea0*/  MUFU.EX2 R161, R4 ;  /* 0x0000000400a17308 */ /* 0x0003e20000000800 */
[----:B------:R-:W-:Y:S05]  /*6eb0*/  @!P0 FSEL R15, R15, -INF , !P2 ;  /* 0xff8000000f0f8808 */ /* 0x000fea0005000000 */
[----:B------:R-:W-:Y:S04]  /*6ec0*/  FFMA.FTZ R15, R15, UR7, -R8 ;  /* 0x000000070f0f7c23 */ /* 0x000fe80008010808 */
[----:B------:R-:W-:Y:S10]  /*6ed0*/  MUFU.TANH R203, R57 ;  /* 0x0000003900cb7308 */ /* 0x000ff40000002400 */
[----:B------:R1:W-:Y:S02]  /*6ee0*/  MUFU.EX2 R213, R15 ;  /* 0x0000000f00d57308 */ /* 0x0003e40000000800 */
[----:B-1----:R-:W-:Y:S02]  /*6ef0*/  FFMA.FTZ R4, R23, UR5, R223 ;  /* 0x0000000517047c23 */ /* 0x002fe400080100df */
[----:B------:R-:W3:Y:S03]  /*6f00*/  LDL R23, [R1+0x88] ;  /* 0x0000880001177983 */ /* 0x000ee60000100800 */
[----:B------:R-:W-:Y:S02]  /*6f10*/  @!P0 FSEL R4, R4, -INF , !P1 ;  /* 0xff80000004048808 */ /* 0x000fe40004800000 */
[----:B------:R-:W-:Y:S01]  /*6f20*/  @!P0 ISETP.GE.AND P1, PT, R21, R10, PT ;  /* 0x0000000a1500820c */ /* 0x000fe20003f26270 */
[----:B------:R-:W-:Y:S02]  /*6f30*/  MUFU.TANH R199, R60 ;  /* 0x0000003c00c77308 */ /* 0x000fe40000002400 */
[--C-:B------:R-:W-:Y:S01]  /*6f40*/  FFMA.FTZ R4, R4, UR7, -R9.reuse ;  /* 0x0000000704047c23 */ /* 0x100fe20008010809 */
[----:B------:R-:W-:Y:S02]  /*6f50*/  @!P0 FSEL R5, R5, -INF , !P1 ;  /* 0xff80000005058808 */ /* 0x000fe40004800000 */
[----:B------:R-:W-:Y:S02]  /*6f60*/  @!P0 ISETP.GE.AND P1, PT, R21, R0, PT ;  /* 0x000000001500820c */ /* 0x000fe40003f26270 */
[----:B------:R-:W3:Y:S03]  /*6f70*/  LDL R21, [R1+0x8c] ;  /* 0x00008c0001157983 */ /* 0x000ee60000100800 */
[----:B------:R1:W-:Y:S01]  /*6f80*/  MUFU.EX2 R182, R4 ;  /* 0x0000000400b67308 */ /* 0x0003e20000000800 */
[----:B------:R-:W-:Y:S01]  /*6f90*/  FFMA.FTZ R5, R5, UR7, -R9 ;  /* 0x0000000705057c23 */ /* 0x000fe20008010809 */
[----:B------:R-:W3:Y:S08]  /*6fa0*/  LDL R15, [R1+0x90] ;  /* 0x00009000010f7983 */ /* 0x000ef00000100800 */
[----:B------:R-:W-:Y:S10]  /*6fb0*/  MUFU.EX2 R181, R5 ;  /* 0x0000000500b57308 */ /* 0x000ff40000000800 */
[----:B------:R-:W3:Y:S01]  /*6fc0*/  MUFU.TANH R227, R58 ;  /* 0x0000003a00e37308 */ /* 0x000ee20000002400 */
[----:B-1----:R-:W-:Y:S02]  /*6fd0*/  FFMA.FTZ R4, R20, UR5, R240 ;  /* 0x0000000514047c23 */ /* 0x002fe400080100f0 */
[----:B------:R-:W3:Y:S03]  /*6fe0*/  LDL R20, [R1+0xd4] ;  /* 0x0000d40001147983 */ /* 0x000ee60000100800 */
[----:B------:R-:W-:Y:S04]  /*6ff0*/  @!P0 FSEL R4, R4, -INF , !P1 ;  /* 0xff80000004048808 */ /* 0x000fe80004800000 */
[----:B------:R-:W1:Y:S01]  /*7000*/  MUFU.TANH R226, R59 ;  /* 0x0000003b00e27308 */ /* 0x000e620000002400 */
[----:B------:R-:W-:Y:S09]  /*7010*/  FFMA.FTZ R4, R4, UR7, -R8 ;  /* 0x0000000704047c23 */ /* 0x000ff20008010808 */
[----:B------:R4:W-:Y:S10]  /*7020*/  MUFU.EX2 R212, R4 ;  /* 0x0000000400d47308 */ /* 0x0009f40000000800 */
[----:B------:R-:W1:Y:S10]  /*7030*/  MUFU.TANH R198, R61 ;  /* 0x0000003d00c67308 */ /* 0x000e740000002400 */
[----:B------:R-:W1:Y:S10]  /*7040*/  MUFU.TANH R70, R64 ;  /* 0x0000004000467308 */ /* 0x000e740000002400 */
[----:B------:R-:W-:Y:S10]  /*7050*/  MUFU.TANH R160, R66 ;  /* 0x0000004200a07308 */ /* 0x000ff40000002400 */
[----:B------:R-:W-:Y:S10]  /*7060*/  MUFU.TANH R221, R62 ;  /* 0x0000003e00dd7308 */ /* 0x000ff40000002400 */
[----:B------:R-:W1:Y:S10]  /*7070*/  MUFU.TANH R69, R65 ;  /* 0x0000004100457308 */ /* 0x000e740000002400 */
[----:B------:R-:W1:Y:S10]  /*7080*/  MUFU.TANH R159, R67 ;  /* 0x00000043009f7308 */ /* 0x000e740000002400 */
[----:B------:R-:W1:Y:S01]  /*7090*/  MUFU.TANH R220, R63 ;  /* 0x0000003f00dc7308 */ /* 0x000e620000002400 */
[C---:B----4-:R-:W-:Y:S01]  /*70a0*/  FFMA.FTZ R4, R19.reuse, UR5, R217 ;  /* 0x0000000513047c23 */ /* 0x050fe200080100d9 */
[----:B------:R-:W-:Y:S01]  /*70b0*/  FFMA.FTZ R6, R19, UR5, R239 ;  /* 0x0000000513067c23 */ /* 0x000fe200080100ef */
[C---:B--2---:R-:W-:Y:S02]  /*70c0*/  @!P0 ISETP.GE.AND P1, PT, R18.reuse, R10, PT ;  /* 0x0000000a1200820c */ /* 0x044fe40003f26270 */
[----:B------:R-:W-:Y:S02]  /*70d0*/  @!P0 ISETP.GE.AND P2, PT, R18, R0, PT ;  /* 0x000000001200820c */ /* 0x000fe40003f46270 */
[----:B------:R-:W-:Y:S01]  /*70e0*/  @!P0 FSEL R4, R4, -INF , !P1 ;  /* 0xff80000004048808 */ /* 0x000fe20004800000 */
[----:B---3--:R-:W-:Y:S01]  /*70f0*/  FFMA.FTZ R5, R17, UR5, R216 ;  /* 0x0000000511057c23 */ /* 0x008fe200080100d8 */
[----:B------:R-:W-:Y:S02]  /*7100*/  @!P0 ISETP.GE.AND P1, PT, R16, R10, PT ;  /* 0x0000000a1000820c */ /* 0x000fe40003f26270 */
[----:B------:R-:W-:Y:S01]  /*7110*/  @!P0 FSEL R6, R6, -INF , !P2 ;  /* 0xff80000006068808 */ /* 0x000fe20005000000 */
[--C-:B------:R-:W-:Y:S01]  /*7120*/  FFMA.FTZ R4, R4, UR7, -R9.reuse ;  /* 0x0000000704047c23 */ /* 0x100fe20008010809 */
[----:B------:R-:W-:Y:S02]  /*7130*/  @!P0 FSEL R5, R5, -INF , !P1 ;  /* 0xff80000005058808 */ /* 0x000fe40004800000 */
[----:B------:R-:W-:Y:S01]  /*7140*/  @!P0 ISETP.GE.AND P1, PT, R16, R0, PT ;  /* 0x000000001000820c */ /* 0x000fe20003f26270 */
[----:B------:R2:W-:Y:S01]  /*7150*/  MUFU.EX2 R172, R4 ;  /* 0x0000000400ac7308 */ /* 0x0005e20000000800 */
[----:B------:R-:W-:Y:S01]  /*7160*/  FFMA.FTZ R6, R6, UR7, -R8 ;  /* 0x0000000706067c23 */ /* 0x000fe20008010808 */
[----:B------:R-:W-:Y:S08]  /*7170*/  FFMA.FTZ R5, R5, UR7, -R9 ;  /* 0x0000000705057c23 */ /* 0x000ff00008010809 */
[----:B------:R3:W-:Y:S10]  /*7180*/  MUFU.EX2 R171, R5 ;  /* 0x0000000500ab7308 */ /* 0x0007f40000000800 */
[----:B------:R-:W-:Y:S01]  /*7190*/  MUFU.EX2 R209, R6 ;  /* 0x0000000600d17308 */ /* 0x000fe20000000800 */
[----:B--2---:R-:W-:Y:S05]  /*71a0*/  FFMA.FTZ R4, R17, UR5, R238 ;  /* 0x0000000511047c23 */ /* 0x004fea00080100ee */
[----:B------:R-:W-:Y:S02]  /*71b0*/  @!P0 FSEL R4, R4, -INF , !P1 ;  /* 0xff80000004048808 */ /* 0x000fe40004800000 */
[-C--:B------:R-:W-:Y:S01]  /*71c0*/  @!P0 ISETP.GE.AND P1, PT, R18, R14.reuse, PT ;  /* 0x0000000e1200820c */ /* 0x080fe20003f26270 */
[----:B---3--:R-:W-:Y:S02]  /*71d0*/  FFMA.FTZ R5, R19, UR5, R78 ;  /* 0x0000000513057c23 */ /* 0x008fe4000801004e */
[----:B------:R-:W-:Y:S03]  /*71e0*/  FFMA.FTZ R4, R4, UR7, -R8 ;  /* 0x0000000704047c23 */ /* 0x000fe60008010808 */
[----:B------:R-:W-:Y:S01]  /*71f0*/  @!P0 FSEL R5, R5, -INF , !P1 ;  /* 0xff80000005058808 */ /* 0x000fe20004800000 */
[----:B------:R2:W-:Y:S01]  /*7200*/  MUFU.EX2 R208, R4 ;  /* 0x0000000400d07308 */ /* 0x0005e20000000800 */
[-C--:B------:R-:W-:Y:S03]  /*7210*/  @!P0 ISETP.GE.AND P1, PT, R16, R14.reuse, PT ;  /* 0x0000000e1000820c */ /* 0x080fe60003f26270 */
[----:B------:R-:W-:Y:S06]  /*7220*/  FFMA.FTZ R5, R5, UR7, -R12 ;  /* 0x0000000705057c23 */ /* 0x000fec000801080c */
[----:B------:R3:W-:Y:S01]  /*7230*/  MUFU.EX2 R80, R5 ;  /* 0x0000000500507308 */ /* 0x0007e20000000800 */
[----:B--2---:R-:W-:Y:S05]  /*7240*/  FFMA.FTZ R4, R17, UR5, R77 ;  /* 0x0000000511047c23 */ /* 0x004fea000801004d */
[----:B------:R-:W-:Y:S02]  /*7250*/  @!P0 FSEL R4, R4, -INF , !P1 ;  /* 0xff80000004048808 */ /* 0x000fe40004800000 */
[-C--:B------:R-:W-:Y:S01]  /*7260*/  @!P0 ISETP.GE.AND P1, PT, R18, R13.reuse, PT ;  /* 0x0000000d1200820c */ /* 0x080fe20003f26270 */
[----:B---3--:R-:W-:Y:S01]  /*7270*/  FFMA.FTZ R5, R19, UR5, R174 ;  /* 0x0000000513057c23 */ /* 0x008fe200080100ae */
[----:B------:R-:W2:Y:S01]  /*7280*/  LDL R18, [R1+0x94] ;  /* 0x0000940001127983 */ /* 0x000ea20000100800 */
[----:B------:R-:W-:Y:S03]  /*7290*/  FFMA.FTZ R4, R4, UR7, -R12 ;  /* 0x0000000704047c23 */ /* 0x000fe6000801080c */
[----:B------:R-:W3:Y:S01]  /*72a0*/  LDL R19, [R1+0x14] ;  /* 0x0000140001137983 */ /* 0x000ee20000100800 */
[----:B------:R4:W3:Y:S01]  /*72b0*/  MUFU.EX2 R79, R4 ;  /* 0x00000004004f7308 */ /* 0x0008e20000000800 */
[----:B------:R-:W-:Y:S01]  /*72c0*/  @!P0 FSEL R5, R5, -INF , !P1 ;  /* 0xff80000005058808 */ /* 0x000fe20004800000 */
[----:B------:R-:W-:Y:S01]  /*72d0*/  FFMA.FTZ R7, R22, UR5, R227 ;  /* 0x0000000516077c23 */ /* 0x000fe200080100e3 */
[-C--:B------:R-:W-:Y:S02]  /*72e0*/  @!P0 ISETP.GE.AND P1, PT, R16, R13.reuse, PT ;  /* 0x0000000d1000820c */ /* 0x080fe40003f26270 */
[----:B------:R-:W3:Y:S01]  /*72f0*/  LDL R16, [R1+0x98] ;  /* 0x0000980001107983 */ /* 0x000ee20000100800 */
[----:B------:R-:W-:Y:S04]  /*7300*/  FFMA.FTZ R5, R5, UR7, -R11 ;  /* 0x0000000705057c23 */ /* 0x000fe8000801080b */
[----:B------:R1:W-:Y:S01]  /*7310*/  MUFU.EX2 R158, R5 ;  /* 0x00000005009e7308 */ /* 0x0003e20000000800 */
[----:B----4-:R-:W-:Y:S02]  /*7320*/  FFMA.FTZ R4, R17, UR5, R173 ;  /* 0x0000000511047c23 */ /* 0x010fe400080100ad */
[----:B------:R-:W4:Y:S03]  /*7330*/  LDL R17, [R1+0x9c] ;  /* 0x00009c0001117983 */ /* 0x000f260000100800 */
[----:B------:R-:W-:Y:S01]  /*7340*/  @!P0 FSEL R4, R4, -INF , !P1 ;  /* 0xff80000004048808 */ /* 0x000fe20004800000 */
[----:B-1----:R-:W-:Y:S04]  /*7350*/  FFMA.FTZ R5, R22, UR5, R72 ;  /* 0x0000000516057c23 */ /* 0x002fe80008010048 */
[----:B------:R-:W-:Y:S01]  /*7360*/  FFMA.FTZ R4, R4, UR7, -R11 ;  /* 0x0000000704047c23 */ /* 0x000fe2000801080b */
[C---:B------:R-:W-:Y:S03]  /*7370*/  @!P0 ISETP.GE.AND P1, PT, R23.reuse, R14, PT ;  /* 0x0000000e1700820c */ /* 0x040fe60003f26270 */
[----:B------:R-:W1:Y:S01]  /*7380*/  MUFU.EX2 R157, R4 ;  /* 0x00000004009d7308 */ /* 0x000e620000000800 */
[----:B------:R-:W-:Y:S02]  /*7390*/  @!P0 ISETP.GE.AND P4, PT, R23, R10, PT ;  /* 0x0000000a1700820c */ /* 0x000fe40003f86270 */
[----:B------:R-:W-:Y:S05]  /*73a0*/  @!P0 FSEL R5, R5, -INF , !P1 ;  /* 0xff80000005058808 */ /* 0x000fea0004800000 */
[----:B------:R-:W-:Y:S01]  /*73b0*/  FFMA.FTZ R5, R5, UR7, -R12 ;  /* 0x0000000705057c23 */ /* 0x000fe2000801080c */
[C---:B------:R-:W-:Y:S03]  /*73c0*/  @!P0 ISETP.GE.AND P1, PT, R21.reuse, R14, PT ;  /* 0x0000000e1500820c */ /* 0x040fe60003f26270 */
[----:B------:R1:W-:Y:S01]  /*73d0*/  MUFU.EX2 R76, R5 ;  /* 0x00000005004c7308 */ /* 0x0003e20000000800 */
[----:B------:R-:W-:Y:S02]  /*73e0*/  @!P0 ISETP.GE.AND P3, PT, R21, R10, PT ;  /* 0x0000000a1500820c */ /* 0x000fe40003f66270 */
[----:B------:R-:W-:Y:S01]  /*73f0*/  @!P0 ISETP.GE.AND P5, PT, R15, R14, PT ;  /* 0x0000000e0f00820c */ /* 0x000fe20003fa6270 */
[----:B-1----:R-:W-:Y:S01]  /*7400*/  FFMA.FTZ R5, R22, UR5, R170 ;  /* 0x0000000516057c23 */ /* 0x002fe200080100aa */
[C---:B------:R-:W-:Y:S01]  /*7410*/  FFMA.FTZ R4, R20.reuse, UR5, R71 ;  /* 0x0000000514047c23 */ /* 0x040fe20008010047 */
[----:B------:R-:W-:Y:S04]  /*7420*/  FFMA.FTZ R6, R20, UR5, R226 ;  /* 0x0000000514067c23 */ /* 0x000fe800080100e2 */
[----:B------:R-:W-:Y:S02]  /*7430*/  @!P0 FSEL R4, R4, -INF , !P1 ;  /* 0xff80000004048808 */ /* 0x000fe40004800000 */
[-C--:B------:R-:W-:Y:S03]  /*7440*/  @!P0 ISETP.GE.AND P1, PT, R23, R13.reuse, PT ;  /* 0x0000000d1700820c */ /* 0x080fe60003f26270 */
[----:B------:R-:W-:Y:S01]  /*7450*/  FFMA.FTZ R4, R4, UR7, -R12 ;  /* 0x0000000704047c23 */ /* 0x000fe2000801080c */
[----:B------:R-:W-:Y:S02]  /*7460*/  @!P0 FSEL R5, R5, -INF , !P1 ;  /* 0xff80000005058808 */ /* 0x000fe40004800000 */
[-C--:B------:R-:W-:Y:S01]  /*7470*/  @!P0 ISETP.GE.AND P1, PT, R21, R13.reuse, PT ;  /* 0x0000000d1500820c */ /* 0x080fe20003f26270 */
[----:B------:R1:W4:Y:S02]  /*7480*/  MUFU.EX2 R75, R4 ;  /* 0x00000004004b7308 */ /* 0x0003240000000800 */
[----:B------:R-:W-:Y:S08]  /*7490*/  FFMA.FTZ R5, R5, UR7, -R11 ;  /* 0x0000000705057c23 */ /* 0x000ff0000801080b */
[----:B------:R1:W-:Y:S02]  /*74a0*/  MUFU.EX2 R156, R5 ;  /* 0x00000005009c7308 */ /* 0x0003e40000000800 */
[----:B-1----:R-:W-:Y:S05]  /*74b0*/  FFMA.FTZ R4, R20, UR5, R169 ;  /* 0x0000000514047c23 */ /* 0x002fea00080100a9 */
[----:B------:R-:W-:Y:S02]  /*74c0*/  @!P0 FSEL R4, R4, -INF , !P1 ;  /* 0xff80000004048808 */ /* 0x000fe40004800000 */
[----:B------:R-:W-:Y:S01]  /*74d0*/  @!P0 ISETP.GE.AND P1, PT, R15, R10, PT ;  /* 0x0000000a0f00820c */ /* 0x000fe20003f26270 */
[----:B------:R-:W-:Y:S02]  /*74e0*/  FFMA.FTZ R5, R22, UR5, R202 ;  /* 0x0000000516057c23 */ /* 0x000fe400080100ca */
[----:B------:R-:W-:Y:S03]  /*74f0*/  FFMA.FTZ R4, R4, UR7, -R11 ;  /* 0x0000000704047c23 */ /* 0x000fe6000801080b */
[----:B------:R-:W-:Y:S01]  /*7500*/  @!P0 FSEL R5, R5, -INF , !P4 ;  /* 0xff80000005058808 */ /* 0x000fe20006000000 */
[----:B------:R1:W4:Y:S01]  /*7510*/  MUFU.EX2 R155, R4 ;  /* 0x00000004009b7308 */ /* 0x0003220000000800 */
[-C--:B------:R-:W-:Y:S03]  /*7520*/  @!P0 ISETP.GE.AND P4, PT, R23, R0.reuse, PT ;  /* 0x000000001700820c */ /* 0x080fe60003f86270 */
[----:B------:R-:W-:Y:S01]  /*7530*/  FFMA.FTZ R5, R5, UR7, -R9 ;  /* 0x0000000705057c23 */ /* 0x000fe20008010809 */
[----:B------:R-:W-:Y:S05]  /*7540*/  @!P0 FSEL R7, R7, -INF , !P4 ;  /* 0xff80000007078808 */ /* 0x000fea0006000000 */
[----:B------:R-:W-:Y:S01]  /*7550*/  MUFU.EX2 R168, R5 ;  /* 0x0000000500a87308 */ /* 0x000fe20000000800 */
[----:B-1----:R-:W-:Y:S05]  /*7560*/  FFMA.FTZ R4, R20, UR5, R203 ;  /* 0x0000000514047c23 */ /* 0x002fea00080100cb */
[----:B------:R-:W-:Y:S02]  /*7570*/  @!P0 FSEL R4, R4, -INF , !P3 ;  /* 0xff80000004048808 */ /* 0x000fe40005800000 */
[----:B------:R-:W-:Y:S03]  /*7580*/  @!P0 ISETP.GE.AND P3, PT, R21, R0, PT ;  /* 0x000000001500820c */ /* 0x000fe60003f66270 */
[----:B------:R-:W-:Y:S01]  /*7590*/  FFMA.FTZ R4, R4, UR7, -R9 ;  /* 0x0000000704047c23 */ /* 0x000fe20008010809 */
[----:B------:R-:W-:Y:S02]  /*75a0*/  @!P0 FSEL R6, R6, -INF , !P3 ;  /* 0xff80000006068808 */ /* 0x000fe40005800000 */
[-C--:B------:R-:W-:Y:S01]  /*75b0*/  @!P0 ISETP.GE.AND P3, PT, R15, R13.reuse, PT ;  /* 0x0000000d0f00820c */ /* 0x080fe20003f66270 */
[----:B------:R1:W-:Y:S01]  /*75c0*/  MUFU.EX2 R167, R4 ;  /* 0x0000000400a77308 */ /* 0x0003e20000000800 */
[C---:B--2---:R-:W-:Y:S02]  /*75d0*/  @!P0 ISETP.GE.AND P6, PT, R18.reuse, R14, PT ;  /* 0x0000000e1200820c */ /* 0x044fe40003fc6270 */
[----:B------:R-:W2:Y:S01]  /*75e0*/  LDL R14, [R1+0x1c] ;  /* 0x00001c00010e7983 */ /* 0x000ea20000100800 */
[C---:B------:R-:W-:Y:S02]  /*75f0*/  @!P0 ISETP.GE.AND P2, PT, R18.reuse, R10, PT ;  /* 0x0000000a1200820c */ /* 0x040fe40003f46270 */
[----:B------:R-:W-:Y:S02]  /*7600*/  F2FP.F16.F32.PACK_AB R10, R151, R152 ;  /* 0x00000098970a723e */ /* 0x000fe400000000ff */
[----:B------:R-:W-:Y:S01]  /*7610*/  @!P0 ISETP.GE.AND P4, PT, R18, R13, PT ;  /* 0x0000000d1200820c */ /* 0x000fe20003f86270 */
[----:B------:R-:W-:Y:S01]  /*7620*/  FFMA.FTZ R13, R7, UR7, -R8 ;  /* 0x00000007070d7c23 */ /* 0x000fe20008010808 */
[----:B------:R-:W-:Y:S01]  /*7630*/  F2FP.F16.F32.PACK_AB R7, R195, R194 ;  /* 0x000000c2c307723e */ /* 0x000fe200000000ff */
[----:B---3--:R3:W-:Y:S01]  /*7640*/  STS [R19+0x1c000], R10 ;  /* 0x01c0000a13007388 */ /* 0x0087e20000000800 */
[----:B-1----:R-:W-:Y:S01]  /*7650*/  FFMA.FTZ R4, R16, UR5, R198 ;  /* 0x0000000510047c23 */ /* 0x002fe200080100c6 */
[----:B------:R1:W-:Y:S02]  /*7660*/  MUFU.EX2 R179, R13 ;  /* 0x0000000d00b37308 */ /* 0x0003e40000000800 */
[----:B------:R3:W-:Y:S02]  /*7670*/  STS [R19+0x1c400], R7 ;  /* 0x01c4000713007388 */ /* 0x0007e40000000800 */
[----:B------:R-:W-:Y:S02]  /*7680*/  @!P0 FSEL R4, R4, -INF , !P1 ;  /* 0xff80000004048808 */ /* 0x000fe40004800000 */
[-C--:B------:R-:W-:Y:S02]  /*7690*/  @!P0 ISETP.GE.AND P1, PT, R15, R0.reuse, PT ;  /* 0x000000000f00820c */ /* 0x080fe40003f26270 */
[----:B------:R-:W2:Y:S01]  /*76a0*/  LDL R15, [R1+0x28] ;  /* 0x00002800010f7983 */ /* 0x000ea20000100800 */
[----:B----4-:R-:W-:Y:S03]  /*76b0*/  FFMA.FTZ R5, R17, UR5, R199 ;  /* 0x0000000511057c23 */ /* 0x010fe600080100c7 */
[----:B-1----:R-:W4:Y:S02]  /*76c0*/  LDL R13, [R1+0x18] ;  /* 0x00001800010d7983 */ /* 0x002f240000100800 */
[----:B------:R-:W-:Y:S02]  /*76d0*/  @!P0 FSEL R5, R5, -INF , !P2 ;  /* 0xff80000005058808 */ /* 0x000fe40005000000 */
[----:B------:R-:W-:Y:S02]  /*76e0*/  @!P0 ISETP.GE.AND P2, PT, R18, R0, PT ;  /* 0x000000001200820c */ /* 0x000fe40003f46270 */
[----:B------:R-:W4:Y:S01]  /*76f0*/  LDL R18, [R1+0x2c] ;  /* 0x00002c0001127983 */ /* 0x000f220000100800 */
[----:B------:R-:W-:Y:S01]  /*7700*/  F2FP.F16.F32.PACK_AB R0, R183, R197 ;  /* 0x000000c5b700723e */ /* 0x000fe200000000ff */
[--C-:B------:R-:W-:Y:S01]  /*7710*/  FFMA.FTZ R5, R5, UR7, -R9.reuse ;  /* 0x0000000705057c23 */ /* 0x100fe20008010809 */
[----:B---3--:R-:W-:Y:S01]  /*7720*/  F2FP.F16.F32.PACK_AB R10, R228, R229 ;  /* 0x000000e5e40a723e */ /* 0x008fe200000000ff */
[----:B------:R-:W-:Y:S01]  /*7730*/  FFMA.FTZ R9, R4, UR7, -R9 ;  /* 0x0000000704097c23 */ /* 0x000fe20008010809 */
[----:B------:R-:W-:Y:S01]  /*7740*/  FFMA.FTZ R7, R6, UR7, -R8 ;  /* 0x0000000706077c23 */ /* 0x000fe20008010808 */
[----:B------:R-:W-:Y:S01]  /*7750*/  F2FP.F16.F32.PACK_AB R6, R95, R96 ;  /* 0x000000605f06723e */ /* 0x000fe200000000ff */
[----:B------:R1:W-:Y:S01]  /*7760*/  MUFU.EX2 R166, R5 ;  /* 0x0000000500a67308 */ /* 0x0003e20000000800 */
[----:B------:R-:W-:Y:S09]  /*7770*/  F2FP.F16.F32.PACK_AB R4, R175, R180 ;  /* 0x000000b4af04723e */ /* 0x000ff200000000ff */
[----:B------:R3:W-:Y:S10]  /*7780*/  MUFU.EX2 R178, R7 ;  /* 0x0000000700b27308 */ /* 0x0007f40000000800 */
[----:B------:R3:W-:Y:S01]  /*7790*/  MUFU.EX2 R165, R9 ;  /* 0x0000000900a57308 */ /* 0x0007e20000000800 */
[----:B-1----:R-:W-:Y:S05]  /*77a0*/  FFMA.FTZ R5, R17, UR5, R70 ;  /* 0x0000000511057c23 */ /* 0x002fea0008010046 */
[----:B------:R-:W-:Y:S02]  /*77b0*/  @!P0 FSEL R5, R5, -INF , !P6 ;  /* 0xff80000005058808 */ /* 0x000fe40007000000 */
[----:B---3--:R-:W-:Y:S01]  /*77c0*/  F2FP.F16.F32.PACK_AB R7, R248, R249 ;  /* 0x000000f9f807723e */ /* 0x008fe200000000ff */
[----:B------:R-:W3:Y:S04]  /*77d0*/  LDL R9, [R1+0x20] ;  /* 0x0000200001097983 */ /* 0x000ee80000100800 */
[----:B--2---:R1:W-:Y:S04]  /*77e0*/  STS [R14+0x1c000], R6 ;  /* 0x01c000060e007388 */ /* 0x0043e80000000800 */
[----:B------:R2:W-:Y:S04]  /*77f0*/  STS [R14+0x1c400], R0 ;  /* 0x01c400000e007388 */ /* 0x0005e80000000800 */
[----:B------:R2:W-:Y:S04]  /*7800*/  STS [R19+0x1e000], R10 ;  /* 0x01e0000a13007388 */ /* 0x0005e80000000800 */
[----:B------:R4:W-:Y:S01]  /*7810*/  STS [R19+0x1e400], R7 ;  /* 0x01e4000713007388 */ /* 0x0009e20000000800 */
[----:B-1----:R-:W-:Y:S02]  /*7820*/  F2FP.F16.F32.PACK_AB R6, R242, R243 ;  /* 0x000000f3f206723e */ /* 0x002fe400000000ff */
[----:B--2---:R-:W-:Y:S01]  /*7830*/  F2FP.F16.F32.PACK_AB R0, R93, R94 ;  /* 0x0000005e5d00723e */ /* 0x004fe200000000ff */
[----:B------:R-:W2:Y:S01]  /*7840*/  LDL R10, [R1+0x24] ;  /* 0x00002400010a7983 */ /* 0x000ea20000100800 */
[----:B----4-:R-:W-:Y:S05]  /*7850*/  F2FP.F16.F32.PACK_AB R7, R224, R225 ;  /* 0x000000e1e007723e */ /* 0x010fea00000000ff */
[----:B------:R1:W-:Y:S04]  /*7860*/  STS [R14+0x1e000], R7 ;  /* 0x01e000070e007388 */ /* 0x0003e80000000800 */
[----:B------:R4:W-:Y:S04]  /*7870*/  STS [R14+0x1e400], R6 ;  /* 0x01e400060e007388 */ /* 0x0009e80000000800 */
[----:B------:R4:W-:Y:S04]  /*7880*/  STS [R18+0x1c000], R0 ;  /* 0x01c0000012007388 */ /* 0x0009e80000000800 */
[----:B------:R3:W-:Y:S01]  /*7890*/  STS [R18+0x1c400], R4 ;  /* 0x01c4000412007388 */ /* 0x0007e20000000800 */
[----:B-1----:R-:W-:Y:S01]  /*78a0*/  FFMA.FTZ R7, R5, UR7, -R12 ;  /* 0x0000000705077c23 */ /* 0x002fe2000801080c */
[----:B------:R-:W-:Y:S02]  /*78b0*/  F2FP.F16.F32.PACK_AB R5, R163, R164 ;  /* 0x000000a4a305723e */ /* 0x000fe400000000ff */
[----:B----4-:R-:W4:Y:S01]  /*78c0*/  LDL R14, [R1+0x10] ;  /* 0x00001000010e7983 */ /* 0x010f220000100800 */
[----:B------:R-:W-:Y:S01]  /*78d0*/  F2FP.F16.F32.PACK_AB R6, R87, R88 ;  /* 0x000000585706723e */ /* 0x000fe200000000ff */
[----:B------:R1:W-:Y:S01]  /*78e0*/  MUFU.EX2 R74, R7 ;  /* 0x00000007004a7308 */ /* 0x0003e20000000800 */
[----:B------:R-:W-:Y:S03]  /*78f0*/  FFMA.FTZ R0, R16, UR5, R69 ;  /* 0x0000000510007c23 */ /* 0x000fe60008010045 */
[----:B------:R1:W-:Y:S01]  /*7900*/  STS [R15+0x1c000], R6 ;  /* 0x01c000060f007388 */ /* 0x0003e20000000800 */
[C---:B---3--:R-:W-:Y:S01]  /*7910*/  FFMA.FTZ R4, R17.reuse, UR5, R160 ;  /* 0x0000000511047c23 */ /* 0x048fe200080100a0 */
[----:B------:R-:W-:Y:S02]  /*7920*/  @!P0 FSEL R0, R0, -INF , !P5 ;  /* 0xff80000000008808 */ /* 0x000fe40006800000 */
[----:B------:R3:W-:Y:S02]  /*7930*/  STS [R15+0x1c400], R5 ;  /* 0x01c400050f007388 */ /* 0x0007e40000000800 */
[----:B------:R-:W-:Y:S01]  /*7940*/  @!P0 FSEL R4, R4, -INF , !P4 ;  /* 0xff80000004048808 */ /* 0x000fe20006000000 */
[----:B------:R-:W-:Y:S01]  /*7950*/  FFMA.FTZ R12, R0, UR7, -R12 ;  /* 0x00000007000c7c23 */ /* 0x000fe2000801080c */
[----:B------:R-:W-:Y:S03]  /*7960*/  FFMA.FTZ R0, R16, UR5, R159 ;  /* 0x0000000510007c23 */ /* 0x000fe6000801009f */
[--C-:B------:R-:W-:Y:S01]  /*7970*/  FFMA.FTZ R4, R4, UR7, -R11.reuse ;  /* 0x0000000704047c23 */ /* 0x100fe2000801080b */
[----:B-1----:R-:W-:Y:S01]  /*7980*/  F2FP.F16.F32.PACK_AB R7, R210, R211 ;  /* 0x000000d3d207723e */ /* 0x002fe200000000ff */
[----:B------:R-:W1:Y:S01]  /*7990*/  MUFU.EX2 R73, R12 ;  /* 0x0000000c00497308 */ /* 0x000e620000000800 */
[----:B------:R-:W-:Y:S03]  /*79a0*/  @!P0 FSEL R0, R0, -INF , !P3 ;  /* 0xff80000000008808 */ /* 0x000fe60005800000 */
[----:B------:R1:W-:Y:S02]  /*79b0*/  STS [R18+0x1e000], R7 ;  /* 0x01e0000712007388 */ /* 0x0003e40000000800 */
[----:B------:R-:W-:Y:S01]  /*79c0*/  FFMA.FTZ R11, R0, UR7, -R11 ;  /* 0x00000007000b7c23 */ /* 0x000fe2000801080b */
[----:B------:R-:W-:Y:S03]  /*79d0*/  FFMA.FTZ R0, R16, UR5, R220 ;  /* 0x0000000510007c23 */ /* 0x000fe600080100dc */
[----:B------:R1:W-:Y:S01]  /*79e0*/  MUFU.EX2 R154, R4 ;  /* 0x00000004009a7308 */ /* 0x0003e20000000800 */
[----:B------:R-:W-:Y:S02]  /*79f0*/  F2FP.F16.F32.PACK_AB R6, R232, R234 ;  /* 0x000000eae806723e */ /* 0x000fe400000000ff */
[----:B------:R-:W-:Y:S02]  /*7a00*/  @!P0 FSEL R0, R0, -INF , !P1 ;  /* 0xff80000000008808 */ /* 0x000fe40004800000 */
[----:B---3--:R-:W-:Y:S01]  /*7a10*/  F2FP.F16.F32.PACK_AB R5, R206, R207 ;  /* 0x000000cfce05723e */ /* 0x008fe200000000ff */
[----:B------:R3:W-:Y:S04]  /*7a20*/  STS [R18+0x1e400], R6 ;  /* 0x01e4000612007388 */ /* 0x0007e80000000800 */
[----:B------:R-:W2:Y:S01]  /*7a30*/  MUFU.EX2 R153, R11 ;  /* 0x0000000b00997308 */ /* 0x000ea20000000800 */
[----:B------:R3:W-:Y:S01]  /*7a40*/  STS [R15+0x1e000], R5 ;  /* 0x01e000050f007388 */ /* 0x0007e20000000800 */
[----:B-1----:R-:W-:Y:S05]  /*7a50*/  FFMA.FTZ R4, R17, UR5, R221 ;  /* 0x0000000511047c23 */ /* 0x002fea00080100dd */
[----:B------:R-:W-:Y:S05]  /*7a60*/  @!P0 FSEL R4, R4, -INF , !P2 ;  /* 0xff80000004048808 */ /* 0x000fea0005000000 */
[--C-:B------:R-:W-:Y:S01]  /*7a70*/  FFMA.FTZ R7, R4, UR7, -R8.reuse ;  /* 0x0000000704077c23 */ /* 0x100fe20008010808 */
[----:B------:R-:W-:Y:S01]  /*7a80*/  F2FP.F16.F32.PACK_AB R4, R79, R80 ;  /* 0x000000504f04723e */ /* 0x000fe200000000ff */
[----:B------:R-:W-:Y:S01]  /*7a90*/  FFMA.FTZ R8, R0, UR7, -R8 ;  /* 0x0000000700087c23 */ /* 0x000fe20008010808 */
[----:B------:R-:W-:Y:S01]  /*7aa0*/  F2FP.F16.F32.PACK_AB R0, R171, R172 ;  /* 0x000000acab00723e */ /* 0x000fe200000000ff */
[----:B------:R1:W-:Y:S01]  /*7ab0*/  MUFU.EX2 R177, R7 ;  /* 0x0000000700b17308 */ /* 0x0003e20000000800 */
[----:B---3--:R-:W-:Y:S02]  /*7ac0*/  F2FP.F16.F32.PACK_AB R6, R83, R84 ;  /* 0x000000545306723e */ /* 0x008fe400000000ff */
[----:B------:R-:W-:Y:S07]  /*7ad0*/  F2FP.F16.F32.PACK_AB R5, R230, R231 ;  /* 0x000000e7e605723e */ /* 0x000fee00000000ff */
[----:B------:R-:W3:Y:S01]  /*7ae0*/  MUFU.EX2 R176, R8 ;  /* 0x0000000800b07308 */ /* 0x000ee20000000800 */
[----:B------:R3:W-:Y:S01]  /*7af0*/  STS [R15+0x1e400], R5 ;  /* 0x01e400050f007388 */ /* 0x0007e20000000800 */
[----:B-1----:R-:W-:Y:S02]  /*7b00*/  F2FP.F16.F32.PACK_AB R7, R208, R209 ;  /* 0x000000d1d007723e */ /* 0x002fe400000000ff */
[----:B---3--:R-:W-:Y:S01]  /*7b10*/  F2FP.F16.F32.PACK_AB R5, R161, R162 ;  /* 0x000000a2a105723e */ /* 0x008fe200000000ff */
[----:B----4-:R1:W-:Y:S04]  /*7b20*/  STS [R14+0x1c000], R6 ;  /* 0x01c000060e007388 */ /* 0x0103e80000000800 */
[----:B------:R3:W-:Y:S04]  /*7b30*/  STS [R14+0x1c400], R5 ;  /* 0x01c400050e007388 */ /* 0x0007e80000000800 */
[----:B------:R4:W-:Y:S01]  /*7b40*/  STS [R13+0x1c000], R4 ;  /* 0x01c000040d007388 */ /* 0x0009e20000000800 */
[----:B-1----:R-:W-:Y:S02]  /*7b50*/  F2FP.F16.F32.PACK_AB R6, R157, R158 ;  /* 0x0000009e9d06723e */ /* 0x002fe400000000ff */
[----:B---3--:R-:W-:Y:S03]  /*7b60*/  F2FP.F16.F32.PACK_AB R5, R181, R182 ;  /* 0x000000b6b505723e */ /* 0x008fe600000000ff */
[----:B------:R1:W-:Y:S01]  /*7b70*/  STS [R13+0x1c400], R6 ;  /* 0x01c400060d007388 */ /* 0x0003e20000000800 */
[----:B----4-:R-:W-:Y:S03]  /*7b80*/  F2FP.F16.F32.PACK_AB R4, R212, R213 ;  /* 0x000000d5d404723e */ /* 0x010fe600000000ff */
[----:B------:R3:W-:Y:S04]  /*7b90*/  STS [R14+0x1e000], R5 ;  /* 0x01e000050e007388 */ /* 0x0007e80000000800 */
[----:B------:R4:W-:Y:S04]  /*7ba0*/  STS [R14+0x1e400], R4 ;  /* 0x01e400040e007388 */ /* 0x0009e80000000800 */
[----:B------:R4:W-:Y:S04]  /*7bb0*/  STS [R13+0x1e000], R0 ;  /* 0x01e000000d007388 */ /* 0x0009e80000000800 */
[----:B------:R-:W-:Y:S01]  /*7bc0*/  STS [R13+0x1e400], R7 ;  /* 0x01e400070d007388 */ /* 0x000fe20000000800 */
[----:B-1----:R-:W-:Y:S02]  /*7bd0*/  F2FP.F16.F32.PACK_AB R6, R75, R76 ;  /* 0x0000004c4b06723e */ /* 0x002fe400000000ff */
[----:B---3--:R-:W-:Y:S03]  /*7be0*/  F2FP.F16.F32.PACK_AB R5, R155, R156 ;  /* 0x0000009c9b05723e */ /* 0x008fe600000000ff */
[----:B--2---:R1:W-:Y:S01]  /*7bf0*/  STS [R10+0x1c000], R6 ;  /* 0x01c000060a007388 */ /* 0x0043e20000000800 */
[----:B----4-:R-:W-:Y:S03]  /*7c00*/  F2FP.F16.F32.PACK_AB R4, R73, R74 ;  /* 0x0000004a4904723e */ /* 0x010fe600000000ff */
[----:B------:R2:W-:Y:S01]  /*7c10*/  STS [R10+0x1c400], R5 ;  /* 0x01c400050a007388 */ /* 0x0005e20000000800 */
[----:B------:R-:W-:Y:S03]  /*7c20*/  F2FP.F16.F32.PACK_AB R0, R153, R154 ;  /* 0x0000009a9900723e */ /* 0x000fe600000000ff */
        /* <DEDUP_REMOVED lines=13> */
[----:B------:R-:W4:Y:S08]  /*7d00*/  LDSM.16.M88.4 R32, [R187+UR4+0x10800] ;  /* 0x01080004bb20783b */ /* 0x000f300008000200 */
[----:B-1----:R-:W4:Y:S04]  /*7d10*/  LDL R0, [R1+0xe8] ;  /* 0x0000e80001007983 */ /* 0x002f280000100800 */
[----:B------:R-:W1:Y:S08]  /*7d20*/  LDSM.16.M88.4 R48, [R187+UR4+0x11000] ;  /* 0x01100004bb30783b */ /* 0x000e700008000200 */
[----:B------:R-:W1:Y:S01]  /*7d30*/  LDSM.16.M88.4 R132, [R187+UR4+0x11800] ;  /* 0x01180004bb84783b */ /* 0x000e620008000200 */
[-C--:B--2---:R-:W-:Y:S07]  /*7d40*/  HMMA.16816.F32 R4, R64, R16.reuse, RZ ;  /* 0x000000104004723c */ /* 0x084fee00000018ff */
[----:B------:R-:W-:Y:S01]  /*7d50*/  LDSM.16.M88.4 R136, [R150+0x8000] ;  /* 0x008000009688783b */ /* 0x000fe20000000200 */
[C---:B---3--:R-:W-:Y:S07]  /*7d60*/  HMMA.16816.F32 R8, R60.reuse, R16, RZ ;  /* 0x000000103c08723c */ /* 0x048fee00000018ff */
[----:B------:R-:W2:Y:S01]  /*7d70*/  LDSM.16.M88.4 R140, [R189+0x4000] ;  /* 0x00400000bd8c783b */ /* 0x000ea20000000200 */
[-C--:B------:R-:W-:Y:S06]  /*7d80*/  HMMA.16816.F32 R12, R60, R18.reuse, RZ ;  /* 0x000000123c0c723c */ /* 0x080fec00000018ff */
[C---:B------:R-:W-:Y:S01]  /*7d90*/  HMMA.16816.F32 R16, R64.reuse, R18, RZ ;  /* 0x000000124010723c */ /* 0x040fe200000018ff */
[----:B------:R-:W3:Y:S05]  /*7da0*/  LDSM.16.M88.4 R144, [R150+0xa000] ;  /* 0x00a000009690783b */ /* 0x000eea0000000200 */
[-C--:B----4-:R-:W-:Y:S06]  /*7db0*/  HMMA.16816.F32 R20, R64, R32.reuse, RZ ;  /* 0x000000204014723c */ /* 0x090fec00000018ff */
[C---:B------:R-:W-:Y:S06]  /*7dc0*/  HMMA.16816.F32 R24, R60.reuse, R32, RZ ;  /* 0x000000203c18723c */ /* 0x040fec00000018ff */
[-C--:B------:R-:W-:Y:S06]  /*7dd0*/  HMMA.16816.F32 R28, R60, R34.reuse, RZ ;  /* 0x000000223c1c723c */ /* 0x080fec00000018ff */
[C---:B------:R-:W-:Y:S06]  /*7de0*/  HMMA.16816.F32 R32, R64.reuse, R34, RZ ;  /* 0x000000224020723c */ /* 0x040fec00000018ff */
[-C--:B-1----:R-:W-:Y:S06]  /*7df0*/  HMMA.16816.F32 R36, R64, R48.reuse, RZ ;  /* 0x000000304024723c */ /* 0x082fec00000018ff */
        /* <DEDUP_REMOVED lines=8> */
[-C--:B--2---:R-:W-:Y:S06]  /*7e80*/  HMMA.16816.F32 R4, R136, R140.reuse, R4 ;  /* 0x0000008c8804723c */ /* 0x084fec0000001804 */
[C---:B---3--:R-:W-:Y:S06]  /*7e90*/  HMMA.16816.F32 R8, R144.reuse, R140, R8 ;  /* 0x0000008c9008723c */ /* 0x048fec0000001808 */
        /* <DEDUP_REMOVED lines=16> */
[----:B------:R-:W2:Y:S05]  /*7fa0*/  LDL R147, [R1+0xec] ;  /* 0x0000ec0001937983 */ /* 0x000eaa0000100800 */
[----:B------:R-:W-:Y:S01]  /*7fb0*/  HMMA.16816.F32 R64, R136, R134, R64 ;  /* 0x000000868840723c */ /* 0x000fe20000001840 */
        /* <DEDUP_REMOVED lines=22> */
[----:B--2---:R-:W-:Y:S06]  /*8120*/  IADD3 R146, P0, R147, UR16, RZ ;  /* 0x0000001093927c10 */ /* 0x004fec000ff1e0ff */
[----:B------:R-:W-:Y:S02]  /*8130*/  IADD3.X R147, R0, UR15, RZ, P0, !PT ;  /* 0x0000000f00937c10 */ /* 0x000fe400087fe4ff */
[----:B------:R-:W-:Y:S02]  /*8140*/  IADD3 R0, R2, R149, RZ ;  /* 0x0000009502007210 */ /* 0x000fe40007ffe0ff */
[----:B------:R-:W-:Y:S01]  /*8150*/  SHF.L.U32 R2, R191, 0x1, RZ ;  /* 0x00000001bf027819 */ /* 0x000fe200000006ff */
[----:B------:R-:W2:Y:S01]  /*8160*/  LDG.E R145, desc[UR8][R146.64] ;  /* 0x0000000892917981 */ /* 0x000ea2000c1e1900 */
[----:B------:R-:W-:Y:S03]  /*8170*/  PLOP3.LUT P0, PT, PT, PT, UP0, 0x80, 0x0 ;  /* 0x000000000000781c */ /* 0x000fe60003f0f008 */
[----:B------:R-:W1:Y:S08]  /*8180*/  LDSM.16.M88.4 R136, [R0+0x8000] ;  /* 0x008000000088783b */ /* 0x000e700000000200 */
[----:B------:R-:W3:Y:S04]  /*8190*/  LDG.E R144, desc[UR8][R146.64+0x20] ;  /* 0x0000200892907981 */ /* 0x000ee8000c1e1900 */
[----:B------:R4:W1:Y:S02]  /*81a0*/  LDSM.16.M88.4 R140, [R0+0xa000] ;  /* 0x00a00000008c783b */ /* 0x0008640000000200 */
[----:B----4-:R-:W-:Y:S04]  /*81b0*/  MOV R0, UR4 ;  /* 0x0000000400007c02 */ /* 0x010fe80008000f00 */
[----:B------:R-:W-:Y:S01]  /*81c0*/  IADD3 R2, R2, 0x8000, R0 ;  /* 0x0000800002027810 */ /* 0x000fe20007ffe000 */
[-C--:B-1----:R-:W-:Y:S05]  /*81d0*/  HMMA.16816.F32 R4, R136, R132.reuse, R4 ;  /* 0x000000848804723c */ /* 0x082fea0000001804 */
[----:B------:R-:W-:Y:S06]  /*81e0*/  FFMA.FTZ R0, -R91, R91, 1 ;  /* 0x3f8000005b007423 */ /* 0x000fec000001015b */
[----:B------:R-:W-:Y:S01]  /*81f0*/  FMUL.FTZ R0, R0, UR6 ;  /* 0x0000000600007c20 */ /* 0x000fe20008410000 */
        /* <DEDUP_REMOVED lines=17> */
[----:B------:R-:W-:Y:S01]  /*8310*/  FFMA.FTZ R133, -R98, R98, 1 ;  /* 0x3f80000062857423 */ /* 0x000fe20000010162 */
[----:B------:R-:W-:Y:S01]  /*8320*/  HMMA.16816.F32 R64, R136, R134, R64 ;  /* 0x000000868840723c */ /* 0x000fe20000001840 */
[----:B------:R1:W5:Y:S04]  /*8330*/  LDL.LU R98, [R1+0x1c4] ;  /* 0x0001c40001627983 */ /* 0x0003680000300800 */
[----:B------:R-:W-:Y:S01]  /*8340*/  FFMA.FTZ R132, -R97, R97, 1 ;  /* 0x3f80000061847423 */ /* 0x000fe20000010161 */
[----:B------:R-:W-:Y:S01]  /*8350*/  FMUL.FTZ R133, R133, UR6 ;  /* 0x0000000685857c20 */ /* 0x000fe20008410000 */
[----:B------:R1:W5:Y:S04]  /*8360*/  LDL.LU R97, [R1+0x1c0] ;  /* 0x0001c00001617983 */ /* 0x0003680000300800 */
[----:B------:R-:W-:Y:S01]  /*8370*/  FMUL.FTZ R132, R132, UR6 ;  /* 0x0000000684847c20 */ /* 0x000fe20008410000 */
[C---:B--2---:R-:W-:Y:S01]  /*8380*/  FADD.FTZ R16, -R145.reuse, R16 ;  /* 0x0000001091107221 */ /* 0x044fe20000010100 */
[C---:B------:R-:W-:Y:S01]  /*8390*/  FADD.FTZ R136, -R145.reuse, R21 ;  /* 0x0000001591887221 */ /* 0x040fe20000010100 */
[C---:B------:R-:W-:Y:S01]  /*83a0*/  FADD.FTZ R17, -R145.reuse, R17 ;  /* 0x0000001191117221 */ /* 0x040fe20000010100 */
[----:B------:R-:W-:Y:S01]  /*83b0*/  FADD.FTZ R20, -R145, R20 ;  /* 0x0000001491147221 */ /* 0x000fe20000010100 */
[----:B------:R-:W-:Y:S01]  /*83c0*/  FMUL.FTZ R21, R96, R16 ;  /* 0x0000001060157220 */ /* 0x000fe20000410000 */
[----:B------:R-:W-:Y:S01]  /*83d0*/  FMUL.FTZ R136, R93, R136 ;  /* 0x000000885d887220 */ /* 0x000fe20000410000 */
[----:B------:R1:W5:Y:S01]  /*83e0*/  LDL.LU R96, [R1+0x1bc] ;  /* 0x0001bc0001607983 */ /* 0x0003620000300800 */
[----:B------:R-:W-:Y:S01]  /*83f0*/  FMUL.FTZ R134, R95, R17 ;  /* 0x000000115f867220 */ /* 0x000fe20000410000 */
[----:B------:R-:W-:Y:S01]  /*8400*/  FMUL.FTZ R135, R94, R20 ;  /* 0x000000145e877220 */ /* 0x000fe20000410000 */
[----:B------:R-:W-:Y:S01]  /*8410*/  FFMA.FTZ R16, -R92, R92, 1 ;  /* 0x3f8000005c107423 */ /* 0x000fe2000001015c */
[----:B------:R1:W5:Y:S01]  /*8420*/  LDL.LU R95, [R1+0x1b8] ;  /* 0x0001b800015f7983 */ /* 0x0003620000300800 */
[C---:B------:R-:W-:Y:S01]  /*8430*/  FADD.FTZ R4, -R145.reuse, R4 ;  /* 0x0000000491047221 */ /* 0x040fe20000010100 */
[----:B------:R-:W-:Y:S01]  /*8440*/  FADD.FTZ R5, -R145, R5 ;  /* 0x0000000591057221 */ /* 0x000fe20000010100 */
        /* <DEDUP_REMOVED lines=8> */
[C---:B------:R-:W-:Y:S01]  /*84d0*/  FADD.FTZ R32, -R145.reuse, R32 ;  /* 0x0000002091207221 */ /* 0x040fe20000010100 */
[----:B------:R1:W5:Y:S01]  /*84e0*/  LDL.LU R92, [R1+0x1ac] ;  /* 0x0001ac00015c7983 */ /* 0x0003620000300800 */
[C---:B------:R-:W-:Y:S01]  /*84f0*/  FADD.FTZ R33, -R145.reuse, R33 ;  /* 0x0000002191217221 */ /* 0x040fe20000010100 */
        /* <DEDUP_REMOVED lines=11> */
[----:B------:R-:W-:Y:S01]  /*85b0*/  F2FP.F16.F32.PACK_AB R132, R132, R133 ;  /* 0x000000858484723e */ /* 0x000fe200000000ff */
[----:B------:R-:W-:Y:S01]  /*85c0*/  FMUL.FTZ R20, R20, UR6 ;  /* 0x0000000614147c20 */ /* 0x000fe20008410000 */
[----:B------:R-:W-:Y:S01]  /*85d0*/  F2FP.F16.F32.PACK_AB R133, R0, R16 ;  /* 0x000000100085723e */ /* 0x000fe200000000ff */
[----:B------:R1:W5:Y:S01]  /*85e0*/  LDG.E R5, desc[UR8][R146.64+0x100] ;  /* 0x0001000892057981 */ /* 0x000362000c1e1900 */
[----:B------:R-:W-:Y:S01]  /*85f0*/  FMUL.FTZ R0, R88, R32 ;  /* 0x0000002058007220 */ /* 0x000fe20000410000 */
[----:B------:R-:W-:Y:S01]  /*8600*/  FMUL.FTZ R17, R17, UR6 ;  /* 0x0000000611117c20 */ /* 0x000fe20008410000 */
[----:B------:R-:W-:Y:S01]  /*8610*/  FMUL.FTZ R16, R87, R33 ;  /* 0x0000002157107220 */ /* 0x000fe20000410000 */
[----:B------:R1:W5:Y:S01]  /*8620*/  LDL.LU R88, [R1+0x19c] ;  /* 0x00019c0001587983 */ /* 0x0003620000300800 */
[----:B------:R-:W-:Y:S01]  /*8630*/  FMUL.FTZ R20, R20, R135 ;  /* 0x0000008714147220 */ /* 0x000fe20000410000 */
[----:B------:R-:W-:Y:S01]  /*8640*/  FMUL.FTZ R17, R17, R136 ;  /* 0x0000008811117220 */ /* 0x000fe20000410000 */
[----:B------:R-:W-:Y:S01]  /*8650*/  FFMA.FTZ R33, -R81, R81, 1 ;  /* 0x3f80000051217423 */ /* 0x000fe20000010151 */
[----:B------:R1:W5:Y:S01]  /*8660*/  LDL.LU R87, [R1+0x198] ;  /* 0x0001980001577983 */ /* 0x0003620000300800 */
[----:B------:R-:W-:Y:S01]  /*8670*/  FFMA.FTZ R32, -R78, R78, 1 ;  /* 0x3f8000004e207423 */ /* 0x000fe2000001014e */
[----:B------:R-:W-:Y:S01]  /*8680*/  FMUL.FTZ R53, R75, R53 ;  /* 0x000000354b357220 */ /* 0x000fe20000410000 */
[----:B------:R-:W-:Y:S01]  /*8690*/  F2FP.F16.F32.PACK_AB R135, R17, R20 ;  /* 0x000000141187723e */ /* 0x000fe200000000ff */
[----:B------:R1:W5:Y:S01]  /*86a0*/  LDL.LU R86, [R1+0x194] ;  /* 0x0001940001567983 */ /* 0x0003620000300800 */
[----:B------:R-:W-:Y:S01]  /*86b0*/  FADD.FTZ R20, -R145, R37 ;  /* 0x0000002591147221 */ /* 0x000fe20000010100 */
[----:B------:R-:W-:Y:S01]  /*86c0*/  FFMA.FTZ R37, -R85, R85, 1 ;  /* 0x3f80000055257423 */ /* 0x000fe20000010155 */
[----:B------:R-:W-:Y:S01]  /*86d0*/  FADD.FTZ R17, -R145, R36 ;  /* 0x0000002491117221 */ /* 0x000fe20000010100 */
[----:B------:R1:W5:Y:S01]  /*86e0*/  LDL.LU R85, [R1+0x190] ;  /* 0x0001900001557983 */ /* 0x0003620000300800 */
[----:B------:R-:W-:Y:S01]  /*86f0*/  FMUL.FTZ R20, R83, R20 ;  /* 0x0000001453147220 */ /* 0x000fe20000410000 */
[----:B------:R-:W-:Y:S01]  /*8700*/  FMUL.FTZ R134, R134, UR6 ;  /* 0x0000000686867c20 */ /* 0x000fe20008410000 */
[----:B------:R-:W-:Y:S01]  /*8710*/  FMUL.FTZ R17, R84, R17 ;  /* 0x0000001154117220 */ /* 0x000fe20000410000 */
[----:B------:R1:W5:Y:S01]  /*8720*/  LDG.E R4, desc[UR8][R146.64+0x120] ;  /* 0x0001200892047981 */ /* 0x000362000c1e1900 */
[----:B------:R-:W-:Y:S01]  /*8730*/  FFMA.FTZ R36, -R82, R82, 1 ;  /* 0x3f80000052247423 */ /* 0x000fe20000010152 */
[----:B------:R-:W-:Y:S01]  /*8740*/  FMUL.FTZ R134, R134, R0 ;  /* 0x0000000086867220 */ /* 0x000fe20000410000 */
[C---:B------:R-:W-:Y:S01]  /*8750*/  FADD.FTZ R0, -R145.reuse, R48 ;  /* 0x0000003091007221 */ /* 0x040fe20000010100 */
[----:B------:R1:W5:Y:S01]  /*8760*/  LDL.LU R84, [R1+0x18c] ;  /* 0x00018c0001547983 */ /* 0x0003620000300800 */
[----:B------:R-:W-:Y:S01]  /*8770*/  FADD.FTZ R48, -R145, R64 ;  /* 0x0000004091307221 */ /* 0x000fe20000010100 */
        /* <DEDUP_REMOVED lines=8> */
[----:B------:R-:W-:Y:S01]  /*8800*/  FMUL.FTZ R36, R36, UR6 ;  /* 0x0000000624247c20 */ /* 0x000fe20008410000 */
[----:B------:R-:W-:Y:S01]  /*8810*/  FMUL.FTZ R21, R21, UR6 ;  /* 0x0000000615157c20 */ /* 0x000fe20008410000 */
[----:B------:R1:W5:Y:S01]  /*8820*/  LDL.LU R81, [R1+0x180] ;  /* 0x0001800001517983 */ /* 0x0003620000300800 */
[----:B------:R-:W-:Y:S01]  /*8830*/  FMUL.FTZ R37, R37, R16 ;  /* 0x0000001025257220 */ /* 0x000fe20000410000 */
[C---:B------:R-:W-:Y:S01]  /*8840*/  FADD.FTZ R16, -R145.reuse, R49 ;  /* 0x0000003191107221 */ /* 0x040fe20000010100 */
[----:B------:R-:W-:Y:S01]  /*8850*/  FADD.FTZ R49, -R145, R65 ;  /* 0x0000004191317221 */ /* 0x000fe20000010100 */
[----:B------:R1:W5:Y:S01]  /*8860*/  LDL.LU R80, [R1+0x17c] ;  /* 0x00017c0001507983 */ /* 0x0003620000300800 */
[----:B------:R-:W-:Y:S01]  /*8870*/  FMUL.FTZ R36, R36, R17 ;  /* 0x0000001124247220 */ /* 0x000fe20000410000 */
[----:B------:R-:W-:Y:S01]  /*8880*/  FMUL.FTZ R16, R79, R16 ;  /* 0x000000104f107220 */ /* 0x000fe20000410000 */
[----:B------:R-:W-:Y:S01]  /*8890*/  FMUL.FTZ R49, R73, R49 ;  /* 0x0000003149317220 */ /* 0x000fe20000410000 */
[----:B------:R1:W5:Y:S01]  /*88a0*/  LDL.LU R79, [R1+0x178] ;  /* 0x00017800014f7983 */ /* 0x0003620000300800 */
[----:B------:R-:W-:Y:S01]  /*88b0*/  FFMA.FTZ R17, -R71, R71, 1 ;  /* 0x3f80000047117423 */ /* 0x000fe20000010147 */
[----:B------:R-:W-:Y:S01]  /*88c0*/  FMUL.FTZ R21, R21, R16 ;  /* 0x0000001015157220 */ /* 0x000fe20000410000 */
[----:B------:R-:W-:Y:S01]  /*88d0*/  FFMA.FTZ R16, -R70, R70, 1 ;  /* 0x3f80000046107423 */ /* 0x000fe20000010146 */
[----:B------:R1:W5:Y:S01]  /*88e0*/  LDL.LU R78, [R1+0x174] ;  /* 0x00017400014e7983 */ /* 0x0003620000300800 */
[----:B------:R-:W-:Y:S01]  /*88f0*/  F2FP.F16.F32.PACK_AB R64, R33, R36 ;  /* 0x000000242140723e */ /* 0x000fe200000000ff */
[----:B------:R-:W-:Y:S01]  /*8900*/  FFMA.FTZ R33, -R68, R68, 1 ;  /* 0x3f80000044217423 */ /* 0x000fe20000010144 */
[----:B------:R-:W-:Y:S01]  /*8910*/  FFMA.FTZ R36, -R3, R3, 1 ;  /* 0x3f80000003247423 */ /* 0x000fe20000010103 */
[----:B------:R1:W5:Y:S01]  /*8920*/  LDL.LU R77, [R1+0x170] ;  /* 0x00017000014d7983 */ /* 0x0003620000300800 */
[----:B------:R-:W-:Y:S01]  /*8930*/  FMUL.FTZ R32, R32, UR6 ;  /* 0x0000000620207c20 */ /* 0x000fe20008410000 */
[----:B------:R-:W-:Y:S01]  /*8940*/  FMUL.FTZ R20, R20, UR6 ;  /* 0x0000000614147c20 */ /* 0x000fe20008410000 */
[----:B------:R-:W-:Y:S01]  /*8950*/  FMUL.FTZ R17, R17, UR6 ;  /* 0x0000000611117c20 */ /* 0x000fe20008410000 */
[----:B------:R1:W5:Y:S01]  /*8960*/  LDL.LU R76, [R1+0x16c] ;  /* 0x00016c00014c7983 */ /* 0x0003620000300800 */
[----:B------:R-:W-:Y:S01]  /*8970*/  FMUL.FTZ R32, R32, R0 ;  /* 0x0000000020207220 */ /* 0x000fe20000410000 */
[----:B------:R-:W-:Y:S01]  /*8980*/  FFMA.FTZ R0, -R69, R69, 1 ;  /* 0x3f80000045007423 */ /* 0x000fe20000010145 */
[----:B------:R-:W-:Y:S01]  /*8990*/  FMUL.FTZ R16, R16, UR6 ;  /* 0x0000000610107c20 */ /* 0x000fe20008410000 */
[----:B------:R1:W5:Y:S01]  /*89a0*/  LDL.LU R75, [R1+0x168] ;  /* 0x00016800014b7983 */ /* 0x0003620000300800 */
[----:B------:R-:W-:Y:S01]  /*89b0*/  FMUL.FTZ R20, R20, R52 ;  /* 0x0000003414147220 */ /* 0x000fe20000410000 */
[----:B------:R-:W-:Y:S01]  /*89c0*/  FMUL.FTZ R0, R0, UR6 ;  /* 0x0000000600007c20 */ /* 0x000fe20008410000 */
[----:B------:R-:W-:Y:S01]  /*89d0*/  FMUL.FTZ R17, R17, R53 ;  /* 0x0000003511117220 */ /* 0x000fe20000410000 */
[----:B------:R1:W5:Y:S01]  /*89e0*/  LDL.LU R74, [R1+0x164] ;  /* 0x00016400014a7983 */ /* 0x0003620000300800 */
[----:B------:R-:W-:Y:S01]  /*89f0*/  FMUL.FTZ R16, R16, R48 ;  /* 0x0000003010107220 */ /* 0x000fe20000410000 */
[----:B------:R-:W-:Y:S01]  /*8a00*/  FMUL.FTZ R0, R0, R49 ;  /* 0x0000003100007220 */ /* 0x000fe20000410000 */
[C---:B---3--:R-:W-:Y:S01]  /*8a10*/  FADD.FTZ R6, -R144.reuse, R6 ;  /* 0x0000000690067221 */ /* 0x048fe20000010100 */
[----:B------:R1:W5:Y:S01]  /*8a20*/  LDL.LU R73, [R1+0x160] ;  /* 0x0001600001497983 */ /* 0x0003620000300800 */
[----:B------:R-:W-:Y:S01]  /*8a30*/  FADD.FTZ R7, -R144, R7 ;  /* 0x0000000790077221 */ /* 0x000fe20000010100 */
[----:B------:R-:W-:Y:S01]  /*8a40*/  F2FP.F16.F32.PACK_AB R134, R37, R134 ;  /* 0x000000862586723e */ /* 0x000fe200000000ff */
        /* <DEDUP_REMOVED lines=9> */
[----:B------:R1:W5:Y:S01]  /*8ae0*/  LDL.LU R70, [R1+0x154] ;  /* 0x0001540001467983 */ /* 0x0003620000300800 */
[----:B------:R-:W-:Y:S02]  /*8af0*/  MOV R194, 0x40 ;  /* 0x0000004000c27802 */ /* 0x000fe40000000f00 */
[----:B------:R-:W-:Y:S01]  /*8b00*/  MOV R195, 0x20 ;  /* 0x0000002000c37802 */ /* 0x000fe20000000f00 */
[----:B------:R1:W5:Y:S04]  /*8b10*/  LDL.LU R69, [R1+0x150] ;  /* 0x0001500001457983 */ /* 0x0003680000300800 */
[----:B------:R1:W5:Y:S04]  /*8b20*/  LDL.LU R68, [R1+0x14c] ;  /* 0x00014c0001447983 */ /* 0x0003680000300800 */
[----:B------:R1:W5:Y:S01]  /*8b30*/  LDL.LU R3, [R1+0x148] ;  /* 0x0001480001037983 */ /* 0x0003620000300800 */
[----:B------:R-:W-:Y:S05]  /*8b40*/  @!P0 BRA `(.L_x_1226) ;  /* 0x00000004001c8947 */ /* 0x000fea0003800000 */
[----:B------:R-:W2:Y:S01]  /*8b50*/  LDL.64 R140, [R1+0x40] ;  /* 0x00004000018c7983 */ /* 0x000ea20000100a00 */
[----:B------:R-:W3:Y:S01]  /*8b60*/  LDC R65, c[0x0][0x240] ;  /* 0x00009000ff417b82 */ /* 0x000ee20000000800 */
[----:B------:R-:W-:Y:S02]  /*8b70*/  ULOP3.LUT UR12, UR10, 0x1, URZ, 0xc0, !UPT ;  /* 0x000000010a0c7892 */ /* 0x000fe4000f8ec03f */
[----:B------:R-:W4:Y:S02]  /*8b80*/  LDL.LU R138, [R1+0x54] ;  /* 0x00005400018a7983 */ /* 0x000f240000300800 */
[----:B------:R-:W-:Y:S02]  /*8b90*/  UISETP.NE.U32.AND UP1, UPT, UR12, 0x1, UPT ;  /* 0x000000010c00788c */ /* 0x000fe4000bf25070 */
[----:B------:R-:W4:Y:S02]  /*8ba0*/  LDL.LU R137, [R1+0x50] ;  /* 0x0000500001897983 */ /* 0x000f240000300800 */
[----:B------:R-:W-:Y:S02]  /*8bb0*/  USEL UR12, UR60, 0x4000, !UP1 ;  /* 0x000040003c0c7887 */ /* 0x000fe4000c800000 */
[----:B------:R-:W3:Y:S04]  /*8bc0*/  LDL.LU R136, [R1+0x48] ;  /* 0x0000480001887983 */ /* 0x000ee80000300800 */
[----:B------:R-:W-:Y:S02]  /*8bd0*/  VIADD R196, R196, UR12 ;  /* 0x0000000cc4c47c36 */ /* 0x000fe40008000000 */
[----:B------:R-:W-:Y:S02]  /*8be0*/  VIADD R190, R190, UR12 ;  /* 0x0000000cbebe7c36 */ /* 0x000fe40008000000 */
[----:B---3--:R-:W-:Y:S01]  /*8bf0*/  VIADD R32, R136, UR12 ;  /* 0x0000000c88207c36 */ /* 0x008fe20008000000 */
[----:B--2---:R-:W-:Y:S01]  /*8c00*/  ISETP.GE.AND P1, PT, R140, UR23, PT ;  /* 0x000000178c007c0c */ /* 0x004fe2000bf26270 */
[C---:B------:R-:W-:Y:S03]  /*8c10*/  IMAD.U32 R6, R65.reuse, -0x80, RZ ;  /* 0xffffff8041067824 */ /* 0x040fe600078e00ff */
[----:B------:R2:W-:Y:S02]  /*8c20*/  STL [R1+0x48], R32 ;  /* 0x0000482001007387 */ /* 0x0005e40000100800 */
[C---:B----4-:R-:W-:Y:S02]  /*8c30*/  LEA R16, P2, R6.reuse, R138, 0x1 ;  /* 0x0000008a06107211 */ /* 0x050fe400078408ff */
[--C-:B------:R-:W-:Y:S04]  /*8c40*/  SHF.R.S32.HI R7, RZ, 0x1f, R6.reuse ;  /* 0x0000001fff077819 */ /* 0x100fe80000011406 */
[----:B------:R-:W-:Y:S01]  /*8c50*/  LEA.HI.X R17, R6, R137, R7, 0x1, P2 ;  /* 0x0000008906117211 */ /* 0x000fe200010f0c07 */
[----:B------:R2:W-:Y:S01]  /*8c60*/  @P1 STS [R196], RZ ;  /* 0x000000ffc4001388 */ /* 0x0005e20000000800 */
[----:B------:R-:W3:Y:S01]  /*8c70*/  @!P1 LDC R21, c[0x0][0x244] ;  /* 0x00009100ff159b82 */ /* 0x000ee20000000800 */
[C---:B------:R-:W-:Y:S02]  /*8c80*/  @!P1 LEA R0, P3, R65.reuse, R6, 0x5 ;  /* 0x0000000641009211 */ /* 0x040fe400078628ff */
[----:B------:R2:W-:Y:S02]  /*8c90*/  @P1 STS [R196+0x4], RZ ;  /* 0x000004ffc4001388 */ /* 0x0005e40000000800 */
[C---:B------:R-:W-:Y:S02]  /*8ca0*/  @!P1 LEA R20, P2, R0.reuse, R138, 0x1 ;  /* 0x0000008a00149211 */ /* 0x040fe400078408ff */
[----:B------:R2:W-:Y:S04]  /*8cb0*/  @P1 STS [R196+0x8], RZ ;  /* 0x000008ffc4001388 */ /* 0x0005e80000000800 */
[----:B------:R2:W-:Y:S04]  /*8cc0*/  @P1 STS [R196+0xc], RZ ;  /* 0x00000cffc4001388 */ /* 0x0005e80000000800 */
[----:B------:R-:W-:Y:S01]  /*8cd0*/  @!PT LDS RZ, [RZ] ;  /* 0x00000000fffff984 */ /* 0x000fe20000000800 */
[----:B------:R-:W-:Y:S01]  /*8ce0*/  @!PT LDS RZ, [RZ] ;  /* 0x00000000fffff984 */ /* 0x000fe20000000800 */
[----:B------:R-:W-:Y:S01]  /*8cf0*/  @!PT LDS RZ, [RZ] ;  /* 0x00000000fffff984 */ /* 0x000fe20000000800 */
[----:B------:R-:W-:Y:S04]  /*8d00*/  @!P1 LDGSTS.E.BYPASS.LTC128B.128 [R32], desc[UR8][R16.64] ;  /* 0x0000000010209fae */ /* 0x000fe8000b901d48 */
[----:B------:R2:W-:Y:S04]  /*8d10*/  @P1 STS [R196+0x1000], RZ ;  /* 0x001000ffc4001388 */ /* 0x0005e80000000800 */
[----:B------:R2:W-:Y:S01]  /*8d20*/  @P1 STS [R196+0x1004], RZ ;  /* 0x001004ffc4001388 */ /* 0x0005e20000000800 */
[C---:B---3--:R-:W-:Y:S03]  /*8d30*/  @!P1 LEA.HI.X R21, R65.reuse, R7, R21, 0x5, P3 ;  /* 0x0000000741159211 */ /* 0x048fe600018f2c15 */
[----:B------:R2:W-:Y:S01]  /*8d40*/  @P1 STS [R196+0x1008], RZ ;  /* 0x001008ffc4001388 */ /* 0x0005e20000000800 */
[----:B------:R-:W-:Y:S01]  /*8d50*/  @!P1 LEA.HI.X R21, R0, R137, R21, 0x1, P2 ;  /* 0x0000008900159211 */ /* 0x000fe200010f0c15 */
[----:B------:R-:W-:Y:S02]  /*8d60*/  @!P1 VIADD R0, R136, UR12 ;  /* 0x0000000c88009c36 */ /* 0x000fe40008000000 */
        /* <DEDUP_REMOVED lines=11> */
[----:B---3--:R-:W3:Y:S01]  /*8e20*/  @!P1 LDC R21, c[0x0][0x244] ;  /* 0x00009100ff159b82 */ /* 0x008ee20000000800 */
[C---:B------:R-:W-:Y:S04]  /*8e30*/  @!P1 LEA R0, P2, R65.reuse, R6, 0x6 ;  /* 0x0000000641009211 */ /* 0x040fe800078430ff */
[C---:B---3--:R-:W-:Y:S01]  /*8e40*/  @!P1 LEA.HI.X R21, R65.reuse, R7, R21, 0x6, P2 ;  /* 0x0000000741159211 */ /* 0x048fe200010f3415 */
        /* <DEDUP_REMOVED lines=12> */
[----:B---3--:R-:W3:Y:S01]  /*8f10*/  @!P1 LDC R0, c[0x0][0x244] ;  /* 0x00009100ff009b82 */ /* 0x008ee20000000800 */
[----:B------:R-:W-:Y:S01]  /*8f20*/  @!P1 LEA R20, P2, R6, R138, 0x1 ;  /* 0x0000008a06149211 */ /* 0x000fe200078408ff */
[----:B---3--:R-:W-:Y:S04]  /*8f30*/  @!P1 IMAD R0, R0, 0x60, RZ ;  /* 0x0000006000009824 */ /* 0x008fe800078e02ff */
        /* <DEDUP_REMOVED lines=8> */
.L_x_1226:
[----:B------:R-:W3:Y:S01]  /*8fc0*/  LDL.LU R139, [R1+0x30] ;  /* 0x00003000018b7983 */ /* 0x000ee20000300800 */
[----:B------:R-:W-:Y:S01]  /*8fd0*/  FADD.FTZ R22, -R144, R22 ;  /* 0x0000001690167221 */ /* 0x000fe20000010100 */
[----:B------:R-:W-:Y:S01]  /*8fe0*/  FFMA.FTZ R7, -R215, R215, 1 ;  /* 0x3f800000d7077423 */ /* 0x000fe200000101d7 */
[----:B--2---:R-:W-:Y:S01]  /*8ff0*/  FFMA.FTZ R17, -R219, R219, 1 ;  /* 0x3f800000db117423 */ /* 0x004fe200000101db */
[----:B------:R-:W2:Y:S01]  /*9000*/  LDL.LU R138, [R1+0xc] ;  /* 0x00000c00018a7983 */ /* 0x000ea20000300800 */
[----:B------:R-:W-:Y:S01]  /*9010*/  FFMA.FTZ R16, -R218, R218, 1 ;  /* 0x3f800000da107423 */ /* 0x000fe200000101da */
[----:B------:R-:W-:Y:S01]  /*9020*/  FADD.FTZ R0, -R144, R23 ;  /* 0x0000001790007221 */ /* 0x000fe20000010100 */
[----:B------:R-:W-:Y:S01]  /*9030*/  FFMA.FTZ R6, -R214, R214, 1 ;  /* 0x3f800000d6067423 */ /* 0x000fe200000101d6 */
[----:B------:R-:W4:Y:S01]  /*9040*/  LDL.LU R137, [R1+0x8] ;  /* 0x0000080001897983 */ /* 0x000f220000300800 */
[C---:B------:R-:W-:Y:S01]  /*9050*/  FADD.FTZ R18, -R144.reuse, R18 ;  /* 0x0000001290127221 */ /* 0x040fe20000010100 */
[----:B------:R-:W-:Y:S01]  /*9060*/  FADD.FTZ R19, -R144, R19 ;  /* 0x0000001390137221 */ /* 0x000fe20000010100 */
[----:B------:R-:W-:Y:S01]  /*9070*/  FMUL.FTZ R22, R180, R22 ;  /* 0x00000016b4167220 */ /* 0x000fe20000410000 */
[----:B------:R-:W2:Y:S01]  /*9080*/  LDL.LU R136, [R1+0x4] ;  /* 0x0000040001887983 */ /* 0x000ea20000300800 */
[----:B------:R-:W-:Y:S01]  /*9090*/  FMUL.FTZ R7, R7, UR6 ;  /* 0x0000000607077c20 */ /* 0x000fe20008410000 */
[----:B------:R-:W-:Y:S01]  /*90a0*/  FMUL.FTZ R0, R175, R0 ;  /* 0x00000000af007220 */ /* 0x000fe20000410000 */
[----:B------:R-:W-:Y:S01]  /*90b0*/  FMUL.FTZ R6, R6, UR6 ;  /* 0x0000000606067c20 */ /* 0x000fe20008410000 */
[----:B------:R-:W2:Y:S01]  /*90c0*/  LDL.LU R65, [R1] ;  /* 0x0000000001417983 */ /* 0x000ea20000300800 */
[----:B------:R-:W-:Y:S01]  /*90d0*/  FMUL.FTZ R18, R197, R18 ;  /* 0x00000012c5127220 */ /* 0x000fe20000410000 */
[----:B------:R-:W-:Y:S01]  /*90e0*/  FMUL.FTZ R19, R183, R19 ;  /* 0x00000013b7137220 */ /* 0x000fe20000410000 */
[----:B------:R-:W-:Y:S01]  /*90f0*/  FMUL.FTZ R17, R17, UR6 ;  /* 0x0000000611117c20 */ /* 0x000fe20008410000 */
[----:B------:R-:W3:Y:S01]  /*9100*/  LDL R142, [R1+0x14] ;  /* 0x00001400018e7983 */ /* 0x000ee20000100800 */
[----:B------:R-:W-:Y:S01]  /*9110*/  FMUL.FTZ R16, R16, UR6 ;  /* 0x0000000610107c20 */ /* 0x000fe20008410000 */
[----:B------:R-:W-:Y:S01]  /*9120*/  FMUL.FTZ R22, R7, R22 ;  /* 0x0000001607167220 */ /* 0x000fe20000410000 */
[----:B------:R-:W-:Y:S01]  /*9130*/  FMUL.FTZ R18, R17, R18 ;  /* 0x0000001211127220 */ /* 0x000fe20000410000 */
[----:B------:R-:W4:Y:S01]  /*9140*/  LDL R141, [R1+0x1c] ;  /* 0x00001c00018d7983 */ /* 0x000f220000100800 */
[----:B------:R-:W-:Y:S01]  /*9150*/  FMUL.FTZ R19, R16, R19 ;  /* 0x0000001310137220 */ /* 0x000fe20000410000 */
[----:B------:R-:W-:Y:S01]  /*9160*/  FMUL.FTZ R7, R6, R0 ;  /* 0x0000000006077220 */ /* 0x000fe20000410000 */
[----:B------:R-:W-:Y:S01]  /*9170*/  FFMA.FTZ R16, -R205, R205, 1 ;  /* 0x3f800000cd107423 */ /* 0x000fe200000101cd */
[----:B------:R-:W-:Y:S01]  /*9180*/  FMUL.FTZ R20, R36, R37 ;  /* 0x0000002524147220 */ /* 0x000fe20000410000 */
[----:B------:R-:W-:Y:S01]  /*9190*/  FMUL.FTZ R21, R33, R48 ;  /* 0x0000003021157220 */ /* 0x000fe20000410000 */
[----:B------:R-:W-:Y:S01]  /*91a0*/  F2FP.F16.F32.PACK_AB R0, R19, R18 ;  /* 0x000000121300723e */ /* 0x000fe200000000ff */
[----:B------:R-:W-:Y:S01]  /*91b0*/  FMUL.FTZ R18, R16, UR6 ;  /* 0x0000000610127c20 */ /* 0x000fe20008410000 */
[----:B------:R-:W-:Y:S01]  /*91c0*/  F2FP.F16.F32.PACK_AB R36, R7, R22 ;  /* 0x000000160724723e */ /* 0x000fe200000000ff */
[----:B------:R-:W-:Y:S01]  /*91d0*/  FFMA.FTZ R7, -R204, R204, 1 ;  /* 0x3f800000cc077423 */ /* 0x000fe200000101cc */
[----:B------:R-:W-:Y:S01]  /*91e0*/  FADD.FTZ R38, -R144, R38 ;  /* 0x0000002690267221 */ /* 0x000fe20000010100 */
[----:B------:R-:W-:Y:S01]  /*91f0*/  FFMA.FTZ R16, -R201, R201, 1 ;  /* 0x3f800000c9107423 */ /* 0x000fe200000101c9 */
[----:B------:R-:W-:Y:S01]  /*9200*/  F2FP.F16.F32.PACK_AB R6, R20, R21 ;  /* 0x000000151406723e */ /* 0x000fe200000000ff */
[----:B------:R-:W-:Y:S01]  /*9210*/  FMUL.FTZ R17, R7, UR6 ;  /* 0x0000000607117c20 */ /* 0x000fe20008410000 */
[----:B------:R-:W-:Y:S01]  /*9220*/  FMUL.FTZ R38, R162, R38 ;  /* 0x00000026a2267220 */ /* 0x000fe20000410000 */
[----:B------:R-:W-:Y:S01]  /*9230*/  FMUL.FTZ R16, R16, UR6 ;  /* 0x0000000610107c20 */ /* 0x000fe20008410000 */
[----:B------:R-:W-:Y:S01]  /*9240*/  FADD.FTZ R39, -R144, R39 ;  /* 0x0000002790277221 */ /* 0x000fe20000010100 */
[----:B------:R-:W-:Y:S01]  /*9250*/  FFMA.FTZ R7, -R200, R200, 1 ;  /* 0x3f800000c8077423 */ /* 0x000fe200000101c8 */
[----:B------:R-:W-:Y:S01]  /*9260*/  FADD.FTZ R35, -R144, R35 ;  /* 0x0000002390237221 */ /* 0x000fe20000010100 */
[----:B------:R-:W-:Y:S01]  /*9270*/  FMUL.FTZ R38, R16, R38 ;  /* 0x0000002610267220 */ /* 0x000fe20000410000 */
[----:B------:R-:W-:Y:S01]  /*9280*/  FMUL.FTZ R39, R161, R39 ;  /* 0x00000027a1277220 */ /* 0x000fe20000410000 */
[----:B------:R-:W-:Y:S01]  /*9290*/  FMUL.FTZ R7, R7, UR6 ;  /* 0x0000000607077c20 */ /* 0x000fe20008410000 */
[----:B------:R-:W-:Y:S01]  /*92a0*/  FADD.FTZ R50, -R144, R50 ;  /* 0x0000003290327221 */ /* 0x000fe20000010100 */
[----:B------:R-:W-:Y:S01]  /*92b0*/  FFMA.FTZ R16, -R174, R174, 1 ;  /* 0x3f800000ae107423 */ /* 0x000fe200000101ae */
[----:B------:R-:W-:Y:S01]  /*92c0*/  FMUL.FTZ R35, R163, R35 ;  /* 0x00000023a3237220 */ /* 0x000fe20000410000 */
[----:B------:R-:W-:Y:S01]  /*92d0*/  FMUL.FTZ R23, R7, R39 ;  /* 0x0000002707177220 */ /* 0x000fe20000410000 */
[----:B------:R-:W-:Y:S01]  /*92e0*/  FMUL.FTZ R50, R158, R50 ;  /* 0x000000329e327220 */ /* 0x000fe20000410000 */
[----:B------:R-:W-:Y:S01]  /*92f0*/  FMUL.FTZ R16, R16, UR6 ;  /* 0x0000000610107c20 */ /* 0x000fe20008410000 */
[----:B------:R-:W-:Y:S01]  /*9300*/  FFMA.FTZ R7, -R173, R173, 1 ;  /* 0x3f800000ad077423 */ /* 0x000fe200000101ad */
[----:B------:R-:W-:Y:S01]  /*9310*/  FMUL.FTZ R32, R17, R35 ;  /* 0x0000002311207220 */ /* 0x000fe20000410000 */
[----:B------:R-:W-:Y:S01]  /*9320*/  FADD.FTZ R66, -R144, R66 ;  /* 0x0000004290427221 */ /* 0x000fe20000010100 */
[----:B------:R-:W-:Y:S01]  /*9330*/  FMUL.FTZ R50, R16, R50 ;  /* 0x0000003210327220 */ /* 0x000fe20000410000 */
[----:B------:R-:W-:Y:S01]  /*9340*/  FMUL.FTZ R22, R7, UR6 ;  /* 0x0000000607167c20 */ /* 0x000fe20008410000 */
[----:B------:R-:W-:Y:S01]  /*9350*/  FADD.FTZ R7, -R144, R67 ;  /* 0x0000004390077221 */ /* 0x000fe20000010100 */
[----:B------:R-:W-:Y:S01]  /*9360*/  FFMA.FTZ R17, -R160, R160, 1 ;  /* 0x3f800000a0117423 */ /* 0x000fe200000101a0 */
[----:B------:R-:W-:Y:S01]  /*9370*/  FFMA.FTZ R16, -R159, R159, 1 ;  /* 0x3f8000009f107423 */ /* 0x000fe2000001019f */
[----:B------:R-:W-:Y:S01]  /*9380*/  FMUL.FTZ R66, R154, R66 ;  /* 0x000000429a427220 */ /* 0x000fe20000410000 */
[----:B------:R-:W-:Y:S01]  /*9390*/  FMUL.FTZ R7, R153, R7 ;  /* 0x0000000799077220 */ /* 0x000fe20000410000 */
[----:B------:R-:W-:Y:S01]  /*93a0*/  FMUL.FTZ R17, R17, UR6 ;  /* 0x0000000611117c20 */ /* 0x000fe20008410000 */
[----:B------:R-:W-:Y:S01]  /*93b0*/  FMUL.FTZ R16, R16, UR6 ;  /* 0x0000000610107c20 */ /* 0x000fe20008410000 */
[----:B-----5:R-:W-:Y:S01]  /*93c0*/  FADD.FTZ R8, -R5, R8 ;  /* 0x0000000805087221 */ /* 0x020fe20000010100 */
[----:B------:R-:W-:Y:S01]  /*93d0*/  FADD.FTZ R54, -R144, R54 ;  /* 0x0000003690367221 */ /* 0x000fe20000010100 */
[----:B------:R-:W-:Y:S01]  /*93e0*/  FMUL.FTZ R20, R17, R66 ;  /* 0x0000004211147220 */ /* 0x000fe20000410000 */
[----:B------:R-:W-:Y:S01]  /*93f0*/  FMUL.FTZ R7, R16, R7 ;  /* 0x0000000710077220 */ /* 0x000fe20000410000 */
[----:B------:R-:W-:Y:S01]  /*9400*/  FMUL.FTZ R17, R229, R8 ;  /* 0x00000008e5117220 */ /* 0x000fe20000410000 */
[----:B------:R-:W-:Y:S01]  /*9410*/  FFMA.FTZ R19, -R170, R170, 1 ;  /* 0x3f800000aa137423 */ /* 0x000fe200000101aa */
[----:B------:R-:W-:Y:S01]  /*9420*/  FADD.FTZ R12, -R5, R12 ;  /* 0x0000000c050c7221 */ /* 0x000fe20000010100 */
[----:B------:R-:W-:Y:S01]  /*9430*/  FFMA.FTZ R8, -R245, R245, 1 ;  /* 0x3f800000f5087423 */ /* 0x000fe200000101f5 */
[----:B------:R-:W-:Y:S01]  /*9440*/  F2FP.F16.F32.PACK_AB R20, R7, R20 ;  /* 0x000000140714723e */ /* 0x000fe200000000ff */
[----:B------:R-:W-:Y:S01]  /*9450*/  FFMA.FTZ R7, -R244, R244, 1 ;  /* 0x3f800000f4077423 */ /* 0x000fe200000101f4 */
[----:B------:R-:W-:Y:S01]  /*9460*/  FMUL.FTZ R54, R156, R54 ;  /* 0x000000369c367220 */ /* 0x000fe20000410000 */
[----:B------:R-:W-:Y:S01]  /*9470*/  FMUL.FTZ R19, R19, UR6 ;  /* 0x0000000613137c20 */ /* 0x000fe20008410000 */
[----:B------:R-:W-:Y:S01]  /*9480*/  FMUL.FTZ R8, R8, UR6 ;  /* 0x0000000608087c20 */ /* 0x000fe20008410000 */
[----:B------:R-:W-:Y:S01]  /*9490*/  FMUL.FTZ R7, R7, UR6 ;  /* 0x0000000607077c20 */ /* 0x000fe20008410000 */
[----:B------:R-:W-:Y:S01]  /*94a0*/  FADD.FTZ R28, -R5, R28 ;  /* 0x0000001c051c7221 */ /* 0x000fe20000010100 */
[----:B------:R-:W-:Y:S01]  /*94b0*/  FMUL.FTZ R54, R19, R54 ;  /* 0x0000003613367220 */ /* 0x000fe20000410000 */
[C---:B------:R-:W-:Y:S01]  /*94c0*/  FADD.FTZ R9, -R5.reuse, R9 ;  /* 0x0000000905097221 */ /* 0x040fe20000010100 */
[----:B------:R-:W-:Y:S01]  /*94d0*/  FADD.FTZ R44, -R5, R44 ;  /* 0x0000002c052c7221 */ /* 0x000fe20000010100 */
[----:B------:R-:W-:Y:S01]  /*94e0*/  FMUL.FTZ R28, R207, R28 ;  /* 0x0000001ccf1c7220 */ /* 0x000fe20000410000 */
[C---:B------:R-:W-:Y:S01]  /*94f0*/  FADD.FTZ R25, -R5.reuse, R25 ;  /* 0x0000001905197221 */ /* 0x040fe20000010100 */
        /* <DEDUP_REMOVED lines=10> */
[----:B------:R-:W2:Y:S01]  /*95a0*/  LDL R140, [R1+0x2c] ;  /* 0x00002c00018c7983 */ /* 0x000ea20000100800 */
[----:B------:R-:W-:Y:S01]  /*95b0*/  FMUL.FTZ R60, R166, R60 ;  /* 0x0000003ca63c7220 */ /* 0x000fe20000410000 */
[----:B------:R-:W-:Y:S01]  /*95c0*/  FMUL.FTZ R61, R165, R61 ;  /* 0x0000003da53d7220 */ /* 0x000fe20000410000 */
[----:B------:R-:W-:Y:S01]  /*95d0*/  FMUL.FTZ R9, R9, UR6 ;  /* 0x0000000609097c20 */ /* 0x000fe20008410000 */
[----:B------:R-:W-:Y:S01]  /*95e0*/  FMUL.FTZ R56, R168, R56 ;  /* 0x00000038a8387220 */ /* 0x000fe20000410000 */
[----:B------:R-:W-:Y:S01]  /*95f0*/  FMUL.FTZ R24, R211, R24 ;  /* 0x00000018d3187220 */ /* 0x000fe20000410000 */
[----:B------:R-:W-:Y:S01]  /*9600*/  FMUL.FTZ R40, R182, R40 ;  /* 0x00000028b6287220 */ /* 0x000fe20000410000 */
[----:B------:R-:W-:Y:S01]  /*9610*/  FMUL.FTZ R16, R9, R16 ;  /* 0x0000001009107220 */ /* 0x000fe20000410000 */
[----:B------:R-:W-:Y:S01]  /*9620*/  FMUL.FTZ R57, R167, R57 ;  /* 0x00000039a7397220 */ /* 0x000fe20000410000 */
[----:B------:R-:W-:Y:S01]  /*9630*/  FADD.FTZ R14, -R4, R14 ;  /* 0x0000000e040e7221 */ /* 0x000fe20000010100 */
        /* <DEDUP_REMOVED lines=8> */
[----:B------:R-:W-:Y:S01]  /*96c0*/  FMUL.FTZ R34, R18, R34 ;  /* 0x0000002212227220 */ /* 0x000fe20000410000 */
[----:B------:R-:W-:Y:S01]  /*96d0*/  FFMA.FTZ R18, -R169, R169, 1 ;  /* 0x3f800000a9127423 */ /* 0x000fe200000101a9 */
[C---:B------:R-:W-:Y:S01]  /*96e0*/  FADD.FTZ R10, -R4.reuse, R10 ;  /* 0x0000000a040a7221 */ /* 0x040fe20000010100 */
[----:B------:R-:W-:Y:S01]  /*96f0*/  FMUL.FTZ R41, R181, R41 ;  /* 0x00000029b5297220 */ /* 0x000fe20000410000 */
[----:B------:R-:W-:Y:S01]  /*9700*/  FADD.FTZ R15, -R4, R15 ;  /* 0x0000000f040f7221 */ /* 0x000fe20000010100 */
[----:B------:R-:W-:Y:S01]  /*9710*/  FMUL.FTZ R18, R18, UR6 ;  /* 0x0000000612127c20 */ /* 0x000fe20008410000 */
[----:B------:R-:W-:Y:S01]  /*9720*/  FMUL.FTZ R10, R249, R10 ;  /* 0x0000000af90a7220 */ /* 0x000fe20000410000 */
[----:B------:R-:W-:Y:S01]  /*9730*/  FADD.FTZ R26, -R4, R26 ;  /* 0x0000001a041a7221 */ /* 0x000fe20000010100 */
        /* <DEDUP_REMOVED lines=15> */
[----:B------:R-:W-:Y:S01]  /*9830*/  FADD.FTZ R51, -R144, R51 ;  /* 0x0000003390337221 */ /* 0x000fe20000010100 */
[----:B------:R-:W-:Y:S01]  /*9840*/  FMUL.FTZ R30, R231, R30 ;  /* 0x0000001ee71e7220 */ /* 0x000fe20000410000 */
[----:B------:R-:W-:Y:S01]  /*9850*/  FMUL.FTZ R31, R230, R31 ;  /* 0x0000001fe61f7220 */ /* 0x000fe20000410000 */
[----:B------:R-:W-:Y:S01]  /*9860*/  FMUL.FTZ R59, R178, R59 ;  /* 0x0000003bb23b7220 */ /* 0x000fe20000410000 */
[C---:B------:R-:W-:Y:S01]  /*9870*/  FADD.FTZ R42, -R4.reuse, R42 ;  /* 0x0000002a042a7221 */ /* 0x040fe20000010100 */
[----:B------:R-:W-:Y:S01]  /*9880*/  FMUL.FTZ R51, R157, R51 ;  /* 0x000000339d337220 */ /* 0x000fe20000410000 */
[----:B------:R-:W-:Y:S01]  /*9890*/  F2FP.F16.F32.PACK_AB R23, R23, R38 ;  /* 0x000000261717723e */ /* 0x000fe200000000ff */
[----:B------:R-:W-:Y:S01]  /*98a0*/  FADD.FTZ R43, -R4, R43 ;  /* 0x0000002b042b7221 */ /* 0x000fe20000010100 */
[----:B------:R-:W-:Y:S01]  /*98b0*/  FMUL.FTZ R42, R213, R42 ;  /* 0x0000002ad52a7220 */ /* 0x000fe20000410000 */
[----:B------:R-:W-:Y:S01]  /*98c0*/  FMUL.FTZ R22, R22, R51 ;  /* 0x0000003316167220 */ /* 0x000fe20000410000 */
[----:B------:R-:W-:Y:S01]  /*98d0*/  FADD.FTZ R62, -R4, R62 ;  /* 0x0000003e043e7221 */ /* 0x000fe20000010100 */
[----:B------:R-:W-:Y:S01]  /*98e0*/  FMUL.FTZ R43, R212, R43 ;  /* 0x0000002bd42b7220 */ /* 0x000fe20000410000 */
[----:B------:R-:W-:Y:S01]  /*98f0*/  FADD.FTZ R58, -R4, R58 ;  /* 0x0000003a043a7221 */ /* 0x000fe20000010100 */
[----:B------:R-:W-:Y:S01]  /*9900*/  F2FP.F16.F32.PACK_AB R21, R21, R54 ;  /* 0x000000361515723e */ /* 0x000fe200000000ff */
[----:B------:R-:W-:Y:S01]  /*9910*/  FMUL.FTZ R62, R177, R62 ;  /* 0x0000003eb13e7220 */ /* 0x000fe20000410000 */
[----:B------:R-:W-:Y:S01]  /*9920*/  F2FP.F16.F32.PACK_AB R22, R22, R50 ;  /* 0x000000321616723e */ /* 0x000fe200000000ff */
[----:B------:R-:W-:Y:S01]  /*9930*/  FMUL.FTZ R58, R179, R58 ;  /* 0x0000003ab33a7220 */ /* 0x000fe20000410000 */
[----:B------:R-:W3:Y:S02]  /*9940*/  LDL R38, [R1+0xf4] ;  /* 0x0000f40001267983 */ /* 0x000ee40000100800 */
[----:B---3--:R-:W-:Y:S02]  /*9950*/  LEA R145, R38, UR4, 0x1 ;  /* 0x0000000426917c11 */ /* 0x008fe4000f8e08ff */
[----:B------:R-:W-:Y:S04]  /*9960*/  STS [R142+0x14000], R132 ;  /* 0x014000848e007388 */ /* 0x000fe80000000800 */
[----:B------:R3:W-:Y:S04]  /*9970*/  STS [R142+0x14400], R6 ;  /* 0x014400068e007388 */ /* 0x0007e80000000800 */
[----:B----4-:R-:W-:Y:S04]  /*9980*/  STS [R141+0x14000], R133 ;  /* 0x014000858d007388 */ /* 0x010fe80000000800 */
[----:B------:R4:W-:Y:S01]  /*9990*/  STS [R141+0x14400], R0 ;  /* 0x014400008d007388 */ /* 0x0009e20000000800 */
[----:B---3--:R-:W-:Y:S01]  /*99a0*/  FADD.FTZ R6, -R5, R13 ;  /* 0x0000000d05067221 */ /* 0x008fe20000010100 */
[----:B------:R-:W-:Y:S01]  /*99b0*/  FMUL.FTZ R13, R225, R12 ;  /* 0x0000000ce10d7220 */ /* 0x000fe20000410000 */
[----:B------:R-:W-:Y:S02]  /*99c0*/  FFMA.FTZ R12, -R247, R247, 1 ;  /* 0x3f800000f70c7423 */ /* 0x000fe400000101f7 */
[----:B------:R-:W-:Y:S01]  /*99d0*/  FMUL.FTZ R6, R224, R6 ;  /* 0x00000006e0067220 */ /* 0x000fe20000410000 */
[----:B------:R-:W-:Y:S01]  /*99e0*/  FMUL.FTZ R13, R8, R13 ;  /* 0x0000000d080d7220 */ /* 0x000fe20000410000 */
[----:B------:R-:W-:Y:S01]  /*99f0*/  FFMA.FTZ R8, -R235, R235, 1 ;  /* 0x3f800000eb087423 */ /* 0x000fe200000101eb */
[----:B------:R-:W-:Y:S01]  /*9a00*/  FMUL.FTZ R12, R12, UR6 ;  /* 0x000000060c0c7c20 */ /* 0x000fe20008410000 */
[----:B------:R-:W-:Y:S01]  /*9a10*/  FMUL.FTZ R19, R7, R6 ;  /* 0x0000000607137220 */ /* 0x000fe20000410000 */
[----:B------:R-:W-:Y:S01]  /*9a20*/  FADD.FTZ R6, -R5, R29 ;  /* 0x0000001d05067221 */ /* 0x000fe20000010100 */
[----:B------:R-:W-:Y:S01]  /*9a30*/  FFMA.FTZ R7, -R233, R233, 1 ;  /* 0x3f800000e9077423 */ /* 0x000fe200000101e9 */
[----:B------:R-:W-:Y:S01]  /*9a40*/  FMUL.FTZ R8, R8, UR6 ;  /* 0x0000000608087c20 */ /* 0x000fe20008410000 */
[----:B------:R-:W-:Y:S01]  /*9a50*/  FMUL.FTZ R33, R12, R17 ;  /* 0x000000110c217220 */ /* 0x000fe20000410000 */
[----:B------:R-:W-:Y:S01]  /*9a60*/  FMUL.FTZ R6, R206, R6 ;  /* 0x00000006ce067220 */ /* 0x000fe20000410000 */
[----:B------:R-:W-:Y:S01]  /*9a70*/  FMUL.FTZ R7, R7, UR6 ;  /* 0x0000000607077c20 */ /* 0x000fe20008410000 */
[----:B------:R-:W-:Y:S01]  /*9a80*/  FMUL.FTZ R17, R8, R28 ;  /* 0x0000001c08117220 */ /* 0x000fe20000410000 */
[----:B------:R-:W-:Y:S01]  /*9a90*/  FFMA.FTZ R8, -R217, R217, 1 ;  /* 0x3f800000d9087423 */ /* 0x000fe200000101d9 */
[----:B------:R-:W-:Y:S01]  /*9aa0*/  F2FP.F16.F32.PACK_AB R19, R19, R13 ;  /* 0x0000000d1313723e */ /* 0x000fe200000000ff */
[----:B------:R-:W-:Y:S01]  /*9ab0*/  FMUL.FTZ R6, R7, R6 ;  /* 0x0000000607067220 */ /* 0x000fe20000410000 */
[----:B------:R-:W-:Y:S01]  /*9ac0*/  FFMA.FTZ R7, -R216, R216, 1 ;  /* 0x3f800000d8077423 */ /* 0x000fe200000101d8 */
[----:B------:R-:W-:Y:S01]  /*9ad0*/  FMUL.FTZ R8, R8, UR6 ;  /* 0x0000000608087c20 */ /* 0x000fe20008410000 */
[----:B----4-:R-:W-:Y:S01]  /*9ae0*/  F2FP.F16.F32.PACK_AB R0, R16, R33 ;  /* 0x000000211000723e */ /* 0x010fe200000000ff */
[----:B------:R-:W-:Y:S01]  /*9af0*/  FFMA.FTZ R12, -R237, R237, 1 ;  /* 0x3f800000ed0c7423 */ /* 0x000fe200000101ed */
[----:B------:R-:W-:Y:S01]  /*9b00*/  F2FP.F16.F32.PACK_AB R17, R6, R17 ;  /* 0x000000110611723e */ /* 0x000fe200000000ff */
[----:B------:R-:W-:Y:S01]  /*9b10*/  FADD.FTZ R6, -R5, R45 ;  /* 0x0000002d05067221 */ /* 0x000fe20000010100 */
[----:B------:R-:W-:Y:S01]  /*9b20*/  FFMA.FTZ R5, -R202, R202, 1 ;  /* 0x3f800000ca057423 */ /* 0x000fe200000101ca */
[----:B------:R-:W-:Y:S01]  /*9b30*/  FMUL.FTZ R44, R8, R44 ;  /* 0x0000002c082c7220 */ /* 0x000fe20000410000 */
[----:B------:R-:W-:Y:S01]  /*9b40*/  FMUL.FTZ R7, R7, UR6 ;  /* 0x0000000607077c20 */ /* 0x000fe20008410000 */
[----:B------:R-:W-:Y:S01]  /*9b50*/  FMUL.FTZ R6, R171, R6 ;  /* 0x00000006ab067220 */ /* 0x000fe20000410000 */
[----:B------:R-:W-:Y:S01]  /*9b60*/  FMUL.FTZ R8, R5, UR6 ;  /* 0x0000000605087c20 */ /* 0x000fe20008410000 */
[----:B------:R-:W-:Y:S01]  /*9b70*/  FFMA.FTZ R5, -R198, R198, 1 ;  /* 0x3f800000c6057423 */ /* 0x000fe200000101c6 */
[----:B------:R2:W-:Y:S01]  /*9b80*/  STS [R142+0x16000], R0 ;  /* 0x016000008e007388 */ /* 0x0005e20000000800 */
[----:B------:R-:W-:Y:S01]  /*9b90*/  FMUL.FTZ R13, R7, R6 ;  /* 0x00000006070d7220 */ /* 0x000fe20000410000 */
[----:B------:R-:W-:Y:S01]  /*9ba0*/  FFMA.FTZ R6, -R199, R199, 1 ;  /* 0x3f800000c7067423 */ /* 0x000fe200000101c7 */
[----:B------:R-:W-:Y:S01]  /*9bb0*/  FMUL.FTZ R5, R5, UR6 ;  /* 0x0000000605057c20 */ /* 0x000fe20008410000 */
[----:B------:R-:W-:Y:S01]  /*9bc0*/  FMUL.FTZ R56, R8, R56 ;  /* 0x0000003808387220 */ /* 0x000fe20000410000 */
[----:B------:R-:W-:Y:S01]  /*9bd0*/  FMUL.FTZ R12, R12, UR6 ;  /* 0x000000060c0c7c20 */ /* 0x000fe20008410000 */
[----:B------:R-:W-:Y:S01]  /*9be0*/  FMUL.FTZ R6, R6, UR6 ;  /* 0x0000000606067c20 */ /* 0x000fe20008410000 */
[----:B------:R-:W-:Y:S01]  /*9bf0*/  FMUL.FTZ R61, R5, R61 ;  /* 0x0000003d053d7220 */ /* 0x000fe20000410000 */
[----:B------:R-:W-:Y:S01]  /*9c00*/  FADD.FTZ R5, -R4, R11 ;  /* 0x0000000b04057221 */ /* 0x000fe20000010100 */
[----:B------:R-:W-:Y:S01]  /*9c10*/  FMUL.FTZ R24, R12, R24 ;  /* 0x000000180c187220 */ /* 0x000fe20000410000 */
[----:B------:R-:W-:Y:S01]  /*9c20*/  FMUL.FTZ R60, R6, R60 ;  /* 0x0000003c063c7220 */ /* 0x000fe20000410000 */
[----:B------:R-:W-:Y:S01]  /*9c30*/  FFMA.FTZ R12, -R223, R223, 1 ;  /* 0x3f800000df0c7423 */ /* 0x000fe200000101df */
[----:B------:R-:W-:Y:S01]  /*9c40*/  FMUL.FTZ R6, R248, R5 ;  /* 0x00000005f8067220 */ /* 0x000fe20000410000 */
[----:B------:R-:W-:Y:S01]  /*9c50*/  FFMA.FTZ R5, -R139, R139, 1 ;  /* 0x3f8000008b057423 */ /* 0x000fe2000001018b */
[----:B------:R-:W-:Y:S01]  /*9c60*/  FFMA.FTZ R7, -R203, R203, 1 ;  /* 0x3f800000cb077423 */ /* 0x000fe200000101cb */
[----:B------:R-:W3:Y:S01]  /*9c70*/  LDL R139, [R1+0x28] ;  /* 0x00002800018b7983 */ /* 0x000ee20000100800 */
[----:B------:R-:W-:Y:S01]  /*9c80*/  FMUL.FTZ R12, R12, UR6 ;  /* 0x000000060c0c7c20 */ /* 0x000fe20008410000 */
[----:B------:R-:W-:Y:S01]  /*9c90*/  FMUL.FTZ R8, R5, UR6 ;  /* 0x0000000605087c20 */ /* 0x000fe20008410000 */
[----:B------:R-:W-:Y:S01]  /*9ca0*/  FFMA.FTZ R5, -R137, R137, 1 ;  /* 0x3f80000089057423 */ /* 0x000fe20000010189 */
[----:B------:R-:W-:Y:S01]  /*9cb0*/  FMUL.FTZ R7, R7, UR6 ;  /* 0x0000000607077c20 */ /* 0x000fe20008410000 */
[----:B------:R-:W4:Y:S01]  /*9cc0*/  LDL R137, [R1+0x18] ;  /* 0x0000180001897983 */ /* 0x000f220000100800 */
[----:B------:R-:W-:Y:S01]  /*9cd0*/  FMUL.FTZ R16, R12, R40 ;  /* 0x000000280c107220 */ /* 0x000fe20000410000 */
[----:B------:R-:W-:Y:S01]  /*9ce0*/  FMUL.FTZ R5, R5, UR6 ;  /* 0x0000000605057c20 */ /* 0x000fe20008410000 */
[----:B------:R-:W-:Y:S01]  /*9cf0*/  FMUL.FTZ R12, R7, R57 ;  /* 0x00000039070c7220 */ /* 0x000fe20000410000 */
[----:B------:R-:W-:Y:S01]  /*9d00*/  FMUL.FTZ R10, R8, R10 ;  /* 0x0000000a080a7220 */ /* 0x000fe20000410000 */
[----:B--2---:R-:W-:Y:S01]  /*9d10*/  FFMA.FTZ R0, -R138, R138, 1 ;  /* 0x3f8000008a007423 */ /* 0x004fe2000001018a */
[----:B------:R-:W-:Y:S01]  /*9d20*/  FMUL.FTZ R14, R5, R14 ;  /* 0x0000000e050e7220 */ /* 0x000fe20000410000 */
[----:B------:R-:W2:Y:S01]  /*9d30*/  LDL R138, [R1+0x10] ;  /* 0x00001000018a7983 */ /* 0x000ea20000100800 */
[----:B------:R-:W-:Y:S01]  /*9d40*/  FFMA.FTZ R5, -R65, R65, 1 ;  /* 0x3f80000041057423 */ /* 0x000fe20000010141 */
[----:B------:R-:W-:Y:S01]  /*9d50*/  FMUL.FTZ R7, R0, UR6 ;  /* 0x0000000600077c20 */ /* 0x000fe20008410000 */
[----:B------:R-:W-:Y:S01]  /*9d60*/  FFMA.FTZ R0, -R136, R136, 1 ;  /* 0x3f80000088007423 */ /* 0x000fe20000010188 */
[----:B------:R-:W4:Y:S01]  /*9d70*/  LDL R65, [R1+0x20] ;  /* 0x0000200001417983 */ /* 0x000f220000100800 */
[----:B------:R-:W-:Y:S01]  /*9d80*/  F2FP.F16.F32.PACK_AB R16, R9, R16 ;  /* 0x000000100910723e */ /* 0x000fe200000000ff */
[----:B------:R-:W-:Y:S01]  /*9d90*/  FMUL.FTZ R7, R7, R6 ;  /* 0x0000000607077220 */ /* 0x000fe20000410000 */
[----:B------:R-:W-:Y:S01]  /*9da0*/  FMUL.FTZ R0, R0, UR6 ;  /* 0x0000000600007c20 */ /* 0x000fe20008410000 */
[----:B------:R-:W4:Y:S01]  /*9db0*/  LDL R136, [R1+0x24] ;  /* 0x0000240001887983 */ /* 0x000f220000100800 */
[----:B------:R-:W-:Y:S01]  /*9dc0*/  FMUL.FTZ R6, R5, UR6 ;  /* 0x0000000605067c20 */ /* 0x000fe20008410000 */
[----:B------:R-:W-:Y:S01]  /*9dd0*/  FFMA.FTZ R5, -R251, R251, 1 ;  /* 0x3f800000fb057423 */ /* 0x000fe200000101fb */
[----:B------:R-:W-:Y:S01]  /*9de0*/  F2FP.F16.F32.PACK_AB R10, R7, R10 ;  /* 0x0000000a070a723e */ /* 0x000fe200000000ff */
[----:B------:R-:W-:Y:S01]  /*9df0*/  FMUL.FTZ R9, R0, R15 ;  /* 0x0000000f00097220 */ /* 0x000fe20000410000 */
[----:B------:R-:W-:Y:S01]  /*9e00*/  FFMA.FTZ R0, -R252, R252, 1 ;  /* 0x3f800000fc007423 */ /* 0x000fe200000101fc */
[----:B------:R-:W-:Y:S01]  /*9e10*/  FMUL.FTZ R26, R6, R26 ;  /* 0x0000001a061a7220 */ /* 0x000fe20000410000 */
[----:B------:R-:W-:Y:S01]  /*9e20*/  FFMA.FTZ R6, -R239, R239, 1 ;  /* 0x3f800000ef067423 */ /* 0x000fe200000101ef */
[----:B------:R-:W-:Y:S01]  /*9e30*/  STS [R142+0x16400], R10 ;  /* 0x0164000a8e007388 */ /* 0x000fe20000000800 */
[----:B------:R-:W-:Y:S01]  /*9e40*/  F2FP.F16.F32.PACK_AB R9, R9, R14 ;  /* 0x0000000e0909723e */ /* 0x000fe200000000ff */
[----:B------:R-:W-:Y:S01]  /*9e50*/  FMUL.FTZ R8, R0, UR6 ;  /* 0x0000000600087c20 */ /* 0x000fe20008410000 */
[----:B------:R-:W-:Y:S01]  /*9e60*/  FMUL.FTZ R6, R6, UR6 ;  /* 0x0000000606067c20 */ /* 0x000fe20008410000 */
[----:B------:R-:W-:Y:S01]  /*9e70*/  STS [R141+0x16000], R19 ;  /* 0x016000138d007388 */ /* 0x000fe20000000800 */
[----:B------:R-:W-:Y:S01]  /*9e80*/  FFMA.FTZ R0, -R250, R250, 1 ;  /* 0x3f800000fa007423 */ /* 0x000fe200000101fa */
[----:B------:R-:W-:Y:S01]  /*9e90*/  FMUL.FTZ R8, R8, R27 ;  /* 0x0000001b08087220 */ /* 0x000fe20000410000 */
[----:B------:R-:W-:Y:S01]  /*9ea0*/  F2FP.F16.F32.PACK_AB R18, R18, R24 ;  /* 0x000000181212723e */ /* 0x000fe200000000ff */
[----:B------:R-:W-:Y:S01]  /*9eb0*/  STS [R141+0x16400], R9 ;  /* 0x016400098d007388 */ /* 0x000fe20000000800 */
[----:B------:R-:W-:Y:S01]  /*9ec0*/  FMUL.FTZ R46, R6, R46 ;  /* 0x0000002e062e7220 */ /* 0x000fe20000410000 */
[----:B------:R-:W-:Y:S01]  /*9ed0*/  FMUL.FTZ R5, R5, UR6 ;  /* 0x0000000605057c20 */ /* 0x000fe20008410000 */
[----:B------:R-:W-:Y:S01]  /*9ee0*/  FMUL.FTZ R0, R0, UR6 ;  /* 0x0000000600007c20 */ /* 0x000fe20008410000 */
[----:B------:R-:W-:Y:S01]  /*9ef0*/  STS [R140+0x14000], R135 ;  /* 0x014000878c007388 */ /* 0x000fe20000000800 */
[----:B------:R-:W-:Y:S01]  /*9f00*/  FFMA.FTZ R6, -R226, R226, 1 ;  /* 0x3f800000e2067423 */ /* 0x000fe200000101e2 */
[----:B------:R-:W-:Y:S01]  /*9f10*/  F2FP.F16.F32.PACK_AB R8, R8, R26 ;  /* 0x0000001a0808723e */ /* 0x000fe200000000ff */
[----:B------:R-:W-:Y:S01]  /*9f20*/  FMUL.FTZ R30, R5, R30 ;  /* 0x0000001e051e7220 */ /* 0x000fe20000410000 */
[----:B------:R1:W-:Y:S01]  /*9f30*/  STS [R140+0x14400], R36 ;  /* 0x014400248c007388 */ /* 0x0003e20000000800 */
[----:B------:R-:W-:Y:S01]  /*9f40*/  FMUL.FTZ R31, R0, R31 ;  /* 0x0000001f001f7220 */ /* 0x000fe20000410000 */
[----:B------:R-:W-:Y:S01]  /*9f50*/  FMUL.FTZ R6, R6, UR6 ;  /* 0x0000000606067c20 */ /* 0x000fe20008410000 */
[----:B------:R-:W-:Y:S01]  /*9f60*/  FFMA.FTZ R14, -R241, R241, 1 ;  /* 0x3f800000f10e7423 */ /* 0x000fe200000101f1 */
[----:B------:R-:W-:Y:S01]  /*9f70*/  FADD.FTZ R0, -R4, R47 ;  /* 0x0000002f04007221 */ /* 0x000fe20000010100 */
[----:B------:R-:W-:Y:S01]  /*9f80*/  FFMA.FTZ R5, -R238, R238, 1 ;  /* 0x3f800000ee057423 */ /* 0x000fe200000101ee */
[----:B------:R-:W-:Y:S01]  /*9f90*/  FMUL.FTZ R59, R6, R59 ;  /* 0x0000003b063b7220 */ /* 0x000fe20000410000 */
[----:B------:R-:W-:Y:S01]  /*9fa0*/  F2FP.F16.F32.PACK_AB R6, R31, R30 ;  /* 0x0000001e1f06723e */ /* 0x000fe200000000ff */
[----:B------:R-:W-:Y:S01]  /*9fb0*/  FMUL.FTZ R14, R14, UR6 ;  /* 0x000000060e0e7c20 */ /* 0x000fe20008410000 */
[----:B------:R-:W-:Y:S01]  /*9fc0*/  FMUL.FTZ R0, R208, R0 ;  /* 0x00000000d0007220 */ /* 0x000fe20000410000 */
[----:B------:R-:W-:Y:S01]  /*9fd0*/  FMUL.FTZ R5, R5, UR6 ;  /* 0x0000000605057c20 */ /* 0x000fe20008410000 */
[----:B------:R-:W-:Y:S01]  /*9fe0*/  FFMA.FTZ R7, -R240, R240, 1 ;  /* 0x3f800000f0077423 */ /* 0x000fe200000101f0 */
[----:B------:R-:W-:Y:S01]  /*9ff0*/  FMUL.FTZ R42, R14, R42 ;  /* 0x0000002a0e2a7220 */ /* 0x000fe20000410000 */
[----:B------:R-:W-:Y:S01]  /*a000*/  F2FP.F16.F32.PACK_AB R13, R13, R44 ;  /* 0x0000002c0d0d723e */ /* 0x000fe200000000ff */
[----:B------:R-:W-:Y:S01]  /*a010*/  FMUL.FTZ R14, R5, R0 ;  /* 0x00000000050e7220 */ /* 0x000fe20000410000 */
[----:B------:R-:W-:Y:S01]  /*a020*/  FMUL.FTZ R7, R7, UR6 ;  /* 0x0000000607077c20 */ /* 0x000fe20008410000 */
[----:B------:R-:W-:Y:S01]  /*a030*/  FFMA.FTZ R5, -R221, R221, 1 ;  /* 0x3f800000dd057423 */ /* 0x000fe200000101dd */
[----:B------:R-:W-:Y:S01]  /*a040*/  FADD.FTZ R0, -R4, R63 ;  /* 0x0000003f04007221 */ /* 0x000fe20000010100 */
[----:B------:R-:W-:Y:S01]  /*a050*/  FFMA.FTZ R4, -R220, R220, 1 ;  /* 0x3f800000dc047423 */ /* 0x000fe200000101dc */
[----:B------:R-:W-:Y:S01]  /*a060*/  FMUL.FTZ R43, R7, R43 ;  /* 0x0000002b072b7220 */ /* 0x000fe20000410000 */
[----:B------:R-:W-:Y:S01]  /*a070*/  FMUL.FTZ R5, R5, UR6 ;  /* 0x0000000605057c20 */ /* 0x000fe20008410000 */
[----:B------:R-:W-:Y:S01]  /*a080*/  FFMA.FTZ R7, -R227, R227, 1 ;  /* 0x3f800000e3077423 */ /* 0x000fe200000101e3 */
[----:B------:R-:W-:Y:S01]  /*a090*/  FMUL.FTZ R0, R176, R0 ;  /* 0x00000000b0007220 */ /* 0x000fe20000410000 */
[----:B------:R-:W-:Y:S01]  /*a0a0*/  FMUL.FTZ R4, R4, UR6 ;  /* 0x0000000604047c20 */ /* 0x000fe20008410000 */
[----:B------:R-:W-:Y:S01]  /*a0b0*/  FMUL.FTZ R62, R5, R62 ;  /* 0x0000003e053e7220 */ /* 0x000fe20000410000 */
[----:B------:R-:W-:Y:S01]  /*a0c0*/  F2FP.F16.F32.PACK_AB R5, R43, R42 ;  /* 0x0000002a2b05723e */ /* 0x000fe200000000ff */
[----:B------:R-:W-:Y:S01]  /*a0d0*/  FMUL.FTZ R7, R7, UR6 ;  /* 0x0000000607077c20 */ /* 0x000fe20008410000 */
[----:B------:R-:W-:Y:S01]  /*a0e0*/  F2FP.F16.F32.PACK_AB R12, R12, R56 ;  /* 0x000000380c0c723e */ /* 0x000fe200000000ff */
[----:B------:R-:W4:Y:S01]  /*a0f0*/  LDL.LU R37, [R1+0x38] ;  /* 0x0000380001257983 */ /* 0x000f220000300800 */
[----:B------:R-:W-:Y:S01]  /*a100*/  F2FP.F16.F32.PACK_AB R11, R61, R60 ;  /* 0x0000003c3d0b723e */ /* 0x000fe200000000ff */
[----:B------:R-:W-:Y:S01]  /*a110*/  FMUL.FTZ R58, R7, R58 ;  /* 0x0000003a073a7220 */ /* 0x000fe20000410000 */
[----:B------:R-:W-:Y:S01]  /*a120*/  FMUL.FTZ R7, R4, R0 ;  /* 0x0000000004077220 */ /* 0x000fe20000410000 */
[----:B------:R-:W-:Y:S01]  /*a130*/  F2FP.F16.F32.PACK_AB R4, R14, R46 ;  /* 0x0000002e0e04723e */ /* 0x000fe200000000ff */
[----:B-1----:R-:W4:Y:S02]  /*a140*/  LDL.LU R36, [R1+0x3c] ;  /* 0x00003c0001247983 */ /* 0x002f240000300800 */
[----:B------:R-:W-:Y:S02]  /*a150*/  F2FP.F16.F32.PACK_AB R0, R59, R58 ;  /* 0x0000003a3b00723e */ /* 0x000fe400000000ff */
[----:B------:R-:W-:Y:S01]  /*a160*/  F2FP.F16.F32.PACK_AB R7, R7, R62 ;  /* 0x0000003e0707723e */ /* 0x000fe200000000ff */
[----:B------:R1:W5:Y:S04]  /*a170*/  LDL.64 R218, [R1+0x40] ;  /* 0x0000400001da7983 */ /* 0x0003680000100a00 */
[----:B---3--:R-:W-:Y:S04]  /*a180*/  STS [R139+0x14000], R134 ;  /* 0x014000868b007388 */ /* 0x008fe80000000800 */
[----:B------:R-:W-:Y:S04]  /*a190*/  STS [R139+0x14400], R32 ;  /* 0x014400208b007388 */ /* 0x000fe80000000800 */
[----:B------:R-:W-:Y:S04]  /*a1a0*/  STS [R140+0x16000], R18 ;  /* 0x016000128c007388 */ /* 0x000fe80000000800 */
[----:B------:R-:W-:Y:S04]  /*a1b0*/  STS [R140+0x16400], R8 ;  /* 0x016400088c007388 */ /* 0x000fe80000000800 */
[----:B------:R-:W-:Y:S04]  /*a1c0*/  STS [R139+0x16000], R17 ;  /* 0x016000118b007388 */ /* 0x000fe80000000800 */
[----:B------:R-:W-:Y:S04]  /*a1d0*/  STS [R139+0x16400], R6 ;  /* 0x016400068b007388 */ /* 0x000fe80000000800 */
[----:B--2---:R-:W-:Y:S04]  /*a1e0*/  STS [R138+0x14000], R64 ;  /* 0x014000408a007388 */ /* 0x004fe80000000800 */
[----:B------:R-:W-:Y:S04]  /*a1f0*/  STS [R138+0x14400], R23 ;  /* 0x014400178a007388 */ /* 0x000fe80000000800 */
[----:B----4-:R-:W-:Y:S04]  /*a200*/  STS [R137+0x14000], R53 ;  /* 0x0140003589007388 */ /* 0x010fe80000000800 */
        /* <DEDUP_REMOVED lines=9> */
[----:B------:R-:W-:Y:S01]  /*a2a0*/  STS [R136+0x16000], R12 ;  /* 0x0160000c88007388 */ /* 0x000fe20000000800 */
[----:B------:R-:W-:Y:S03]  /*a2b0*/  MOV R147, R37 ;  /* 0x0000002500937202 */ /* 0x000fe60000000f00 */
[----:B------:R2:W-:Y:S01]  /*a2c0*/  STS [R136+0x16400], R0 ;  /* 0x0164000088007388 */ /* 0x0005e20000000800 */
[----:B------:R-:W-:Y:S03]  /*a2d0*/  MOV R146, R36 ;  /* 0x0000002400927202 */ /* 0x000fe60000000f00 */
[----:B------:R-:W-:Y:S04]  /*a2e0*/  STS [R65+0x16000], R11 ;  /* 0x0160000b41007388 */ /* 0x000fe80000000800 */
[----:B------:R-:W-:Y:S01]  /*a2f0*/  STS [R65+0x16400], R7 ;  /* 0x0164000741007388 */ /* 0x000fe20000000800 */
[----:B------:R-:W-:Y:S01]  /*a300*/  BAR.SYNC.DEFER_BLOCKING 0x0 ;  /* 0x0000000000007b1d */ /* 0x000fe20000010000 */
[----:B--2---:R-:W-:Y:S05]  /*a310*/  IADD3 R0, R2, R185, RZ ;  /* 0x000000b902007210 */ /* 0x004fea0007ffe0ff */
[----:B------:R-:W-:Y:S04]  /*a320*/  LDSM.16.MT88.4 R4, [R3+0x1c000] ;  /* 0x01c000000304783b */ /* 0x000fe80000004200 */
[----:B------:R-:W2:Y:S04]  /*a330*/  LDSM.16.MT88.4 R8, [R2] ;  /* 0x000000000208783b */ /* 0x000ea80000004200 */
[----:B------:R-:W3:Y:S04]  /*a340*/  LDSM.16.MT88.4 R12, [R3+0x20000] ;  /* 0x02000000030c783b */ /* 0x000ee80000004200 */
[----:B------:R-:W4:Y:S04]  /*a350*/  LDSM.16.MT88.4 R16, [R0] ;  /* 0x000000000010783b */ /* 0x000f280000004200 */
[----:B------:R-:W-:Y:S04]  /*a360*/  LDSM.16.MT88.4 R20, [R3+0x1c800] ;  /* 0x01c800000314783b */ /* 0x000fe80000004200 */
[----:B------:R-:W1:Y:S04]  /*a370*/  LDSM.16.MT88.4 R24, [R2+0x800] ;  /* 0x000800000218783b */ /* 0x000e680000004200 */
[----:B------:R-:W1:Y:S04]  /*a380*/  LDSM.16.MT88.4 R28, [R3+0x20800] ;  /* 0x02080000031c783b */ /* 0x000e680000004200 */
[----:B------:R-:W1:Y:S01]  /*a390*/  LDSM.16.MT88.4 R32, [R0+0x800] ;  /* 0x000800000020783b */ /* 0x000e620000004200 */
[-C--:B--2---:R-:W-:Y:S06]  /*a3a0*/  HMMA.16816.F32 R68, R4, R8.reuse, R68 ;  /* 0x000000080444723c */ /* 0x084fec0000001844 */
[C---:B---3--:R-:W-:Y:S06]  /*a3b0*/  HMMA.16816.F32 R72, R12.reuse, R8, R72 ;  /* 0x000000080c48723c */ /* 0x048fec0000001848 */
        /* <DEDUP_REMOVED lines=92> */
[----:B-----5:R-:W-:Y:S02]  /*a980*/  ISETP.GE.AND P1, PT, R218, UR23, PT ;  /* 0x00000017da007c0c */ /* 0x020fe4000bf26270 */
[----:B------:R-:W3:Y:S11]  /*a990*/  LDL.LU R36, [R1+0x4c] ;  /* 0x00004c0001247983 */ /* 0x000ef60000300800 */
[----:B------:R4:W-:Y:S01]  /*a9a0*/  @P1 STS.128 [R145+0x8000], RZ ;  /* 0x008000ff91001388 */ /* 0x0009e20000000c00 */
[----:B------:R-:W4:Y:S08]  /*a9b0*/  @!P1 LDC R13, c[0x0][0x424] ;  /* 0x00010900ff0d9b82 */ /* 0x000f300000000800 */
[----:B------:R-:W4:Y:S08]  /*a9c0*/  @!P1 LDC R14, c[0x0][0x424] ;  /* 0x00010900ff0e9b82 */ /* 0x000f300000000800 */
[----:B------:R-:W4:Y:S01]  /*a9d0*/  @!P1 LDC R15, c[0x0][0x424] ;  /* 0x00010900ff0f9b82 */ /* 0x000f220000000800 */
[C---:B-1----:R-:W-:Y:S05]  /*a9e0*/  IMAD.U32 R4, R6.reuse, -0x80, RZ ;  /* 0xffffff8006047824 */ /* 0x042fea00078e00ff */
[--C-:B------:R-:W-:Y:S02]  /*a9f0*/  SHF.R.S32.HI R5, RZ, 0x1f, R4.reuse ;  /* 0x0000001fff057819 */ /* 0x100fe40000011404 */
[CC--:B------:R-:W-:Y:S02]  /*aa00*/  @!P1 LEA R0, P3, R6.reuse, R4.reuse, 0x5 ;  /* 0x0000000406009211 */ /* 0x0c0fe400078628ff */
[C---:B------:R-:W-:Y:S01]  /*aa10*/  @!P1 LEA R11, P2, R6.reuse, R4, 0x6 ;  /* 0x00000004060b9211 */ /* 0x040fe200078430ff */
[C---:B------:R-:W-:Y:S01]  /*aa20*/  @!P1 IMAD.WIDE.U32 R8, R6.reuse, 0x60, R4 ;  /* 0x0000006006089825 */ /* 0x040fe200078e0004 */
[CC--:B----4-:R-:W-:Y:S02]  /*aa30*/  @!P1 LEA.HI.X R13, R6.reuse, R5.reuse, R13, 0x5, P3 ;  /* 0x00000005060d9211 */ /* 0x0d0fe400018f2c0d */
[----:B------:R-:W-:Y:S01]  /*aa40*/  @!P1 LEA.HI.X R14, R6, R5, R14, 0x6, P2 ;  /* 0x00000005060e9211 */ /* 0x000fe200010f340e */
        /* <DEDUP_REMOVED lines=32> */
.L_x_1227:
[----:B------:R-:W-:Y:S01]  /*ac50*/  LDSM.16.M88.4 R32, [R148+0x14000] ;  /* 0x014000009420783b */ /* 0x000fe20000000200 */
[----:B------:R-:W-:Y:S01]  /*ac60*/  IMAD.IADD R0, R193, 0x1, R185 ;  /* 0x00000001c1007824 */ /* 0x000fe200078e02b9 */
[----:B------:R-:W-:Y:S01]  /*ac70*/  ULOP3.LUT UR12, UR10, 0x1, URZ, 0xc0, !UPT ;  /* 0x000000010a0c7892 */ /* 0x000fe2000f8ec03f */
[----:B------:R-:W-:Y:S01]  /*ac80*/  IMAD.IADD R144, R185, 0x1, R150 ;  /* 0x00000001b9907824 */ /* 0x000fe200078e0296 */
[----:B------:R-:W1:Y:S01]  /*ac90*/  LDSM.16.MT88.4 R16, [R2+0x4000] ;  /* 0x004000000210783b */ /* 0x000e620000004200 */
[----:B------:R-:W-:Y:S02]  /*aca0*/  UISETP.GT.AND UP3, UPT, UR10, UR19, UPT ;  /* 0x000000130a00728c */ /* 0x000fe4000bf64270 */
[----:B------:R-:W-:Y:S01]  /*acb0*/  UISETP.NE.U32.AND UP1, UPT, UR12, 0x1, UPT ;  /* 0x000000010c00788c */ /* 0x000fe2000bf25070 */
[----:B------:R-:W2:Y:S01]  /*acc0*/  LDSM.16.M88.4 R28, [R148+0x16000] ;  /* 0x01600000941c783b */ /* 0x000ea20000000200 */
[----:B------:R-:W-:Y:S03]  /*acd0*/  UIADD3 UR10, UR10, -0x1, URZ ;  /* 0xffffffff0a0a7890 */ /* 0x000fe6000fffe03f */
[----:B------:R-:W3:Y:S04]  /*ace0*/  LDSM.16.MT88.4 R36, [R0] ;  /* 0x000000000024783b */ /* 0x000ee80000004200 */
[----:B------:R-:W4:Y:S04]  /*acf0*/  LDL R156, [R1+0xf8] ;  /* 0x0000f800019c7983 */ /* 0x000f280000100800 */
[----:B------:R-:W-:Y:S04]  /*ad00*/  LDSM.16.M88.4 R40, [R150+0x14000] ;  /* 0x014000009628783b */ /* 0x000fe80000000200 */
[----:B------:R-:W4:Y:S04]  /*ad10*/  LDL R155, [R1+0xfc] ;  /* 0x0000fc00019b7983 */ /* 0x000f280000100800 */
[----:B------:R-:W3:Y:S04]  /*ad20*/  LDSM.16.MT88.4 R44, [R2+0x4800] ;  /* 0x00480000022c783b */ /* 0x000ee80000004200 */
[----:B------:R-:W4:Y:S04]  /*ad30*/  LDL R151, [R1+0xdc] ;  /* 0x0000dc0001977983 */ /* 0x000f280000100800 */
[----:B------:R-:W3:Y:S04]  /*ad40*/  LDSM.16.M88.4 R48, [R150+0x16000] ;  /* 0x016000009630783b */ /* 0x000ee80000000200 */
[----:B------:R-:W4:Y:S01]  /*ad50*/  LDL R152, [R1+0xd8] ;  /* 0x0000d80001987983 */ /* 0x000f220000100800 */
[-C--:B-1----:R-:W-:Y:S03]  /*ad60*/  HMMA.16816.F32 R4, R32, R16.reuse, RZ ;  /* 0x000000102004723c */ /* 0x082fe600000018ff */
[----:B------:R-:W1:Y:S04]  /*ad70*/  LDSM.16.MT88.4 R52, [R0+0x800] ;  /* 0x000800000034783b */ /* 0x000e680000004200 */
[----:B------:R-:W4:Y:S01]  /*ad80*/  LDL R153, [R1+0xe4] ;  /* 0x0000e40001997983 */ /* 0x000f220000100800 */
        /* <DEDUP_REMOVED lines=72> */
[----:B------:R-:W3:Y:S05]  /*b210*/  LDC R44, c[0x0][0x270] ;  /* 0x00009c00ff2c7b82 */ /* 0x000eea0000000800 */
[-C--:B-1----:R-:W-:Y:S06]  /*b220*/  HMMA.16816.F32 R4, R36, R48.reuse, R4 ;  /* 0x000000302404723c */ /* 0x082fec0000001804 */
[C---:B------:R-:W-:Y:S06]  /*b230*/  HMMA.16816.F32 R8, R136.reuse, R48, R8 ;  /* 0x000000308808723c */ /* 0x040fec0000001808 */
[-C--:B------:R-:W-:Y:S06]  /*b240*/  HMMA.16816.F32 R12, R136, R50.reuse, R12 ;  /* 0x00000032880c723c */ /* 0x080fec000000180c */
[C---:B------:R-:W-:Y:S05]  /*b250*/  HMMA.16816.F32 R16, R36.reuse, R50, R16 ;  /* 0x000000322410723c */ /* 0x040fea0000001810 */
[----:B---3--:R-:W-:Y:S01]  /*b260*/  IMAD R44, R44, UR24, RZ ;  /* 0x000000182c2c7c24 */ /* 0x008fe2000f8e02ff */
[-C--:B------:R-:W-:Y:S05]  /*b270*/  HMMA.16816.F32 R20, R36, R140.reuse, R20 ;  /* 0x0000008c2414723c */ /* 0x080fea0000001814 */
[C---:B----4-:R-:W-:Y:S01]  /*b280*/  IMAD.U32 R0, R44.reuse, -0x80, RZ ;  /* 0xffffff802c007824 */ /* 0x050fe200078e00ff */
[C---:B------:R-:W-:Y:S05]  /*b290*/  HMMA.16816.F32 R24, R136.reuse, R140, R24 ;  /* 0x0000008c8818723c */ /* 0x040fea0000001818 */
[----:B------:R-:W-:Y:S01]  /*b2a0*/  IMAD.SHL.U32 R45, R44, 0x10, RZ ;  /* 0x000000102c2d7824 */ /* 0x000fe200078e00ff */
[-C--:B------:R-:W-:Y:S06]  /*b2b0*/  HMMA.16816.F32 R28, R136, R142.reuse, R28 ;  /* 0x0000008e881c723c */ /* 0x080fec000000181c */
[----:B------:R-:W-:Y:S06]  /*b2c0*/  HMMA.16816.F32 R32, R36, R142, R32 ;  /* 0x0000008e2420723c */ /* 0x000fec0000001820 */
[-C--:B------:R-:W-:Y:S05]  /*b2d0*/  HMMA.16816.F32 R4, R40, R52.reuse, R4 ;  /* 0x000000342804723c */ /* 0x080fea0000001804 */
[----:B------:R-:W-:Y:S01]  /*b2e0*/  @P0 IADD3 R38, P1, R156, UR14, RZ ;  /* 0x0000000e9c260c10 */ /* 0x000fe2000ff3e0ff */
[C---:B------:R-:W-:Y:S01]  /*b2f0*/  HMMA.16816.F32 R8, R56.reuse, R52, R8 ;  /* 0x000000343808723c */ /* 0x040fe20000001808 */
[----:B------:R-:W-:Y:S04]  /*b300*/  @UP0 UIADD3 UR14, UP2, UR14, -0x200, URZ ;  /* 0xfffffe000e0e0890 */ /* 0x000fe8000ff5e03f */
[----:B------:R-:W-:Y:S01]  /*b310*/  @P0 IADD3.X R39, R155, UR13, RZ, P1, !PT ;  /* 0x0000000d9b270c10 */ /* 0x000fe20008ffe4ff */
        /* <DEDUP_REMOVED lines=8> */
[----:B------:R-:W4:Y:S04]  /*b3a0*/  @P0 LDG.E R153, desc[UR8][R38.64+0x20] ;  /* 0x0000200826990981 */ /* 0x000f28000c1e1900 */
        /* <DEDUP_REMOVED lines=25> */
[----:B------:R-:W-:Y:S04]  /*b540*/  @P0 STL [R1+0xe4], R153 ;  /* 0x0000e49901000387 */ /* 0x000fe80000100800 */
[----:B--2---:R-:W-:Y:S01]  /*b550*/  @P0 STL [R1+0xe0], R154 ;  /* 0x0000e09a01000387 */ /* 0x004fe20000100800 */
[CC--:B------:R-:W-:Y:S04]  /*b560*/  LEA R40, P0, R2.reuse, R36.reuse, 0x2 ;  /* 0x0000002402287211 */ /* 0x0c0fe800078010ff */
        /* <DEDUP_REMOVED lines=8> */
[C---:B--2---:R-:W-:Y:S02]  /*b5f0*/  IMAD R8, R44.reuse, 0x38, RZ ;  /* 0x000000382c087824 */ /* 0x044fe400078e02ff */
[----:B------:R1:W-:Y:S04]  /*b600*/  REDG.E.ADD.F32.FTZ.RN.STRONG.GPU desc[UR8][R6.64], R9 ;  /* 0x00000009060079a6 */ /* 0x0003e8000c10f388 */
[----:B------:R2:W-:Y:S01]  /*b610*/  REDG.E.ADD.F32.FTZ.RN.STRONG.GPU desc[UR8][R4.64], R10 ;  /* 0x0000000a040079a6 */ /* 0x0005e2000c10f388 */
[----:B-1----:R-:W-:Y:S01]  /*b620*/  IMAD.SHL.U32 R7, R44, 0x40, RZ ;  /* 0x000000402c077824 */ /* 0x002fe200078e00ff */
[-C--:B--2---:R-:W-:Y:S01]  /*b630*/  LEA R4, P0, R8, R36.reuse, 0x2 ;  /* 0x0000002408047211 */ /* 0x084fe200078010ff */
        /* <DEDUP_REMOVED lines=15> */
[----:B--2---:R-:W-:Y:S02]  /*b730*/  IMAD.IADD R38, R0, 0x1, R2 ;  /* 0x0000000100267824 */ /* 0x004fe400078e0202 */
[C---:B---3--:R-:W-:Y:S02]  /*b740*/  IMAD R9, R44.reuse, 0x60, RZ ;  /* 0x000000602c097824 */ /* 0x048fe400078e02ff */
[----:B------:R1:W-:Y:S01]  /*b750*/  REDG.E.ADD.F32.FTZ.RN.STRONG.GPU desc[UR8][R4.64], R19 ;  /* 0x00000013040079a6 */ /* 0x0003e2000c10f388 */
[----:B----4-:R-:W-:Y:S02]  /*b760*/  IMAD R7, R44, 0x68, RZ ;  /* 0x000000682c077824 */ /* 0x010fe400078e02ff */
        /* <DEDUP_REMOVED lines=19> */
[----:B--2---:R-:W-:Y:S01]  /*b8a0*/  IMAD.IADD R10, R0, 0x1, R5 ;  /* 0x00000001000a7824 */ /* 0x004fe200078e0205 */
[-C--:B------:R-:W-:Y:S01]  /*b8b0*/  LEA.HI.X.SX32 R51, R2, R37.reuse, 0x2, P0 ;  /* 0x0000002502337211 */ /* 0x080fe200000f16ff */
[----:B------:R2:W-:Y:S01]  /*b8c0*/  REDG.E.ADD.F32.FTZ.RN.STRONG.GPU desc[UR8][R18.64], R15 ;  /* 0x0000000f120079a6 */ /* 0x0005e2000c10f388 */
[CC--:B------:R-:W-:Y:S01]  /*b8d0*/  LEA R44, P0, R5.reuse, R36.reuse, 0x2 ;  /* 0x00000024052c7211 */ /* 0x0c0fe200078010ff */
[----:B---3--:R-:W-:Y:S01]  /*b8e0*/  IMAD.IADD R9, R0, 0x1, R10 ;  /* 0x0000000100097824 */ /* 0x008fe200078e020a */
        /* <DEDUP_REMOVED lines=22> */
[-C--:B--2---:R-:W-:Y:S01]  /*ba50*/  LEA R18, P2, R8, R36.reuse, 0x2 ;  /* 0x0000002408127211 */ /* 0x084fe200078410ff */
        /* <DEDUP_REMOVED lines=259> */
.L_x_1229:
[----:B------:R-:W-:Y:S01]  /*ca90*/  @UP0 UIADD3 UR5, UR21, UR34, URZ ;  /* 0x0000002215050290 */ /* 0x000fe2000fffe03f */
[----:B------:R-:W-:Y:S01]  /*caa0*/  F2FP.F16.F32.PACK_AB R92, R93, R92 ;  /* 0x0000005c5d5c723e */ /* 0x000fe200000000ff */
[----:B------:R-:W-:Y:S01]  /*cab0*/  @UP0 ULDC.64 UR12, c[0x0][0x458] ;  /* 0x00011600000c0ab9 */ /* 0x000fe20000000a00 */
[----:B------:R-:W-:Y:S01]  /*cac0*/  F2FP.F16.F32.PACK_AB R94, R95, R94 ;  /* 0x0000005e5f5e723e */ /* 0x000fe200000000ff */
        /* <DEDUP_REMOVED lines=18> */
.L_x_1230:
[----:B------:R-:W2:Y:S01]  /*cbf0*/  S2R R18, SR_TID.X ;  /* 0x0000000000127919 */ /* 0x000ea20000002100 */
[----:B------:R-:W-:Y:S01]  /*cc00*/  USHF.R.S32.HI UR5, URZ, 0x1f, UR20 ;  /* 0x0000001f3f057899 */ /* 0x000fe20008011414 */
[--C-:B-1---5:R-:W-:Y:S01]  /*cc10*/  SHF.R.S32.HI R7, RZ, 0x1f, R218.reuse ;  /* 0x0000001fff077819 */ /* 0x122fe200000114da */
[----:B------:R-:W-:Y:S01]  /*cc20*/  UIMAD UR11, UR51, -0x80, UR11 ;  /* 0xffffff80330b78a4 */ /* 0x000fe2000f8e020b */
[----:B------:R-:W1:Y:S01]  /*cc30*/  S2R R19, SR_TID.X ;  /* 0x0000000000137919 */ /* 0x000e620000002100 */
[----:B------:R-:W-:Y:S01]  /*cc40*/  ULDC UR14, c[0x0][0x2d0] ;  /* 0x0000b400000e7ab9 */ /* 0x000fe20000000800 */
[----:B------:R-:W-:Y:S01]  /*cc50*/  UIMAD UR10, UR5, UR6, URZ ;  /* 0x00000006050a72a4 */ /* 0x000fe2000f8e023f */
[----:B------:R-:W-:Y:S01]  /*cc60*/  ISETP.GE.AND P4, PT, R218, UR14, PT ;  /* 0x0000000eda007c0c */ /* 0x000fe2000bf86270 */
[----:B------:R3:W-:Y:S01]  /*cc70*/  STS [R55+0x4000], R92 ;  /* 0x0040005c37007388 */ /* 0x0007e20000000800 */
[----:B------:R-:W-:Y:S01]  /*cc80*/  IMAD.U32 R0, RZ, RZ, UR6 ;  /* 0x00000006ff007e24 */ /* 0x000fe2000f8e00ff */
[----:B------:R-:W-:Y:S01]  /*cc90*/  UIMAD UR10, UR20, UR7, UR10 ;  /* 0x00000007140a72a4 */ /* 0x000fe2000f8e020a */
[----:B------:R-:W-:Y:S01]  /*cca0*/  IMAD.MOV.U32 R6, RZ, RZ, R218 ;  /* 0x000000ffff067224 */ /* 0x000fe200078e00da */
[----:B------:R3:W-:Y:S01]  /*ccb0*/  STS [R54+0x4000], R94 ;  /* 0x0040005e36007388 */ /* 0x0007e20000000800 */
[----:B------:R-:W-:Y:S01]  /*ccc0*/  USHF.R.S32.HI UR21, URZ, 0x1f, UR56 ;  /* 0x0000001f3f157899 */ /* 0x000fe20008011438 */
[----:B------:R-:W-:Y:S01]  /*ccd0*/  BSSY B0, `(.L_x_1231) ;  /* 0x0000027000007945 */ /* 0x000fe20003800000 */
[----:B------:R-:W-:Y:S01]  /*cce0*/  IMAD.WIDE.U32 R4, R0, UR20, R6 ;  /* 0x0000001400047c25 */ /* 0x000fe2000f8e0006 */
[----:B------:R-:W-:Y:S03]  /*ccf0*/  BAR.SYNC.DEFER_BLOCKING 0x0 ;  /* 0x0000000000007b1d */ /* 0x000fe60000010000 */
[----:B------:R-:W-:Y:S01]  /*cd00*/  IMAD.U32 R0, RZ, RZ, UR10 ;  /* 0x0000000aff007e24 */ /* 0x000fe2000f8e00ff */
[----:B------:R-:W-:-:S02]  /*cd10*/  IADD3 R4, P0, R4, UR18, RZ ;  /* 0x0000001204047c10 */ /* 0x000fc4000ff1e0ff */
[----:B------:R-:W-:Y:S02]  /*cd20*/  ULDC.64 UR14, c[0x0][0x468] ;  /* 0x00011a00000e7ab9 */ /* 0x000fe40000000a00 */
[----:B------:R-:W-:Y:S01]  /*cd30*/  UIMAD UR10, UR21, UR14, URZ ;  /* 0x0000000e150a72a4 */ /* 0x000fe2000f8e023f */
[----:B------:R-:W-:Y:S01]  /*cd40*/  IADD3.X R5, R5, UR19, R0, P0, !PT ;  /* 0x0000001305057c10 */ /* 0x000fe200087fe400 */
[----:B------:R-:W-:Y:S02]  /*cd50*/  IMAD.U32 R0, RZ, RZ, UR14 ;  /* 0x0000000eff007e24 */ /* 0x000fe4000f8e00ff */
[----:B------:R-:W-:Y:S02]  /*cd60*/  UIMAD UR15, UR56, UR15, UR10 ;  /* 0x0000000f380f72a4 */ /* 0x000fe4000f8e020a */
[----:B------:R-:W-:Y:S01]  /*cd70*/  IMAD.WIDE.U32 R4, R0, UR56, R4 ;  /* 0x0000003800047c25 */ /* 0x000fe2000f8e0004 */
[----:B--2---:R-:W-:-:S03]  /*cd80*/  SHF.R.S32.HI R18, RZ, 0x1f, R18 ;  /* 0x0000001fff127819 */ /* 0x004fc60000011412 */
[----:B------:R-:W-:Y:S01]  /*cd90*/  VIADD R16, R5, UR15 ;  /* 0x0000000f05107c36 */ /* 0x000fe20008000000 */
[----:B-1----:R-:W-:Y:S01]  /*cda0*/  LEA.HI R18, R18, R19, RZ, 0x3 ;  /* 0x0000001312127211 */ /* 0x002fe200078f18ff */
[----:B------:R3:W1:Y:S03]  /*cdb0*/  LDS.128 R20, [R145+0xd000] ;  /* 0x00d0000091147984 */ /* 0x0006660000000c00 */
[----:B------:R-:W-:Y:S01]  /*cdc0*/  SHF.R.S32.HI R18, RZ, 0x3, R18 ;  /* 0x00000003ff127819 */ /* 0x000fe20000011412 */
[----:B------:R3:W2:Y:S03]  /*cdd0*/  LDS.128 R24, [R145+0x11000] ;  /* 0x0110000091187984 */ /* 0x0006a60000000c00 */
[----:B------:R-:W-:Y:S01]  /*cde0*/  SHF.R.S32.HI R17, RZ, 0x1f, R18 ;  /* 0x0000001fff117819 */ /* 0x000fe20000011412 */
[C---:B------:R-:W-:Y:S01]  /*cdf0*/  VIADD R2, R18.reuse, 0x20 ;  /* 0x0000002012027836 */ /* 0x040fe20000000000 */
[----:B------:R3:W4:Y:S01]  /*ce00*/  LDS.128 R28, [R145+0x12000] ;  /* 0x01200000911c7984 */ /* 0x0007220000000c00 */
[----:B------:R-:W-:-:S03]  /*ce10*/  VIADD R8, R18, 0x40 ;  /* 0x0000004012087836 */ /* 0x000fc60000000000 */
[----:B------:R-:W-:Y:S01]  /*ce20*/  ISETP.GE.OR P3, PT, R2, UR11, P4 ;  /* 0x0000000b02007c0c */ /* 0x000fe2000a766670 */
[----:B------:R3:W1:Y:S01]  /*ce30*/  LDS.128 R32, [R145+0x13000] ;  /* 0x0130000091207984 */ /* 0x0006620000000c00 */
[----:B------:R-:W-:Y:S01]  /*ce40*/  VIADD R2, R18, 0x60 ;  /* 0x0000006012027836 */ /* 0x000fe20000000000 */
[----:B------:R-:W-:-:S04]  /*ce50*/  ISETP.GE.OR P2, PT, R8, UR11, P4 ;  /* 0x0000000b08007c0c */ /* 0x000fc8000a746670 */
[----:B------:R-:W-:Y:S02]  /*ce60*/  ISETP.GE.OR P1, PT, R2, UR11, P4 ;  /* 0x0000000b02007c0c */ /* 0x000fe4000a726670 */
[----:B------:R-:W-:-:S13]  /*ce70*/  ISETP.GE.OR P4, PT, R18, UR11, P4 ;  /* 0x0000000b12007c0c */ /* 0x000fda000a786670 */
[----:B------:R-:W-:Y:S05]  /*ce80*/  @P4 BRA `(.L_x_1232) ;  /* 0x00000000002c4947 */ /* 0x000fea0003800000 */
        /* <DEDUP_REMOVED lines=11> */
.L_x_1232:
[----:B------:R-:W-:Y:S05]  /*cf40*/  BSYNC B0 ;  /* 0x0000000000007941 */ /* 0x000fea0003800000 */
.L_x_1231:
        /* <DEDUP_REMOVED lines=14> */
.L_x_1234:
[----:B------:R-:W-:Y:S05]  /*d030*/  BSYNC B0 ;  /* 0x0000000000007941 */ /* 0x000fea0003800000 */
.L_x_1233:
        /* <DEDUP_REMOVED lines=15> */
.L_x_1236:
[----:B------:R-:W-:Y:S05]  /*d130*/  BSYNC B0 ;  /* 0x0000000000007941 */ /* 0x000fea0003800000 */
.L_x_1235:
        /* <DEDUP_REMOVED lines=14> */
.L_x_1238:
[----:B------:R-:W-:Y:S05]  /*d220*/  BSYNC B0 ;  /* 0x0000000000007941 */ /* 0x000fea0003800000 */
.L_x_1237:
        /* <DEDUP_REMOVED lines=27> */
.L_x_1240:
[----:B------:R-:W-:Y:S05]  /*d3e0*/  BSYNC B0 ;  /* 0x0000000000007941 */ /* 0x000fea0003800000 */
.L_x_1239:
        /* <DEDUP_REMOVED lines=13> */
[----:B--2---:R1:W-:Y:S02]  /*d4c0*/  STG.E.128 desc[UR8][R8.64], R24 ;  /* 0x0000001808007986 */ /* 0x0043e4000c101d08 */
.L_x_1242:
[----:B------:R-:W-:Y:S05]  /*d4d0*/  BSYNC B0 ;  /* 0x0000000000007941 */ /* 0x000fea0003800000 */
.L_x_1241:
        /* <DEDUP_REMOVED lines=14> */
.L_x_1244:
[----:B------:R-:W-:Y:S05]  /*d5c0*/  BSYNC B0 ;  /* 0x0000000000007941 */ /* 0x000fea0003800000 */
.L_x_1243:
        /* <DEDUP_REMOVED lines=13> */
.L_x_1193:
[----:B------:R-:W-:Y:S05]  /*d6a0*/  BSYNC B1 ;  /* 0x0000000000017941 */ /* 0x000fea0003800000 */
.L_x_1171:
        /* <DEDUP_REMOVED lines=8> */
.L_x_1245:
[----:B------:R-:W-:Y:S05]  /*d730*/  EXIT ;  /* 0x000000000000794d */ /* 0x000fea0003800000 */
.L_x_1247:
        /* <DEDUP_REMOVED lines=12> */
.L_x_1282:


//--------------------- .text._ZN5flash25flash_bwd_dot_do_o_kernelILb0E23Flash_bwd_kernel_traitsILi64ELi128ELi128ELi8ELi4ELi4ELi4ELb0ELb0EN7cutlass6half_tE19Flash_kernel_traitsILi64ELi128ELi128ELi8ES3_EEEEvNS_16Flash_bwd_paramsE --------------------------
	.section	.text._ZN5flash25flash_bwd_dot_do_o_kernelILb0E23Flash_bwd_kernel_traitsILi64ELi128ELi128ELi8ELi4ELi4ELi4ELb0ELb0EN7cutlass6half_tE19Flash_kernel_traitsILi64ELi128ELi128ELi8ES3_EEEEvNS_16Flash_bwd_paramsE,"ax",@progbits
	.align	128
        .global         _ZN5flash25flash_bwd_dot_do_o_kernelILb0E23Flash_bwd_kernel_traitsILi64ELi128ELi128ELi8ELi4ELi4ELi4ELb0ELb0EN7cutlass6half_tE19Flash_kernel_traitsILi64ELi128ELi128ELi8ES3_EEEEvNS_16Flash_bwd_paramsE
        .type           _ZN5flash25flash_bwd_dot_do_o_kernelILb0E23Flash_bwd_kernel_traitsILi64ELi128ELi128ELi8ELi4ELi4ELi4ELb0ELb0EN7cutlass6half_tE19Flash_kernel_traitsILi64ELi128ELi128ELi8ES3_EEEEvNS_16Flash_bwd_paramsE,@function
        .size           _ZN5flash25flash_bwd_dot_do_o_kernelILb0E23Flash_bwd_kernel_traitsILi64ELi128ELi128ELi8ELi4ELi4ELi4ELb0ELb0EN7cutlass6half_tE19Flash_kernel_traitsILi64ELi128ELi128ELi8ES3_EEEEvNS_16Flash_bwd_paramsE,(.L_x_1283 - _ZN5flash25flash_bwd_dot_do_o_kernelILb0E23Flash_bwd_kernel_traitsILi64ELi128ELi128ELi8ELi4ELi4ELi4ELb0ELb0EN7cutlass6half_tE19Flash_kernel_traitsILi64ELi128ELi128ELi8ES3_EEEEvNS_16Flash_bwd_paramsE)
        .other          _ZN5flash25flash_bwd_dot_do_o_kernelILb0E23Flash_bwd_kernel_traitsILi64ELi128ELi128ELi8ELi4ELi4ELi4ELb0ELb0EN7cutlass6half_tE19Flash_kernel_traitsILi64ELi128ELi128ELi8ES3_EEEEvNS_16Flash_bwd_paramsE,@"STO_CUDA_ENTRY STV_DEFAULT"
_ZN5flash25flash_bwd_dot_do_o_kernelILb0E23Flash_bwd_kernel_traitsILi64ELi128ELi128ELi8ELi4ELi4ELi4ELb0ELb0EN7cutlass6half_tE19Flash_kernel_traitsILi64ELi128ELi128ELi8ES3_EEEEvNS_16Flash_bwd_paramsE:
.text._ZN5flash25flash_bwd_dot_do_o_kernelILb0E23Flash_bwd_kernel_traitsILi64ELi128ELi128ELi8ELi4ELi4ELi4ELb0ELb0EN7cutlass6half_tE19Flash_kernel_traitsILi64ELi128ELi128ELi8ES3_EEEEvNS_16Flash_bwd_paramsE:
        /* <DEDUP_REMOVED lines=22> */
[----:B------:R-:W2:Y:S01]  /*0160*/  @P1 LDC.64 R14, c[0x0][0x420] ;  /* 0x00010800ff0e1b82 */ /* 0x000ea20000000a00 */
[--C-:B------:R-:W-:Y:S02]  /*0170*/  @!P1 SHF.R.S32.HI R17, RZ, 0x1f, R2.reuse ;  /* 0x0000001fff119819 */ /* 0x100fe40000011402 */
[----:B------:R-:W-:-:S05]  /*0180*/  @!P1 SHF.R.S32.HI R9, RZ, 0x1f, R2 ;  /* 0x0000001fff099819 */ /* 0x000fca0000011402 */
[----:B------:R-:W3:Y:S08]  /*0190*/  @!P1 LDC.64 R6, c[0x0][0x290] ;  /* 0x0000a400ff069b82 */ /* 0x000ef00000000a00 */
[----:B------:R-:W4:Y:S08]  /*01a0*/  @!P1 LDC.64 R12, c[0x0][0x418] ;  /* 0x00010600ff0c9b82 */ /* 0x000f300000000a00 */
[----:B------:R-:W5:Y:S01]  /*01b0*/  @P1 LDC.64 R4, c[0x0][0x298] ;  /* 0x0000a600ff041b82 */ /* 0x000f620000000a00 */
[----:B--2---:R-:W-:-:S04]  /*01c0*/  @P1 IMAD.WIDE.U32 R10, R3, R14, RZ ;  /* 0x0000000e030a1225 */ /* 0x004fc800078e00ff */
[----:B------:R-:W-:Y:S02]  /*01d0*/  @P1 IMAD R8, R3, R15, R11 ;  /* 0x0000000f03081224 */ /* 0x000fe400078e020b */
[----:B---3--:R-:W-:-:S04]  /*01e0*/  @!P1 IMAD R14, R17, R6, RZ ;  /* 0x00000006110e9224 */ /* 0x008fc800078e02ff */
[C---:B------:R-:W-:Y:S02]  /*01f0*/  @!P1 IMAD R11, R2.reuse, R7, R14 ;  /* 0x00000007020b9224 */ /* 0x040fe400078e020e */
[----:B------:R-:W-:-:S04]  /*0200*/  @!P1 IMAD.WIDE.U32 R6, R2, R6, RZ ;  /* 0x0000000602069225 */ /* 0x000fc800078e00ff */
[-C--:B----4-:R-:W-:Y:S02]  /*0210*/  @!P1 IMAD R9, R9, R12.reuse, RZ ;  /* 0x0000000c09099224 */ /* 0x090fe400078e02ff */
[----:B------:R-:W-:-:S04]  /*0220*/  @!P1 IMAD.WIDE.U32 R14, R2, R12, RZ ;  /* 0x0000000c020e9225 */ /* 0x000fc800078e00ff */
[----:B------:R-:W-:Y:S01]  /*0230*/  @!P1 IMAD R9, R2, R13, R9 ;  /* 0x0000000d02099224 */ /* 0x000fe200078e0209 */
[----:B------:R-:W-:Y:S01]  /*0240*/  @!P1 MOV R10, R14 ;  /* 0x0000000e000a9202 */ /* 0x000fe20000000f00 */
[----:B-----5:R-:W-:Y:S01]  /*0250*/  @P1 IMAD.WIDE.U32 R20, R3, R4, RZ ;  /* 0x0000000403141225 */ /* 0x020fe200078e00ff */
[----:B------:R-:W-:Y:S02]  /*0260*/  @!P1 MOV R20, R6 ;  /* 0x0000000600149202 */ /* 0x000fe40000000f00 */
[----:B------:R-:W-:Y:S01]  /*0270*/  @!P1 IADD3 R8, R15, R9, RZ ;  /* 0x000000090f089210 */ /* 0x000fe20007ffe0ff */
[----:B------:R-:W-:Y:S01]  /*0280*/  @P1 IMAD R12, R3, R5, R21 ;  /* 0x00000005030c1224 */ /* 0x000fe200078e0215 */
[----:B------:R-:W-:Y:S01]  /*0290*/  @!P1 IADD3 R12, R7, R11, RZ ;  /* 0x0000000b070c9210 */ /* 0x000fe20007ffe0ff */
        /* <DEDUP_REMOVED lines=9> */
.L_x_1248:
[----:B------:R-:W0:Y:S08]  /*0330*/  LDC R3, c[0x0][0x270] ;  /* 0x00009c00ff037b82 */ /* 0x000e300000000800 */
[----:B------:R-:W1:Y:S01]  /*0340*/  LDC R5, c[0x0][0x2d4] ;  /* 0x0000b500ff057b82 */ /* 0x000e620000000800 */
[----:B0-----:R-:W-:-:S04]  /*0350*/  IMAD R2, R2, R3, UR5 ;  /* 0x0000000502027e24 */ /* 0x001fc8000f8e0203 */
[----:B-1----:R-:W-:-:S07]  /*0360*/  IMAD R2, R2, R5, RZ ;  /* 0x0000000502027224 */ /* 0x002fce00078e02ff */
.L_x_1249:
[----:B------:R-:W-:Y:S01]  /*0370*/  SHF.R.S32.HI R3, RZ, 0x1f, R0 ;  /* 0x0000001fff037819 */ /* 0x000fe20000011400 */
[----:B------:R-:W0:Y:S01]  /*0380*/  LDC.64 R4, c[0x0][0x420] ;  /* 0x00010800ff047b82 */ /* 0x000e220000000a00 */
[----:B------:R-:W-:Y:S01]  /*0390*/  ULDC UR9, c[0x0][0x2d0] ;  /* 0x0000b40000097ab9 */ /* 0x000fe20000000800 */
[----:B------:R-:W-:Y:S01]  /*03a0*/  IADD3 R18, R18, -UR4, RZ ;  /* 0x8000000412127c10 */ /* 0x000fe2000fffe0ff */
[----:B------:R-:W-:Y:S01]  /*03b0*/  USHF.R.S32.HI UR8, URZ, 0x1f, UR4 ;  /* 0x0000001f3f087899 */ /* 0x000fe20008011404 */
[----:B------:R-:W-:Y:S02]  /*03c0*/  LEA.HI R3, R3, R0, RZ, 0x3 ;  /* 0x0000000003037211 */ /* 0x000fe400078f18ff */
[----:B------:R-:W-:Y:S02]  /*03d0*/  CS2R R34, SRZ ;  /* 0x0000000000227805 */ /* 0x000fe4000001ff00 */
[----:B------:R-:W-:Y:S02]  /*03e0*/  CS2R R32, SRZ ;  /* 0x0000000000207805 */ /* 0x000fe4000001ff00 */
[----:B------:R-:W-:Y:S01]  /*03f0*/  LOP3.LUT R9, R3, 0x1ffffff8, RZ, 0xc0, !PT ;  /* 0x1ffffff803097812 */ /* 0x000fe200078ec0ff */
[----:B------:R-:W1:Y:S01]  /*0400*/  LDC.64 R6, c[0x0][0x428] ;  /* 0x00010a00ff067b82 */ /* 0x000e620000000a00 */
[----:B------:R-:W-:-:S02]  /*0410*/  SHF.R.S32.HI R3, RZ, 0x3, R3 ;  /* 0x00000003ff037819 */ /* 0x000fc40000011403 */
[----:B------:R-:W-:Y:S02]  /*0420*/  IADD3 R9, -R9, R0, RZ ;  /* 0x0000000009097210 */ /* 0x000fe40007ffe1ff */
[----:B------:R-:W-:Y:S02]  /*0430*/  SHF.R.S32.HI R25, RZ, 0x1f, R3 ;  /* 0x0000001fff197819 */ /* 0x000fe40000011403 */
[----:B------:R-:W-:Y:S02]  /*0440*/  SHF.L.U32 R16, R9, 0x3, RZ ;  /* 0x0000000309107819 */ /* 0x000fe400000006ff */
[----:B------:R-:W-:Y:S02]  /*0450*/  IADD3 R9, R3, 0x20, RZ ;  /* 0x0000002003097810 */ /* 0x000fe40007ffe0ff */
[----:B------:R-:W-:Y:S01]  /*0460*/  ISETP.GE.AND P0, PT, R16, UR9, PT ;  /* 0x0000000910007c0c */ /* 0x000fe2000bf06270 */
[----:B------:R-:W-:Y:S01]  /*0470*/  USHF.R.S32.HI UR9, URZ, 0x1f, UR5 ;  /* 0x0000001f3f097899 */ /* 0x000fe20008011405 */
[----:B------:R-:W-:-:S02]  /*0480*/  SHF.R.S32.HI R17, RZ, 0x1f, R16 ;  /* 0x0000001fff117819 */ /* 0x000fc40000011410 */
[----:B------:R-:W-:Y:S01]  /*0490*/  ISETP.LT.AND P1, PT, R9, R18, !P0 ;  /* 0x000000120900720c */ /* 0x000fe20004721270 */
[C---:B0-----:R-:W-:Y:S02]  /*04a0*/  IMAD R22, R4.reuse, UR8, RZ ;  /* 0x0000000804167c24 */ /* 0x041fe4000f8e02ff */
[----:B------:R-:W-:-:S04]  /*04b0*/  IMAD.WIDE.U32 R14, R4, UR4, R16 ;  /* 0x00000004040e7c25 */ /* 0x000fc8000f8e0010 */
[----:B------:R-:W-:Y:S01]  /*04c0*/  IMAD R9, R5, UR4, R22 ;  /* 0x0000000405097c24 */ /* 0x000fe2000f8e0216 */
[----:B------:R-:W-:Y:S01]  /*04d0*/  IADD3 R14, P2, R10, R14, RZ ;  /* 0x0000000e0a0e7210 */ /* 0x000fe20007f5e0ff */
[----:B-1----:R-:W-:-:S03]  /*04e0*/  IMAD R22, R6, UR9, RZ ;  /* 0x0000000906167c24 */ /* 0x002fc6000f8e02ff */
[----:B------:R-:W-:Y:S01]  /*04f0*/  IADD3.X R15, R8, R15, R9, P2, !PT ;  /* 0x0000000f080f7210 */ /* 0x000fe200017fe409 */
[----:B------:R-:W0:Y:S01]  /*0500*/  @P1 LDC.64 R10, c[0x0][0x3e0] ;  /* 0x0000f800ff0a1b82 */ /* 0x000e220000000a00 */
[----:B------:R-:W-:Y:S01]  /*0510*/  ISETP.LT.AND P2, PT, R3, R18, !P0 ;  /* 0x000000120300720c */ /* 0x000fe20004741270 */
[----:B------:R-:W-:Y:S01]  /*0520*/  IMAD R21, R7, UR5, R22 ;  /* 0x0000000507157c24 */ /* 0x000fe2000f8e0216 */
[C---:B------:R-:W-:Y:S01]  /*0530*/  @P1 IADD3 R13, P3, R3.reuse, 0x20, RZ ;  /* 0x00000020030d1810 */ /* 0x040fe20007f7e0ff */
[----:B------:R-:W-:Y:S01]  /*0540*/  IMAD.WIDE.U32 R6, R6, UR5, R14 ;  /* 0x0000000506067c25 */ /* 0x000fe2000f8e000e */
[----:B------:R-:W-:Y:S02]  /*0550*/  IADD3 R9, R3, 0x60, RZ ;  /* 0x0000006003097810 */ /* 0x000fe40007ffe0ff */
[----:B------:R-:W-:Y:S02]  /*0560*/  @P1 IADD3.X R19, RZ, R25, RZ, P3, !PT ;  /* 0x00000019ff131210 */ /* 0x000fe40001ffe4ff */
[----:B------:R-:W-:-:S02]  /*0570*/  IADD3 R7, R7, R21, RZ ;  /* 0x0000001507077210 */ /* 0x000fc40007ffe0ff */
[----:B------:R-:W-:Y:S01]  /*0580*/  ISETP.LT.AND P3, PT, R9, R18, !P0 ;  /* 0x000000120900720c */ /* 0x000fe20004761270 */
[-C--:B------:R-:W-:Y:S02]  /*0590*/  @P1 IMAD R14, R19, R4.reuse, RZ ;  /* 0x00000004130e1224 */ /* 0x080fe400078e02ff */
[----:B------:R-:W1:Y:S01]  /*05a0*/  @P2 LDC.64 R8, c[0x0][0x3e0] ;  /* 0x0000f800ff082b82 */ /* 0x000e620000000a00 */
[-C--:B------:R-:W-:Y:S02]  /*05b0*/  @P2 IMAD R24, R25, R4.reuse, RZ ;  /* 0x0000000419182224 */ /* 0x080fe400078e02ff */
[C---:B------:R-:W-:Y:S02]  /*05c0*/  @P1 IMAD R19, R13.reuse, R5, R14 ;  /* 0x000000050d131224 */ /* 0x040fe400078e020e */
[----:B------:R-:W-:-:S05]  /*05d0*/  @P1 IMAD.WIDE.U32 R14, R13, R4, R6 ;  /* 0x000000040d0e1225 */ /* 0x000fca00078e0006 */
[----:B------:R-:W-:Y:S01]  /*05e0*/  @P1 IADD3 R13, R15, R19, RZ ;  /* 0x000000130f0d1210 */ /* 0x000fe20007ffe0ff */
[----:B------:R-:W2:Y:S01]  /*05f0*/  @P3 LDC.64 R36, c[0x0][0x3e0] ;  /* 0x0000f800ff243b82 */ /* 0x000ea20000000a00 */
[C---:B0-----:R-:W-:Y:S01]  /*0600*/  @P1 LEA R10, P4, R14.reuse, R10, 0x1 ;  /* 0x0000000a0e0a1211 */ /* 0x041fe200078808ff */
[C---:B------:R-:W-:Y:S01]  /*0610*/  @P2 IMAD R19, R3.reuse, R5, R24 ;  /* 0x0000000503132224 */ /* 0x040fe200078e0218 */
[----:B------:R-:W-:Y:S02]  /*0620*/  @P2 MOV R15, R7 ;  /* 0x00000007000f2202 */ /* 0x000fe40000000f00 */
[----:B------:R-:W-:Y:S02]  /*0630*/  @P1 LEA.HI.X R11, R14, R11, R13, 0x1, P4 ;  /* 0x0000000b0e0b1211 */ /* 0x000fe400020f0c0d */
[----:B------:R-:W-:Y:S02]  /*0640*/  @P2 MOV R14, R6 ;  /* 0x00000006000e2202 */ /* 0x000fe40000000f00 */
[----:B------:R-:W-:-:S03]  /*0650*/  @P3 IADD3 R22, P4, R3, 0x60, RZ ;  /* 0x0000006003163810 */ /* 0x000fc60007f9e0ff */
[----:B------:R-:W-:Y:S01]  /*0660*/  @P2 IMAD.WIDE.U32 R14, R3, R4, R14 ;  /* 0x00000004030e2225 */ /* 0x000fe200078e000e */
[----:B------:R-:W-:-:S04]  /*0670*/  @P3 IADD3.X R13, RZ, R25, RZ, P4, !PT ;  /* 0x00000019ff0d3210 */ /* 0x000fc800027fe4ff */
[----:B------:R-:W-:Y:S01]  /*0680*/  @P2 IADD3 R15, R15, R19, RZ ;  /* 0x000000130f0f2210 */ /* 0x000fe20007ffe0ff */
[----:B------:R-:W-:Y:S01]  /*0690*/  @P3 IMAD R13, R13, R4, RZ ;  /* 0x000000040d0d3224 */ /* 0x000fe200078e02ff */
[----:B-1----:R-:W-:-:S03]  /*06a0*/  @P2 LEA R8, P4, R14, R8, 0x1 ;  /* 0x000000080e082211 */ /* 0x002fc600078808ff */
[----:B------:R-:W-:Y:S01]  /*06b0*/  @P3 IMAD R13, R22, R5, R13 ;  /* 0x00000005160d3224 */ /* 0x000fe200078e020d */
[----:B------:R-:W-:Y:S01]  /*06c0*/  @P2 LEA.HI.X R9, R14, R9, R15, 0x1, P4 ;  /* 0x000000090e092211 */ /* 0x000fe200020f0c0f */
[----:B------:R-:W-:Y:S01]  /*06d0*/  @P3 IMAD.WIDE.U32 R22, R22, R4, R6 ;  /* 0x0000000416163225 */ /* 0x000fe200078e0006 */
[----:B------:R-:W0:Y:S03]  /*06e0*/  LDC.64 R14, c[0x0][0x298] ;  /* 0x0000a600ff0e7b82 */ /* 0x000e260000000a00 */
[----:B------:R1:W3:Y:S01]  /*06f0*/  @P2 LDG.E.128 R32, desc[UR6][R8.64] ;  /* 0x0000000608202981 */ /* 0x0002e2000c1e1d00 */
[----:B------:R-:W-:Y:S02]  /*0700*/  @P3 IADD3 R13, R23, R13, RZ ;  /* 0x0000000d170d3210 */ /* 0x000fe40007ffe0ff */
[----:B--2---:R-:W-:-:S04]  /*0710*/  @P3 LEA R36, P4, R22, R36, 0x1 ;  /* 0x0000002416243211 */ /* 0x004fc800078808ff */
[----:B------:R-:W-:Y:S02]  /*0720*/  @P3 LEA.HI.X R37, R22, R37, R13, 0x1, P4 ;  /* 0x0000002516253211 */ /* 0x000fe400020f0c0d */
[----:B------:R-:W2:Y:S01]  /*0730*/  LDC.64 R22, c[0x0][0x2a0] ;  /* 0x0000a800ff167b82 */ /* 0x000ea20000000a00 */
[----:B------:R-:W-:-:S04]  /*0740*/  IADD3 R13, R3, 0x40, RZ ;  /* 0x00000040030d7810 */ /* 0x000fc80007ffe0ff */
[----:B------:R-:W-:Y:S01]  /*0750*/  ISETP.LT.AND P0, PT, R13, R18, !P0 ;  /* 0x000000120d00720c */ /* 0x000fe20004701270 */
[C---:B0-----:R-:W-:Y:S02]  /*0760*/  IMAD R18, R14.reuse, UR8, RZ ;  /* 0x000000080e127c24 */ /* 0x041fe4000f8e02ff */
[----:B------:R-:W-:-:S04]  /*0770*/  IMAD.WIDE.U32 R16, R14, UR4, R16 ;  /* 0x000000040e107c25 */ /* 0x000fc8000f8e0010 */
[----:B------:R-:W-:Y:S01]  /*0780*/  IMAD R13, R15, UR4, R18 ;  /* 0x000000040f0d7c24 */ /* 0x000fe2000f8e0212 */
[----:B------:R-:W-:Y:S01]  /*0790*/  IADD3 R16, P4, R20, R16, RZ ;  /* 0x0000001014107210 */ /* 0x000fe20007f9e0ff */
[----:B------:R-:W-:-:S04]  /*07a0*/  @P2 IMAD R24, R25, R14, RZ ;  /* 0x0000000e19182224 */ /* 0x000fc800078e02ff */
[----:B-1----:R-:W0:Y:S01]  /*07b0*/  @P0 LDC.64 R8, c[0x0][0x3e0] ;  /* 0x0000f800ff080b82 */ /* 0x002e220000000a00 */
[----:B------:R-:W-:Y:S01]  /*07c0*/  IADD3.X R17, R12, R17, R13, P4, !PT ;  /* 0x000000110c117210 */ /* 0x000fe200027fe40d */
[----:B--2---:R-:W-:Y:S01]  /*07d0*/  IMAD R12, R22, UR9, RZ ;  /* 0x00000009160c7c24 */ /* 0x004fe2000f8e02ff */
[----:B------:R-:W-:-:S03]  /*07e0*/  @P0 IADD3 R13, P4, R3, 0x40, RZ ;  /* 0x00000040030d0810 */ /* 0x000fc60007f9e0ff */
[----:B------:R-:W-:Y:S01]  /*07f0*/  IMAD R21, R23, UR5, R12 ;  /* 0x0000000517157c24 */ /* 0x000fe2000f8e020c */
[-C--:B------:R-:W-:Y:S01]  /*0800*/  @P0 IADD3.X R27, RZ, R25.reuse, RZ, P4, !PT ;  /* 0x00000019ff1b0210 */ /* 0x080fe200027fe4ff */
[----:B------:R-:W-:Y:S01]  /*0810*/  IMAD.WIDE.U32 R22, R22, UR5, R16 ;  /* 0x0000000516167c25 */ /* 0x000fe2000f8e0010 */
[C---:B------:R-:W-:Y:S02]  /*0820*/  @P1 IADD3 R19, P4, R3.reuse, 0x20, RZ ;  /* 0x0000002003131810 */ /* 0x040fe40007f9e0ff */
[----:B------:R-:W-:Y:S01]  /*0830*/  @P0 IADD3 R12, P5, R3, 0x40, RZ ;  /* 0x00000040030c0810 */ /* 0x000fe20007fbe0ff */
[----:B------:R-:W-:Y:S01]  /*0840*/  @P0 IMAD R16, R27, R4, RZ ;  /* 0x000000041b100224 */ /* 0x000fe200078e02ff */
[-C--:B------:R-:W-:Y:S02]  /*0850*/  @P1 IADD3.X R27, RZ, R25.reuse, RZ, P4, !PT ;  /* 0x00000019ff1b1210 */ /* 0x080fe400027fe4ff */
[----:B------:R-:W-:Y:S01]  /*0860*/  @P0 IADD3.X R29, RZ, R25, RZ, P5, !PT ;  /* 0x00000019ff1d0210 */ /* 0x000fe20002ffe4ff */
[----:B------:R-:W-:Y:S01]  /*0870*/  @P0 IMAD R17, R13, R5, R16 ;  /* 0x000000050d110224 */ /* 0x000fe200078e0210 */
[----:B------:R-:W-:Y:S01]  /*0880*/  IADD3 R23, R23, R21, RZ ;  /* 0x0000001517177210 */ /* 0x000fe20007ffe0ff */
[----:B------:R-:W-:Y:S01]  /*0890*/  @P1 IMAD R16, R27, R14, RZ ;  /* 0x0000000e1b101224 */ /* 0x000fe200078e02ff */
[----:B------:R-:W-:Y:S01]  /*08a0*/  @P3 IADD3 R27, P4, R3, 0x60, RZ ;  /* 0x00000060031b3810 */ /* 0x000fe20007f9e0ff */
[----:B------:R-:W-:Y:S01]  /*08b0*/  @P0 IMAD.WIDE.U32 R4, R13, R4, R6 ;  /* 0x000000040d040225 */ /* 0x000fe200078e0006 */
[----:B------:R-:W-:-:S02]  /*08c0*/  @P0 MOV R20, R22 ;  /* 0x0000001600140202 */ /* 0x000fc40000000f00 */
[----:B------:R-:W-:Y:S01]  /*08d0*/  @P0 MOV R21, R23 ;  /* 0x0000001700150202 */ /* 0x000fe20000000f00 */
[-C--:B------:R-:W-:Y:S01]  /*08e0*/  @P0 IMAD R6, R29, R14.reuse, RZ ;  /* 0x0000000e1d060224 */ /* 0x080fe200078e02ff */
[----:B------:R-:W-:Y:S01]  /*08f0*/  @P3 IADD3.X R25, RZ, R25, RZ, P4, !PT ;  /* 0x00000019ff193210 */ /* 0x000fe200027fe4ff */
[-C--:B------:R-:W-:Y:S02]  /*0900*/  @P2 IMAD R7, R3, R15.reuse, R24 ;  /* 0x0000000f03072224 */ /* 0x080fe400078e0218 */
[C---:B------:R-:W-:Y:S02]  /*0910*/  @P0 IMAD R6, R12.reuse, R15, R6 ;  /* 0x0000000f0c060224 */ /* 0x040fe400078e0206 */
[----:B------:R-:W-:Y:S01]  /*0920*/  @P0 IMAD.WIDE.U32 R12, R12, R14, R20 ;  /* 0x0000000e0c0c0225 */ /* 0x000fe200078e0014 */
[----:B------:R-:W-:Y:S02]  /*0930*/  @P2 MOV R20, R22 ;  /* 0x0000001600142202 */ /* 0x000fe40000000f00 */
[----:B------:R-:W-:Y:S01]  /*0940*/  @P2 MOV R21, R23 ;  /* 0x0000001700152202 */ /* 0x000fe20000000f00 */
[----:B------:R-:W-:-:S02]  /*0950*/  @P3 IMAD R24, R25, R14, RZ ;  /* 0x0000000e19183224 */ /* 0x000fc400078e02ff */
[----:B------:R-:W-:Y:S02]  /*0960*/  @P1 IMAD R16, R19, R15, R16 ;  /* 0x0000000f13101224 */ /* 0x000fe400078e0210 */
[----:B------:R-:W-:-:S04]  /*0970*/  @P2 IMAD.WIDE.U32 R20, R3, R14, R20 ;  /* 0x0000000e03142225 */ /* 0x000fc800078e0014 */
[----:B------:R-:W-:Y:S01]  /*0980*/  @P3 IMAD R3, R27, R15, R24 ;  /* 0x0000000f1b033224 */ /* 0x000fe200078e0218 */
[----:B------:R-:W-:Y:S01]  /*0990*/  @P2 IADD3 R7, R21, R7, RZ ;  /* 0x0000000715072210 */ /* 0x000fe20007ffe0ff */
[----:B------:R-:W1:Y:S01]  /*09a0*/  @P2 LDC.64 R24, c[0x0][0x280] ;  /* 0x0000a000ff182b82 */ /* 0x000e620000000a00 */
[----:B------:R-:W-:-:S04]  /*09b0*/  @P1 IMAD.WIDE.U32 R18, R19, R14, R22 ;  /* 0x0000000e13121225 */ /* 0x000fc800078e0016 */
[----:B------:R-:W-:Y:S01]  /*09c0*/  @P3 IMAD.WIDE.U32 R14, R27, R14, R22 ;  /* 0x0000000e1b0e3225 */ /* 0x000fe200078e0016 */
[----:B------:R-:W-:Y:S02]  /*09d0*/  CS2R R22, SRZ ;  /* 0x0000000000167805 */ /* 0x000fe4000001ff00 */
[----:B-1----:R-:W-:-:S04]  /*09e0*/  @P2 LEA R24, P4, R20, R24, 0x1 ;  /* 0x0000001814182211 */ /* 0x002fc800078808ff */
[----:B------:R-:W-:Y:S02]  /*09f0*/  @P2 LEA.HI.X R25, R20, R25, R7, 0x1, P4 ;  /* 0x0000001914192211 */ /* 0x000fe400020f0c07 */
[----:B------:R-:W-:-:S06]  /*0a00*/  CS2R R20, SRZ ;  /* 0x0000000000147805 */ /* 0x000fcc000001ff00 */
[----:B------:R1:W2:Y:S01]  /*0a10*/  @P2 LDG.E.128 R20, desc[UR6][R24.64] ;  /* 0x0000000618142981 */ /* 0x0002a2000c1e1d00 */
[----:B------:R-:W-:Y:S02]  /*0a20*/  @P0 IADD3 R17, R5, R17, RZ ;  /* 0x0000001105110210 */ /* 0x000fe40007ffe0ff */
[----:B0-----:R-:W-:-:S04]  /*0a30*/  @P0 LEA R8, P2, R4, R8, 0x1 ;  /* 0x0000000804080211 */ /* 0x001fc800078408ff */
[----:B------:R-:W-:Y:S02]  /*0a40*/  @P0 LEA.HI.X R9, R4, R9, R17, 0x1, P2 ;  /* 0x0000000904090211 */ /* 0x000fe400010f0c11 */
[----:B------:R-:W0:Y:S01]  /*0a50*/  @P1 LDC.64 R4, c[0x0][0x280] ;  /* 0x0000a000ff041b82 */ /* 0x000e220000000a00 */
[----:B------:R-:W-:Y:S02]  /*0a60*/  @P1 IADD3 R16, R19, R16, RZ ;  /* 0x0000001013101210 */ /* 0x000fe40007ffe0ff */
[----:B------:R-:W-:Y:S02]  /*0a70*/  CS2R R30, SRZ ;  /* 0x00000000001e7805 */ /* 0x000fe4000001ff00 */
[----:B------:R-:W-:Y:S02]  /*0a80*/  CS2R R28, SRZ ;  /* 0x00000000001c7805 */ /* 0x000fe4000001ff00 */
[----:B-1----:R-:W-:-:S04]  /*0a90*/  CS2R R24, SRZ ;  /* 0x0000000000187805 */ /* 0x002fc8000001ff00 */
[----:B------:R-:W4:Y:S01]  /*0aa0*/  @P1 LDG.E.128 R28, desc[UR6][R10.64] ;  /* 0x000000060a1c1981 */ /* 0x000f22000c1e1d00 */
[----:B0-----:R-:W-:-:S04]  /*0ab0*/  @P1 LEA R4, P2, R18, R4, 0x1 ;  /* 0x0000000412041211 */ /* 0x001fc800078408ff */
[----:B------:R-:W-:Y:S02]  /*0ac0*/  @P1 LEA.HI.X R5, R18, R5, R16, 0x1, P2 ;  /* 0x0000000512051211 */ /* 0x000fe400010f0c10 */
[----:B------:R-:W0:Y:S01]  /*0ad0*/  @P0 LDC.64 R16, c[0x0][0x280] ;  /* 0x0000a000ff100b82 */ /* 0x000e220000000a00 */
[----:B---3--:R-:W-:Y:S02]  /*0ae0*/  HADD2.F32 R7, -RZ, R32.H1_H1 ;  /* 0x30000020ff077230 */ /* 0x008fe40000004100 */
[--C-:B--2---:R-:W-:Y:S02]  /*0af0*/  HADD2.F32 R26, -RZ, R20.reuse.H1_H1 ;  /* 0x30000014ff1a7230 */ /* 0x104fe40000004100 */
[----:B------:R-:W-:-:S03]  /*0b00*/  HADD2.F32 R20, -RZ, R20.H0_H0 ;  /* 0x20000014ff147230 */ /* 0x000fc60000004100 */
[----:B------:R-:W-:Y:S01]  /*0b10*/  FMUL.FTZ R26, R7, R26 ;  /* 0x0000001a071a7220 */ /* 0x000fe20000410000 */
[----:B------:R-:W-:-:S05]  /*0b20*/  HADD2.F32 R7, -RZ, R32.H0_H0 ;  /* 0x20000020ff077230 */ /* 0x000fca0000004100 */
[----:B------:R-:W-:Y:S01]  /*0b30*/  FFMA.FTZ R7, R7, R20, R26 ;  /* 0x0000001407077223 */ /* 0x000fe2000001001a */
[----:B------:R-:W-:-:S06]  /*0b40*/  CS2R R26, SRZ ;  /* 0x00000000001a7805 */ /* 0x000fcc000001ff00 */
[----:B------:R1:W2:Y:S01]  /*0b50*/  @P1 LDG.E.128 R24, desc[UR6][R4.64] ;  /* 0x0000000604181981 */ /* 0x0002a2000c1e1d00 */
[----:B------:R-:W-:Y:S02]  /*0b60*/  @P0 IADD3 R6, R13, R6, RZ ;  /* 0x000000060d060210 */ /* 0x000fe40007ffe0ff */
[----:B0-----:R-:W-:-:S04]  /*0b70*/  @P0 LEA R16, P2, R12, R16, 0x1 ;  /* 0x000000100c100211 */ /* 0x001fc800078408ff */
[----:B------:R-:W-:Y:S01]  /*0b80*/  @P0 LEA.HI.X R17, R12, R17, R6, 0x1, P2 ;  /* 0x000000110c110211 */ /* 0x000fe200010f0c06 */
[----:B------:R-:W-:Y:S02]  /*0b90*/  HADD2.F32 R6, -RZ, R33.H0_H0 ;  /* 0x20000021ff067230 */ /* 0x000fe40000004100 */
[----:B------:R-:W-:Y:S02]  /*0ba0*/  HADD2.F32 R12, -RZ, R21.H0_H0 ;  /* 0x20000015ff0c7230 */ /* 0x000fe40000004100 */
[----:B------:R-:W-:Y:S02]  /*0bb0*/  HADD2.F32 R33, -RZ, R33.H1_H1 ;  /* 0x30000021ff217230 */ /* 0x000fe40000004100 */
[----:B------:R-:W-:Y:S02]  /*0bc0*/  HADD2.F32 R18, -RZ, R21.H1_H1 ;  /* 0x30000015ff127230 */ /* 0x000fe40000004100 */
[----:B------:R-:W-:Y:S01]  /*0bd0*/  FFMA.FTZ R6, R6, R12, R7 ;  /* 0x0000000c06067223 */ /* 0x000fe20000010007 */
[----:B------:R-:W-:-:S03]  /*0be0*/  HADD2.F32 R7, -RZ, R22.H0_H0 ;  /* 0x20000016ff077230 */ /* 0x000fc60000004100 */
[----:B------:R-:W-:Y:S01]  /*0bf0*/  FFMA.FTZ R33, R33, R18, R6 ;  /* 0x0000001221217223 */ /* 0x000fe20000010006 */
[----:B------:R-:W-:-:S05]  /*0c00*/  HADD2.F32 R6, -RZ, R34.H0_H0 ;  /* 0x20000022ff067230 */ /* 0x000fca0000004100 */
[----:B------:R-:W-:Y:S01]  /*0c10*/  FFMA.FTZ R6, R6, R7, R33 ;  /* 0x0000000706067223 */ /* 0x000fe20000010021 */
[--C-:B----4-:R-:W-:Y:S02]  /*0c20*/  HADD2.F32 R7, -RZ, R28.reuse.H1_H1 ;  /* 0x3000001cff077230 */ /* 0x110fe40000004100 */
[----:B------:R-:W-:Y:S02]  /*0c30*/  HADD2.F32 R28, -RZ, R28.H0_H0 ;  /* 0x2000001cff1c7230 */ /* 0x000fe40000004100 */
[----:B------:R-:W-:Y:S02]  /*0c40*/  HADD2.F32 R10, -RZ, R29.H0_H0 ;  /* 0x2000001dff0a7230 */ /* 0x000fe40000004100 */
[----:B-1----:R-:W-:Y:S02]  /*0c50*/  HADD2.F32 R4, -RZ, R30.H0_H0 ;  /* 0x2000001eff047230 */ /* 0x002fe40000004100 */
[----:B------:R-:W-:Y:S02]  /*0c60*/  HADD2.F32 R5, -RZ, R34.H1_H1 ;  /* 0x30000022ff057230 */ /* 0x000fe40000004100 */
[----:B------:R-:W-:-:S02]  /*0c70*/  HADD2.F32 R22, -RZ, R22.H1_H1 ;  /* 0x30000016ff167230 */ /* 0x000fc40000004100 */
[----:B------:R-:W-:-:S03]  /*0c80*/  HADD2.F32 R18, -RZ, R30.H1_H1 ;  /* 0x3000001eff127230 */ /* 0x000fc60000004100 */
[----:B------:R-:W-:Y:S01]  /*0c90*/  FFMA.FTZ R19, R5, R22, R6 ;  /* 0x0000001605137223 */ /* 0x000fe20000010006 */
[----:B------:R-:W-:Y:S01]  /*0ca0*/  HADD2.F32 R20, -RZ, R35.H0_H0 ;  /* 0x20000023ff147230 */ /* 0x000fe20000004100 */
[----:B------:R-:W-:Y:S01]  /*0cb0*/  @P3 IADD3 R3, R15, R3, RZ ;  /* 0x000000030f033210 */ /* 0x000fe20007ffe0ff */
[--C-:B--2---:R-:W-:Y:S02]  /*0cc0*/  HADD2.F32 R12, -RZ, R24.reuse.H1_H1 ;  /* 0x30000018ff0c7230 */ /* 0x104fe40000004100 */
[----:B------:R-:W-:-:S03]  /*0cd0*/  HADD2.F32 R24, -RZ, R24.H0_H0 ;  /* 0x20000018ff187230 */ /* 0x000fc60000004100 */
[----:B------:R-:W-:Y:S01]  /*0ce0*/  FMUL.FTZ R7, R7, R12 ;  /* 0x0000000c07077220 */ /* 0x000fe20000410000 */
[--C-:B------:R-:W-:Y:S01]  /*0cf0*/  HADD2.F32 R11, -RZ, R25.reuse.H0_H0 ;  /* 0x20000019ff0b7230 */ /* 0x100fe20000004100 */
[----:B------:R-:W0:Y:S02]  /*0d00*/  @P3 LDC.64 R12, c[0x0][0x280] ;  /* 0x0000a000ff0c3b82 */ /* 0x000e240000000a00 */
[----:B------:R-:W-:Y:S01]  /*0d10*/  FFMA.FTZ R7, R28, R24, R7 ;  /* 0x000000181c077223 */ /* 0x000fe20000010007 */
[----:B------:R-:W-:-:S03]  /*0d20*/  HADD2.F32 R25, -RZ, R25.H1_H1 ;  /* 0x30000019ff197230 */ /* 0x000fc60000004100 */
[----:B------:R-:W-:Y:S01]  /*0d30*/  FFMA.FTZ R7, R10, R11, R7 ;  /* 0x0000000b0a077223 */ /* 0x000fe20000010007 */
[----:B------:R-:W-:-:S05]  /*0d40*/  HADD2.F32 R10, -RZ, R29.H1_H1 ;  /* 0x3000001dff0a7230 */ /* 0x000fca0000004100 */
[----:B------:R-:W-:Y:S01]  /*0d50*/  FFMA.FTZ R7, R10, R25, R7 ;  /* 0x000000190a077223 */ /* 0x000fe20000010007 */
[--C-:B------:R-:W-:Y:S02]  /*0d60*/  HADD2.F32 R10, -RZ, R26.reuse.H0_H0 ;  /* 0x2000001aff0a7230 */ /* 0x100fe40000004100 */
[----:B------:R-:W-:-:S03]  /*0d70*/  HADD2.F32 R26, -RZ, R26.H1_H1 ;  /* 0x3000001aff1a7230 */ /* 0x000fc60000004100 */
[----:B------:R-:W-:Y:S01]  /*0d80*/  FFMA.FTZ R7, R4, R10, R7 ;  /* 0x0000000a04077223 */ /* 0x000fe20000010007 */
[----:B------:R-:W-:Y:S01]  /*0d90*/  CS2R R4, SRZ ;  /* 0x0000000000047805 */ /* 0x000fe2000001ff00 */
[----:B------:R-:W-:Y:S02]  /*0da0*/  HADD2.F32 R11, -RZ, R23.H0_H0 ;  /* 0x20000017ff0b7230 */ /* 0x000fe40000004100 */
[----:B------:R-:W-:Y:S01]  /*0db0*/  FFMA.FTZ R18, R18, R26, R7 ;  /* 0x0000001a12127223 */ /* 0x000fe20000010007 */
[----:B------:R-:W-:Y:S02]  /*0dc0*/  CS2R R6, SRZ ;  /* 0x0000000000067805 */ /* 0x000fe4000001ff00 */
[----:B------:R-:W-:Y:S01]  /*0dd0*/  FFMA.FTZ R20, R20, R11, R19 ;  /* 0x0000000b14147223 */ /* 0x000fe20000010013 */
[----:B------:R-:W-:-:S03]  /*0de0*/  CS2R R10, SRZ ;  /* 0x00000000000a7805 */ /* 0x000fc6000001ff00 */
[----:B------:R1:W2:Y:S02]  /*0df0*/  @P0 LDG.E.128 R4, desc[UR6][R8.64] ;  /* 0x0000000608040981 */ /* 0x0002a4000c1e1d00 */
[----:B-1----:R-:W-:-:S06]  /*0e00*/  CS2R R8, SRZ ;  /* 0x0000000000087805 */ /* 0x002fcc000001ff00 */
[----:B------:R1:W3:Y:S01]  /*0e10*/  @P0 LDG.E.128 R8, desc[UR6][R16.64] ;  /* 0x0000000610080981 */ /* 0x0002e2000c1e1d00 */
[----:B0-----:R-:W-:Y:S01]  /*0e20*/  @P3 LEA R24, P0, R14, R12, 0x1 ;  /* 0x0000000c0e183211 */ /* 0x001fe200078008ff */
[----:B------:R-:W-:-:S03]  /*0e30*/  HADD2.F32 R19, -RZ, R27.H0_H0 ;  /* 0x2000001bff137230 */ /* 0x000fc60000004100 */
[----:B------:R-:W-:Y:S01]  /*0e40*/  @P3 LEA.HI.X R25, R14, R13, R3, 0x1, P0 ;  /* 0x0000000d0e193211 */ /* 0x000fe200000f0c03 */
[----:B------:R-:W-:Y:S01]  /*0e50*/  HADD2.F32 R3, -RZ, R31.H0_H0 ;  /* 0x2000001fff037230 */ /* 0x000fe20000004100 */
[----:B------:R-:W-:Y:S02]  /*0e60*/  CS2R R14, SRZ ;  /* 0x00000000000e7805 */ /* 0x000fe4000001ff00 */
[----:B------:R-:W-:Y:S02]  /*0e70*/  CS2R R12, SRZ ;  /* 0x00000000000c7805 */ /* 0x000fe4000001ff00 */
[----:B-1----:R-:W-:Y:S01]  /*0e80*/  CS2R R16, SRZ ;  /* 0x0000000000107805 */ /* 0x002fe2000001ff00 */
[----:B------:R-:W-:Y:S01]  /*0e90*/  FFMA.FTZ R3, R3, R19, R18 ;  /* 0x0000001303037223 */ /* 0x000fe20000010012 */
[----:B------:R-:W-:Y:S02]  /*0ea0*/  CS2R R18, SRZ ;  /* 0x0000000000127805 */ /* 0x000fe4000001ff00 */
[----:B------:R-:W4:Y:S04]  /*0eb0*/  @P3 LDG.E.128 R12, desc[UR6][R36.64] ;  /* 0x00000006240c3981 */ /* 0x000f28000c1e1d00 */
[----:B------:R-:W5:Y:S01]  /*0ec0*/  @P3 LDG.E.128 R16, desc[UR6][R24.64] ;  /* 0x0000000618103981 */ /* 0x000f62000c1e1d00 */
[----:B------:R-:W-:-:S02]  /*0ed0*/  HADD2.F32 R35, -RZ, R35.H1_H1 ;  /* 0x30000023ff237230 */ /* 0x000fc40000004100 */
[----:B------:R-:W-:-:S05]  /*0ee0*/  HADD2.F32 R23, -RZ, R23.H1_H1 ;  /* 0x30000017ff177230 */ /* 0x000fca0000004100 */
[----:B------:R-:W-:Y:S01]  /*0ef0*/  FFMA.FTZ R20, R35, R23, R20 ;  /* 0x0000001723147223 */ /* 0x000fe20000010014 */
[----:B------:R-:W-:Y:S01]  /*0f00*/  HADD2.F32 R27, -RZ, R27.H1_H1 ;  /* 0x3000001bff1b7230 */ /* 0x000fe20000004100 */
[----:B------:R-:W-:Y:S01]  /*0f10*/  LOP3.LUT P0, RZ, R0, 0x7, RZ, 0xc0, !PT ;  /* 0x0000000700ff7812 */ /* 0x000fe2000780c0ff */
[--C-:B--2---:R-:W-:Y:S02]  /*0f20*/  HADD2.F32 R21, -RZ, R4.reuse.H1_H1 ;  /* 0x30000004ff157230 */ /* 0x104fe40000004100 */
[----:B------:R-:W-:Y:S02]  /*0f30*/  HADD2.F32 R4, -RZ, R4.H0_H0 ;  /* 0x20000004ff047230 */ /* 0x000fe40000004100 */
[--C-:B---3--:R-:W-:Y:S02]  /*0f40*/  HADD2.F32 R22, -RZ, R8.reuse.H1_H1 ;  /* 0x30000008ff167230 */ /* 0x108fe40000004100 */
[----:B------:R-:W-:-:S03]  /*0f50*/  HADD2.F32 R8, -RZ, R8.H0_H0 ;  /* 0x20000008ff087230 */ /* 0x000fc60000004100 */
[----:B------:R-:W-:Y:S01]  /*0f60*/  FMUL.FTZ R21, R21, R22 ;  /* 0x0000001615157220 */ /* 0x000fe20000410000 */
[----:B------:R-:W-:-:S03]  /*0f70*/  HADD2.F32 R22, -RZ, R9.H0_H0 ;  /* 0x20000009ff167230 */ /* 0x000fc60000004100 */
[----:B------:R-:W-:Y:S01]  /*0f80*/  FFMA.FTZ R8, R4, R8, R21 ;  /* 0x0000000804087223 */ /* 0x000fe20000010015 */
[----:B------:R-:W-:Y:S02]  /*0f90*/  HADD2.F32 R21, -RZ, R5.H0_H0 ;  /* 0x20000005ff157230 */ /* 0x000fe40000004100 */
[----:B------:R-:W-:-:S03]  /*0fa0*/  HADD2.F32 R26, -RZ, R9.H1_H1 ;  /* 0x30000009ff1a7230 */ /* 0x000fc60000004100 */
[----:B------:R-:W-:Y:S01]  /*0fb0*/  FFMA.FTZ R8, R21, R22, R8 ;  /* 0x0000001615087223 */ /* 0x000fe20000010008 */
[----:B----4-:R-:W-:Y:S02]  /*0fc0*/  HADD2.F32 R22, -RZ, R12.H1_H1 ;  /* 0x3000000cff167230 */ /* 0x010fe40000004100 */
[----:B-----5:R-:W-:Y:S02]  /*0fd0*/  HADD2.F32 R23, -RZ, R16.H1_H1 ;  /* 0x30000010ff177230 */ /* 0x020fe40000004100 */
[----:B------:R-:W-:Y:S02]  /*0fe0*/  HADD2.F32 R21, -RZ, R5.H1_H1 ;  /* 0x30000005ff157230 */ /* 0x000fe40000004100 */
[----:B------:R-:W-:Y:S02]  /*0ff0*/  HADD2.F32 R25, -RZ, R12.H0_H0 ;  /* 0x2000000cff197230 */ /* 0x000fe40000004100 */
[----:B------:R-:W-:Y:S01]  /*1000*/  FMUL.FTZ R22, R22, R23 ;  /* 0x0000001716167220 */ /* 0x000fe20000410000 */
[----:B------:R-:W-:-:S02]  /*1010*/  HADD2.F32 R16, -RZ, R16.H0_H0 ;  /* 0x20000010ff107230 */ /* 0x000fc40000004100 */
[----:B------:R-:W-:Y:S01]  /*1020*/  FFMA.FTZ R8, R21, R26, R8 ;  /* 0x0000001a15087223 */ /* 0x000fe20000010008 */
[----:B------:R-:W-:Y:S02]  /*1030*/  HADD2.F32 R5, -RZ, R6.H0_H0 ;  /* 0x20000006ff057230 */ /* 0x000fe40000004100 */
[--C-:B------:R-:W-:Y:S02]  /*1040*/  HADD2.F32 R24, -RZ, R10.reuse.H0_H0 ;  /* 0x2000000aff187230 */ /* 0x100fe40000004100 */
[----:B------:R-:W-:Y:S02]  /*1050*/  HADD2.F32 R23, -RZ, R10.H1_H1 ;  /* 0x3000000aff177230 */ /* 0x000fe40000004100 */
[--C-:B------:R-:W-:Y:S02]  /*1060*/  HADD2.F32 R9, -RZ, R11.reuse.H0_H0 ;  /* 0x2000000bff097230 */ /* 0x100fe40000004100 */
[----:B------:R-:W-:Y:S02]  /*1070*/  HADD2.F32 R10, -RZ, R11.H1_H1 ;  /* 0x3000000bff0a7230 */ /* 0x000fe40000004100 */
[----:B------:R-:W-:Y:S01]  /*1080*/  FFMA.FTZ R22, R25, R16, R22 ;  /* 0x0000001019167223 */ /* 0x000fe20000010016 */
[----:B------:R-:W-:-:S02]  /*1090*/  HADD2.F32 R4, -RZ, R31.H1_H1 ;  /* 0x3000001fff047230 */ /* 0x000fc40000004100 */
[----:B------:R-:W-:Y:S02]  /*10a0*/  HADD2.F32 R11, -RZ, R13.H0_H0 ;  /* 0x2000000dff0b7230 */ /* 0x000fe40000004100 */
[----:B------:R-:W-:Y:S02]  /*10b0*/  HADD2.F32 R12, -RZ, R17.H0_H0 ;  /* 0x20000011ff0c7230 */ /* 0x000fe40000004100 */
[----:B------:R-:W-:Y:S01]  /*10c0*/  FFMA.FTZ R5, R5, R24, R8 ;  /* 0x0000001805057223 */ /* 0x000fe20000010008 */
[----:B------:R-:W-:Y:S02]  /*10d0*/  HADD2.F32 R6, -RZ, R6.H1_H1 ;  /* 0x30000006ff067230 */ /* 0x000fe40000004100 */
[----:B------:R-:W-:Y:S01]  /*10e0*/  FFMA.FTZ R3, R4, R27, R3 ;  /* 0x0000001b04037223 */ /* 0x000fe20000010003 */
[----:B------:R-:W-:Y:S02]  /*10f0*/  HADD2.F32 R13, -RZ, R13.H1_H1 ;  /* 0x3000000dff0d7230 */ /* 0x000fe40000004100 */
[----:B------:R-:W-:Y:S01]  /*1100*/  FFMA.FTZ R22, R11, R12, R22 ;  /* 0x0000000c0b167223 */ /* 0x000fe20000010016 */
[----:B------:R-:W-:-:S02]  /*1110*/  HADD2.F32 R17, -RZ, R17.H1_H1 ;  /* 0x30000011ff117230 */ /* 0x000fc40000004100 */
[----:B------:R-:W-:Y:S01]  /*1120*/  FFMA.FTZ R5, R6, R23, R5 ;  /* 0x0000001706057223 */ /* 0x000fe20000010005 */
[--C-:B------:R-:W-:Y:S02]  /*1130*/  HADD2.F32 R4, -RZ, R7.reuse.H0_H0 ;  /* 0x20000007ff047230 */ /* 0x100fe40000004100 */
[----:B------:R-:W-:Y:S02]  /*1140*/  HADD2.F32 R11, -RZ, R14.H0_H0 ;  /* 0x2000000eff0b7230 */ /* 0x000fe40000004100 */
[----:B------:R-:W-:Y:S01]  /*1150*/  FFMA.FTZ R22, R13, R17, R22 ;  /* 0x000000110d167223 */ /* 0x000fe20000010016 */
[----:B------:R-:W-:Y:S02]  /*1160*/  HADD2.F32 R6, -RZ, R18.H0_H0 ;  /* 0x20000012ff067230 */ /* 0x000fe40000004100 */
[----:B------:R-:W-:Y:S01]  /*1170*/  FFMA.FTZ R4, R4, R9, R5 ;  /* 0x0000000904047223 */ /* 0x000fe20000010005 */
[----:B------:R-:W-:Y:S02]  /*1180*/  HADD2.F32 R7, -RZ, R7.H1_H1 ;  /* 0x30000007ff077230 */ /* 0x000fe40000004100 */
[----:B------:R-:W-:-:S02]  /*1190*/  HADD2.F32 R5, -RZ, R14.H1_H1 ;  /* 0x3000000eff057230 */ /* 0x000fc40000004100 */
[----:B------:R-:W-:Y:S01]  /*11a0*/  FFMA.FTZ R22, R11, R6, R22 ;  /* 0x000000060b167223 */ /* 0x000fe20000010016 */
[----:B------:R-:W-:Y:S02]  /*11b0*/  HADD2.F32 R18, -RZ, R18.H1_H1 ;  /* 0x30000012ff127230 */ /* 0x000fe40000004100 */
[----:B------:R-:W-:Y:S01]  /*11c0*/  FFMA.FTZ R10, R7, R10, R4 ;  /* 0x0000000a070a7223 */ /* 0x000fe20000010004 */
[----:B------:R-:W-:Y:S02]  /*11d0*/  HADD2.F32 R7, -RZ, R15.H0_H0 ;  /* 0x2000000fff077230 */ /* 0x000fe40000004100 */
[----:B------:R-:W-:Y:S02]  /*11e0*/  HADD2.F32 R4, -RZ, R19.H0_H0 ;  /* 0x20000013ff047230 */ /* 0x000fe40000004100 */
[----:B------:R-:W-:Y:S01]  /*11f0*/  FFMA.FTZ R22, R5, R18, R22 ;  /* 0x0000001205167223 */ /* 0x000fe20000010016 */
[----:B------:R-:W-:Y:S02]  /*1200*/  HADD2.F32 R15, -RZ, R15.H1_H1 ;  /* 0x3000000fff0f7230 */ /* 0x000fe40000004100 */
[----:B------:R-:W-:-:S02]  /*1210*/  HADD2.F32 R19, -RZ, R19.H1_H1 ;  /* 0x30000013ff137230 */ /* 0x000fc40000004100 */
[----:B------:R-:W-:Y:S01]  /*1220*/  FFMA.FTZ R22, R7, R4, R22 ;  /* 0x0000000407167223 */ /* 0x000fe20000010016 */
[----:B------:R-:W0:Y:S03]  /*1230*/  SHFL.BFLY PT, R5, R20, 0x4, 0x1f ;  /* 0x0c801f0014057f89 */ /* 0x000e2600000e0000 */
[----:B------:R-:W-:Y:S01]  /*1240*/  FFMA.FTZ R22, R15, R19, R22 ;  /* 0x000000130f167223 */ /* 0x000fe20000010016 */
[----:B------:R-:W1:Y:S04]  /*1250*/  SHFL.BFLY PT, R4, R3, 0x4, 0x1f ;  /* 0x0c801f0003047f89 */ /* 0x000e6800000e0000 */
[----:B------:R-:W2:Y:S04]  /*1260*/  SHFL.BFLY PT, R7, R10, 0x4, 0x1f ;  /* 0x0c801f000a077f89 */ /* 0x000ea800000e0000 */
[----:B------:R-:W3:Y:S01]  /*1270*/  SHFL.BFLY PT, R11, R22, 0x4, 0x1f ;  /* 0x0c801f00160b7f89 */ /* 0x000ee200000e0000 */
[----:B0-----:R-:W-:Y:S01]  /*1280*/  FADD.FTZ R5, R20, R5 ;  /* 0x0000000514057221 */ /* 0x001fe20000010000 */
[----:B-1----:R-:W-:Y:S01]  /*1290*/  FADD.FTZ R6, R3, R4 ;  /* 0x0000000403067221 */ /* 0x002fe20000010000 */
[----:B--2---:R-:W-:-:S03]  /*12a0*/  FADD.FTZ R9, R10, R7 ;  /* 0x000000070a097221 */ /* 0x004fc60000010000 */
[----:B------:R-:W0:Y:S01]  /*12b0*/  SHFL.BFLY PT, R4, R5, 0x2, 0x1f ;  /* 0x0c401f0005047f89 */ /* 0x000e2200000e0000 */
[----:B---3--:R-:W-:-:S03]  /*12c0*/  FADD.FTZ R12, R22, R11 ;  /* 0x0000000b160c7221 */ /* 0x008fc60000010000 */
        /* <DEDUP_REMOVED lines=11> */
[----:B------:R-:W-:Y:S01]  /*1380*/  IADD3 R9, R2, UR4, RZ ;  /* 0x0000000402097c10 */ /* 0x000fe2000fffe0ff */
[----:B------:R-:W-:-:S03]  /*1390*/  ULDC.64 UR4, c[0x0][0x478] ;  /* 0x00011e0000047ab9 */ /* 0x000fc60000000a00 */
[----:B------:R-:W-:-:S04]  /*13a0*/  LEA.HI R5, P1, R0, R9, RZ, 0x1d ;  /* 0x0000000900057211 */ /* 0x000fc8000783e8ff */
[----:B------:R-:W-:Y:S02]  /*13b0*/  LEA.HI.X.SX32 R12, R9, RZ, 0x1, P1 ;  /* 0x000000ff090c7211 */ /* 0x000fe400008f0eff */
[----:B------:R-:W-:Y:S01]  /*13c0*/  LEA R2, P1, R5, UR4, 0x2 ;  /* 0x0000000405027c11 */ /* 0x000fe2000f8210ff */
[----:B0-----:R-:W-:Y:S01]  /*13d0*/  FADD.FTZ R0, R4, R3 ;  /* 0x0000000304007221 */ /* 0x001fe20000010000 */
[----:B------:R-:W-:Y:S01]  /*13e0*/  ULDC UR4, c[0x0][0x384] ;  /* 0x0000e10000047ab9 */ /* 0x000fe20000000800 */
[----:B-1----:R-:W-:Y:S01]  /*13f0*/  FADD.FTZ R8, R7, R8 ;  /* 0x0000000807087221 */ /* 0x002fe20000010000 */
[----:B------:R-:W-:Y:S01]  /*1400*/  LEA.HI.X R3, R5, UR5, R12, 0x2, P1 ;  /* 0x0000000505037c11 */ /* 0x000fe200088f140c */
[----:B--2---:R-:W-:Y:S01]  /*1410*/  FADD.FTZ R11, R10, R11 ;  /* 0x0000000b0a0b7221 */ /* 0x004fe20000010000 */
[----:B------:R-:W-:Y:S01]  /*1420*/  FMUL.FTZ R5, R0, UR4 ;  /* 0x0000000400057c20 */ /* 0x000fe20008410000 */
[----:B------:R-:W-:Y:S02]  /*1430*/  FMUL.FTZ R7, R8, UR4 ;  /* 0x0000000408077c20 */ /* 0x000fe40008410000 */
[----:B------:R-:W-:Y:S01]  /*1440*/  FMUL.FTZ R11, R11, UR4 ;  /* 0x000000040b0b7c20 */ /* 0x000fe20008410000 */
[----:B---3--:R-:W-:Y:S01]  /*1450*/  FADD.FTZ R6, R13, R6 ;  /* 0x000000060d067221 */ /* 0x008fe20000010000 */
[----:B------:R0:W-:Y:S03]  /*1460*/  @!P0 STG.E desc[UR6][R2.64], R5 ;  /* 0x0000000502008986 */ /* 0x0001e6000c101906 */
[----:B------:R-:W-:Y:S01]  /*1470*/  FMUL.FTZ R9, R6, UR4 ;  /* 0x0000000406097c20 */ /* 0x000fe20008410000 */
[----:B------:R0:W-:Y:S04]  /*1480*/  @!P0 STG.E desc[UR6][R2.64+0x80], R7 ;  /* 0x0000800702008986 */ /* 0x0001e8000c101906 */
[----:B------:R0:W-:Y:S01]  /*1490*/  @!P0 STG.E desc[UR6][R2.64+0x100], R11 ;  /* 0x0001000b02008986 */ /* 0x0001e2000c101906 */
[----:B------:R-:W-:Y:S05]  /*14a0*/  @P0 EXIT ;  /* 0x000000000000094d */ /* 0x000fea0003800000 */
[----:B------:R-:W-:Y:S01]  /*14b0*/  STG.E desc[UR6][R2.64+0x180], R9 ;  /* 0x0001800902007986 */ /* 0x000fe2000c101906 */
[----:B------:R-:W-:Y:S05]  /*14c0*/  EXIT ;  /* 0x000000000000794d */ /* 0x000fea0003800000 */
.L_x_1250:
        /* <DEDUP_REMOVED lines=11> */
.L_x_1283:


//--------------------- .text._ZN5flash25flash_bwd_dot_do_o_kernelILb1E23Flash_bwd_kernel_traitsILi64ELi128ELi128ELi8ELi4ELi4ELi4ELb0ELb0EN7cutlass6half_tE19Flash_kernel_traitsILi64ELi128ELi128ELi8ES3_EEEEvNS_16Flash_bwd_paramsE --------------------------
	.section	.text._ZN5flash25flash_bwd_dot_do_o_kernelILb1E23Flash_bwd_kernel_traitsILi64ELi128ELi128ELi8ELi4ELi4ELi4ELb0ELb0EN7cutlass6half_tE19Flash_kernel_traitsILi64ELi128ELi128ELi8ES3_EEEEvNS_16Flash_bwd_paramsE,"ax",@progbits
	.align	128
        .global         _ZN5flash25flash_bwd_dot_do_o_kernelILb1E23Flash_bwd_kernel_traitsILi64ELi128ELi128ELi8ELi4ELi4ELi4ELb0ELb0EN7cutlass6half_tE19Flash_kernel_traitsILi64ELi128ELi128ELi8ES3_EEEEvNS_16Flash_bwd_paramsE
        .type           _ZN5flash25flash_bwd_dot_do_o_kernelILb1E23Flash_bwd_kernel_traitsILi64ELi128ELi128ELi8ELi4ELi4ELi4ELb0ELb0EN7cutlass6half_tE19Flash_kernel_traitsILi64ELi128ELi128ELi8ES3_EEEEvNS_16Flash_bwd_paramsE,@function
        .size           _ZN5flash25flash_bwd_dot_do_o_kernelILb1E23Flash_bwd_kernel_traitsILi64ELi128ELi128ELi8ELi4ELi4ELi4ELb0ELb0EN7cutlass6half_tE19Flash_kernel_traitsILi64ELi128ELi128ELi8ES3_EEEEvNS_16Flash_bwd_paramsE,(.L_x_1284 - _ZN5flash25flash_bwd_dot_do_o_kernelILb1E23Flash_bwd_kernel_traitsILi64ELi128ELi128ELi8ELi4ELi4ELi4ELb0ELb0EN7cutlass6half_tE19Flash_kernel_traitsILi64ELi128ELi128ELi8ES3_EEEEvNS_16Flash_bwd_paramsE)
        .other          _ZN5flash25flash_bwd_dot_do_o_kernelILb1E23Flash_bwd_kernel_traitsILi64ELi128ELi128ELi8ELi4ELi4ELi4ELb0ELb0EN7cutlass6half_tE19Flash_kernel_traitsILi64ELi128ELi128ELi8ES3_EEEEvNS_16Flash_bwd_paramsE,@"STO_CUDA_ENTRY STV_DEFAULT"
_ZN5flash25flash_bwd_dot_do_o_kernelILb1E23Flash_bwd_kernel_traitsILi64ELi128ELi128ELi8ELi4ELi4ELi4ELb0ELb0EN7cutlass6half_tE19Flash_kernel_traitsILi64ELi128ELi128ELi8ES3_EEEEvNS_16Flash_bwd_paramsE:
.text._ZN5flash25flash_bwd_dot_do_o_kernelILb1E23Flash_bwd_kernel_traitsILi64ELi128ELi128ELi8ELi4ELi4ELi4ELb0ELb0EN7cutlass6half_tE19Flash_kernel_traitsILi64ELi128ELi128ELi8ES3_EEEEvNS_16Flash_bwd_paramsE:
        /* <DEDUP_REMOVED lines=19> */
[----:B------:R-:W-:Y:S01]  /*0130*/  IMAD.WIDE R6, R21, 0x80, RZ ;  /* 0x0000008015067825 */ /* 0x000fe200078e02ff */
[----:B------:R-:W-:-:S04]  /*0140*/  HFMA2.MMA R33, -RZ, RZ, 0, 0 ;  /* 0x00000000ff217435 */ /* 0x000fc800000001ff */
[----:B------:R-:W-:Y:S02]  /*0150*/  SEL R25, R7, RZ, P0 ;  /* 0x000000ff07197207 */ /* 0x000fe40000000000 */
[----:B------:R-:W1:Y:S01]  /*0160*/  LDC R17, c[0x0][0x270] ;  /* 0x00009c00ff117b82 */ /* 0x000e620000000800 */
[----:B------:R-:W2:Y:S03]  /*0170*/  S2R R7, SR_CTAID.Z ;  /* 0x0000000000077919 */ /* 0x000ea60000002700 */
[----:B------:R-:W-:Y:S02]  /*0180*/  @!P1 SHF.R.S32.HI R3, RZ, 0x1f, R21 ;  /* 0x0000001fff039819 */ /* 0x000fe40000011415 */
[----:B------:R-:W-:Y:S02]  /*0190*/  @P1 MOV R31, R12 ;  /* 0x0000000c001f1202 */ /* 0x000fe40000000f00 */
[----:B------:R-:W3:Y:S08]  /*01a0*/  @!P1 LDC.64 R4, c[0x0][0x418] ;  /* 0x00010600ff049b82 */ /* 0x000ef00000000a00 */
[----:B------:R-:W4:Y:S01]  /*01b0*/  @P1 LDC.64 R8, c[0x0][0x420] ;  /* 0x00010800ff081b82 */ /* 0x000f220000000a00 */
[----:B0-----:R-:W-:-:S07]  /*01c0*/  IMAD.WIDE R22, R21, R2, RZ ;  /* 0x0000000215167225 */ /* 0x001fce00078e02ff */
[----:B------:R-:W0:Y:S01]  /*01d0*/  @P1 LDC.64 R18, c[0x0][0x298] ;  /* 0x0000a600ff121b82 */ /* 0x000e220000000a00 */
[----:B---3--:R-:W-:-:S07]  /*01e0*/  @!P1 IMAD R0, R3, R4, RZ ;  /* 0x0000000403009224 */ /* 0x008fce00078e02ff */
[----:B------:R-:W3:Y:S01]  /*01f0*/  LDC R14, c[0x0][0x2dc] ;  /* 0x0000b700ff0e7b82 */ /* 0x000ee20000000800 */
[----:B------:R-:W2:Y:S01]  /*0200*/  S2R R3, SR_TID.X ;  /* 0x0000000000037919 */ /* 0x000ea20000002100 */
[C---:B------:R-:W-:Y:S02]  /*0210*/  @!P1 IMAD R11, R21.reuse, R5, R0 ;  /* 0x00000005150b9224 */ /* 0x040fe400078e0200 */
[----:B------:R-:W-:-:S04]  /*0220*/  @!P1 IMAD.WIDE.U32 R4, R21, R4, RZ ;  /* 0x0000000415049225 */ /* 0x000fc800078e00ff */
[----:B----4-:R-:W-:Y:S01]  /*0230*/  @P1 IMAD.WIDE.U32 R26, R12, R8, RZ ;  /* 0x000000080c1a1225 */ /* 0x010fe200078e00ff */
[----:B------:R-:W-:-:S03]  /*0240*/  @!P1 MOV R26, R4 ;  /* 0x00000004001a9202 */ /* 0x000fc60000000f00 */
[C---:B------:R-:W-:Y:S01]  /*0250*/  @P1 IMAD R15, R12.reuse, R9, R27 ;  /* 0x000000090c0f1224 */ /* 0x040fe200078e021b */
[----:B------:R-:W-:Y:S01]  /*0260*/  @!P1 IADD3 R15, R5, R11, RZ ;  /* 0x0000000b050f9210 */ /* 0x000fe20007ffe0ff */
[----:B-1----:R-:W-:Y:S01]  /*0270*/  IMAD R0, R23, R17, RZ ;  /* 0x0000001117007224 */ /* 0x002fe200078e02ff */
[----:B------:R-:W-:Y:S01]  /*0280*/  SHF.R.S32.HI R5, RZ, 0x1f, R17 ;  /* 0x0000001fff057819 */ /* 0x000fe20000011411 */
[----:B0-----:R-:W-:Y:S01]  /*0290*/  @P1 IMAD.WIDE.U32 R10, R12, R18, RZ ;  /* 0x000000120c0a1225 */ /* 0x001fe200078e00ff */
[----:B------:R-:W-:Y:S02]  /*02a0*/  SEL R9, R6, RZ, P0 ;  /* 0x000000ff06097207 */ /* 0x000fe40000000000 */
[----:B------:R-:W-:Y:S01]  /*02b0*/  SHF.R.S32.HI R18, RZ, 0x1f, R20 ;  /* 0x0000001fff127819 */ /* 0x000fe20000011414 */
[----:B------:R-:W-:Y:S01]  /*02c0*/  IMAD R5, R22, R5, R0 ;  /* 0x0000000516057224 */ /* 0x000fe200078e0200 */
[----:B------:R-:W-:Y:S01]  /*02d0*/  IADD3 R27, P0, R20, R9, RZ ;  /* 0x00000009141b7210 */ /* 0x000fe20007f1e0ff */
[----:B------:R-:W-:Y:S01]  /*02e0*/  IMAD.WIDE.U32 R22, R22, R17, RZ ;  /* 0x0000001116167225 */ /* 0x000fe200078e00ff */
[----:B---3--:R-:W-:-:S02]  /*02f0*/  SHF.R.S32.HI R29, RZ, 0x1f, R14 ;  /* 0x0000001fff1d7819 */ /* 0x008fc4000001140e */
[----:B------:R-:W-:Y:S01]  /*0300*/  IADD3.X R25, R18, R25, RZ, P0, !PT ;  /* 0x0000001912197210 */ /* 0x000fe200007fe4ff */
[----:B------:R-:W-:Y:S01]  /*0310*/  @P1 IMAD R19, R12, R19, R11 ;  /* 0x000000130c131224 */ /* 0x000fe200078e020b */
[----:B------:R-:W-:Y:S01]  /*0320*/  IADD3 R5, R23, R5, RZ ;  /* 0x0000000517057210 */ /* 0x000fe20007ffe0ff */
[----:B------:R-:W-:-:S04]  /*0330*/  IMAD.WIDE R8, R17, R14, RZ ;  /* 0x0000000e11087225 */ /* 0x000fc800078e02ff */
[----:B------:R-:W-:Y:S01]  /*0340*/  IMAD R0, R5, R14, RZ ;  /* 0x0000000e05007224 */ /* 0x000fe200078e02ff */
[----:B--2---:R-:W-:Y:S06]  /*0350*/  @P1 BRA `(.L_x_1251) ;  /* 0x00000000001c1947 */ /* 0x004fec0003800000 */
[----:B------:R-:W0:Y:S01]  /*0360*/  LDC.64 R4, c[0x0][0x290] ;  /* 0x0000a400ff047b82 */ /* 0x000e220000000a00 */
[----:B------:R-:W-:Y:S02]  /*0370*/  SHF.R.S32.HI R11, RZ, 0x1f, R21 ;  /* 0x0000001fff0b7819 */ /* 0x000fe40000011415 */
[----:B------:R-:W-:-:S03]  /*0380*/  MOV R31, 0xffffffff ;  /* 0xffffffff001f7802 */ /* 0x000fc60000000f00 */
[-C--:B0-----:R-:W-:Y:S02]  /*0390*/  IMAD R6, R11, R4.reuse, RZ ;  /* 0x000000040b067224 */ /* 0x081fe400078e02ff */
[----:B------:R-:W-:-:S04]  /*03a0*/  IMAD.WIDE.U32 R10, R21, R4, RZ ;  /* 0x00000004150a7225 */ /* 0x000fc800078e00ff */
[----:B------:R-:W-:-:S05]  /*03b0*/  IMAD R5, R21, R5, R6 ;  /* 0x0000000515057224 */ /* 0x000fca00078e0206 */
[----:B------:R-:W-:-:S07]  /*03c0*/  IADD3 R19, R11, R5, RZ ;  /* 0x000000050b137210 */ /* 0x000fce0007ffe0ff */
.L_x_1251:
[----:B------:R-:W-:Y:S01]  /*03d0*/  ULDC.U8 UR6, c[0x0][0x3d8] ;  /* 0x0000f60000067ab9 */ /* 0x000fe20000000000 */
[----:B------:R-:W-:Y:S01]  /*03e0*/  IMAD R11, R9, R31, RZ ;  /* 0x0000001f090b7224 */ /* 0x000fe200078e02ff */
[----:B------:R-:W-:Y:S01]  /*03f0*/  ISETP.NE.AND P0, PT, RZ, UR6, PT ;  /* 0x00000006ff007c0c */ /* 0x000fe2000bf05270 */
[----:B------:R-:W-:Y:S01]  /*0400*/  IMAD R29, R29, R22, R0 ;  /* 0x000000161d1d7224 */ /* 0x000fe200078e0200 */
[----:B------:R-:W-:Y:S01]  /*0410*/  SHF.R.S32.HI R6, RZ, 0x1f, R7 ;  /* 0x0000001fff067819 */ /* 0x000fe20000011407 */
[----:B------:R-:W-:Y:S02]  /*0420*/  IMAD R25, R25, R8, RZ ;  /* 0x0000000819197224 */ /* 0x000fe400078e02ff */
[----:B------:R-:W-:-:S04]  /*0430*/  IMAD.WIDE.U32 R4, R22, R14, RZ ;  /* 0x0000000e16047225 */ /* 0x000fc800078e00ff */
[----:B------:R-:W-:Y:S01]  /*0440*/  IMAD R11, R8, R33, R11 ;  /* 0x00000021080b7224 */ /* 0x000fe200078e020b */
[----:B------:R-:W-:Y:S01]  /*0450*/  IADD3 R0, R5, R29, RZ ;  /* 0x0000001d05007210 */ /* 0x000fe20007ffe0ff */
[----:B------:R-:W-:Y:S02]  /*0460*/  IMAD R25, R9, R27, R25 ;  /* 0x0000001b09197224 */ /* 0x000fe400078e0219 */
[----:B------:R-:W-:-:S04]  /*0470*/  IMAD.WIDE.U32 R22, R27, R8, RZ ;  /* 0x000000081b167225 */ /* 0x000fc800078e00ff */
[----:B------:R-:W-:-:S04]  /*0480*/  IMAD.WIDE.U32 R8, R8, R31, RZ ;  /* 0x0000001f08087225 */ /* 0x000fc800078e00ff */
[----:B------:R-:W-:Y:S01]  /*0490*/  IMAD R5, R7, R14, RZ ;  /* 0x0000000e07057224 */ /* 0x000fe200078e02ff */
[----:B------:R-:W-:Y:S02]  /*04a0*/  SEL R16, R4, R8, !P1 ;  /* 0x0000000804107207 */ /* 0x000fe40004800000 */
[----:B------:R-:W-:Y:S02]  /*04b0*/  @P1 IADD3 R0, R9, R11, RZ ;  /* 0x0000000b09001210 */ /* 0x000fe40007ffe0ff */
[----:B------:R-:W-:Y:S02]  /*04c0*/  SHF.R.S32.HI R8, RZ, 0x1f, R5 ;  /* 0x0000001fff087819 */ /* 0x000fe40000011405 */
[----:B------:R-:W-:Y:S01]  /*04d0*/  IADD3 R11, R23, R25, RZ ;  /* 0x00000019170b7210 */ /* 0x000fe20007ffe0ff */
        /* <DEDUP_REMOVED lines=8> */
.L_x_1252:
[----:B------:R-:W-:-:S04]  /*0560*/  IMAD R9, R21, R17, R7 ;  /* 0x0000001115097224 */ /* 0x000fc800078e0207 */
[----:B------:R-:W-:-:S07]  /*0570*/  IMAD R9, R9, R2, RZ ;  /* 0x0000000209097224 */ /* 0x000fce00078e02ff */
.L_x_1253:
[----:B------:R-:W-:Y:S01]  /*0580*/  SHF.R.S32.HI R12, RZ, 0x1f, R3 ;  /* 0x0000001fff0c7819 */ /* 0x000fe20000011403 */
[----:B------:R-:W-:Y:S01]  /*0590*/  ULDC UR6, c[0x0][0x2d0] ;  /* 0x0000b40000067ab9 */ /* 0x000fe20000000800 */
[----:B------:R-:W-:Y:S01]  /*05a0*/  ULDC.64 UR8, c[0x0][0x420] ;  /* 0x0001080000087ab9 */ /* 0x000fe20000000a00 */
[----:B------:R-:W-:Y:S01]  /*05b0*/  ULDC.64 UR10, c[0x0][0x298] ;  /* 0x0000a600000a7ab9 */ /* 0x000fe20000000a00 */
[----:B------:R-:W-:Y:S01]  /*05c0*/  LEA.HI R21, R12, R3, RZ, 0x3 ;  /* 0x000000030c157211 */ /* 0x000fe200078f18ff */
[----:B------:R-:W-:-:S03]  /*05d0*/  IMAD R25, R18, UR8, RZ ;  /* 0x0000000812197c24 */ /* 0x000fc6000f8e02ff */
[----:B------:R-:W-:Y:S01]  /*05e0*/  LOP3.LUT R2, R21, 0x1ffffff8, RZ, 0xc0, !PT ;  /* 0x1ffffff815027812 */ /* 0x000fe200078ec0ff */
[----:B------:R-:W-:-:S03]  /*05f0*/  IMAD R25, R20, UR9, R25 ;  /* 0x0000000914197c24 */ /* 0x000fc6000f8e0219 */
[----:B------:R-:W-:-:S04]  /*0600*/  IADD3 R2, -R2, R3, RZ ;  /* 0x0000000302027210 */ /* 0x000fc80007ffe1ff */
[----:B------:R-:W-:Y:S02]  /*0610*/  SHF.L.U32 R4, R2, 0x3, RZ ;  /* 0x0000000302047819 */ /* 0x000fe400000006ff */
[----:B------:R-:W-:Y:S02]  /*0620*/  IADD3 R2, P2, P3, R22, R16, R5 ;  /* 0x0000001016027210 */ /* 0x000fe40007b5e005 */
[----:B------:R-:W-:Y:S02]  /*0630*/  IADD3 R16, -R20, R13, RZ ;  /* 0x0000000d14107210 */ /* 0x000fe40007ffe1ff */
[----:B------:R-:W-:Y:S02]  /*0640*/  SHF.R.S32.HI R13, RZ, 0x3, R21 ;  /* 0x00000003ff0d7819 */ /* 0x000fe40000011415 */
[----:B------:R-:W-:Y:S01]  /*0650*/  ISETP.GE.AND P0, PT, R4, UR6, PT ;  /* 0x0000000604007c0c */ /* 0x000fe2000bf06270 */
[----:B------:R-:W-:Y:S01]  /*0660*/  ULDC.64 UR6, c[0x0][0x428] ;  /* 0x00010a0000067ab9 */ /* 0x000fe20000000a00 */
[----:B------:R-:W-:-:S02]  /*0670*/  SHF.R.S32.HI R5, RZ, 0x1f, R4 ;  /* 0x0000001fff057819 */ /* 0x000fc40000011404 */
[----:B------:R-:W-:Y:S02]  /*0680*/  ISETP.LT.AND P1, PT, R13, R16, !P0 ;  /* 0x000000100d00720c */ /* 0x000fe40004721270 */
[----:B------:R-:W-:Y:S01]  /*0690*/  IADD3.X R0, R11, R0, R8, P2, P3 ;  /* 0x000000000b007210 */ /* 0x000fe200017e6408 */
[----:B------:R-:W-:-:S04]  /*06a0*/  IMAD.WIDE.U32 R22, R20, UR8, R4 ;  /* 0x0000000814167c25 */ /* 0x000fc8000f8e0004 */
[----:B------:R-:W-:Y:S01]  /*06b0*/  IMAD.WIDE.U32 R4, R20, UR10, R4 ;  /* 0x0000000a14047c25 */ /* 0x000fe2000f8e0004 */
[----:B------:R-:W-:-:S03]  /*06c0*/  IADD3 R26, P4, R26, R22, RZ ;  /* 0x000000161a1a7210 */ /* 0x000fc60007f9e0ff */
[----:B------:R-:W-:Y:S01]  /*06d0*/  IMAD R22, R6, UR6, RZ ;  /* 0x0000000606167c24 */ /* 0x000fe2000f8e02ff */
[----:B------:R-:W-:Y:S01]  /*06e0*/  IADD3.X R27, R15, R23, R25, P4, !PT ;  /* 0x000000170f1b7210 */ /* 0x000fe200027fe419 */
[----:B------:R-:W-:Y:S01]  /*06f0*/  IMAD R15, R18, UR10, RZ ;  /* 0x0000000a120f7c24 */ /* 0x000fe2000f8e02ff */
[----:B------:R-:W0:Y:S01]  /*0700*/  @P1 LDC.64 R24, c[0x0][0x3e0] ;  /* 0x0000f800ff181b82 */ /* 0x000e220000000a00 */
[C---:B------:R-:W-:Y:S01]  /*0710*/  IMAD R21, R7.reuse, UR7, R22 ;  /* 0x0000000707157c24 */ /* 0x040fe2000f8e0216 */
[----:B------:R-:W-:Y:S01]  /*0720*/  IADD3 R22, P4, R10, R4, RZ ;  /* 0x000000040a167210 */ /* 0x000fe20007f9e0ff */
[C---:B------:R-:W-:Y:S01]  /*0730*/  IMAD R18, R20.reuse, UR11, R15 ;  /* 0x0000000b14127c24 */ /* 0x040fe2000f8e020f */
[----:B------:R-:W-:Y:S01]  /*0740*/  SHF.R.S32.HI R15, RZ, 0x1f, R13 ;  /* 0x0000001fff0f7819 */ /* 0x000fe2000001140d */
[----:B------:R-:W-:Y:S01]  /*0750*/  IMAD.WIDE.U32 R26, R7, UR6, R26 ;  /* 0x00000006071a7c25 */ /* 0x000fe2000f8e001a */
[----:B------:R-:W-:Y:S01]  /*0760*/  ULDC.64 UR6, c[0x0][0x2a0] ;  /* 0x0000a80000067ab9 */ /* 0x000fe20000000a00 */
[----:B------:R-:W-:-:S02]  /*0770*/  IADD3 R20, R20, R9, RZ ;  /* 0x0000000914147210 */ /* 0x000fc40007ffe0ff */
[----:B------:R-:W-:Y:S01]  /*0780*/  @P1 IMAD R4, R15, UR8, RZ ;  /* 0x000000080f041c24 */ /* 0x000fe2000f8e02ff */
[----:B------:R-:W-:Y:S01]  /*0790*/  IADD3 R27, R27, R21, RZ ;  /* 0x000000151b1b7210 */ /* 0x000fe20007ffe0ff */
[----:B------:R-:W-:Y:S01]  /*07a0*/  IMAD R6, R6, UR6, RZ ;  /* 0x0000000606067c24 */ /* 0x000fe2000f8e02ff */
[----:B------:R-:W-:Y:S01]  /*07b0*/  IADD3.X R23, R19, R5, R18, P4, !PT ;  /* 0x0000000513177210 */ /* 0x000fe200027fe412 */
[C---:B------:R-:W-:Y:S02]  /*07c0*/  @P1 IMAD R19, R13.reuse, UR9, R4 ;  /* 0x000000090d131c24 */ /* 0x040fe4000f8e0204 */
[----:B------:R-:W-:-:S04]  /*07d0*/  @P1 IMAD.WIDE.U32 R4, R13, UR8, R26 ;  /* 0x000000080d041c25 */ /* 0x000fc8000f8e001a */
[----:B------:R-:W-:Y:S01]  /*07e0*/  IMAD.WIDE.U32 R22, R7, UR6, R22 ;  /* 0x0000000607167c25 */ /* 0x000fe2000f8e0016 */
[----:B------:R-:W-:-:S03]  /*07f0*/  @P1 IADD3 R5, R5, R19, RZ ;  /* 0x0000001305051210 */ /* 0x000fc60007ffe0ff */
[----:B------:R-:W-:Y:S01]  /*0800*/  IMAD R19, R7, UR7, R6 ;  /* 0x0000000707137c24 */ /* 0x000fe2000f8e0206 */
[C---:B0-----:R-:W-:Y:S01]  /*0810*/  @P1 LEA R24, P4, R4.reuse, R24, 0x1 ;  /* 0x0000001804181211 */ /* 0x041fe200078808ff */
[----:B------:R-:W-:Y:S01]  /*0820*/  @P1 IMAD R6, R15, UR10, RZ ;  /* 0x0000000a0f061c24 */ /* 0x000fe2000f8e02ff */
[----:B------:R-:W-:Y:S02]  /*0830*/  CS2R R8, SRZ ;  /* 0x0000000000087805 */ /* 0x000fe4000001ff00 */
[----:B------:R-:W-:Y:S02]  /*0840*/  CS2R R10, SRZ ;  /* 0x00000000000a7805 */ /* 0x000fe4000001ff00 */
[----:B------:R-:W-:Y:S01]  /*0850*/  @P1 LEA.HI.X R25, R4, R25, R5, 0x1, P4 ;  /* 0x0000001904191211 */ /* 0x000fe200020f0c05 */
[----:B------:R-:W-:Y:S01]  /*0860*/  ULDC.64 UR6, c[0x0][0x478] ;  /* 0x00011e0000067ab9 */ /* 0x000fe20000000a00 */
[----:B------:R-:W0:Y:S01]  /*0870*/  @P1 LDC.64 R4, c[0x0][0x280] ;  /* 0x0000a000ff041b82 */ /* 0x000e220000000a00 */
[----:B------:R-:W-:Y:S01]  /*0880*/  IADD3 R23, R23, R19, RZ ;  /* 0x0000001317177210 */ /* 0x000fe20007ffe0ff */
[----:B------:R-:W-:-:S02]  /*0890*/  @P1 IMAD R19, R13, UR11, R6 ;  /* 0x0000000b0d131c24 */ /* 0x000fc4000f8e0206 */
[----:B------:R-:W-:-:S05]  /*08a0*/  @P1 IMAD.WIDE.U32 R6, R13, UR10, R22 ;  /* 0x0000000a0d061c25 */ /* 0x000fca000f8e0016 */
[----:B------:R-:W-:Y:S02]  /*08b0*/  @P1 IADD3 R7, R7, R19, RZ ;  /* 0x0000001307071210 */ /* 0x000fe40007ffe0ff */
[----:B0-----:R-:W-:-:S04]  /*08c0*/  @P1 LEA R18, P2, R6, R4, 0x1 ;  /* 0x0000000406121211 */ /* 0x001fc800078408ff */
[----:B------:R-:W-:Y:S02]  /*08d0*/  @P1 LEA.HI.X R19, R6, R5, R7, 0x1, P2 ;  /* 0x0000000506131211 */ /* 0x000fe400010f0c07 */
[----:B------:R-:W-:Y:S02]  /*08e0*/  CS2R R4, SRZ ;  /* 0x0000000000047805 */ /* 0x000fe4000001ff00 */
[----:B------:R-:W-:Y:S01]  /*08f0*/  CS2R R6, SRZ ;  /* 0x0000000000067805 */ /* 0x000fe2000001ff00 */
[----:B------:R0:W2:Y:S05]  /*0900*/  @P1 LDG.E.128 R8, desc[UR4][R18.64] ;  /* 0x0000000412081981 */ /* 0x0000aa000c1e1d00 */
[----:B------:R-:W3:Y:S01]  /*0910*/  @P1 LDG.E.128 R4, desc[UR4][R24.64] ;  /* 0x0000000418041981 */ /* 0x000ee2000c1e1d00 */
[----:B0-----:R-:W-:Y:S01]  /*0920*/  IADD3 R19, R13, 0x60, RZ ;  /* 0x000000600d137810 */ /* 0x001fe20007ffe0ff */
[----:B--2---:R-:W-:-:S02]  /*0930*/  HADD2.F32 R28, -RZ, R8.H1_H1 ;  /* 0x30000008ff1c7230 */ /* 0x004fc40000004100 */
[--C-:B---3--:R-:W-:Y:S02]  /*0940*/  HADD2.F32 R21, -RZ, R4.reuse.H1_H1 ;  /* 0x30000004ff157230 */ /* 0x108fe40000004100 */
[----:B------:R-:W-:-:S03]  /*0950*/  HADD2.F32 R4, -RZ, R4.H0_H0 ;  /* 0x20000004ff047230 */ /* 0x000fc60000004100 */
[----:B------:R-:W-:Y:S01]  /*0960*/  FMUL.FTZ R29, R21, R28 ;  /* 0x0000001c151d7220 */ /* 0x000fe20000410000 */
[----:B------:R-:W-:-:S05]  /*0970*/  HADD2.F32 R21, -RZ, R8.H0_H0 ;  /* 0x20000008ff157230 */ /* 0x000fca0000004100 */
[----:B------:R-:W-:Y:S01]  /*0980*/  FFMA.FTZ R4, R4, R21, R29 ;  /* 0x0000001504047223 */ /* 0x000fe2000001001d */
[----:B------:R-:W-:-:S04]  /*0990*/  IADD3 R21, R13, 0x20, RZ ;  /* 0x000000200d157810 */ /* 0x000fc80007ffe0ff */
[----:B------:R-:W-:Y:S02]  /*09a0*/  ISETP.LT.AND P2, PT, R21, R16, !P0 ;  /* 0x000000101500720c */ /* 0x000fe40004741270 */
[----:B------:R-:W-:Y:S01]  /*09b0*/  IADD3 R21, R13, 0x40, RZ ;  /* 0x000000400d157810 */ /* 0x000fe20007ffe0ff */
[----:B------:R-:W-:-:S03]  /*09c0*/  HADD2.F32 R8, -RZ, R9.H0_H0 ;  /* 0x20000009ff087230 */ /* 0x000fc60000004100 */
[-C--:B------:R-:W-:Y:S01]  /*09d0*/  ISETP.LT.AND P1, PT, R21, R16.reuse, !P0 ;  /* 0x000000101500720c */ /* 0x080fe20004721270 */
[--C-:B------:R-:W-:Y:S01]  /*09e0*/  HADD2.F32 R21, -RZ, R5.reuse.H0_H0 ;  /* 0x20000005ff157230 */ /* 0x100fe20000004100 */
[----:B------:R-:W-:Y:S01]  /*09f0*/  ISETP.LT.AND P0, PT, R19, R16, !P0 ;  /* 0x000000101300720c */ /* 0x000fe20004701270 */
[----:B------:R-:W-:-:S03]  /*0a00*/  HADD2.F32 R5, -RZ, R5.H1_H1 ;  /* 0x30000005ff057230 */ /* 0x000fc60000004100 */
[----:B------:R-:W-:Y:S01]  /*0a10*/  FFMA.FTZ R8, R21, R8, R4 ;  /* 0x0000000815087223 */ /* 0x000fe20000010004 */
[----:B------:R-:W-:Y:S01]  /*0a20*/  HADD2.F32 R4, -RZ, R9.H1_H1 ;  /* 0x30000009ff047230 */ /* 0x000fe20000004100 */
[----:B------:R-:W0:Y:S01]  /*0a30*/  @P2 LDC.64 R18, c[0x0][0x3e0] ;  /* 0x0000f800ff122b82 */ /* 0x000e220000000a00 */
[----:B------:R-:W-:-:S03]  /*0a40*/  @P2 IADD3 R21, P3, R13, 0x20, RZ ;  /* 0x000000200d152810 */ /* 0x000fc60007f7e0ff */
[----:B------:R-:W-:Y:S01]  /*0a50*/  FFMA.FTZ R9, R5, R4, R8 ;  /* 0x0000000405097223 */ /* 0x000fe20000010008 */
[----:B------:R-:W-:Y:S01]  /*0a60*/  @P2 IADD3.X R4, RZ, R15, RZ, P3, !PT ;  /* 0x0000000fff042210 */ /* 0x000fe20001ffe4ff */
[----:B------:R-:W-:Y:S02]  /*0a70*/  HADD2.F32 R8, -RZ, R6.H0_H0 ;  /* 0x20000006ff087230 */ /* 0x000fe40000004100 */
[----:B------:R-:W-:Y:S02]  /*0a80*/  HADD2.F32 R5, -RZ, R10.H0_H0 ;  /* 0x2000000aff057230 */ /* 0x000fe40000004100 */
[----:B------:R-:W-:-:S03]  /*0a90*/  @P2 IMAD R4, R4, UR8, RZ ;  /* 0x0000000804042c24 */ /* 0x000fc6000f8e02ff */
[----:B------:R-:W-:Y:S01]  /*0aa0*/  FFMA.FTZ R8, R8, R5, R9 ;  /* 0x0000000508087223 */ /* 0x000fe20000010009 */
[----:B------:R-:W-:Y:S01]  /*0ab0*/  @P2 IMAD R9, R21, UR9, R4 ;  /* 0x0000000915092c24 */ /* 0x000fe2000f8e0204 */
[----:B------:R-:W-:Y:S02]  /*0ac0*/  @P2 MOV R4, R26 ;  /* 0x0000001a00042202 */ /* 0x000fe40000000f00 */
[----:B------:R-:W-:-:S03]  /*0ad0*/  @P2 MOV R5, R27 ;  /* 0x0000001b00052202 */ /* 0x000fc60000000f00 */
[----:B------:R-:W-:-:S05]  /*0ae0*/  @P2 IMAD.WIDE.U32 R4, R21, UR8, R4 ;  /* 0x0000000815042c25 */ /* 0x000fca000f8e0004 */
[----:B------:R-:W-:Y:S02]  /*0af0*/  @P2 IADD3 R9, R5, R9, RZ ;  /* 0x0000000905092210 */ /* 0x000fe40007ffe0ff */
[----:B0-----:R-:W-:-:S04]  /*0b00*/  @P2 LEA R18, P3, R4, R18, 0x1 ;  /* 0x0000001204122211 */ /* 0x001fc800078608ff */
[----:B------:R-:W-:Y:S02]  /*0b10*/  @P2 LEA.HI.X R19, R4, R19, R9, 0x1, P3 ;  /* 0x0000001304132211 */ /* 0x000fe400018f0c09 */
[----:B------:R-:W0:Y:S01]  /*0b20*/  @P2 LDC.64 R4, c[0x0][0x280] ;  /* 0x0000a000ff042b82 */ /* 0x000e220000000a00 */
[----:B------:R-:W-:Y:S02]  /*0b30*/  HADD2.F32 R9, -RZ, R6.H1_H1 ;  /* 0x30000006ff097230 */ /* 0x000fe40000004100 */
[----:B------:R-:W-:Y:S01]  /*0b40*/  HADD2.F32 R10, -RZ, R10.H1_H1 ;  /* 0x3000000aff0a7230 */ /* 0x000fe20000004100 */
[----:B------:R-:W-:Y:S01]  /*0b50*/  @P2 IADD3 R29, P3, R13, 0x20, RZ ;  /* 0x000000200d1d2810 */ /* 0x000fe20007f7e0ff */
[----:B------:R-:W-:Y:S02]  /*0b60*/  HADD2.F32 R21, -RZ, R7.H0_H0 ;  /* 0x20000007ff157230 */ /* 0x000fe40000004100 */
[----:B------:R-:W-:Y:S02]  /*0b70*/  HADD2.F32 R6, -RZ, R11.H0_H0 ;  /* 0x2000000bff067230 */ /* 0x000fe40000004100 */
[----:B------:R-:W-:Y:S01]  /*0b80*/  FFMA.FTZ R8, R9, R10, R8 ;  /* 0x0000000a09087223 */ /* 0x000fe20000010008 */
[----:B------:R-:W-:-:S02]  /*0b90*/  @P2 IADD3.X R10, RZ, R15, RZ, P3, !PT ;  /* 0x0000000fff0a2210 */ /* 0x000fc40001ffe4ff */
[----:B------:R-:W-:Y:S01]  /*0ba0*/  @P2 MOV R9, R23 ;  /* 0x0000001700092202 */ /* 0x000fe20000000f00 */
[----:B------:R-:W-:Y:S01]  /*0bb0*/  FFMA.FTZ R21, R21, R6, R8 ;  /* 0x0000000615157223 */ /* 0x000fe20000010008 */
[----:B------:R-:W-:Y:S01]  /*0bc0*/  @P2 MOV R8, R22 ;  /* 0x0000001600082202 */ /* 0x000fe20000000f00 */
[----:B------:R-:W-:-:S04]  /*0bd0*/  @P2 IMAD R10, R10, UR10, RZ ;  /* 0x0000000a0a0a2c24 */ /* 0x000fc8000f8e02ff */
[C---:B------:R-:W-:Y:S02]  /*0be0*/  @P2 IMAD R25, R29.reuse, UR11, R10 ;  /* 0x0000000b1d192c24 */ /* 0x040fe4000f8e020a */
[----:B------:R-:W-:-:S04]  /*0bf0*/  @P2 IMAD.WIDE.U32 R8, R29, UR10, R8 ;  /* 0x0000000a1d082c25 */ /* 0x000fc8000f8e0008 */
[----:B------:R-:W-:Y:S01]  /*0c00*/  HADD2.F32 R6, -RZ, R7.H1_H1 ;  /* 0x30000007ff067230 */ /* 0x000fe20000004100 */
[----:B------:R-:W-:Y:S01]  /*0c10*/  @P2 IADD3 R7, R9, R25, RZ ;  /* 0x0000001909072210 */ /* 0x000fe20007ffe0ff */
[----:B------:R-:W-:Y:S01]  /*0c20*/  HADD2.F32 R11, -RZ, R11.H1_H1 ;  /* 0x3000000bff0b7230 */ /* 0x000fe20000004100 */
[----:B0-----:R-:W-:-:S04]  /*0c30*/  @P2 LEA R24, P3, R8, R4, 0x1 ;  /* 0x0000000408182211 */ /* 0x001fc800078608ff */
[----:B------:R-:W-:Y:S01]  /*0c40*/  FFMA.FTZ R21, R6, R11, R21 ;  /* 0x0000000b06157223 */ /* 0x000fe20000010015 */
[----:B------:R-:W-:Y:S02]  /*0c50*/  @P2 LEA.HI.X R25, R8, R5, R7, 0x1, P3 ;  /* 0x0000000508192211 */ /* 0x000fe400018f0c07 */
[----:B------:R-:W-:Y:S02]  /*0c60*/  CS2R R4, SRZ ;  /* 0x0000000000047805 */ /* 0x000fe4000001ff00 */
[----:B------:R-:W-:Y:S02]  /*0c70*/  CS2R R6, SRZ ;  /* 0x0000000000067805 */ /* 0x000fe4000001ff00 */
[----:B------:R-:W-:Y:S02]  /*0c80*/  CS2R R8, SRZ ;  /* 0x0000000000087805 */ /* 0x000fe4000001ff00 */
[----:B------:R-:W-:Y:S02]  /*0c90*/  CS2R R10, SRZ ;  /* 0x00000000000a7805 */ /* 0x000fe4000001ff00 */
[----:B------:R-:W2:Y:S04]  /*0ca0*/  @P2 LDG.E.128 R4, desc[UR4][R18.64] ;  /* 0x0000000412042981 */ /* 0x000ea8000c1e1d00 */
[----:B------:R0:W3:Y:S02]  /*0cb0*/  @P2 LDG.E.128 R8, desc[UR4][R24.64] ;  /* 0x0000000418082981 */ /* 0x0000e4000c1e1d00 */
[----:B0-----:R-:W-:-:S02]  /*0cc0*/  @P1 MOV R24, R26 ;  /* 0x0000001a00181202 */ /* 0x001fc40000000f00 */
[----:B------:R-:W-:Y:S02]  /*0cd0*/  @P1 MOV R25, R27 ;  /* 0x0000001b00191202 */ /* 0x000fe40000000f00 */
[----:B------:R-:W-:Y:S02]  /*0ce0*/  @P0 MOV R31, R23 ;  /* 0x00000017001f0202 */ /* 0x000fe40000000f00 */
[-C--:B------:R-:W-:Y:S02]  /*0cf0*/  @P1 MOV R28, R22.reuse ;  /* 0x00000016001c1202 */ /* 0x080fe40000000f00 */
[----:B------:R-:W-:Y:S01]  /*0d00*/  @P0 MOV R30, R22 ;  /* 0x00000016001e0202 */ /* 0x000fe20000000f00 */
[----:B------:R-:W-:Y:S01]  /*0d10*/  IMAD R22, R17, R14, RZ ;  /* 0x0000000e11167224 */ /* 0x000fe200078e02ff */
[----:B------:R-:W-:-:S04]  /*0d20*/  LEA.HI R14, R12, R3, RZ, 0x4 ;  /* 0x000000030c0e7211 */ /* 0x000fc800078f20ff */
[----:B------:R-:W-:Y:S01]  /*0d30*/  LOP3.LUT R12, R14, 0x3ffffff0, RZ, 0xc0, !PT ;  /* 0x3ffffff00e0c7812 */ /* 0x000fe200078ec0ff */
[----:B--2---:R-:W-:Y:S02]  /*0d40*/  HADD2.F32 R16, -RZ, R4.H1_H1 ;  /* 0x30000004ff107230 */ /* 0x004fe40000004100 */
[--C-:B---3--:R-:W-:Y:S02]  /*0d50*/  HADD2.F32 R29, -RZ, R8.reuse.H1_H1 ;  /* 0x30000008ff1d7230 */ /* 0x108fe40000004100 */
[----:B------:R-:W-:-:S03]  /*0d60*/  HADD2.F32 R8, -RZ, R8.H0_H0 ;  /* 0x20000008ff087230 */ /* 0x000fc60000004100 */
[----:B------:R-:W-:Y:S01]  /*0d70*/  FMUL.FTZ R16, R16, R29 ;  /* 0x0000001d10107220 */ /* 0x000fe20000410000 */
[----:B------:R-:W-:Y:S02]  /*0d80*/  HADD2.F32 R29, -RZ, R4.H0_H0 ;  /* 0x20000004ff1d7230 */ /* 0x000fe40000004100 */
[----:B------:R-:W-:Y:S02]  /*0d90*/  HADD2.F32 R19, -RZ, R5.H0_H0 ;  /* 0x20000005ff137230 */ /* 0x000fe40000004100 */
[----:B------:R-:W-:Y:S02]  /*0da0*/  HADD2.F32 R4, -RZ, R9.H0_H0 ;  /* 0x20000009ff047230 */ /* 0x000fe40000004100 */
[----:B------:R-:W-:Y:S01]  /*0db0*/  FFMA.FTZ R16, R29, R8, R16 ;  /* 0x000000081d107223 */ /* 0x000fe20000010010 */
[----:B------:R-:W-:-:S03]  /*0dc0*/  HADD2.F32 R5, -RZ, R5.H1_H1 ;  /* 0x30000005ff057230 */ /* 0x000fc60000004100 */
[----:B------:R-:W-:Y:S01]  /*0dd0*/  FFMA.FTZ R16, R19, R4, R16 ;  /* 0x0000000413107223 */ /* 0x000fe20000010010 */
[----:B------:R-:W-:Y:S02]  /*0de0*/  HADD2.F32 R4, -RZ, R9.H1_H1 ;  /* 0x30000009ff047230 */ /* 0x000fe40000004100 */
[----:B------:R-:W-:-:S03]  /*0df0*/  HADD2.F32 R19, -RZ, R6.H0_H0 ;  /* 0x20000006ff137230 */ /* 0x000fc60000004100 */
[----:B------:R-:W-:Y:S01]  /*0e00*/  FFMA.FTZ R4, R5, R4, R16 ;  /* 0x0000000405047223 */ /* 0x000fe20000010010 */
[----:B------:R-:W-:-:S05]  /*0e10*/  HADD2.F32 R16, -RZ, R10.H0_H0 ;  /* 0x2000000aff107230 */ /* 0x000fca0000004100 */
[----:B------:R-:W-:Y:S02]  /*0e20*/  FFMA.FTZ R4, R19, R16, R4 ;  /* 0x0000001013047223 */ /* 0x000fe40000010004 */
[----:B------:R-:W0:Y:S01]  /*0e30*/  @P1 LDC.64 R18, c[0x0][0x3e0] ;  /* 0x0000f800ff121b82 */ /* 0x000e220000000a00 */
[----:B------:R-:W-:-:S04]  /*0e40*/  @P1 IADD3 R9, P2, R13, 0x40, RZ ;  /* 0x000000400d091810 */ /* 0x000fc80007f5e0ff */
[----:B------:R-:W-:Y:S01]  /*0e50*/  @P1 IADD3.X R5, RZ, R15, RZ, P2, !PT ;  /* 0x0000000fff051210 */ /* 0x000fe200017fe4ff */
[----:B------:R-:W-:-:S04]  /*0e60*/  @P1 IMAD.WIDE.U32 R24, R9, UR8, R24 ;  /* 0x0000000809181c25 */ /* 0x000fc8000f8e0018 */
[----:B------:R-:W-:-:S04]  /*0e70*/  @P1 IMAD R8, R5, UR8, RZ ;  /* 0x0000000805081c24 */ /* 0x000fc8000f8e02ff */
[----:B------:R-:W-:-:S05]  /*0e80*/  @P1 IMAD R5, R9, UR9, R8 ;  /* 0x0000000909051c24 */ /* 0x000fca000f8e0208 */
[----:B------:R-:W-:Y:S02]  /*0e90*/  @P1 IADD3 R8, R25, R5, RZ ;  /* 0x0000000519081210 */ /* 0x000fe40007ffe0ff */
[----:B0-----:R-:W-:-:S04]  /*0ea0*/  @P1 LEA R18, P2, R24, R18, 0x1 ;  /* 0x0000001218121211 */ /* 0x001fc800078408ff */
[----:B------:R-:W-:Y:S02]  /*0eb0*/  @P1 LEA.HI.X R19, R24, R19, R8, 0x1, P2 ;  /* 0x0000001318131211 */ /* 0x000fe400010f0c08 */
[----:B------:R-:W0:Y:S01]  /*0ec0*/  @P0 LDC.64 R24, c[0x0][0x3e0] ;  /* 0x0000f800ff180b82 */ /* 0x000e220000000a00 */
[----:B------:R-:W-:-:S04]  /*0ed0*/  @P0 IADD3 R5, P2, R13, 0x60, RZ ;  /* 0x000000600d050810 */ /* 0x000fc80007f5e0ff */
[----:B------:R-:W-:Y:S02]  /*0ee0*/  @P0 IADD3.X R16, RZ, R15, RZ, P2, !PT ;  /* 0x0000000fff100210 */ /* 0x000fe400017fe4ff */
[----:B------:R-:W-:Y:S02]  /*0ef0*/  @P0 MOV R8, R26 ;  /* 0x0000001a00080202 */ /* 0x000fe40000000f00 */
[----:B------:R-:W-:Y:S01]  /*0f00*/  @P0 MOV R9, R27 ;  /* 0x0000001b00090202 */ /* 0x000fe20000000f00 */
[----:B------:R-:W-:-:S04]  /*0f10*/  @P0 IMAD R16, R16, UR8, RZ ;  /* 0x0000000810100c24 */ /* 0x000fc8000f8e02ff */
[C---:B------:R-:W-:Y:S02]  /*0f20*/  @P0 IMAD R27, R5.reuse, UR9, R16 ;  /* 0x00000009051b0c24 */ /* 0x040fe4000f8e0210 */
[----:B------:R-:W-:-:S05]  /*0f30*/  @P0 IMAD.WIDE.U32 R8, R5, UR8, R8 ;  /* 0x0000000805080c25 */ /* 0x000fca000f8e0008 */
[----:B------:R-:W-:Y:S02]  /*0f40*/  @P0 IADD3 R5, R9, R27, RZ ;  /* 0x0000001b09050210 */ /* 0x000fe40007ffe0ff */
[----:B0-----:R-:W-:-:S04]  /*0f50*/  @P0 LEA R24, P2, R8, R24, 0x1 ;  /* 0x0000001808180211 */ /* 0x001fc800078408ff */
[----:B------:R-:W-:Y:S02]  /*0f60*/  @P0 LEA.HI.X R25, R8, R25, R5, 0x1, P2 ;  /* 0x0000001908190211 */ /* 0x000fe400010f0c05 */
[----:B------:R-:W-:Y:S01]  /*0f70*/  @P1 IADD3 R5, P2, R13, 0x40, RZ ;  /* 0x000000400d051810 */ /* 0x000fe20007f5e0ff */
[----:B------:R-:W-:Y:S02]  /*0f80*/  HADD2.F32 R9, -RZ, R6.H1_H1 ;  /* 0x30000006ff097230 */ /* 0x000fe40000004100 */
[----:B------:R-:W-:Y:S01]  /*0f90*/  HADD2.F32 R10, -RZ, R10.H1_H1 ;  /* 0x3000000aff0a7230 */ /* 0x000fe20000004100 */
[----:B------:R-:W-:Y:S01]  /*0fa0*/  @P1 IADD3.X R6, RZ, R15, RZ, P2, !PT ;  /* 0x0000000fff061210 */ /* 0x000fe200017fe4ff */
[----:B------:R-:W-:Y:S01]  /*0fb0*/  HADD2.F32 R8, -RZ, R11.H0_H0 ;  /* 0x2000000bff087230 */ /* 0x000fe20000004100 */
[----:B------:R-:W-:Y:S01]  /*0fc0*/  @P1 MOV R29, R23 ;  /* 0x00000017001d1202 */ /* 0x000fe20000000f00 */
[----:B------:R-:W-:Y:S02]  /*0fd0*/  HADD2.F32 R23, -RZ, R7.H0_H0 ;  /* 0x20000007ff177230 */ /* 0x000fe40000004100 */
[----:B------:R-:W-:Y:S01]  /*0fe0*/  FFMA.FTZ R4, R9, R10, R4 ;  /* 0x0000000a09047223 */ /* 0x000fe20000010004 */
[----:B------:R-:W-:-:S02]  /*0ff0*/  @P1 IMAD R6, R6, UR10, RZ ;  /* 0x0000000a06061c24 */ /* 0x000fc4000f8e02ff */
[----:B------:R-:W-:-:S04]  /*1000*/  @P1 IMAD.WIDE.U32 R28, R5, UR10, R28 ;  /* 0x0000000a051c1c25 */ /* 0x000fc8000f8e001c */
[----:B------:R-:W-:Y:S02]  /*1010*/  FFMA.FTZ R23, R23, R8, R4 ;  /* 0x0000000817177223 */ /* 0x000fe40000010004 */
[----:B------:R-:W0:Y:S01]  /*1020*/  @P1 LDC.64 R8, c[0x0][0x280] ;  /* 0x0000a000ff081b82 */ /* 0x000e220000000a00 */
[----:B------:R-:W-:Y:S01]  /*1030*/  @P1 IMAD R27, R5, UR11, R6 ;  /* 0x0000000b051b1c24 */ /* 0x000fe2000f8e0206 */
[----:B------:R-:W-:-:S06]  /*1040*/  @P0 IADD3 R6, P2, R13, 0x60, RZ ;  /* 0x000000600d060810 */ /* 0x000fcc0007f5e0ff */
[----:B------:R-:W1:Y:S01]  /*1050*/  @P0 LDC.64 R4, c[0x0][0x280] ;  /* 0x0000a000ff040b82 */ /* 0x000e620000000a00 */
[----:B------:R-:W-:Y:S01]  /*1060*/  @P0 IADD3.X R13, RZ, R15, RZ, P2, !PT ;  /* 0x0000000fff0d0210 */ /* 0x000fe200017fe4ff */
[----:B------:R-:W-:-:S04]  /*1070*/  @P0 IMAD.WIDE.U32 R30, R6, UR10, R30 ;  /* 0x0000000a061e0c25 */ /* 0x000fc8000f8e001e */
[----:B------:R-:W-:-:S04]  /*1080*/  @P0 IMAD R13, R13, UR10, RZ ;  /* 0x0000000a0d0d0c24 */ /* 0x000fc8000f8e02ff */
[----:B------:R-:W-:Y:S01]  /*1090*/  @P0 IMAD R13, R6, UR11, R13 ;  /* 0x0000000b060d0c24 */ /* 0x000fe2000f8e020d */
[----:B------:R-:W-:Y:S01]  /*10a0*/  @P1 IADD3 R27, R29, R27, RZ ;  /* 0x0000001b1d1b1210 */ /* 0x000fe20007ffe0ff */
[----:B------:R-:W-:Y:S02]  /*10b0*/  HADD2.F32 R6, -RZ, R7.H1_H1 ;  /* 0x30000007ff067230 */ /* 0x000fe40000004100 */
[----:B------:R-:W-:Y:S01]  /*10c0*/  HADD2.F32 R11, -RZ, R11.H1_H1 ;  /* 0x3000000bff0b7230 */ /* 0x000fe20000004100 */
[----:B------:R-:W-:Y:S02]  /*10d0*/  @P0 IADD3 R13, R31, R13, RZ ;  /* 0x0000000d1f0d0210 */ /* 0x000fe40007ffe0ff */
[----:B0-----:R-:W-:Y:S02]  /*10e0*/  @P1 LEA R32, P2, R28, R8, 0x1 ;  /* 0x000000081c201211 */ /* 0x001fe400078408ff */
[----:B------:R-:W-:Y:S02]  /*10f0*/  FFMA.FTZ R23, R6, R11, R23 ;  /* 0x0000000b06177223 */ /* 0x000fe40000010017 */
[----:B------:R-:W-:-:S02]  /*1100*/  @P1 LEA.HI.X R33, R28, R9, R27, 0x1, P2 ;  /* 0x000000091c211211 */ /* 0x000fc400010f0c1b */
[C---:B-1----:R-:W-:Y:S02]  /*1110*/  @P0 LEA R26, P3, R30.reuse, R4, 0x1 ;  /* 0x000000041e1a0211 */ /* 0x042fe400078608ff */
[----:B------:R-:W-:Y:S02]  /*1120*/  CS2R R6, SRZ ;  /* 0x0000000000067805 */ /* 0x000fe4000001ff00 */
[----:B------:R-:W-:Y:S02]  /*1130*/  CS2R R8, SRZ ;  /* 0x0000000000087805 */ /* 0x000fe4000001ff00 */
[----:B------:R-:W-:Y:S02]  /*1140*/  CS2R R10, SRZ ;  /* 0x00000000000a7805 */ /* 0x000fe4000001ff00 */
[----:B------:R-:W-:Y:S02]  /*1150*/  @P0 LEA.HI.X R27, R30, R5, R13, 0x1, P3 ;  /* 0x000000051e1b0211 */ /* 0x000fe400018f0c0d */
[----:B------:R-:W-:-:S02]  /*1160*/  CS2R R4, SRZ ;  /* 0x0000000000047805 */ /* 0x000fc4000001ff00 */
[----:B------:R-:W-:Y:S01]  /*1170*/  IADD3 R15, -R12, R3, RZ ;  /* 0x000000030c0f7210 */ /* 0x000fe20007ffe1ff */
[----:B------:R-:W2:Y:S04]  /*1180*/  @P1 LDG.E.128 R8, desc[UR4][R32.64] ;  /* 0x0000000420081981 */ /* 0x000ea8000c1e1d00 */
[----:B------:R0:W3:Y:S01]  /*1190*/  @P1 LDG.E.128 R4, desc[UR4][R18.64] ;  /* 0x0000000412041981 */ /* 0x0000e2000c1e1d00 */
[----:B------:R-:W-:Y:S02]  /*11a0*/  SHF.R.S32.HI R16, RZ, 0x4, R14 ;  /* 0x00000004ff107819 */ /* 0x000fe4000001140e */
[----:B------:R-:W-:Y:S02]  /*11b0*/  SHF.L.U32 R29, R15, 0x2, RZ ;  /* 0x000000020f1d7819 */ /* 0x000fe400000006ff */
[----:B------:R-:W-:-:S02]  /*11c0*/  CS2R R12, SRZ ;  /* 0x00000000000c7805 */ /* 0x000fc4000001ff00 */
[----:B------:R-:W-:Y:S01]  /*11d0*/  CS2R R14, SRZ ;  /* 0x00000000000e7805 */ /* 0x000fe2000001ff00 */
[----:B------:R-:W-:Y:S01]  /*11e0*/  IMAD R29, R16, R22, R29 ;  /* 0x00000016101d7224 */ /* 0x000fe200078e021d */
[----:B------:R-:W-:Y:S02]  /*11f0*/  CS2R R16, SRZ ;  /* 0x0000000000107805 */ /* 0x000fe4000001ff00 */
[----:B0-----:R-:W-:Y:S02]  /*1200*/  CS2R R18, SRZ ;  /* 0x0000000000127805 */ /* 0x001fe4000001ff00 */
[----:B------:R2:W4:Y:S04]  /*1210*/  @P0 LDG.E.128 R12, desc[UR4][R24.64] ;  /* 0x00000004180c0981 */ /* 0x000528000c1e1d00 */
[----:B------:R-:W5:Y:S01]  /*1220*/  @P0 LDG.E.128 R16, desc[UR4][R26.64] ;  /* 0x000000041a100981 */ /* 0x000f62000c1e1d00 */
[----:B------:R-:W-:-:S02]  /*1230*/  IADD3 R28, P1, R29, R2, RZ ;  /* 0x000000021d1c7210 */ /* 0x000fc40007f3e0ff */
[C---:B------:R-:W-:Y:S02]  /*1240*/  LOP3.LUT P0, RZ, R3.reuse, 0x7, RZ, 0xc0, !PT ;  /* 0x0000000703ff7812 */ /* 0x040fe4000780c0ff */
[----:B------:R-:W-:Y:S02]  /*1250*/  LEA.HI R3, P2, R3, R20, RZ, 0x1d ;  /* 0x0000001403037211 */ /* 0x000fe4000785e8ff */
[----:B------:R-:W-:Y:S02]  /*1260*/  LEA.HI.X.SX32 R29, R29, R0, 0x1, P1 ;  /* 0x000000001d1d7211 */ /* 0x000fe400008f0eff */
[----:B------:R-:W-:Y:S02]  /*1270*/  LEA.HI.X.SX32 R20, R20, RZ, 0x1, P2 ;  /* 0x000000ff14147211 */ /* 0x000fe400010f0eff */
[----:B------:R-:W-:-:S04]  /*1280*/  LEA R2, P1, R3, UR6, 0x2 ;  /* 0x0000000603027c11 */ /* 0x000fc8000f8210ff */
[----:B------:R-:W-:Y:S01]  /*1290*/  LEA.HI.X R3, R3, UR7, R20, 0x2, P1 ;  /* 0x0000000703037c11 */ /* 0x000fe200088f1414 */
[----:B------:R-:W0:Y:S01]  /*12a0*/  SHFL.BFLY PT, R0, R23, 0x4, 0x1f ;  /* 0x0c801f0017007f89 */ /* 0x000e2200000e0000 */
[----:B------:R-:W-:-:S03]  /*12b0*/  ULDC.64 UR6, c[0x0][0x400] ;  /* 0x0001000000067ab9 */ /* 0x000fc60000000a00 */
[----:B------:R-:W1:Y:S01]  /*12c0*/  SHFL.BFLY PT, R30, R21, 0x4, 0x1f ;  /* 0x0c801f00151e7f89 */ /* 0x000e6200000e0000 */
[----:B0-----:R-:W-:Y:S01]  /*12d0*/  FADD.FTZ R23, R23, R0 ;  /* 0x0000000017177221 */ /* 0x001fe20000010000 */
[----:B-1----:R-:W-:Y:S01]  /*12e0*/  FADD.FTZ R21, R21, R30 ;  /* 0x0000001e15157221 */ /* 0x002fe20000010000 */
[----:B--2---:R-:W-:Y:S02]  /*12f0*/  HADD2.F32 R25, -RZ, R8.H1_H1 ;  /* 0x30000008ff197230 */ /* 0x004fe40000004100 */
[----:B---3--:R-:W-:-:S05]  /*1300*/  HADD2.F32 R20, -RZ, R4.H1_H1 ;  /* 0x30000004ff147230 */ /* 0x008fca0000004100 */
[----:B------:R-:W-:Y:S01]  /*1310*/  FMUL.FTZ R20, R20, R25 ;  /* 0x0000001914147220 */ /* 0x000fe20000410000 */
[----:B------:R-:W-:Y:S02]  /*1320*/  HADD2.F32 R25, -RZ, R4.H0_H0 ;  /* 0x20000004ff197230 */ /* 0x000fe40000004100 */
[----:B------:R-:W-:Y:S02]  /*1330*/  HADD2.F32 R4, -RZ, R8.H0_H0 ;  /* 0x20000008ff047230 */ /* 0x000fe40000004100 */
[----:B------:R-:W-:-:S03]  /*1340*/  HADD2.F32 R8, -RZ, R9.H0_H0 ;  /* 0x20000009ff087230 */ /* 0x000fc60000004100 */
[----:B------:R-:W-:Y:S01]  /*1350*/  FFMA.FTZ R4, R25, R4, R20 ;  /* 0x0000000419047223 */ /* 0x000fe20000010014 */
[--C-:B------:R-:W-:Y:S02]  /*1360*/  HADD2.F32 R25, -RZ, R5.reuse.H0_H0 ;  /* 0x20000005ff197230 */ /* 0x100fe40000004100 */
        /* <DEDUP_REMOVED lines=15> */
[----:B------:R-:W-:-:S02]  /*1460*/  HADD2.F32 R25, -RZ, R6.H0_H0 ;  /* 0x20000006ff197230 */ /* 0x000fc40000004100 */
[--C-:B------:R-:W-:Y:S02]  /*1470*/  HADD2.F32 R16, -RZ, R10.reuse.H0_H0 ;  /* 0x2000000aff107230 */ /* 0x100fe40000004100 */
[----:B------:R-:W-:Y:S02]  /*1480*/  HADD2.F32 R9, -RZ, R10.H1_H1 ;  /* 0x3000000aff097230 */ /* 0x000fe40000004100 */
[--C-:B------:R-:W-:Y:S02]  /*1490*/  HADD2.F32 R5, -RZ, R11.reuse.H0_H0 ;  /* 0x2000000bff057230 */ /* 0x100fe40000004100 */
[----:B------:R-:W-:Y:S02]  /*14a0*/  HADD2.F32 R8, -RZ, R11.H1_H1 ;  /* 0x3000000bff087230 */ /* 0x000fe40000004100 */
        /* <DEDUP_REMOVED lines=8> */
[----:B------:R-:W-:Y:S01]  /*1530*/  FFMA.FTZ R9, R6, R9, R25 ;  /* 0x0000000906097223 */ /* 0x000fe20000010019 */
[----:B------:R-:W-:Y:S02]  /*1540*/  HADD2.F32 R0, -RZ, R7.H0_H0 ;  /* 0x20000007ff007230 */ /* 0x000fe40000004100 */
[----:B------:R-:W-:-:S02]  /*1550*/  HADD2.F32 R11, -RZ, R15.H0_H0 ;  /* 0x2000000fff0b7230 */ /* 0x000fc40000004100 */
[----:B------:R-:W-:Y:S01]  /*1560*/  FFMA.FTZ R12, R13, R18, R12 ;  /* 0x000000120d0c7223 */ /* 0x000fe2000001000c */
        /* <DEDUP_REMOVED lines=9> */
[----:B------:R-:W1:Y:S04]  /*1600*/  SHFL.BFLY PT, R5, R12, 0x4, 0x1f ;  /* 0x0c801f000c057f89 */ /* 0x000e6800000e0000 */
[----:B------:R-:W2:Y:S04]  /*1610*/  SHFL.BFLY PT, R4, R21, 0x2, 0x1f ;  /* 0x0c401f0015047f89 */ /* 0x000ea800000e0000 */
[----:B------:R-:W3:Y:S01]  /*1620*/  SHFL.BFLY PT, R0, R23, 0x2, 0x1f ;  /* 0x0c401f0017007f89 */ /* 0x000ee200000e0000 */
[----:B0-----:R-:W-:Y:S01]  /*1630*/  FADD.FTZ R9, R7, R6 ;  /* 0x0000000607097221 */ /* 0x001fe20000010000 */
[----:B-1----:R-:W-:-:S04]  /*1640*/  FADD.FTZ R10, R12, R5 ;  /* 0x000000050c0a7221 */ /* 0x002fc80000010000 */
[----:B------:R-:W0:Y:S01]  /*1650*/  SHFL.BFLY PT, R6, R9, 0x2, 0x1f ;  /* 0x0c401f0009067f89 */ /* 0x000e2200000e0000 */
[----:B--2---:R-:W-:-:S03]  /*1660*/  FADD.FTZ R21, R21, R4 ;  /* 0x0000000415157221 */ /* 0x004fc60000010000 */
[----:B------:R-:W1:Y:S04]  /*1670*/  SHFL.BFLY PT, R11, R10, 0x2, 0x1f ;  /* 0x0c401f000a0b7f89 */ /* 0x000e6800000e0000 */
[----:B------:R-:W2:Y:S01]  /*1680*/  SHFL.BFLY PT, R8, R21, 0x1, 0x1f ;  /* 0x0c201f0015087f89 */ /* 0x000ea200000e0000 */
[----:B------:R-:W-:Y:S01]  /*1690*/  LEA R4, P1, R28, UR6, 0x2 ;  /* 0x000000061c047c11 */ /* 0x000fe2000f8210ff */
[----:B---3--:R-:W-:Y:S01]  /*16a0*/  FADD.FTZ R0, R23, R0 ;  /* 0x0000000017007221 */ /* 0x008fe20000010000 */
[----:B------:R-:W-:Y:S01]  /*16b0*/  SHF.L.U32 R7, R22, 0x2, RZ ;  /* 0x0000000216077819 */ /* 0x000fe200000006ff */
[----:B------:R-:W-:Y:S01]  /*16c0*/  ULDC UR6, c[0x0][0x384] ;  /* 0x0000e10000067ab9 */ /* 0x000fe20000000800 */
[----:B------:R-:W-:Y:S02]  /*16d0*/  LEA.HI.X R5, R28, UR7, R29, 0x2, P1 ;  /* 0x000000071c057c11 */ /* 0x000fe400088f141d */
[----:B------:R-:W3:Y:S01]  /*16e0*/  SHFL.BFLY PT, R17, R0, 0x1, 0x1f ;  /* 0x0c201f0000117f89 */ /* 0x000ee200000e0000 */
[----:B0-----:R-:W-:Y:S01]  /*16f0*/  FADD.FTZ R20, R9, R6 ;  /* 0x0000000609147221 */ /* 0x001fe20000010000 */
[----:B-1----:R-:W-:Y:S01]  /*1700*/  FADD.FTZ R24, R10, R11 ;  /* 0x0000000b0a187221 */ /* 0x002fe20000010000 */
[----:B------:R-:W-:-:S03]  /*1710*/  IMAD.WIDE R6, R7, 0x10, R4 ;  /* 0x0000001007067825 */ /* 0x000fc600078e0204 */
[----:B------:R-:W0:Y:S01]  /*1720*/  SHFL.BFLY PT, R23, R20, 0x1, 0x1f ;  /* 0x0c201f0014177f89 */ /* 0x000e2200000e0000 */
[----:B--2---:R-:W-:-:S03]  /*1730*/  FADD.FTZ R18, R21, R8 ;  /* 0x0000000815127221 */ /* 0x004fc60000010000 */
[----:B------:R-:W1:Y:S01]  /*1740*/  SHFL.BFLY PT, R21, R24, 0x1, 0x1f ;  /* 0x0c201f0018157f89 */ /* 0x000e6200000e0000 */
[----:B------:R-:W-:-:S04]  /*1750*/  IMAD.WIDE R8, R22, 0x40, R6 ;  /* 0x0000004016087825 */ /* 0x000fc800078e0206 */
[----:B------:R-:W-:-:S04]  /*1760*/  IMAD.WIDE R10, R22, 0x40, R8 ;  /* 0x00000040160a7825 */ /* 0x000fc800078e0208 */
[----:B------:R-:W-:-:S04]  /*1770*/  IMAD.WIDE R12, R22, 0x40, R10 ;  /* 0x00000040160c7825 */ /* 0x000fc800078e020a */
[----:B---3--:R-:W-:Y:S01]  /*1780*/  FADD.FTZ R19, R0, R17 ;  /* 0x0000001100137221 */ /* 0x008fe20000010000 */
[----:B------:R-:W-:Y:S01]  /*1790*/  FMUL.FTZ R25, R18, UR6 ;  /* 0x0000000612197c20 */ /* 0x000fe20008410000 */
[----:B------:R-:W-:-:S04]  /*17a0*/  IMAD.WIDE R14, R22, 0x40, R12 ;  /* 0x00000040160e7825 */ /* 0x000fc800078e020c */
[----:B0-----:R-:W-:Y:S01]  /*17b0*/  FADD.FTZ R23, R20, R23 ;  /* 0x0000001714177221 */ /* 0x001fe20000010000 */
[----:B-1----:R-:W-:Y:S01]  /*17c0*/  FADD.FTZ R21, R24, R21 ;  /* 0x0000001518157221 */ /* 0x002fe20000010000 */
[----:B------:R-:W-:Y:S02]  /*17d0*/  FMUL.FTZ R19, R19, UR6 ;  /* 0x0000000613137c20 */ /* 0x000fe40008410000 */
[----:B------:R-:W-:Y:S01]  /*17e0*/  FMUL.FTZ R27, R23, UR6 ;  /* 0x00000006171b7c20 */ /* 0x000fe20008410000 */
[----:B------:R-:W-:Y:S01]  /*17f0*/  FMUL.FTZ R21, R21, UR6 ;  /* 0x0000000615157c20 */ /* 0x000fe20008410000 */
[C---:B------:R-:W-:Y:S01]  /*1800*/  IMAD.WIDE R16, R22.reuse, 0x40, R14 ;  /* 0x0000004016107825 */ /* 0x040fe200078e020e */
[----:B------:R-:W-:Y:S04]  /*1810*/  @!P0 STG.E desc[UR4][R2.64], R25 ;  /* 0x0000001902008986 */ /* 0x000fe8000c101904 */
[----:B------:R-:W-:Y:S01]  /*1820*/  @!P0 STG.E desc[UR4][R2.64+0x80], R19 ;  /* 0x0000801302008986 */ /* 0x000fe2000c101904 */
[----:B------:R-:W-:-:S03]  /*1830*/  IMAD.WIDE R22, R22, 0x40, R16 ;  /* 0x0000004016167825 */ /* 0x000fc600078e0210 */
[----:B------:R-:W-:Y:S04]  /*1840*/  @!P0 STG.E desc[UR4][R2.64+0x100], R27 ;  /* 0x0001001b02008986 */ /* 0x000fe8000c101904 */
[----:B------:R-:W-:Y:S04]  /*1850*/  @!P0 STG.E desc[UR4][R2.64+0x180], R21 ;  /* 0x0001801502008986 */ /* 0x000fe8000c101904 */
[----:B------:R-:W-:Y:S04]  /*1860*/  STG.E.128 desc[UR4][R4.64], RZ ;  /* 0x000000ff04007986 */ /* 0x000fe8000c101d04 */
[----:B------:R-:W-:Y:S04]  /*1870*/  STG.E.128 desc[UR4][R6.64], RZ ;  /* 0x000000ff06007986 */ /* 0x000fe8000c101d04 */
[----:B------:R-:W-:Y:S04]  /*1880*/  STG.E.128 desc[UR4][R8.64], RZ ;  /* 0x000000ff08007986 */ /* 0x000fe8000c101d04 */
[----:B------:R-:W-:Y:S04]  /*1890*/  STG.E.128 desc[UR4][R10.64], RZ ;  /* 0x000000ff0a007986 */ /* 0x000fe8000c101d04 */
[----:B------:R-:W-:Y:S04]  /*18a0*/  STG.E.128 desc[UR4][R12.64], RZ ;  /* 0x000000ff0c007986 */ /* 0x000fe8000c101d04 */
[----:B------:R-:W-:Y:S04]  /*18b0*/  STG.E.128 desc[UR4][R14.64], RZ ;  /* 0x000000ff0e007986 */ /* 0x000fe8000c101d04 */
[----:B------:R-:W-:Y:S04]  /*18c0*/  STG.E.128 desc[UR4][R16.64], RZ ;  /* 0x000000ff10007986 */ /* 0x000fe8000c101d04 */
[----:B------:R-:W-:Y:S01]  /*18d0*/  STG.E.128 desc[UR4][R22.64], RZ ;  /* 0x000000ff16007986 */ /* 0x000fe2000c101d04 */
[----:B------:R-:W-:Y:S05]  /*18e0*/  EXIT ;  /* 0x000000000000794d */ /* 0x000fea0003800000 */
.L_x_1254:
        /* <DEDUP_REMOVED lines=9> */
.L_x_1284:


//--------------------- .nv.shared._ZN5flash44flash_bwd_dq_dk_dv_loop_seqk_parallel_kernelI23Flash_bwd_kernel_traitsILi64ELi64ELi128ELi8ELi2ELi4ELi4ELb1ELb0EN7cutlass6half_tE19Flash_kernel_traitsILi64ELi64ELi128ELi8ES3_EELb0ELb1ELb0ELb0ELb0ELb0ELb0EEEvNS_16Flash_bwd_paramsE --------------------------
	.section	.nv.shared._ZN5flash44flash_bwd_dq_dk_dv_loop_seqk_parallel_kernelI23Flash_bwd_kernel_traitsILi64ELi64ELi128ELi8ELi2ELi4ELi4ELb1ELb0EN7cutlass6half_tE19Flash_kernel_traitsILi64ELi64ELi128ELi8ES3_EELb0ELb1ELb0ELb0ELb0ELb0ELb0EEEvNS_16Flash_bwd_paramsE,"aw",@nobits
	.sectionflags	@""
	.align	16
	.zero		1024


//--------------------- .nv.shared.reserved.0     --------------------------
	.section	.nv.shared.reserved.0,"aw",@nobits
	.weak		__nv_reservedSMEM_offset_0_alias
	.size		__nv_reservedSMEM_offset_0_alias, 0, 0
	.other		__nv_reservedSMEM_offset_0_alias,@"STO_CUDA_RESERVED_SHARED STV_DEFAULT"
__nv_reservedSMEM_offset_0_alias:
	.zero		0


//--------------------- .nv.global                --------------------------
	.section	.nv.global,"aw",@nobits
.nv.global:
	.type		_ZN72_INTERNAL_5bd93074_36_flash_bwd_hdim64_fp16_causal_sm80_cu_d53ad458_28794cute1_E,@object
	.size		_ZN72_INTERNAL_5bd93074_36_flash_bwd_hdim64_fp16_causal_sm80_cu_d53ad458_28794cute1_E,(_ZN72_INTERNAL_5bd93074_36_flash_bwd_hdim64_fp16_causal_sm80_cu_d53ad458_28794cuda3std3__45__cpo6cbeginE - _ZN72_INTERNAL_5bd93074_36_flash_bwd_hdim64_fp16_causal_sm80_cu_d53ad458_28794cute1_E)
_ZN72_INTERNAL_5bd93074_36_flash_bwd_hdim64_fp16_causal_sm80_cu_d53ad458_28794cute1_E:
	.zero		1
	.type		_ZN72_INTERNAL_5bd93074_36_flash_bwd_hdim64_fp16_causal_sm80_cu_d53ad458_28794cuda3std3__45__cpo6cbeginE,@object
	.size		_ZN72_INTERNAL_5bd93074_36_flash_bwd_hdim64_fp16_causal_sm80_cu_d53ad458_28794cuda3std3__45__cpo6cbeginE,(_ZN72_INTERNAL_5bd93074_36_flash_bwd_hdim64_fp16_causal_sm80_cu_d53ad458_28794cuda3std3__48in_placeE - _ZN72_INTERNAL_5bd93074_36_flash_bwd_hdim64_fp16_causal_sm80_cu_d53ad458_28794cuda3std3__45__cpo6cbeginE)
_ZN72_INTERNAL_5bd93074_36_flash_bwd_hdim64_fp16_causal_sm80_cu_d53ad458_28794cuda3std3__45__cpo6cbeginE:
	.zero		1
	.type		_ZN72_INTERNAL_5bd93074_36_flash_bwd_hdim64_fp16_causal_sm80_cu_d53ad458_28794cuda3std3__48in_placeE,@object
	.size		_ZN72_INTERNAL_5bd93074_36_flash_bwd_hdim64_fp16_causal_sm80_cu_d53ad458_28794cuda3std3__48in_placeE,(_ZN72_INTERNAL_5bd93074_36_flash_bwd_hdim64_fp16_causal_sm80_cu_d53ad458_28794cuda3std6ranges3__45__cpo9iter_moveE - _ZN72_INTERNAL_5bd93074_36_flash_bwd_hdim64_fp16_causal_sm80_cu_d53ad458_28794cuda3std3__48in_placeE)
_ZN72_INTERNAL_5bd93074_36_flash_bwd_hdim64_fp16_causal_sm80_cu_d53ad458_28794cuda3std3__48in_placeE:
	.zero		1
	.type		_ZN72_INTERNAL_5bd93074_36_flash_bwd_hdim64_fp16_causal_sm80_cu_d53ad458_28794cuda3std6ranges3__45__cpo9iter_moveE,@object
	.size		_ZN72_INTERNAL_5bd93074_36_flash_bwd_hdim64_fp16_causal_sm80_cu_d53ad458_28794cuda3std6ranges3__45__cpo9iter_moveE,(_ZN72_INTERNAL_5bd93074_36_flash_bwd_hdim64_fp16_causal_sm80_cu_d53ad458_28794cuda3std3__45__cpo5beginE - _ZN72_INTERNAL_5bd93074_36_flash_bwd_hdim64_fp16_causal_sm80_cu_d53ad458_28794cuda3std6ranges3__45__cpo9iter_moveE)
_ZN72_INTERNAL_5bd93074_36_flash_bwd_hdim64_fp16_causal_sm80_cu_d53ad458_28794cuda3std6ranges3__45__cpo9iter_moveE:
	.zero		1
	.type		_ZN72_INTERNAL_5bd93074_36_flash_bwd_hdim64_fp16_causal_sm80_cu_d53ad458_28794cuda3std3__45__cpo5beginE,@object
	.size		_ZN72_INTERNAL_5bd93074_36_flash_bwd_hdim64_fp16_causal_sm80_cu_d53ad458_28794cuda3std3__45__cpo5beginE,(_ZN72_INTERNAL_5bd93074_36_flash_bwd_hdim64_fp16_causal_sm80_cu_d53ad458_28794cuda3std3__474_GLOBAL__N__5bd93074_36_flash_bwd_hdim64_fp16_causal_sm80_cu_d53ad458_28796ignoreE - _ZN72_INTERNAL_5bd93074_36_flash_bwd_hdim64_fp16_causal_sm80_cu_d53ad458_28794cuda3std3__45__cpo5beginE)
_ZN72_INTERNAL_5bd93074_36_flash_bwd_hdim64_fp16_causal_sm80_cu_d53ad458_28794cuda3std3__45__cpo5beginE:
	.zero		1
	.type		_ZN72_INTERNAL_5bd93074_36_flash_bwd_hdim64_fp16_causal_sm80_cu_d53ad458_28794cuda3std3__474_GLOBAL__N__5bd93074_36_flash_bwd_hdim64_fp16_causal_sm80_cu_d53ad458_28796ignoreE,@object
	.size		_ZN72_INTERNAL_5bd93074_36_flash_bwd_hdim64_fp16_causal_sm80_cu_d53ad458_28794cuda3std3__474_GLOBAL__N__5bd93074_36_flash_bwd_hdim64_fp16_causal_sm80_cu_d53ad458_28796ignoreE,(_ZN72_INTERNAL_5bd93074_36_flash_bwd_hdim64_fp16_causal_sm80_cu_d53ad458_28794cute7productE - _ZN72_INTERNAL_5bd93074_36_flash_bwd_hdim64_fp16_causal_sm80_cu_d53ad458_28794cuda3std3__474_GLOBAL__N__5bd93074_36_flash_bwd_hdim64_fp16_causal_sm80_cu_d53ad458_28796ignoreE)
_ZN72_INTERNAL_5bd93074_36_flash_bwd_hdim64_fp16_causal_sm80_cu_d53ad458_28794cuda3std3__474_GLOBAL__N__5bd93074_36_flash_bwd_hdim64_fp16_causal_sm80_cu_d53ad458_28796ignoreE:
	.zero		1
	.type		_ZN72_INTERNAL_5bd93074_36_flash_bwd_hdim64_fp16_causal_sm80_cu_d53ad458_28794cute7productE,@object
	.size		_ZN72_INTERNAL_5bd93074_36_flash_bwd_hdim64_fp16_causal_sm80_cu_d53ad458_28794cute7productE,(_ZN72_INTERNAL_5bd93074_36_flash_bwd_hdim64_fp16_causal_sm80_cu_d53ad458_28794cuda3std3__45__cpo3endE - _ZN72_INTERNAL_5bd93074_36_flash_bwd_hdim64_fp16_causal_sm80_cu_d53ad458_28794cute7productE)
_ZN72_INTERNAL_5bd93074_36_flash_bwd_hdim64_fp16_causal_sm80_cu_d53ad458_28794cute7productE:
	.zero		1
	.type		_ZN72_INTERNAL_5bd93074_36_flash_bwd_hdim64_fp16_causal_sm80_cu_d53ad458_28794cuda3std3__45__cpo3endE,@object
	.size		_ZN72_INTERNAL_5bd93074_36_flash_bwd_hdim64_fp16_causal_sm80_cu_d53ad458_28794cuda3std3__45__cpo3endE,(_ZN72_INTERNAL_5bd93074_36_flash_bwd_hdim64_fp16_causal_sm80_cu_d53ad458_28794cuda3std3__419piecewise_constructE - _ZN72_INTERNAL_5bd93074_36_flash_bwd_hdim64_fp16_causal_sm80_cu_d53ad458_28794cuda3std3__45__cpo3endE)
_ZN72_INTERNAL_5bd93074_36_flash_bwd_hdim64_fp16_causal_sm80_cu_d53ad458_28794cuda3std3__45__cpo3endE:
	.zero		1
	.type		_ZN72_INTERNAL_5bd93074_36_flash_bwd_hdim64_fp16_causal_sm80_cu_d53ad458_28794cuda3std3__419piecewise_constructE,@object
	.size		_ZN72_INTERNAL_5bd93074_36_flash_bwd_hdim64_fp16_causal_sm80_cu_d53ad458_28794cuda3std3__419piecewise_constructE,(_ZN72_INTERNAL_5bd93074_36_flash_bwd_hdim64_fp16_causal_sm80_cu_d53ad458_28794cuda3std3__45__cpo4cendE - _ZN72_INTERNAL_5bd93074_36_flash_bwd_hdim64_fp16_causal_sm80_cu_d53ad458_28794cuda3std3__419piecewise_constructE)
_ZN72_INTERNAL_5bd93074_36_flash_bwd_hdim64_fp16_causal_sm80_cu_d53ad458_28794cuda3std3__419piecewise_constructE:
	.zero		1
	.type		_ZN72_INTERNAL_5bd93074_36_flash_bwd_hdim64_fp16_causal_sm80_cu_d53ad458_28794cuda3std3__45__cpo4cendE,@object
	.size		_ZN72_INTERNAL_5bd93074_36_flash_bwd_hdim64_fp16_causal_sm80_cu_d53ad458_28794cuda3std3__45__cpo4cendE,(_ZN72_INTERNAL_5bd93074_36_flash_bwd_hdim64_fp16_causal_sm80_cu_d53ad458_28794cuda3std6ranges3__45__cpo4swapE - _ZN72_INTERNAL_5bd93074_36_flash_bwd_hdim64_fp16_causal_sm80_cu_d53ad458_28794cuda3std3__45__cpo4cendE)
_ZN72_INTERNAL_5bd93074_36_flash_bwd_hdim64_fp16_causal_sm80_cu_d53ad458_28794cuda3std3__45__cpo4cendE:
	.zero		1
	.type		_ZN72_INTERNAL_5bd93074_36_flash_bwd_hdim64_fp16_causal_sm80_cu_d53ad458_28794cuda3std6ranges3__45__cpo4swapE,@object
	.size		_ZN72_INTERNAL_5bd93074_36_flash_bwd_hdim64_fp16_causal_sm80_cu_d53ad458_28794cuda3std6ranges3__45__cpo4swapE,(.L_7 - _ZN72_INTERNAL_5bd93074_36_flash_bwd_hdim64_fp16_causal_sm80_cu_d53ad458_28794cuda3std6ranges3__45__cpo4swapE)
_ZN72_INTERNAL_5bd93074_36_flash_bwd_hdim64_fp16_causal_sm80_cu_d53ad458_28794cuda3std6ranges3__45__cpo4swapE:
	.zero		1
.L_7:


//--------------------- .nv.shared._ZN5flash44flash_bwd_dq_dk_dv_loop_seqk_parallel_kernelI23Flash_bwd_kernel_traitsILi64ELi64ELi128ELi8ELi2ELi4ELi4ELb1ELb0EN7cutlass6half_tE19Flash_kernel_traitsILi64ELi64ELi128ELi8ES3_EELb0ELb1ELb0ELb0ELb1ELb1ELb0EEEvNS_16Flash_bwd_paramsE --------------------------
	.section	.nv.shared._ZN5flash44flash_bwd_dq_dk_dv_loop_seqk_parallel_kernelI23Flash_bwd_kernel_traitsILi64ELi64ELi128ELi8ELi2ELi4ELi4ELb1ELb0EN7cutlass6half_tE19Flash_kernel_traitsILi64ELi64ELi128ELi8ES3_EELb0ELb1ELb0ELb0ELb1ELb1ELb0EEEvNS_16Flash_bwd_paramsE,"aw",@nobits
	.sectionflags	@""
	.align	16
	.zero		1024


//--------------------- .nv.shared._ZN5flash44flash_bwd_dq_dk_dv_loop_seqk_parallel_kernelI23Flash_bwd_kernel_traitsILi64ELi64ELi128ELi8ELi2ELi4ELi4ELb1ELb0EN7cutlass6half_tE19Flash_kernel_traitsILi64ELi64ELi128ELi8ES3_EELb0ELb1ELb0ELb0ELb0ELb1ELb0EEEvNS_16Flash_bwd_paramsE --------------------------
	.section	.nv.shared._ZN5flash44flash_bwd_dq_dk_dv_loop_seqk_parallel_kernelI23Flash_bwd_kernel_traitsILi64ELi64ELi128ELi8ELi2ELi4ELi4ELb1ELb0EN7cutlass6half_tE19Flash_kernel_traitsILi64ELi64ELi128ELi8ES3_EELb0ELb1ELb0ELb0ELb0ELb1ELb0EEEvNS_16Flash_bwd_paramsE,"aw",@nobits
	.sectionflags	@""
	.align	16
	.zero		1024


//--------------------- .nv.shared._ZN5flash44flash_bwd_dq_dk_dv_loop_seqk_parallel_kernelI23Flash_bwd_kernel_traitsILi64ELi64ELi128ELi8ELi2ELi4ELi4ELb1ELb0EN7cutlass6half_tE19Flash_kernel_traitsILi64ELi64ELi128ELi8ES3_EELb0ELb1ELb0ELb1ELb0ELb0ELb0EEEvNS_16Flash_bwd_paramsE --------------------------
	.section	.nv.shared._ZN5flash44flash_bwd_dq_dk_dv_loop_seqk_parallel_kernelI23Flash_bwd_kernel_traitsILi64ELi64ELi128ELi8ELi2ELi4ELi4ELb1ELb0EN7cutlass6half_tE19Flash_kernel_traitsILi64ELi64ELi128ELi8ES3_EELb0ELb1ELb0ELb1ELb0ELb0ELb0EEEvNS_16Flash_bwd_paramsE,"aw",@nobits
	.sectionflags	@""
	.align	16
	.zero		1024


//--------------------- .nv.shared._ZN5flash44flash_bwd_dq_dk_dv_loop_seqk_parallel_kernelI23Flash_bwd_kernel_traitsILi64ELi128ELi128ELi8ELi4ELi4ELi4ELb0ELb0EN7cutlass6half_tE19Flash_kernel_traitsILi64ELi128ELi128ELi8ES3_EELb0ELb1ELb0ELb0ELb0ELb0ELb0EEEvNS_16Flash_bwd_paramsE --------------------------
	.section	.nv.shared._ZN5flash44flash_bwd_dq_dk_dv_loop_seqk_parallel_kernelI23Flash_bwd_kernel_traitsILi64ELi128ELi128ELi8ELi4ELi4ELi4ELb0ELb0EN7cutlass6half_tE19Flash_kernel_traitsILi64ELi128ELi128ELi8ES3_EELb0ELb1ELb0ELb0ELb0ELb0ELb0EEEvNS_16Flash_bwd_paramsE,"aw",@nobits
	.sectionflags	@""
	.align	16
	.zero		1024


//--------------------- .nv.shared._ZN5flash44flash_bwd_dq_dk_dv_loop_seqk_parallel_kernelI23Flash_bwd_kernel_traitsILi64ELi128ELi128ELi8ELi4ELi4ELi4ELb0ELb0EN7cutlass6half_tE19Flash_kernel_traitsILi64ELi128ELi128ELi8ES3_EELb0ELb1ELb0ELb0ELb1ELb1ELb0EEEvNS_16Flash_bwd_paramsE --------------------------
	.section	.nv.shared._ZN5flash44flash_bwd_dq_dk_dv_loop_seqk_parallel_kernelI23Flash_bwd_kernel_traitsILi64ELi128ELi128ELi8ELi4ELi4ELi4ELb0ELb0EN7cutlass6half_tE19Flash_kernel_traitsILi64ELi128ELi128ELi8ES3_EELb0ELb1ELb0ELb0ELb1ELb1ELb0EEEvNS_16Flash_bwd_paramsE,"aw",@nobits
	.sectionflags	@""
	.align	16
	.zero		1024


//--------------------- .nv.shared._ZN5flash44flash_bwd_dq_dk_dv_loop_seqk_parallel_kernelI23Flash_bwd_kernel_traitsILi64ELi128ELi128ELi8ELi4ELi4ELi4ELb0ELb0EN7cutlass6half_tE19Flash_kernel_traitsILi64ELi128ELi128ELi8ES3_EELb0ELb1ELb0ELb0ELb0ELb1ELb0EEEvNS_16Flash_bwd_paramsE --------------------------
	.section	.nv.shared._ZN5flash44flash_bwd_dq_dk_dv_loop_seqk_parallel_kernelI23Flash_bwd_kernel_traitsILi64ELi128ELi128ELi8ELi4ELi4ELi4ELb0ELb0EN7cutlass6half_tE19Flash_kernel_traitsILi64ELi128ELi128ELi8ES3_EELb0ELb1ELb0ELb0ELb0ELb1ELb0EEEvNS_16Flash_bwd_paramsE,"aw",@nobits
	.sectionflags	@""
	.align	16
	.zero		1024


//--------------------- .nv.shared._ZN5flash44flash_bwd_dq_dk_dv_loop_seqk_parallel_kernelI23Flash_bwd_kernel_traitsILi64ELi128ELi128ELi8ELi4ELi4ELi4ELb0ELb0EN7cutlass6half_tE19Flash_kernel_traitsILi64ELi128ELi128ELi8ES3_EELb0ELb1ELb0ELb1ELb0ELb0ELb0EEEvNS_16Flash_bwd_paramsE --------------------------
	.section	.nv.shared._ZN5flash44flash_bwd_dq_dk_dv_loop_seqk_parallel_kernelI23Flash_bwd_kernel_traitsILi64ELi128ELi128ELi8ELi4ELi4ELi4ELb0ELb0EN7cutlass6half_tE19Flash_kernel_traitsILi64ELi128ELi128ELi8ES3_EELb0ELb1ELb0ELb1ELb0ELb0ELb0EEEvNS_16Flash_bwd_paramsE,"aw",@nobits
	.sectionflags	@""
	.align	16
	.zero		1024


//--------------------- .nv.shared._ZN5flash27flash_bwd_convert_dq_kernelI23Flash_bwd_kernel_traitsILi64ELi64ELi128ELi8ELi2ELi4ELi4ELb1ELb0EN7cutlass6half_tE19Flash_kernel_traitsILi64ELi64ELi128ELi8ES3_EEEEvNS_16Flash_bwd_paramsEi --------------------------
	.section	.nv.shared._ZN5flash27flash_bwd_convert_dq_kernelI23Flash_bwd_kernel_traitsILi64ELi64ELi128ELi8ELi2ELi4ELi4ELb1ELb0EN7cutlass6half_tE19Flash_kernel_traitsILi64ELi64ELi128ELi8ES3_EEEEvNS_16Flash_bwd_paramsEi,"aw",@nobits
	.sectionflags	@""
	.align	16
	.zero		1024


//--------------------- .nv.shared._ZN5flash44flash_bwd_dq_dk_dv_loop_seqk_parallel_kernelI23Flash_bwd_kernel_traitsILi64ELi64ELi128ELi8ELi2ELi4ELi4ELb1ELb0EN7cutlass6half_tE19Flash_kernel_traitsILi64ELi64ELi128ELi8ES3_EELb1ELb1ELb0ELb0ELb0ELb0ELb0EEEvNS_16Flash_bwd_paramsE --------------------------
	.section	.nv.shared._ZN5flash44flash_bwd_dq_dk_dv_loop_seqk_parallel_kernelI23Flash_bwd_kernel_traitsILi64ELi64ELi128ELi8ELi2ELi4ELi4ELb1ELb0EN7cutlass6half_tE19Flash_kernel_traitsILi64ELi64ELi128ELi8ES3_EELb1ELb1ELb0ELb0ELb0ELb0ELb0EEEvNS_16Flash_bwd_paramsE,"aw",@nobits
	.sectionflags	@""
	.align	16
	.zero		1024


//--------------------- .nv.shared._ZN5flash44flash_bwd_dq_dk_dv_loop_seqk_parallel_kernelI23Flash_bwd_kernel_traitsILi64ELi64ELi128ELi8ELi2ELi4ELi4ELb1ELb0EN7cutlass6half_tE19Flash_kernel_traitsILi64ELi64ELi128ELi8ES3_EELb0ELb1ELb0ELb0ELb0ELb0ELb1EEEvNS_16Flash_bwd_paramsE --------------------------
	.section	.nv.shared._ZN5flash44flash_bwd_dq_dk_dv_loop_seqk_parallel_kernelI23Flash_bwd_kernel_traitsILi64ELi64ELi128ELi8ELi2ELi4ELi4ELb1ELb0EN7cutlass6half_tE19Flash_kernel_traitsILi64ELi64ELi128ELi8ES3_EELb0ELb1ELb0ELb0ELb0ELb0ELb1EEEvNS_16Flash_bwd_paramsE,"aw",@nobits
	.sectionflags	@""
	.align	16
	.zero		1024


//--------------------- .nv.shared._ZN5flash44flash_bwd_dq_dk_dv_loop_seqk_parallel_kernelI23Flash_bwd_kernel_traitsILi64ELi64ELi128ELi8ELi2ELi4ELi4ELb1ELb0EN7cutlass6half_tE19Flash_kernel_traitsILi64ELi64ELi128ELi8ES3_EELb1ELb1ELb0ELb0ELb1ELb1ELb0EEEvNS_16Flash_bwd_paramsE --------------------------
	.section	.nv.shared._ZN5flash44flash_bwd_dq_dk_dv_loop_seqk_parallel_kernelI23Flash_bwd_kernel_traitsILi64ELi64ELi128ELi8ELi2ELi4ELi4ELb1ELb0EN7cutlass6half_tE19Flash_kernel_traitsILi64ELi64ELi128ELi8ES3_EELb1ELb1ELb0ELb0ELb1ELb1ELb0EEEvNS_16Flash_bwd_paramsE,"aw",@nobits
	.sectionflags	@""
	.align	16
	.zero		1024


//--------------------- .nv.shared._ZN5flash44flash_bwd_dq_dk_dv_loop_seqk_parallel_kernelI23Flash_bwd_kernel_traitsILi64ELi64ELi128ELi8ELi2ELi4ELi4ELb1ELb0EN7cutlass6half_tE19Flash_kernel_traitsILi64ELi64ELi128ELi8ES3_EELb0ELb1ELb0ELb0ELb1ELb1ELb1EEEvNS_16Flash_bwd_paramsE --------------------------
	.section	.nv.shared._ZN5flash44flash_bwd_dq_dk_dv_loop_seqk_parallel_kernelI23Flash_bwd_kernel_traitsILi64ELi64ELi128ELi8ELi2ELi4ELi4ELb1ELb0EN7cutlass6half_tE19Flash_kernel_traitsILi64ELi64ELi128ELi8ES3_EELb0ELb1ELb0ELb0ELb1ELb1ELb1EEEvNS_16Flash_bwd_paramsE,"aw",@nobits
	.sectionflags	@""
	.align	16
	.zero		1024


//--------------------- .nv.shared._ZN5flash44flash_bwd_dq_dk_dv_loop_seqk_parallel_kernelI23Flash_bwd_kernel_traitsILi64ELi64ELi128ELi8ELi2ELi4ELi4ELb1ELb0EN7cutlass6half_tE19Flash_kernel_traitsILi64ELi64ELi128ELi8ES3_EELb1ELb1ELb0ELb0ELb0ELb1ELb0EEEvNS_16Flash_bwd_paramsE --------------------------
	.section	.nv.shared._ZN5flash44flash_bwd_dq_dk_dv_loop_seqk_parallel_kernelI23Flash_bwd_kernel_traitsILi64ELi64ELi128ELi8ELi2ELi4ELi4ELb1ELb0EN7cutlass6half_tE19Flash_kernel_traitsILi64ELi64ELi128ELi8ES3_EELb1ELb1ELb0ELb0ELb0ELb1ELb0EEEvNS_16Flash_bwd_paramsE,"aw",@nobits
	.sectionflags	@""
	.align	16
	.zero		1024


//--------------------- .nv.shared._ZN5flash44flash_bwd_dq_dk_dv_loop_seqk_parallel_kernelI23Flash_bwd_kernel_traitsILi64ELi64ELi128ELi8ELi2ELi4ELi4ELb1ELb0EN7cutlass6half_tE19Flash_kernel_traitsILi64ELi64ELi128ELi8ES3_EELb0ELb1ELb0ELb0ELb0ELb1ELb1EEEvNS_16Flash_bwd_paramsE --------------------------
	.section	.nv.shared._ZN5flash44flash_bwd_dq_dk_dv_loop_seqk_parallel_kernelI23Flash_bwd_kernel_traitsILi64ELi64ELi128ELi8ELi2ELi4ELi4ELb1ELb0EN7cutlass6half_tE19Flash_kernel_traitsILi64ELi64ELi128ELi8ES3_EELb0ELb1ELb0ELb0ELb0ELb1ELb1EEEvNS_16Flash_bwd_paramsE,"aw",@nobits
	.sectionflags	@""
	.align	16
	.zero		1024


//--------------------- .nv.shared._ZN5flash44flash_bwd_dq_dk_dv_loop_seqk_parallel_kernelI23Flash_bwd_kernel_traitsILi64ELi64ELi128ELi8ELi2ELi4ELi4ELb1ELb0EN7cutlass6half_tE19Flash_kernel_traitsILi64ELi64ELi128ELi8ES3_EELb1ELb1ELb0ELb1ELb0ELb0ELb0EEEvNS_16Flash_bwd_paramsE --------------------------
	.section	.nv.shared._ZN5flash44flash_bwd_dq_dk_dv_loop_seqk_parallel_kernelI23Flash_bwd_kernel_traitsILi64ELi64ELi128ELi8ELi2ELi4ELi4ELb1ELb0EN7cutlass6half_tE19Flash_kernel_traitsILi64ELi64ELi128ELi8ES3_EELb1ELb1ELb0ELb1ELb0ELb0ELb0EEEvNS_16Flash_bwd_paramsE,"aw",@nobits
	.sectionflags	@""
	.align	16
	.zero		1024


//--------------------- .nv.shared._ZN5flash44flash_bwd_dq_dk_dv_loop_seqk_parallel_kernelI23Flash_bwd_kernel_traitsILi64ELi64ELi128ELi8ELi2ELi4ELi4ELb1ELb0EN7cutlass6half_tE19Flash_kernel_traitsILi64ELi64ELi128ELi8ES3_EELb0ELb1ELb0ELb1ELb0ELb0ELb1EEEvNS_16Flash_bwd_paramsE --------------------------
	.section	.nv.shared._ZN5flash44flash_bwd_dq_dk_dv_loop_seqk_parallel_kernelI23Flash_bwd_kernel_traitsILi64ELi64ELi128ELi8ELi2ELi4ELi4ELb1ELb0EN7cutlass6half_tE19Flash_kernel_traitsILi64ELi64ELi128ELi8ES3_EELb0ELb1ELb0ELb1ELb0ELb0ELb1EEEvNS_16Flash_bwd_paramsE,"aw",@nobits
	.sectionflags	@""
	.align	16
	.zero		1024


//--------------------- .nv.shared._ZN5flash25flash_bwd_dot_do_o_kernelILb0E23Flash_bwd_kernel_traitsILi64ELi64ELi128ELi8ELi2ELi4ELi4ELb1ELb0EN7cutlass6half_tE19Flash_kernel_traitsILi64ELi64ELi128ELi8ES3_EEEEvNS_16Flash_bwd_paramsE --------------------------
	.section	.nv.shared._ZN5flash25flash_bwd_dot_do_o_kernelILb0E23Flash_bwd_kernel_traitsILi64ELi64ELi128ELi8ELi2ELi4ELi4ELb1ELb0EN7cutlass6half_tE19Flash_kernel_traitsILi64ELi64ELi128ELi8ES3_EEEEvNS_16Flash_bwd_paramsE,"aw",@nobits
	.sectionflags	@""
	.align	16
	.zero		1024


//--------------------- .nv.shared._ZN5flash25flash_bwd_dot_do_o_kernelILb1E23Flash_bwd_kernel_traitsILi64ELi64ELi128ELi8ELi2ELi4ELi4ELb1ELb0EN7cutlass6half_tE19Flash_kernel_traitsILi64ELi64ELi128ELi8ES3_EEEEvNS_16Flash_bwd_paramsE --------------------------
	.section	.nv.shared._ZN5flash25flash_bwd_dot_do_o_kernelILb1E23Flash_bwd_kernel_traitsILi64ELi64ELi128ELi8ELi2ELi4ELi4ELb1ELb0EN7cutlass6half_tE19Flash_kernel_traitsILi64ELi64ELi128ELi8ES3_EEEEvNS_16Flash_bwd_paramsE,"aw",@nobits
	.sectionflags	@""
	.align	16
	.zero		1024


//--------------------- .nv.shared._ZN5flash27flash_bwd_convert_dq_kernelI23Flash_bwd_kernel_traitsILi64ELi128ELi128ELi8ELi4ELi4ELi4ELb0ELb0EN7cutlass6half_tE19Flash_kernel_traitsILi64ELi128ELi128ELi8ES3_EEEEvNS_16Flash_bwd_paramsEi --------------------------
	.section	.nv.shared._ZN5flash27flash_bwd_convert_dq_kernelI23Flash_bwd_kernel_traitsILi64ELi128ELi128ELi8ELi4ELi4ELi4ELb0ELb0EN7cutlass6half_tE19Flash_kernel_traitsILi64ELi128ELi128ELi8ES3_EEEEvNS_16Flash_bwd_paramsEi,"aw",@nobits
	.sectionflags	@""
	.align	16
	.zero		1024


//--------------------- .nv.shared._ZN5flash44flash_bwd_dq_dk_dv_loop_seqk_parallel_kernelI23Flash_bwd_kernel_traitsILi64ELi128ELi128ELi8ELi4ELi4ELi4ELb0ELb0EN7cutlass6half_tE19Flash_kernel_traitsILi64ELi128ELi128ELi8ES3_EELb1ELb1ELb0ELb0ELb0ELb0ELb0EEEvNS_16Flash_bwd_paramsE --------------------------
	.section	.nv.shared._ZN5flash44flash_bwd_dq_dk_dv_loop_seqk_parallel_kernelI23Flash_bwd_kernel_traitsILi64ELi128ELi128ELi8ELi4ELi4ELi4ELb0ELb0EN7cutlass6half_tE19Flash_kernel_traitsILi64ELi128ELi128ELi8ES3_EELb1ELb1ELb0ELb0ELb0ELb0ELb0EEEvNS_16Flash_bwd_paramsE,"aw",@nobits
	.sectionflags	@""
	.align	16
	.zero		1024


//--------------------- .nv.shared._ZN5flash44flash_bwd_dq_dk_dv_loop_seqk_parallel_kernelI23Flash_bwd_kernel_traitsILi64ELi128ELi128ELi8ELi4ELi4ELi4ELb0ELb0EN7cutlass6half_tE19Flash_kernel_traitsILi64ELi128ELi128ELi8ES3_EELb0ELb1ELb0ELb0ELb0ELb0ELb1EEEvNS_16Flash_bwd_paramsE --------------------------
	.section	.nv.shared._ZN5flash44flash_bwd_dq_dk_dv_loop_seqk_parallel_kernelI23Flash_bwd_kernel_traitsILi64ELi128ELi128ELi8ELi4ELi4ELi4ELb0ELb0EN7cutlass6half_tE19Flash_kernel_traitsILi64ELi128ELi128ELi8ES3_EELb0ELb1ELb0ELb0ELb0ELb0ELb1EEEvNS_16Flash_bwd_paramsE,"aw",@nobits
	.sectionflags	@""
	.align	16
	.zero		1024


//--------------------- .nv.shared._ZN5flash44flash_bwd_dq_dk_dv_loop_seqk_parallel_kernelI23Flash_bwd_kernel_traitsILi64ELi128ELi128ELi8ELi4ELi4ELi4ELb0ELb0EN7cutlass6half_tE19Flash_kernel_traitsILi64ELi128ELi128ELi8ES3_EELb1ELb1ELb0ELb0ELb1ELb1ELb0EEEvNS_16Flash_bwd_paramsE --------------------------
	.section	.nv.shared._ZN5flash44flash_bwd_dq_dk_dv_loop_seqk_parallel_kernelI23Flash_bwd_kernel_traitsILi64ELi128ELi128ELi8ELi4ELi4ELi4ELb0ELb0EN7cutlass6half_tE19Flash_kernel_traitsILi64ELi128ELi128ELi8ES3_EELb1ELb1ELb0ELb0ELb1ELb1ELb0EEEvNS_16Flash_bwd_paramsE,"aw",@nobits
	.sectionflags	@""
	.align	16
	.zero		1024


//--------------------- .nv.shared._ZN5flash44flash_bwd_dq_dk_dv_loop_seqk_parallel_kernelI23Flash_bwd_kernel_traitsILi64ELi128ELi128ELi8ELi4ELi4ELi4ELb0ELb0EN7cutlass6half_tE19Flash_kernel_traitsILi64ELi128ELi128ELi8ES3_EELb0ELb1ELb0ELb0ELb1ELb1ELb1EEEvNS_16Flash_bwd_paramsE --------------------------
	.section	.nv.shared._ZN5flash44flash_bwd_dq_dk_dv_loop_seqk_parallel_kernelI23Flash_bwd_kernel_traitsILi64ELi128ELi128ELi8ELi4ELi4ELi4ELb0ELb0EN7cutlass6half_tE19Flash_kernel_traitsILi64ELi128ELi128ELi8ES3_EELb0ELb1ELb0ELb0ELb1ELb1ELb1EEEvNS_16Flash_bwd_paramsE,"aw",@nobits
	.sectionflags	@""
	.align	16
	.zero		1024


//--------------------- .nv.shared._ZN5flash44flash_bwd_dq_dk_dv_loop_seqk_parallel_kernelI23Flash_bwd_kernel_traitsILi64ELi128ELi128ELi8ELi4ELi4ELi4ELb0ELb0EN7cutlass6half_tE19Flash_kernel_traitsILi64ELi128ELi128ELi8ES3_EELb1ELb1ELb0ELb0ELb0ELb1ELb0EEEvNS_16Flash_bwd_paramsE --------------------------
	.section	.nv.shared._ZN5flash44flash_bwd_dq_dk_dv_loop_seqk_parallel_kernelI23Flash_bwd_kernel_traitsILi64ELi128ELi128ELi8ELi4ELi4ELi4ELb0ELb0EN7cutlass6half_tE19Flash_kernel_traitsILi64ELi128ELi128ELi8ES3_EELb1ELb1ELb0ELb0ELb0ELb1ELb0EEEvNS_16Flash_bwd_paramsE,"aw",@nobits
	.sectionflags	@""
	.align	16
	.zero		1024


//--------------------- .nv.shared._ZN5flash44flash_bwd_dq_dk_dv_loop_seqk_parallel_kernelI23Flash_bwd_kernel_traitsILi64ELi128ELi128ELi8ELi4ELi4ELi4ELb0ELb0EN7cutlass6half_tE19Flash_kernel_traitsILi64ELi128ELi128ELi8ES3_EELb0ELb1ELb0ELb0ELb0ELb1ELb1EEEvNS_16Flash_bwd_paramsE --------------------------
	.section	.nv.shared._ZN5flash44flash_bwd_dq_dk_dv_loop_seqk_parallel_kernelI23Flash_bwd_kernel_traitsILi64ELi128ELi128ELi8ELi4ELi4ELi4ELb0ELb0EN7cutlass6half_tE19Flash_kernel_traitsILi64ELi128ELi128ELi8ES3_EELb0ELb1ELb0ELb0ELb0ELb1ELb1EEEvNS_16Flash_bwd_paramsE,"aw",@nobits
	.sectionflags	@""
	.align	16
	.zero		1024


//--------------------- .nv.shared._ZN5flash44flash_bwd_dq_dk_dv_loop_seqk_parallel_kernelI23Flash_bwd_kernel_traitsILi64ELi128ELi128ELi8ELi4ELi4ELi4ELb0ELb0EN7cutlass6half_tE19Flash_kernel_traitsILi64ELi128ELi128ELi8ES3_EELb1ELb1ELb0ELb1ELb0ELb0ELb0EEEvNS_16Flash_bwd_paramsE --------------------------
	.section	.nv.shared._ZN5flash44flash_bwd_dq_dk_dv_loop_seqk_parallel_kernelI23Flash_bwd_kernel_traitsILi64ELi128ELi128ELi8ELi4ELi4ELi4ELb0ELb0EN7cutlass6half_tE19Flash_kernel_traitsILi64ELi128ELi128ELi8ES3_EELb1ELb1ELb0ELb1ELb0ELb0ELb0EEEvNS_16Flash_bwd_paramsE,"aw",@nobits
	.sectionflags	@""
	.align	16
	.zero		1024


//--------------------- .nv.shared._ZN5flash44flash_bwd_dq_dk_dv_loop_seqk_parallel_kernelI23Flash_bwd_kernel_traitsILi64ELi128ELi128ELi8ELi4ELi4ELi4ELb0ELb0EN7cutlass6half_tE19Flash_kernel_traitsILi64ELi128ELi128ELi8ES3_EELb0ELb1ELb0ELb1ELb0ELb0ELb1EEEvNS_16Flash_bwd_paramsE --------------------------
	.section	.nv.shared._ZN5flash44flash_bwd_dq_dk_dv_loop_seqk_parallel_kernelI23Flash_bwd_kernel_traitsILi64ELi128ELi128ELi8ELi4ELi4ELi4ELb0ELb0EN7cutlass6half_tE19Flash_kernel_traitsILi64ELi128ELi128ELi8ES3_EELb0ELb1ELb0ELb1ELb0ELb0ELb1EEEvNS_16Flash_bwd_paramsE,"aw",@nobits
	.sectionflags	@""
	.align	16
	.zero		1024


//--------------------- .nv.shared._ZN5flash25flash_bwd_dot_do_o_kernelILb0E23Flash_bwd_kernel_traitsILi64ELi128ELi128ELi8ELi4ELi4ELi4ELb0ELb0EN7cutlass6half_tE19Flash_kernel_traitsILi64ELi128ELi128ELi8ES3_EEEEvNS_16Flash_bwd_paramsE --------------------------
	.section	.nv.shared._ZN5flash25flash_bwd_dot_do_o_kernelILb0E23Flash_bwd_kernel_traitsILi64ELi128ELi128ELi8ELi4ELi4ELi4ELb0ELb0EN7cutlass6half_tE19Flash_kernel_traitsILi64ELi128ELi128ELi8ES3_EEEEvNS_16Flash_bwd_paramsE,"aw",@nobits
	.sectionflags	@""
	.align	16
	.zero		1024


//--------------------- .nv.shared._ZN5flash25flash_bwd_dot_do_o_kernelILb1E23Flash_bwd_kernel_traitsILi64ELi128ELi128ELi8ELi4ELi4ELi4ELb0ELb0EN7cutlass6half_tE19Flash_kernel_traitsILi64ELi128ELi128ELi8ES3_EEEEvNS_16Flash_bwd_paramsE --------------------------
	.section	.nv.shared._ZN5flash25flash_bwd_dot_do_o_kernelILb1E23Flash_bwd_kernel_traitsILi64ELi128ELi128ELi8ELi4ELi4ELi4ELb0ELb0EN7cutlass6half_tE19Flash_kernel_traitsILi64ELi128ELi128ELi8ES3_EEEEvNS_16Flash_bwd_paramsE,"aw",@nobits
	.sectionflags	@""
	.align	16
	.zero		1024


//--------------------- .nv.constant0._ZN5flash44flash_bwd_dq_dk_dv_loop_seqk_parallel_kernelI23Flash_bwd_kernel_traitsILi64ELi64ELi128ELi8ELi2ELi4ELi4ELb1ELb0EN7cutlass6half_tE19Flash_kernel_traitsILi64ELi64ELi128ELi8ES3_EELb0ELb1ELb0ELb0ELb0ELb0ELb0EEEvNS_16Flash_bwd_paramsE --------------------------
	.section	.nv.constant0._ZN5flash44flash_bwd_dq_dk_dv_loop_seqk_parallel_kernelI23Flash_bwd_kernel_traitsILi64ELi64ELi128ELi8ELi2ELi4ELi4ELb1ELb0EN7cutlass6half_tE19Flash_kernel_traitsILi64ELi64ELi128ELi8ES3_EELb0ELb1ELb0ELb0ELb0ELb0ELb0EEEvNS_16Flash_bwd_paramsE,"a",@progbits
	.sectionflags	@""
	.align	4
.nv.constant0._ZN5flash44flash_bwd_dq_dk_dv_loop_seqk_parallel_kernelI23Flash_bwd_kernel_traitsILi64ELi64ELi128ELi8ELi2ELi4ELi4ELb1ELb0EN7cutlass6half_tE19Flash_kernel_traitsILi64ELi64ELi128ELi8ES3_EELb0ELb1ELb0ELb0ELb0ELb0ELb0EEEvNS_16Flash_bwd_paramsE:
	.zero		1168


//--------------------- .nv.constant0._ZN5flash44flash_bwd_dq_dk_dv_loop_seqk_parallel_kernelI23Flash_bwd_kernel_traitsILi64ELi64ELi128ELi8ELi2ELi4ELi4ELb1ELb0EN7cutlass6half_tE19Flash_kernel_traitsILi64ELi64ELi128ELi8ES3_EELb0ELb1ELb0ELb0ELb1ELb1ELb0EEEvNS_16Flash_bwd_paramsE --------------------------
	.section	.nv.constant0._ZN5flash44flash_bwd_dq_dk_dv_loop_seqk_parallel_kernelI23Flash_bwd_kernel_traitsILi64ELi64ELi128ELi8ELi2ELi4ELi4ELb1ELb0EN7cutlass6half_tE19Flash_kernel_traitsILi64ELi64ELi128ELi8ES3_EELb0ELb1ELb0ELb0ELb1ELb1ELb0EEEvNS_16Flash_bwd_paramsE,"a",@progbits
	.sectionflags	@""
	.align	4
.nv.constant0._ZN5flash44flash_bwd_dq_dk_dv_loop_seqk_parallel_kernelI23Flash_bwd_kernel_traitsILi64ELi64ELi128ELi8ELi2ELi4ELi4ELb1ELb0EN7cutlass6half_tE19Flash_kernel_traitsILi64ELi64ELi128ELi8ES3_EELb0ELb1ELb0ELb0ELb1ELb1ELb0EEEvNS_16Flash_bwd_paramsE:
	.zero		1168


//--------------------- .nv.constant0._ZN5flash44flash_bwd_dq_dk_dv_loop_seqk_parallel_kernelI23Flash_bwd_kernel_traitsILi64ELi64ELi128ELi8ELi2ELi4ELi4ELb1ELb0EN7cutlass6half_tE19Flash_kernel_traitsILi64ELi64ELi128ELi8ES3_EELb0ELb1ELb0ELb0ELb0ELb1ELb0EEEvNS_16Flash_bwd_paramsE --------------------------
	.section	.nv.constant0._ZN5flash44flash_bwd_dq_dk_dv_loop_seqk_parallel_kernelI23Flash_bwd_kernel_traitsILi64ELi64ELi128ELi8ELi2ELi4ELi4ELb1ELb0EN7cutlass6half_tE19Flash_kernel_traitsILi64ELi64ELi128ELi8ES3_EELb0ELb1ELb0ELb0ELb0ELb1ELb0EEEvNS_16Flash_bwd_paramsE,"a",@progbits
	.sectionflags	@""
	.align	4
.nv.constant0._ZN5flash44flash_bwd_dq_dk_dv_loop_seqk_parallel_kernelI23Flash_bwd_kernel_traitsILi64ELi64ELi128ELi8ELi2ELi4ELi4ELb1ELb0EN7cutlass6half_tE19Flash_kernel_traitsILi64ELi64ELi128ELi8ES3_EELb0ELb1ELb0ELb0ELb0ELb1ELb0EEEvNS_16Flash_bwd_paramsE:
	.zero		1168


//--------------------- .nv.constant0._ZN5flash44flash_bwd_dq_dk_dv_loop_seqk_parallel_kernelI23Flash_bwd_kernel_traitsILi64ELi64ELi128ELi8ELi2ELi4ELi4ELb1ELb0EN7cutlass6half_tE19Flash_kernel_traitsILi64ELi64ELi128ELi8ES3_EELb0ELb1ELb0ELb1ELb0ELb0ELb0EEEvNS_16Flash_bwd_paramsE --------------------------
	.section	.nv.constant0._ZN5flash44flash_bwd_dq_dk_dv_loop_seqk_parallel_kernelI23Flash_bwd_kernel_traitsILi64ELi64ELi128ELi8ELi2ELi4ELi4ELb1ELb0EN7cutlass6half_tE19Flash_kernel_traitsILi64ELi64ELi128ELi8ES3_EELb0ELb1ELb0ELb1ELb0ELb0ELb0EEEvNS_16Flash_bwd_paramsE,"a",@progbits
	.sectionflags	@""
	.align	4
.nv.constant0._ZN5flash44flash_bwd_dq_dk_dv_loop_seqk_parallel_kernelI23Flash_bwd_kernel_traitsILi64ELi64ELi128ELi8ELi2ELi4ELi4ELb1ELb0EN7cutlass6half_tE19Flash_kernel_traitsILi64ELi64ELi128ELi8ES3_EELb0ELb1ELb0ELb1ELb0ELb0ELb0EEEvNS_16Flash_bwd_paramsE:
	.zero		1168


//--------------------- .nv.constant0._ZN5flash44flash_bwd_dq_dk_dv_loop_seqk_parallel_kernelI23Flash_bwd_kernel_traitsILi64ELi128ELi128ELi8ELi4ELi4ELi4ELb0ELb0EN7cutlass6half_tE19Flash_kernel_traitsILi64ELi128ELi128ELi8ES3_EELb0ELb1ELb0ELb0ELb0ELb0ELb0EEEvNS_16Flash_bwd_paramsE --------------------------
	.section	.nv.constant0._ZN5flash44flash_bwd_dq_dk_dv_loop_seqk_parallel_kernelI23Flash_bwd_kernel_traitsILi64ELi128ELi128ELi8ELi4ELi4ELi4ELb0ELb0EN7cutlass6half_tE19Flash_kernel_traitsILi64ELi128ELi128ELi8ES3_EELb0ELb1ELb0ELb0ELb0ELb0ELb0EEEvNS_16Flash_bwd_paramsE,"a",@progbits
	.sectionflags	@""
	.align	4
.nv.constant0._ZN5flash44flash_bwd_dq_dk_dv_loop_seqk_parallel_kernelI23Flash_bwd_kernel_traitsILi64ELi128ELi128ELi8ELi4ELi4ELi4ELb0ELb0EN7cutlass6half_tE19Flash_kernel_traitsILi64ELi128ELi128ELi8ES3_EELb0ELb1ELb0ELb0ELb0ELb0ELb0EEEvNS_16Flash_bwd_paramsE:
	.zero		1168


//--------------------- .nv.constant0._ZN5flash44flash_bwd_dq_dk_dv_loop_seqk_parallel_kernelI23Flash_bwd_kernel_traitsILi64ELi128ELi128ELi8ELi4ELi4ELi4ELb0ELb0EN7cutlass6half_tE19Flash_kernel_traitsILi64ELi128ELi128ELi8ES3_EELb0ELb1ELb0ELb0ELb1ELb1ELb0EEEvNS_16Flash_bwd_paramsE --------------------------
	.section	.nv.constant0._ZN5flash44flash_bwd_dq_dk_dv_loop_seqk_parallel_kernelI23Flash_bwd_kernel_traitsILi64ELi128ELi128ELi8ELi4ELi4ELi4ELb0ELb0EN7cutlass6half_tE19Flash_kernel_traitsILi64ELi128ELi128ELi8ES3_EELb0ELb1ELb0ELb0ELb1ELb1ELb0EEEvNS_16Flash_bwd_paramsE,"a",@progbits
	.sectionflags	@""
	.align	4
.nv.constant0._ZN5flash44flash_bwd_dq_dk_dv_loop_seqk_parallel_kernelI23Flash_bwd_kernel_traitsILi64ELi128ELi128ELi8ELi4ELi4ELi4ELb0ELb0EN7cutlass6half_tE19Flash_kernel_traitsILi64ELi128ELi128ELi8ES3_EELb0ELb1ELb0ELb0ELb1ELb1ELb0EEEvNS_16Flash_bwd_paramsE:
	.zero		1168


//--------------------- .nv.constant0._ZN5flash44flash_bwd_dq_dk_dv_loop_seqk_parallel_kernelI23Flash_bwd_kernel_traitsILi64ELi128ELi128ELi8ELi4ELi4ELi4ELb0ELb0EN7cutlass6half_tE19Flash_kernel_traitsILi64ELi128ELi128ELi8ES3_EELb0ELb1ELb0ELb0ELb0ELb1ELb0EEEvNS_16Flash_bwd_paramsE --------------------------
	.section	.nv.constant0._ZN5flash44flash_bwd_dq_dk_dv_loop_seqk_parallel_kernelI23Flash_bwd_kernel_traitsILi64ELi128ELi128ELi8ELi4ELi4ELi4ELb0ELb0EN7cutlass6half_tE19Flash_kernel_traitsILi64ELi128ELi128ELi8ES3_EELb0ELb1ELb0ELb0ELb0ELb1ELb0EEEvNS_16Flash_bwd_paramsE,"a",@progbits
	.sectionflags	@""
	.align	4
.nv.constant0._ZN5flash44flash_bwd_dq_dk_dv_loop_seqk_parallel_kernelI23Flash_bwd_kernel_traitsILi64ELi128ELi128ELi8ELi4ELi4ELi4ELb0ELb0EN7cutlass6half_tE19Flash_kernel_traitsILi64ELi128ELi128ELi8ES3_EELb0ELb1ELb0ELb0ELb0ELb1ELb0EEEvNS_16Flash_bwd_paramsE:
	.zero		1168


//--------------------- .nv.constant0._ZN5flash44flash_bwd_dq_dk_dv_loop_seqk_parallel_kernelI23Flash_bwd_kernel_traitsILi64ELi128ELi128ELi8ELi4ELi4ELi4ELb0ELb0EN7cutlass6half_tE19Flash_kernel_traitsILi64ELi128ELi128ELi8ES3_EELb0ELb1ELb0ELb1ELb0ELb0ELb0EEEvNS_16Flash_bwd_paramsE --------------------------
	.section	.nv.constant0._ZN5flash44flash_bwd_dq_dk_dv_loop_seqk_parallel_kernelI23Flash_bwd_kernel_traitsILi64ELi128ELi128ELi8ELi4ELi4ELi4ELb0ELb0EN7cutlass6half_tE19Flash_kernel_traitsILi64ELi128ELi128ELi8ES3_EELb0ELb1ELb0ELb1ELb0ELb0ELb0EEEvNS_16Flash_bwd_paramsE,"a",@progbits
	.sectionflags	@""
	.align	4
.nv.constant0._ZN5flash44flash_bwd_dq_dk_dv_loop_seqk_parallel_kernelI23Flash_bwd_kernel_traitsILi64ELi128ELi128ELi8ELi4ELi4ELi4ELb0ELb0EN7cutlass6half_tE19Flash_kernel_traitsILi64ELi128ELi128ELi8ES3_EELb0ELb1ELb0ELb1ELb0ELb0ELb0EEEvNS_16Flash_bwd_paramsE:
	.zero		1168


//--------------------- .nv.constant0._ZN5flash27flash_bwd_convert_dq_kernelI23Flash_bwd_kernel_traitsILi64ELi64ELi128ELi8ELi2ELi4ELi4ELb1ELb0EN7cutlass6half_tE19Flash_kernel_traitsILi64ELi64ELi128ELi8ES3_EEEEvNS_16Flash_bwd_paramsEi --------------------------
	.section	.nv.constant0._ZN5flash27flash_bwd_convert_dq_kernelI23Flash_bwd_kernel_traitsILi64ELi64ELi128ELi8ELi2ELi4ELi4ELb1ELb0EN7cutlass6half_tE19Flash_kernel_traitsILi64ELi64ELi128ELi8ES3_EEEEvNS_16Flash_bwd_paramsEi,"a",@progbits
	.sectionflags	@""
	.align	4
.nv.constant0._ZN5flash27flash_bwd_convert_dq_kernelI23Flash_bwd_kernel_traitsILi64ELi64ELi128ELi8ELi2ELi4ELi4ELb1ELb0EN7cutlass6half_tE19Flash_kernel_traitsILi64ELi64ELi128ELi8ES3_EEEEvNS_16Flash_bwd_paramsEi:
	.zero		1172


//--------------------- .nv.constant0._ZN5flash44flash_bwd_dq_dk_dv_loop_seqk_parallel_kernelI23Flash_bwd_kernel_traitsILi64ELi64ELi128ELi8ELi2ELi4ELi4ELb1ELb0EN7cutlass6half_tE19Flash_kernel_traitsILi64ELi64ELi128ELi8ES3_EELb1ELb1ELb0ELb0ELb0ELb0ELb0EEEvNS_16Flash_bwd_paramsE --------------------------
	.section	.nv.constant0._ZN5flash44flash_bwd_dq_dk_dv_loop_seqk_parallel_kernelI23Flash_bwd_kernel_traitsILi64ELi64ELi128ELi8ELi2ELi4ELi4ELb1ELb0EN7cutlass6half_tE19Flash_kernel_traitsILi64ELi64ELi128ELi8ES3_EELb1ELb1ELb0ELb0ELb0ELb0ELb0EEEvNS_16Flash_bwd_paramsE,"a",@progbits
	.sectionflags	@""
	.align	4
.nv.constant0._ZN5flash44flash_bwd_dq_dk_dv_loop_seqk_parallel_kernelI23Flash_bwd_kernel_traitsILi64ELi64ELi128ELi8ELi2ELi4ELi4ELb1ELb0EN7cutlass6half_tE19Flash_kernel_traitsILi64ELi64ELi128ELi8ES3_EELb1ELb1ELb0ELb0ELb0ELb0ELb0EEEvNS_16Flash_bwd_paramsE:
	.zero		1168


//--------------------- .nv.constant0._ZN5flash44flash_bwd_dq_dk_dv_loop_seqk_parallel_kernelI23Flash_bwd_kernel_traitsILi64ELi64ELi128ELi8ELi2ELi4ELi4ELb1ELb0EN7cutlass6half_tE19Flash_kernel_traitsILi64ELi64ELi128ELi8ES3_EELb0ELb1ELb0ELb0ELb0ELb0ELb1EEEvNS_16Flash_bwd_paramsE --------------------------
	.section	.nv.constant0._ZN5flash44flash_bwd_dq_dk_dv_loop_seqk_parallel_kernelI23Flash_bwd_kernel_traitsILi64ELi64ELi128ELi8ELi2ELi4ELi4ELb1ELb0EN7cutlass6half_tE19Flash_kernel_traitsILi64ELi64ELi128ELi8ES3_EELb0ELb1ELb0ELb0ELb0ELb0ELb1EEEvNS_16Flash_bwd_paramsE,"a",@progbits
	.sectionflags	@""
	.align	4
.nv.constant0._ZN5flash44flash_bwd_dq_dk_dv_loop_seqk_parallel_kernelI23Flash_bwd_kernel_traitsILi64ELi64ELi128ELi8ELi2ELi4ELi4ELb1ELb0EN7cutlass6half_tE19Flash_kernel_traitsILi64ELi64ELi128ELi8ES3_EELb0ELb1ELb0ELb0ELb0ELb0ELb1EEEvNS_16Flash_bwd_paramsE:
	.zero		1168


//--------------------- .nv.constant0._ZN5flash44flash_bwd_dq_dk_dv_loop_seqk_parallel_kernelI23Flash_bwd_kernel_traitsILi64ELi64ELi128ELi8ELi2ELi4ELi4ELb1ELb0EN7cutlass6half_tE19Flash_kernel_traitsILi64ELi64ELi128ELi8ES3_EELb1ELb1ELb0ELb0ELb1ELb1ELb0EEEvNS_16Flash_bwd_paramsE --------------------------
	.section	.nv.constant0._ZN5flash44flash_bwd_dq_dk_dv_loop_seqk_parallel_kernelI23Flash_bwd_kernel_traitsILi64ELi64ELi128ELi8ELi2ELi4ELi4ELb1ELb0EN7cutlass6half_tE19Flash_kernel_traitsILi64ELi64ELi128ELi8ES3_EELb1ELb1ELb0ELb0ELb1ELb1ELb0EEEvNS_16Flash_bwd_paramsE,"a",@progbits
	.sectionflags	@""
	.align	4
.nv.constant0._ZN5flash44flash_bwd_dq_dk_dv_loop_seqk_parallel_kernelI23Flash_bwd_kernel_traitsILi64ELi64ELi128ELi8ELi2ELi4ELi4ELb1ELb0EN7cutlass6half_tE19Flash_kernel_traitsILi64ELi64ELi128ELi8ES3_EELb1ELb1ELb0ELb0ELb1ELb1ELb0EEEvNS_16Flash_bwd_paramsE:
	.zero		1168


//--------------------- .nv.constant0._ZN5flash44flash_bwd_dq_dk_dv_loop_seqk_parallel_kernelI23Flash_bwd_kernel_traitsILi64ELi64ELi128ELi8ELi2ELi4ELi4ELb1ELb0EN7cutlass6half_tE19Flash_kernel_traitsILi64ELi64ELi128ELi8ES3_EELb0ELb1ELb0ELb0ELb1ELb1ELb1EEEvNS_16Flash_bwd_paramsE --------------------------
	.section	.nv.constant0._ZN5flash44flash_bwd_dq_dk_dv_loop_seqk_parallel_kernelI23Flash_bwd_kernel_traitsILi64ELi64ELi128ELi8ELi2ELi4ELi4ELb1ELb0EN7cutlass6half_tE19Flash_kernel_traitsILi64ELi64ELi128ELi8ES3_EELb0ELb1ELb0ELb0ELb1ELb1ELb1EEEvNS_16Flash_bwd_paramsE,"a",@progbits
	.sectionflags	@""
	.align	4
.nv.constant0._ZN5flash44flash_bwd_dq_dk_dv_loop_seqk_parallel_kernelI23Flash_bwd_kernel_traitsILi64ELi64ELi128ELi8ELi2ELi4ELi4ELb1ELb0EN7cutlass6half_tE19Flash_kernel_traitsILi64ELi64ELi128ELi8ES3_EELb0ELb1ELb0ELb0ELb1ELb1ELb1EEEvNS_16Flash_bwd_paramsE:
	.zero		1168


//--------------------- .nv.constant0._ZN5flash44flash_bwd_dq_dk_dv_loop_seqk_parallel_kernelI23Flash_bwd_kernel_traitsILi64ELi64ELi128ELi8ELi2ELi4ELi4ELb1ELb0EN7cutlass6half_tE19Flash_kernel_traitsILi64ELi64ELi128ELi8ES3_EELb1ELb1ELb0ELb0ELb0ELb1ELb0EEEvNS_16Flash_bwd_paramsE --------------------------
	.section	.nv.constant0._ZN5flash44flash_bwd_dq_dk_dv_loop_seqk_parallel_kernelI23Flash_bwd_kernel_traitsILi64ELi64ELi128ELi8ELi2ELi4ELi4ELb1ELb0EN7cutlass6half_tE19Flash_kernel_traitsILi64ELi64ELi128ELi8ES3_EELb1ELb1ELb0ELb0ELb0ELb1ELb0EEEvNS_16Flash_bwd_paramsE,"a",@progbits
	.sectionflags	@""
	.align	4
.nv.constant0._ZN5flash44flash_bwd_dq_dk_dv_loop_seqk_parallel_kernelI23Flash_bwd_kernel_traitsILi64ELi64ELi128ELi8ELi2ELi4ELi4ELb1ELb0EN7cutlass6half_tE19Flash_kernel_traitsILi64ELi64ELi128ELi8ES3_EELb1ELb1ELb0ELb0ELb0ELb1ELb0EEEvNS_16Flash_bwd_paramsE:
	.zero		1168


//--------------------- .nv.constant0._ZN5flash44flash_bwd_dq_dk_dv_loop_seqk_parallel_kernelI23Flash_bwd_kernel_traitsILi64ELi64ELi128ELi8ELi2ELi4ELi4ELb1ELb0EN7cutlass6half_tE19Flash_kernel_traitsILi64ELi64ELi128ELi8ES3_EELb0ELb1ELb0ELb0ELb0ELb1ELb1EEEvNS_16Flash_bwd_paramsE --------------------------
	.section	.nv.constant0._ZN5flash44flash_bwd_dq_dk_dv_loop_seqk_parallel_kernelI23Flash_bwd_kernel_traitsILi64ELi64ELi128ELi8ELi2ELi4ELi4ELb1ELb0EN7cutlass6half_tE19Flash_kernel_traitsILi64ELi64ELi128ELi8ES3_EELb0ELb1ELb0ELb0ELb0ELb1ELb1EEEvNS_16Flash_bwd_paramsE,"a",@progbits
	.sectionflags	@""
	.align	4
.nv.constant0._ZN5flash44flash_bwd_dq_dk_dv_loop_seqk_parallel_kernelI23Flash_bwd_kernel_traitsILi64ELi64ELi128ELi8ELi2ELi4ELi4ELb1ELb0EN7cutlass6half_tE19Flash_kernel_traitsILi64ELi64ELi128ELi8ES3_EELb0ELb1ELb0ELb0ELb0ELb1ELb1EEEvNS_16Flash_bwd_paramsE:
	.zero		1168


//--------------------- .nv.constant0._ZN5flash44flash_bwd_dq_dk_dv_loop_seqk_parallel_kernelI23Flash_bwd_kernel_traitsILi64ELi64ELi128ELi8ELi2ELi4ELi4ELb1ELb0EN7cutlass6half_tE19Flash_kernel_traitsILi64ELi64ELi128ELi8ES3_EELb1ELb1ELb0ELb1ELb0ELb0ELb0EEEvNS_16Flash_bwd_paramsE --------------------------
	.section	.nv.constant0._ZN5flash44flash_bwd_dq_dk_dv_loop_seqk_parallel_kernelI23Flash_bwd_kernel_traitsILi64ELi64ELi128ELi8ELi2ELi4ELi4ELb1ELb0EN7cutlass6half_tE19Flash_kernel_traitsILi64ELi64ELi128ELi8ES3_EELb1ELb1ELb0ELb1ELb0ELb0ELb0EEEvNS_16Flash_bwd_paramsE,"a",@progbits
	.sectionflags	@""
	.align	4
.nv.constant0._ZN5flash44flash_bwd_dq_dk_dv_loop_seqk_parallel_kernelI23Flash_bwd_kernel_traitsILi64ELi64ELi128ELi8ELi2ELi4ELi4ELb1ELb0EN7cutlass6half_tE19Flash_kernel_traitsILi64ELi64ELi128ELi8ES3_EELb1ELb1ELb0ELb1ELb0ELb0ELb0EEEvNS_16Flash_bwd_paramsE:
	.zero		1168


//--------------------- .nv.constant0._ZN5flash44flash_bwd_dq_dk_dv_loop_seqk_parallel_kernelI23Flash_bwd_kernel_traitsILi64ELi64ELi128ELi8ELi2ELi4ELi4ELb1ELb0EN7cutlass6half_tE19Flash_kernel_traitsILi64ELi64ELi128ELi8ES3_EELb0ELb1ELb0ELb1ELb0ELb0ELb1EEEvNS_16Flash_bwd_paramsE --------------------------
	.section	.nv.constant0._ZN5flash44flash_bwd_dq_dk_dv_loop_seqk_parallel_kernelI23Flash_bwd_kernel_traitsILi64ELi64ELi128ELi8ELi2ELi4ELi4ELb1ELb0EN7cutlass6half_tE19Flash_kernel_traitsILi64ELi64ELi128ELi8ES3_EELb0ELb1ELb0ELb1ELb0ELb0ELb1EEEvNS_16Flash_bwd_paramsE,"a",@progbits
	.sectionflags	@""
	.align	4
.nv.constant0._ZN5flash44flash_bwd_dq_dk_dv_loop_seqk_parallel_kernelI23Flash_bwd_kernel_traitsILi64ELi64ELi128ELi8ELi2ELi4ELi4ELb1ELb0EN7cutlass6half_tE19Flash_kernel_traitsILi64ELi64ELi128ELi8ES3_EELb0ELb1ELb0ELb1ELb0ELb0ELb1EEEvNS_16Flash_bwd_paramsE:
	.zero		1168


//--------------------- .nv.constant0._ZN5flash25flash_bwd_dot_do_o_kernelILb0E23Flash_bwd_kernel_traitsILi64ELi64ELi128ELi8ELi2ELi4ELi4ELb1ELb0EN7cutlass6half_tE19Flash_kernel_traitsILi64ELi64ELi128ELi8ES3_EEEEvNS_16Flash_bwd_paramsE --------------------------
	.section	.nv.constant0._ZN5flash25flash_bwd_dot_do_o_kernelILb0E23Flash_bwd_kernel_traitsILi64ELi64ELi128ELi8ELi2ELi4ELi4ELb1ELb0EN7cutlass6half_tE19Flash_kernel_traitsILi64ELi64ELi128ELi8ES3_EEEEvNS_16Flash_bwd_paramsE,"a",@progbits
	.sectionflags	@""
	.align	4
.nv.constant0._ZN5flash25flash_bwd_dot_do_o_kernelILb0E23Flash_bwd_kernel_traitsILi64ELi64ELi128ELi8ELi2ELi4ELi4ELb1ELb0EN7cutlass6half_tE19Flash_kernel_traitsILi64ELi64ELi128ELi8ES3_EEEEvNS_16Flash_bwd_paramsE:
	.zero		1168


//--------------------- .nv.constant0._ZN5flash25flash_bwd_dot_do_o_kernelILb1E23Flash_bwd_kernel_traitsILi64ELi64ELi128ELi8ELi2ELi4ELi4ELb1ELb0EN7cutlass6half_tE19Flash_kernel_traitsILi64ELi64ELi128ELi8ES3_EEEEvNS_16Flash_bwd_paramsE --------------------------
	.section	.nv.constant0._ZN5flash25flash_bwd_dot_do_o_kernelILb1E23Flash_bwd_kernel_traitsILi64ELi64ELi128ELi8ELi2ELi4ELi4ELb1ELb0EN7cutlass6half_tE19Flash_kernel_traitsILi64ELi64ELi128ELi8ES3_EEEEvNS_16Flash_bwd_paramsE,"a",@progbits
	.sectionflags	@""
	.align	4
.nv.constant0._ZN5flash25flash_bwd_dot_do_o_kernelILb1E23Flash_bwd_kernel_traitsILi64ELi64ELi128ELi8ELi2ELi4ELi4ELb1ELb0EN7cutlass6half_tE19Flash_kernel_traitsILi64ELi64ELi128ELi8ES3_EEEEvNS_16Flash_bwd_paramsE:
	.zero		1168


//--------------------- .nv.constant0._ZN5flash27flash_bwd_convert_dq_kernelI23Flash_bwd_kernel_traitsILi64ELi128ELi128ELi8ELi4ELi4ELi4ELb0ELb0EN7cutlass6half_tE19Flash_kernel_traitsILi64ELi128ELi128ELi8ES3_EEEEvNS_16Flash_bwd_paramsEi --------------------------
	.section	.nv.constant0._ZN5flash27flash_bwd_convert_dq_kernelI23Flash_bwd_kernel_traitsILi64ELi128ELi128ELi8ELi4ELi4ELi4ELb0ELb0EN7cutlass6half_tE19Flash_kernel_traitsILi64ELi128ELi128ELi8ES3_EEEEvNS_16Flash_bwd_paramsEi,"a",@progbits
	.sectionflags	@""
	.align	4
.nv.constant0._ZN5flash27flash_bwd_convert_dq_kernelI23Flash_bwd_kernel_traitsILi64ELi128ELi128ELi8ELi4ELi4ELi4ELb0ELb0EN7cutlass6half_tE19Flash_kernel_traitsILi64ELi128ELi128ELi8ES3_EEEEvNS_16Flash_bwd_paramsEi:
	.zero		1172


//--------------------- .nv.constant0._ZN5flash44flash_bwd_dq_dk_dv_loop_seqk_parallel_kernelI23Flash_bwd_kernel_traitsILi64ELi128ELi128ELi8ELi4ELi4ELi4ELb0ELb0EN7cutlass6half_tE19Flash_kernel_traitsILi64ELi128ELi128ELi8ES3_EELb1ELb1ELb0ELb0ELb0ELb0ELb0EEEvNS_16Flash_bwd_paramsE --------------------------
	.section	.nv.constant0._ZN5flash44flash_bwd_dq_dk_dv_loop_seqk_parallel_kernelI23Flash_bwd_kernel_traitsILi64ELi128ELi128ELi8ELi4ELi4ELi4ELb0ELb0EN7cutlass6half_tE19Flash_kernel_traitsILi64ELi128ELi128ELi8ES3_EELb1ELb1ELb0ELb0ELb0ELb0ELb0EEEvNS_16Flash_bwd_paramsE,"a",@progbits
	.sectionflags	@""
	.align	4
.nv.constant0._ZN5flash44flash_bwd_dq_dk_dv_loop_seqk_parallel_kernelI23Flash_bwd_kernel_traitsILi64ELi128ELi128ELi8ELi4ELi4ELi4ELb0ELb0EN7cutlass6half_tE19Flash_kernel_traitsILi64ELi128ELi128ELi8ES3_EELb1ELb1ELb0ELb0ELb0ELb0ELb0EEEvNS_16Flash_bwd_paramsE:
	.zero		1168


//--------------------- .nv.constant0._ZN5flash44flash_bwd_dq_dk_dv_loop_seqk_parallel_kernelI23Flash_bwd_kernel_traitsILi64ELi128ELi128ELi8ELi4ELi4ELi4ELb0ELb0EN7cutlass6half_tE19Flash_kernel_traitsILi64ELi128ELi128ELi8ES3_EELb0ELb1ELb0ELb0ELb0ELb0ELb1EEEvNS_16Flash_bwd_paramsE --------------------------
	.section	.nv.constant0._ZN5flash44flash_bwd_dq_dk_dv_loop_seqk_parallel_kernelI23Flash_bwd_kernel_traitsILi64ELi128ELi128ELi8ELi4ELi4ELi4ELb0ELb0EN7cutlass6half_tE19Flash_kernel_traitsILi64ELi128ELi128ELi8ES3_EELb0ELb1ELb0ELb0ELb0ELb0ELb1EEEvNS_16Flash_bwd_paramsE,"a",@progbits
	.sectionflags	@""
	.align	4
.nv.constant0._ZN5flash44flash_bwd_dq_dk_dv_loop_seqk_parallel_kernelI23Flash_bwd_kernel_traitsILi64ELi128ELi128ELi8ELi4ELi4ELi4ELb0ELb0EN7cutlass6half_tE19Flash_kernel_traitsILi64ELi128ELi128ELi8ES3_EELb0ELb1ELb0ELb0ELb0ELb0ELb1EEEvNS_16Flash_bwd_paramsE:
	.zero		1168


//--------------------- .nv.constant0._ZN5flash44flash_bwd_dq_dk_dv_loop_seqk_parallel_kernelI23Flash_bwd_kernel_traitsILi64ELi128ELi128ELi8ELi4ELi4ELi4ELb0ELb0EN7cutlass6half_tE19Flash_kernel_traitsILi64ELi128ELi128ELi8ES3_EELb1ELb1ELb0ELb0ELb1ELb1ELb0EEEvNS_16Flash_bwd_paramsE --------------------------
	.section	.nv.constant0._ZN5flash44flash_bwd_dq_dk_dv_loop_seqk_parallel_kernelI23Flash_bwd_kernel_traitsILi64ELi128ELi128ELi8ELi4ELi4ELi4ELb0ELb0EN7cutlass6half_tE19Flash_kernel_traitsILi64ELi128ELi128ELi8ES3_EELb1ELb1ELb0ELb0ELb1ELb1ELb0EEEvNS_16Flash_bwd_paramsE,"a",@progbits
	.sectionflags	@""
	.align	4
.nv.constant0._ZN5flash44flash_bwd_dq_dk_dv_loop_seqk_parallel_kernelI23Flash_bwd_kernel_traitsILi64ELi128ELi128ELi8ELi4ELi4ELi4ELb0ELb0EN7cutlass6half_tE19Flash_kernel_traitsILi64ELi128ELi128ELi8ES3_EELb1ELb1ELb0ELb0ELb1ELb1ELb0EEEvNS_16Flash_bwd_paramsE:
	.zero		1168


//--------------------- .nv.constant0._ZN5flash44flash_bwd_dq_dk_dv_loop_seqk_parallel_kernelI23Flash_bwd_kernel_traitsILi64ELi128ELi128ELi8ELi4ELi4ELi4ELb0ELb0EN7cutlass6half_tE19Flash_kernel_traitsILi64ELi128ELi128ELi8ES3_EELb0ELb1ELb0ELb0ELb1ELb1ELb1EEEvNS_16Flash_bwd_paramsE --------------------------
	.section	.nv.constant0._ZN5flash44flash_bwd_dq_dk_dv_loop_seqk_parallel_kernelI23Flash_bwd_kernel_traitsILi64ELi128ELi128ELi8ELi4ELi4ELi4ELb0ELb0EN7cutlass6half_tE19Flash_kernel_traitsILi64ELi128ELi128ELi8ES3_EELb0ELb1ELb0ELb0ELb1ELb1ELb1EEEvNS_16Flash_bwd_paramsE,"a",@progbits
	.sectionflags	@""
	.align	4
.nv.constant0._ZN5flash44flash_bwd_dq_dk_dv_loop_seqk_parallel_kernelI23Flash_bwd_kernel_traitsILi64ELi128ELi128ELi8ELi4ELi4ELi4ELb0ELb0EN7cutlass6half_tE19Flash_kernel_traitsILi64ELi128ELi128ELi8ES3_EELb0ELb1ELb0ELb0ELb1ELb1ELb1EEEvNS_16Flash_bwd_paramsE:
	.zero		1168


//--------------------- .nv.constant0._ZN5flash44flash_bwd_dq_dk_dv_loop_seqk_parallel_kernelI23Flash_bwd_kernel_traitsILi64ELi128ELi128ELi8ELi4ELi4ELi4ELb0ELb0EN7cutlass6half_tE19Flash_kernel_traitsILi64ELi128ELi128ELi8ES3_EELb1ELb1ELb0ELb0ELb0ELb1ELb0EEEvNS_16Flash_bwd_paramsE --------------------------
	.section	.nv.constant0._ZN5flash44flash_bwd_dq_dk_dv_loop_seqk_parallel_kernelI23Flash_bwd_kernel_traitsILi64ELi128ELi128ELi8ELi4ELi4ELi4ELb0ELb0EN7cutlass6half_tE19Flash_kernel_traitsILi64ELi128ELi128ELi8ES3_EELb1ELb1ELb0ELb0ELb0ELb1ELb0EEEvNS_16Flash_bwd_paramsE,"a",@progbits
	.sectionflags	@""
	.align	4
.nv.constant0._ZN5flash44flash_bwd_dq_dk_dv_loop_seqk_parallel_kernelI23Flash_bwd_kernel_traitsILi64ELi128ELi128ELi8ELi4ELi4ELi4ELb0ELb0EN7cutlass6half_tE19Flash_kernel_traitsILi64ELi128ELi128ELi8ES3_EELb1ELb1ELb0ELb0ELb0ELb1ELb0EEEvNS_16Flash_bwd_paramsE:
	.zero		1168


//--------------------- .nv.constant0._ZN5flash44flash_bwd_dq_dk_dv_loop_seqk_parallel_kernelI23Flash_bwd_kernel_traitsILi64ELi128ELi128ELi8ELi4ELi4ELi4ELb0ELb0EN7cutlass6half_tE19Flash_kernel_traitsILi64ELi128ELi128ELi8ES3_EELb0ELb1ELb0ELb0ELb0ELb1ELb1EEEvNS_16Flash_bwd_paramsE --------------------------
	.section	.nv.constant0._ZN5flash44flash_bwd_dq_dk_dv_loop_seqk_parallel_kernelI23Flash_bwd_kernel_traitsILi64ELi128ELi128ELi8ELi4ELi4ELi4ELb0ELb0EN7cutlass6half_tE19Flash_kernel_traitsILi64ELi128ELi128ELi8ES3_EELb0ELb1ELb0ELb0ELb0ELb1ELb1EEEvNS_16Flash_bwd_paramsE,"a",@progbits
	.sectionflags	@""
	.align	4
.nv.constant0._ZN5flash44flash_bwd_dq_dk_dv_loop_seqk_parallel_kernelI23Flash_bwd_kernel_traitsILi64ELi128ELi128ELi8ELi4ELi4ELi4ELb0ELb0EN7cutlass6half_tE19Flash_kernel_traitsILi64ELi128ELi128ELi8ES3_EELb0ELb1ELb0ELb0ELb0ELb1ELb1EEEvNS_16Flash_bwd_paramsE:
	.zero		1168


//--------------------- .nv.constant0._ZN5flash44flash_bwd_dq_dk_dv_loop_seqk_parallel_kernelI23Flash_bwd_kernel_traitsILi64ELi128ELi128ELi8ELi4ELi4ELi4ELb0ELb0EN7cutlass6half_tE19Flash_kernel_traitsILi64ELi128ELi128ELi8ES3_EELb1ELb1ELb0ELb1ELb0ELb0ELb0EEEvNS_16Flash_bwd_paramsE --------------------------
	.section	.nv.constant0._ZN5flash44flash_bwd_dq_dk_dv_loop_seqk_parallel_kernelI23Flash_bwd_kernel_traitsILi64ELi128ELi128ELi8ELi4ELi4ELi4ELb0ELb0EN7cutlass6half_tE19Flash_kernel_traitsILi64ELi128ELi128ELi8ES3_EELb1ELb1ELb0ELb1ELb0ELb0ELb0EEEvNS_16Flash_bwd_paramsE,"a",@progbits
	.sectionflags	@""
	.align	4
.nv.constant0._ZN5flash44flash_bwd_dq_dk_dv_loop_seqk_parallel_kernelI23Flash_bwd_kernel_traitsILi64ELi128ELi128ELi8ELi4ELi4ELi4ELb0ELb0EN7cutlass6half_tE19Flash_kernel_traitsILi64ELi128ELi128ELi8ES3_EELb1ELb1ELb0ELb1ELb0ELb0ELb0EEEvNS_16Flash_bwd_paramsE:
	.zero		1168


//--------------------- .nv.constant0._ZN5flash44flash_bwd_dq_dk_dv_loop_seqk_parallel_kernelI23Flash_bwd_kernel_traitsILi64ELi128ELi128ELi8ELi4ELi4ELi4ELb0ELb0EN7cutlass6half_tE19Flash_kernel_traitsILi64ELi128ELi128ELi8ES3_EELb0ELb1ELb0ELb1ELb0ELb0ELb1EEEvNS_16Flash_bwd_paramsE --------------------------
	.section	.nv.constant0._ZN5flash44flash_bwd_dq_dk_dv_loop_seqk_parallel_kernelI23Flash_bwd_kernel_traitsILi64ELi128ELi128ELi8ELi4ELi4ELi4ELb0ELb0EN7cutlass6half_tE19Flash_kernel_traitsILi64ELi128ELi128ELi8ES3_EELb0ELb1ELb0ELb1ELb0ELb0ELb1EEEvNS_16Flash_bwd_paramsE,"a",@progbits
	.sectionflags	@""
	.align	4
.nv.constant0._ZN5flash44flash_bwd_dq_dk_dv_loop_seqk_parallel_kernelI23Flash_bwd_kernel_traitsILi64ELi128ELi128ELi8ELi4ELi4ELi4ELb0ELb0EN7cutlass6half_tE19Flash_kernel_traitsILi64ELi128ELi128ELi8ES3_EELb0ELb1ELb0ELb1ELb0ELb0ELb1EEEvNS_16Flash_bwd_paramsE:
	.zero		1168


//--------------------- .nv.constant0._ZN5flash25flash_bwd_dot_do_o_kernelILb0E23Flash_bwd_kernel_traitsILi64ELi128ELi128ELi8ELi4ELi4ELi4ELb0ELb0EN7cutlass6half_tE19Flash_kernel_traitsILi64ELi128ELi128ELi8ES3_EEEEvNS_16Flash_bwd_paramsE --------------------------
	.section	.nv.constant0._ZN5flash25flash_bwd_dot_do_o_kernelILb0E23Flash_bwd_kernel_traitsILi64ELi128ELi128ELi8ELi4ELi4ELi4ELb0ELb0EN7cutlass6half_tE19Flash_kernel_traitsILi64ELi128ELi128ELi8ES3_EEEEvNS_16Flash_bwd_paramsE,"a",@progbits
	.sectionflags	@""
	.align	4
.nv.constant0._ZN5flash25flash_bwd_dot_do_o_kernelILb0E23Flash_bwd_kernel_traitsILi64ELi128ELi128ELi8ELi4ELi4ELi4ELb0ELb0EN7cutlass6half_tE19Flash_kernel_traitsILi64ELi128ELi128ELi8ES3_EEEEvNS_16Flash_bwd_paramsE:
	.zero		1168


//--------------------- .nv.constant0._ZN5flash25flash_bwd_dot_do_o_kernelILb1E23Flash_bwd_kernel_traitsILi64ELi128ELi128ELi8ELi4ELi4ELi4ELb0ELb0EN7cutlass6half_tE19Flash_kernel_traitsILi64ELi128ELi128ELi8ES3_EEEEvNS_16Flash_bwd_paramsE --------------------------
	.section	.nv.constant0._ZN5flash25flash_bwd_dot_do_o_kernelILb1E23Flash_bwd_kernel_traitsILi64ELi128ELi128ELi8ELi4ELi4ELi4ELb0ELb0EN7cutlass6half_tE19Flash_kernel_traitsILi64ELi128ELi128ELi8ES3_EEEEvNS_16Flash_bwd_paramsE,"a",@progbits
	.sectionflags	@""
	.align	4
.nv.constant0._ZN5flash25flash_bwd_dot_do_o_kernelILb1E23Flash_bwd_kernel_traitsILi64ELi128ELi128ELi8ELi4ELi4ELi4ELb0ELb0EN7cutlass6half_tE19Flash_kernel_traitsILi64ELi128ELi128ELi8ES3_EEEEvNS_16Flash_bwd_paramsE:
	.zero		1168


//--------------------- SYMBOLS --------------------------

	.type		.nv.reservedSmem.offset0,@object
	.size		.nv.reservedSmem.offset0,0x4
